// Copyright (c) 2024, Jay Shah, Ganesh Bikshandi, Ying Zhang, Vijay Thakkar, Pradeep Ramani, Tri Dao.
// Splitting the different template instantiations to different files to speed up compilation.
// This file is auto-generated. See "generate_kernels.py"

#include "flash_fwd_launch_template.h"

#ifndef FLASHATTENTION_DISABLE_HDIM128
template void run_mha_fwd_<90, cutlass::float_e4m3_t, 128, 128, true, false, true, true>(Flash_fwd_params &params, cudaStream_t stream);
#endif


// ===== COMPILED SASS (sm_90a) =====

	.target	sm_90a

	.elftype	@"ET_EXEC"


//--------------------- .note.nv.tkinfo           --------------------------
	.section	.note.nv.tkinfo,"",@"SHT_NOTE"
	.sectionflags	@"SHF_NOTE_NV_TKINFO"
	.tkinfo
        /*0018*/ 	.word	0x00000002
        /*0030*/ 	.string	""
        /*0030*/ 	.string	"ptxas"
        /*0030*/ 	.string	"Cuda compilation tools, release 13.0, V13.0.88"
        /*0030*/ 	.string	"Build cuda_13.0.r13.0/compiler.36424714_0"
        /*0030*/ 	.string	"-arch sm_90a -m 64 "



//--------------------- .note.nv.cuinfo           --------------------------
	.section	.note.nv.cuinfo,"",@"SHT_NOTE"
	.sectionflags	@"SHF_NOTE_NV_CUINFO"
        /*0018*/ 	.short	0x0002
        /*001a*/ 	.short	0x005a
        /*001c*/ 	.short	0x0082
	.zero		2


//--------------------- .nv.info                  --------------------------
	.section	.nv.info,"",@"SHT_CUDA_INFO"
	.align	4


	//----- nvinfo : EIATTR_REGCOUNT
	.align		4
        /*0000*/ 	.byte	0x04, 0x2f
        /*0002*/ 	.short	(.L_26 - .L_25)
	.align		4
.L_25:
        /*0004*/ 	.word	index@(_ZN7cutlass13device_kernelIN5flash11enable_sm90INS1_16FlashAttnFwdSm90INS1_25CollectiveMainloopFwdSm90ILi2EN4cute5tupleIJNS5_1CILi1EEES8_S8_EEENS6_IJNS7_ILi128EEENS7_ILi224EEESA_EEELi128ENS_12float_e4m3_tEfNS_4arch4Sm90ELb1ELb0ELb1ELb1ELb0ELb1ELb0ELb1ELb1ELb1ELb1ELb0EEENS1_21CollectiveEpilogueFwdINS6_IJSA_SA_SB_EEES9_NS_10bfloat16_tESF_Li256ELb1ELb1ELb1ELb1EEENS1_36VarlenDynamicPersistentTileSchedulerILi128ELi224ELi256ELi128ELb1ELb1ELb1ELb1ELb1ELb1EEEEEEEEEvNT_6ParamsE)
        /*0008*/ 	.word	0x000000a8


	//----- nvinfo : EIATTR_FRAME_SIZE
	.align		4
.L_26:
        /*000c*/ 	.byte	0x04, 0x11
        /*000e*/ 	.short	(.L_28 - .L_27)
	.align		4
.L_27:
        /*0010*/ 	.word	index@(_ZN7cutlass13device_kernelIN5flash11enable_sm90INS1_16FlashAttnFwdSm90INS1_25CollectiveMainloopFwdSm90ILi2EN4cute5tupleIJNS5_1CILi1EEES8_S8_EEENS6_IJNS7_ILi128EEENS7_ILi224EEESA_EEELi128ENS_12float_e4m3_tEfNS_4arch4Sm90ELb1ELb0ELb1ELb1ELb0ELb1ELb0ELb1ELb1ELb1ELb1ELb0EEENS1_21CollectiveEpilogueFwdINS6_IJSA_SA_SB_EEES9_NS_10bfloat16_tESF_Li256ELb1ELb1ELb1ELb1EEENS1_36VarlenDynamicPersistentTileSchedulerILi128ELi224ELi256ELi128ELb1ELb1ELb1ELb1ELb1ELb1EEEEEEEEEvNT_6ParamsE)
        /*0014*/ 	.word	0x000000d8


	//----- nvinfo : EIATTR_REGCOUNT
	.align		4
.L_28:
        /*0018*/ 	.byte	0x04, 0x2f
        /*001a*/ 	.short	(.L_30 - .L_29)
	.align		4
.L_29:
        /*001c*/ 	.word	index@(_ZN7cutlass13device_kernelIN5flash11enable_sm90INS1_16FlashAttnFwdSm90INS1_25CollectiveMainloopFwdSm90ILi2EN4cute5tupleIJNS5_1CILi1EEES8_S8_EEENS6_IJNS7_ILi128EEENS7_ILi224EEESA_EEELi128ENS_12float_e4m3_tEfNS_4arch4Sm90ELb1ELb0ELb1ELb1ELb0ELb0ELb0ELb1ELb1ELb1ELb1ELb0EEENS1_21CollectiveEpilogueFwdINS6_IJSA_SA_SB_EEES9_NS_10bfloat16_tESF_Li256ELb1ELb1ELb1ELb1EEENS1_36VarlenDynamicPersistentTileSchedulerILi128ELi224ELi256ELi128ELb1ELb1ELb1ELb1ELb1ELb1EEEEEEEEEvNT_6ParamsE)
        /*0020*/ 	.word	0x000000a8


	//----- nvinfo : EIATTR_FRAME_SIZE
	.align		4
.L_30:
        /*0024*/ 	.byte	0x04, 0x11
        /*0026*/ 	.short	(.L_32 - .L_31)
	.align		4
.L_31:
        /*0028*/ 	.word	index@(_ZN7cutlass13device_kernelIN5flash11enable_sm90INS1_16FlashAttnFwdSm90INS1_25CollectiveMainloopFwdSm90ILi2EN4cute5tupleIJNS5_1CILi1EEES8_S8_EEENS6_IJNS7_ILi128EEENS7_ILi224EEESA_EEELi128ENS_12float_e4m3_tEfNS_4arch4Sm90ELb1ELb0ELb1ELb1ELb0ELb0ELb0ELb1ELb1ELb1ELb1ELb0EEENS1_21CollectiveEpilogueFwdINS6_IJSA_SA_SB_EEES9_NS_10bfloat16_tESF_Li256ELb1ELb1ELb1ELb1EEENS1_36VarlenDynamicPersistentTileSchedulerILi128ELi224ELi256ELi128ELb1ELb1ELb1ELb1ELb1ELb1EEEEEEEEEvNT_6ParamsE)
        /*002c*/ 	.word	0x00000040


	//----- nvinfo : EIATTR_REGCOUNT
	.align		4
.L_32:
        /*0030*/ 	.byte	0x04, 0x2f
        /*0032*/ 	.short	(.L_34 - .L_33)
	.align		4
.L_33:
        /*0034*/ 	.word	index@(_ZN7cutlass13device_kernelIN5flash11enable_sm90INS1_16FlashAttnFwdSm90INS1_25CollectiveMainloopFwdSm90ILi2EN4cute5tupleIJNS5_1CILi1EEES8_S8_EEENS6_IJNS7_ILi128EEENS7_ILi224EEESA_EEELi128ENS_12float_e4m3_tEfNS_4arch4Sm90ELb1ELb0ELb1ELb0ELb0ELb0ELb0ELb1ELb1ELb1ELb1ELb0EEENS1_21CollectiveEpilogueFwdINS6_IJSA_SA_SB_EEES9_NS_10bfloat16_tESF_Li256ELb0ELb1ELb1ELb1EEENS1_19SingleTileSchedulerILb0ELb1ELb1ELi128EEEEEEEEEvNT_6ParamsE)
        /*0038*/ 	.word	0x000000a8


	//----- nvinfo : EIATTR_FRAME_SIZE
	.align		4
.L_34:
        /*003c*/ 	.byte	0x04, 0x11
        /*003e*/ 	.short	(.L_36 - .L_35)
	.align		4
.L_35:
        /*0040*/ 	.word	index@(_ZN7cutlass13device_kernelIN5flash11enable_sm90INS1_16FlashAttnFwdSm90INS1_25CollectiveMainloopFwdSm90ILi2EN4cute5tupleIJNS5_1CILi1EEES8_S8_EEENS6_IJNS7_ILi128EEENS7_ILi224EEESA_EEELi128ENS_12float_e4m3_tEfNS_4arch4Sm90ELb1ELb0ELb1ELb0ELb0ELb0ELb0ELb1ELb1ELb1ELb1ELb0EEENS1_21CollectiveEpilogueFwdINS6_IJSA_SA_SB_EEES9_NS_10bfloat16_tESF_Li256ELb0ELb1ELb1ELb1EEENS1_19SingleTileSchedulerILb0ELb1ELb1ELi128EEEEEEEEEvNT_6ParamsE)
        /*0044*/ 	.word	0x00000028


	//----- nvinfo : EIATTR_REGCOUNT
	.align		4
.L_36:
        /*0048*/ 	.byte	0x04, 0x2f
        /*004a*/ 	.short	(.L_38 - .L_37)
	.align		4
.L_37:
        /*004c*/ 	.word	index@(_ZN7cutlass13device_kernelIN5flash11enable_sm90INS1_16FlashAttnFwdSm90INS1_25CollectiveMainloopFwdSm90ILi2EN4cute5tupleIJNS5_1CILi1EEES8_S8_EEENS6_IJNS7_ILi128EEENS7_ILi192EEESA_EEELi128ENS_12float_e4m3_tEfNS_4arch4Sm90ELb0ELb1ELb1ELb1ELb0ELb1ELb0ELb1ELb1ELb1ELb1ELb0EEENS1_21CollectiveEpilogueFwdINS6_IJSA_SA_SB_EEES9_NS_10bfloat16_tESF_Li256ELb1ELb1ELb1ELb1EEENS1_36VarlenDynamicPersistentTileSchedulerILi128ELi192ELi256ELi128ELb1ELb1ELb1ELb1ELb0ELb1EEEEEEEEEvNT_6ParamsE)
        /*0050*/ 	.word	0x000000a8


	//----- nvinfo : EIATTR_FRAME_SIZE
	.align		4
.L_38:
        /*0054*/ 	.byte	0x04, 0x11
        /*0056*/ 	.short	(.L_40 - .L_39)
	.align		4
.L_39:
        /*0058*/ 	.word	index@(_ZN7cutlass13device_kernelIN5flash11enable_sm90INS1_16FlashAttnFwdSm90INS1_25CollectiveMainloopFwdSm90ILi2EN4cute5tupleIJNS5_1CILi1EEES8_S8_EEENS6_IJNS7_ILi128EEENS7_ILi192EEESA_EEELi128ENS_12float_e4m3_tEfNS_4arch4Sm90ELb0ELb1ELb1ELb1ELb0ELb1ELb0ELb1ELb1ELb1ELb1ELb0EEENS1_21CollectiveEpilogueFwdINS6_IJSA_SA_SB_EEES9_NS_10bfloat16_tESF_Li256ELb1ELb1ELb1ELb1EEENS1_36VarlenDynamicPersistentTileSchedulerILi128ELi192ELi256ELi128ELb1ELb1ELb1ELb1ELb0ELb1EEEEEEEEEvNT_6ParamsE)
        /*005c*/ 	.word	0x00000058


	//----- nvinfo : EIATTR_REGCOUNT
	.align		4
.L_40:
        /*0060*/ 	.byte	0x04, 0x2f
        /*0062*/ 	.short	(.L_42 - .L_41)
	.align		4
.L_41:
        /*0064*/ 	.word	index@(_ZN7cutlass13device_kernelIN5flash11enable_sm90INS1_16FlashAttnFwdSm90INS1_25CollectiveMainloopFwdSm90ILi2EN4cute5tupleIJNS5_1CILi1EEES8_S8_EEENS6_IJNS7_ILi128EEENS7_ILi192EEESA_EEELi128ENS_12float_e4m3_tEfNS_4arch4Sm90ELb0ELb1ELb1ELb1ELb0ELb0ELb0ELb1ELb1ELb1ELb1ELb0EEENS1_21CollectiveEpilogueFwdINS6_IJSA_SA_SB_EEES9_NS_10bfloat16_tESF_Li256ELb1ELb1ELb1ELb1EEENS1_36VarlenDynamicPersistentTileSchedulerILi128ELi192ELi256ELi128ELb1ELb1ELb1ELb1ELb0ELb1EEEEEEEEEvNT_6ParamsE)
        /*0068*/ 	.word	0x000000a8


	//----- nvinfo : EIATTR_FRAME_SIZE
	.align		4
.L_42:
        /*006c*/ 	.byte	0x04, 0x11
        /*006e*/ 	.short	(.L_44 - .L_43)
	.align		4
.L_43:
        /*0070*/ 	.word	index@(_ZN7cutlass13device_kernelIN5flash11enable_sm90INS1_16FlashAttnFwdSm90INS1_25CollectiveMainloopFwdSm90ILi2EN4cute5tupleIJNS5_1CILi1EEES8_S8_EEENS6_IJNS7_ILi128EEENS7_ILi192EEESA_EEELi128ENS_12float_e4m3_tEfNS_4arch4Sm90ELb0ELb1ELb1ELb1ELb0ELb0ELb0ELb1ELb1ELb1ELb1ELb0EEENS1_21CollectiveEpilogueFwdINS6_IJSA_SA_SB_EEES9_NS_10bfloat16_tESF_Li256ELb1ELb1ELb1ELb1EEENS1_36VarlenDynamicPersistentTileSchedulerILi128ELi192ELi256ELi128ELb1ELb1ELb1ELb1ELb0ELb1EEEEEEEEEvNT_6ParamsE)
        /*0074*/ 	.word	0x00000038


	//----- nvinfo : EIATTR_REGCOUNT
	.align		4
.L_44:
        /*0078*/ 	.byte	0x04, 0x2f
        /*007a*/ 	.short	(.L_46 - .L_45)
	.align		4
.L_45:
        /*007c*/ 	.word	index@(_ZN7cutlass13device_kernelIN5flash11enable_sm90INS1_16FlashAttnFwdSm90INS1_25CollectiveMainloopFwdSm90ILi2EN4cute5tupleIJNS5_1CILi1EEES8_S8_EEENS6_IJNS7_ILi128EEENS7_ILi192EEESA_EEELi128ENS_12float_e4m3_tEfNS_4arch4Sm90ELb0ELb1ELb1ELb0ELb0ELb0ELb0ELb1ELb1ELb1ELb1ELb0EEENS1_21CollectiveEpilogueFwdINS6_IJSA_SA_SB_EEES9_NS_10bfloat16_tESF_Li256ELb0ELb1ELb1ELb1EEENS1_19SingleTileSchedulerILb0ELb1ELb1ELi128EEEEEEEEEvNT_6ParamsE)
        /*0080*/ 	.word	0x000000a8


	//----- nvinfo : EIATTR_FRAME_SIZE
	.align		4
.L_46:
        /*0084*/ 	.byte	0x04, 0x11
        /*0086*/ 	.short	(.L_48 - .L_47)
	.align		4
.L_47:
        /*0088*/ 	.word	index@(_ZN7cutlass13device_kernelIN5flash11enable_sm90INS1_16FlashAttnFwdSm90INS1_25CollectiveMainloopFwdSm90ILi2EN4cute5tupleIJNS5_1CILi1EEES8_S8_EEENS6_IJNS7_ILi128EEENS7_ILi192EEESA_EEELi128ENS_12float_e4m3_tEfNS_4arch4Sm90ELb0ELb1ELb1ELb0ELb0ELb0ELb0ELb1ELb1ELb1ELb1ELb0EEENS1_21CollectiveEpilogueFwdINS6_IJSA_SA_SB_EEES9_NS_10bfloat16_tESF_Li256ELb0ELb1ELb1ELb1EEENS1_19SingleTileSchedulerILb0ELb1ELb1ELi128EEEEEEEEEvNT_6ParamsE)
        /*008c*/ 	.word	0x00000018


	//----- nvinfo : EIATTR_REGCOUNT
	.align		4
.L_48:
        /*0090*/ 	.byte	0x04, 0x2f
        /*0092*/ 	.short	(.L_50 - .L_49)
	.align		4
.L_49:
        /*0094*/ 	.word	index@(_ZN7cutlass13device_kernelIN5flash11enable_sm90INS1_16FlashAttnFwdSm90INS1_25CollectiveMainloopFwdSm90ILi2EN4cute5tupleIJNS5_1CILi1EEES8_S8_EEENS6_IJNS7_ILi128EEENS7_ILi224EEESA_EEELi128ENS_12float_e4m3_tEfNS_4arch4Sm90ELb0ELb0ELb1ELb1ELb0ELb1ELb0ELb1ELb1ELb1ELb1ELb0EEENS1_21CollectiveEpilogueFwdINS6_IJSA_SA_SB_EEES9_NS_10bfloat16_tESF_Li256ELb1ELb1ELb1ELb1EEENS1_36VarlenDynamicPersistentTileSchedulerILi128ELi224ELi256ELi128ELb1ELb1ELb1ELb0ELb1ELb1EEEEEEEEEvNT_6ParamsE)
        /*0098*/ 	.word	0x000000a8


	//----- nvinfo : EIATTR_FRAME_SIZE
	.align		4
.L_50:
        /*009c*/ 	.byte	0x04, 0x11
        /*009e*/ 	.short	(.L_52 - .L_51)
	.align		4
.L_51:
        /*00a0*/ 	.word	index@(_ZN7cutlass13device_kernelIN5flash11enable_sm90INS1_16FlashAttnFwdSm90INS1_25CollectiveMainloopFwdSm90ILi2EN4cute5tupleIJNS5_1CILi1EEES8_S8_EEENS6_IJNS7_ILi128EEENS7_ILi224EEESA_EEELi128ENS_12float_e4m3_tEfNS_4arch4Sm90ELb0ELb0ELb1ELb1ELb0ELb1ELb0ELb1ELb1ELb1ELb1ELb0EEENS1_21CollectiveEpilogueFwdINS6_IJSA_SA_SB_EEES9_NS_10bfloat16_tESF_Li256ELb1ELb1ELb1ELb1EEENS1_36VarlenDynamicPersistentTileSchedulerILi128ELi224ELi256ELi128ELb1ELb1ELb1ELb0ELb1ELb1EEEEEEEEEvNT_6ParamsE)
        /*00a4*/ 	.word	0x000000f8


	//----- nvinfo : EIATTR_REGCOUNT
	.align		4
.L_52:
        /*00a8*/ 	.byte	0x04, 0x2f
        /*00aa*/ 	.short	(.L_54 - .L_53)
	.align		4
.L_53:
        /*00ac*/ 	.word	index@(_ZN7cutlass13device_kernelIN5flash11enable_sm90INS1_16FlashAttnFwdSm90INS1_25CollectiveMainloopFwdSm90ILi2EN4cute5tupleIJNS5_1CILi1EEES8_S8_EEENS6_IJNS7_ILi128EEENS7_ILi224EEESA_EEELi128ENS_12float_e4m3_tEfNS_4arch4Sm90ELb0ELb0ELb1ELb1ELb0ELb0ELb0ELb1ELb1ELb1ELb1ELb0EEENS1_21CollectiveEpilogueFwdINS6_IJSA_SA_SB_EEES9_NS_10bfloat16_tESF_Li256ELb1ELb1ELb1ELb1EEENS1_36VarlenDynamicPersistentTileSchedulerILi128ELi224ELi256ELi128ELb1ELb1ELb1ELb0ELb1ELb1EEEEEEEEEvNT_6ParamsE)
        /*00b0*/ 	.word	0x000000a8


	//----- nvinfo : EIATTR_FRAME_SIZE
	.align		4
.L_54:
        /*00b4*/ 	.byte	0x04, 0x11
        /*00b6*/ 	.short	(.L_56 - .L_55)
	.align		4
.L_55:
        /*00b8*/ 	.word	index@(_ZN7cutlass13device_kernelIN5flash11enable_sm90INS1_16FlashAttnFwdSm90INS1_25CollectiveMainloopFwdSm90ILi2EN4cute5tupleIJNS5_1CILi1EEES8_S8_EEENS6_IJNS7_ILi128EEENS7_ILi224EEESA_EEELi128ENS_12float_e4m3_tEfNS_4arch4Sm90ELb0ELb0ELb1ELb1ELb0ELb0ELb0ELb1ELb1ELb1ELb1ELb0EEENS1_21CollectiveEpilogueFwdINS6_IJSA_SA_SB_EEES9_NS_10bfloat16_tESF_Li256ELb1ELb1ELb1ELb1EEENS1_36VarlenDynamicPersistentTileSchedulerILi128ELi224ELi256ELi128ELb1ELb1ELb1ELb0ELb1ELb1EEEEEEEEEvNT_6ParamsE)
        /*00bc*/ 	.word	0x00000048


	//----- nvinfo : EIATTR_REGCOUNT
	.align		4
.L_56:
        /*00c0*/ 	.byte	0x04, 0x2f
        /*00c2*/ 	.short	(.L_58 - .L_57)
	.align		4
.L_57:
        /*00c4*/ 	.word	index@(_ZN7cutlass13device_kernelIN5flash11enable_sm90INS1_16FlashAttnFwdSm90INS1_25CollectiveMainloopFwdSm90ILi2EN4cute5tupleIJNS5_1CILi1EEES8_S8_EEENS6_IJNS7_ILi128EEENS7_ILi224EEESA_EEELi128ENS_12float_e4m3_tEfNS_4arch4Sm90ELb0ELb0ELb1ELb0ELb0ELb0ELb0ELb1ELb1ELb1ELb1ELb0EEENS1_21CollectiveEpilogueFwdINS6_IJSA_SA_SB_EEES9_NS_10bfloat16_tESF_Li256ELb0ELb1ELb1ELb1EEENS1_19SingleTileSchedulerILb0ELb1ELb1ELi128EEEEEEEEEvNT_6ParamsE)
        /*00c8*/ 	.word	0x000000a8


	//----- nvinfo : EIATTR_FRAME_SIZE
	.align		4
.L_58:
        /*00cc*/ 	.byte	0x04, 0x11
        /*00ce*/ 	.short	(.L_60 - .L_59)
	.align		4
.L_59:
        /*00d0*/ 	.word	index@(_ZN7cutlass13device_kernelIN5flash11enable_sm90INS1_16FlashAttnFwdSm90INS1_25CollectiveMainloopFwdSm90ILi2EN4cute5tupleIJNS5_1CILi1EEES8_S8_EEENS6_IJNS7_ILi128EEENS7_ILi224EEESA_EEELi128ENS_12float_e4m3_tEfNS_4arch4Sm90ELb0ELb0ELb1ELb0ELb0ELb0ELb0ELb1ELb1ELb1ELb1ELb0EEENS1_21CollectiveEpilogueFwdINS6_IJSA_SA_SB_EEES9_NS_10bfloat16_tESF_Li256ELb0ELb1ELb1ELb1EEENS1_19SingleTileSchedulerILb0ELb1ELb1ELi128EEEEEEEEEvNT_6ParamsE)
        /*00d4*/ 	.word	0x00000028


	//----- nvinfo : EIATTR_MIN_STACK_SIZE
	.align		4
.L_60:
        /*00d8*/ 	.byte	0x04, 0x12
        /*00da*/ 	.short	(.L_62 - .L_61)
	.align		4
.L_61:
        /*00dc*/ 	.word	index@(_ZN7cutlass13device_kernelIN5flash11enable_sm90INS1_16FlashAttnFwdSm90INS1_25CollectiveMainloopFwdSm90ILi2EN4cute5tupleIJNS5_1CILi1EEES8_S8_EEENS6_IJNS7_ILi128EEENS7_ILi224EEESA_EEELi128ENS_12float_e4m3_tEfNS_4arch4Sm90ELb0ELb0ELb1ELb0ELb0ELb0ELb0ELb1ELb1ELb1ELb1ELb0EEENS1_21CollectiveEpilogueFwdINS6_IJSA_SA_SB_EEES9_NS_10bfloat16_tESF_Li256ELb0ELb1ELb1ELb1EEENS1_19SingleTileSchedulerILb0ELb1ELb1ELi128EEEEEEEEEvNT_6ParamsE)
        /*00e0*/ 	.word	0x00000028


	//----- nvinfo : EIATTR_MIN_STACK_SIZE
	.align		4
.L_62:
        /*00e4*/ 	.byte	0x04, 0x12
        /*00e6*/ 	.short	(.L_64 - .L_63)
	.align		4
.L_63:
        /*00e8*/ 	.word	index@(_ZN7cutlass13device_kernelIN5flash11enable_sm90INS1_16FlashAttnFwdSm90INS1_25CollectiveMainloopFwdSm90ILi2EN4cute5tupleIJNS5_1CILi1EEES8_S8_EEENS6_IJNS7_ILi128EEENS7_ILi224EEESA_EEELi128ENS_12float_e4m3_tEfNS_4arch4Sm90ELb0ELb0ELb1ELb1ELb0ELb0ELb0ELb1ELb1ELb1ELb1ELb0EEENS1_21CollectiveEpilogueFwdINS6_IJSA_SA_SB_EEES9_NS_10bfloat16_tESF_Li256ELb1ELb1ELb1ELb1EEENS1_36VarlenDynamicPersistentTileSchedulerILi128ELi224ELi256ELi128ELb1ELb1ELb1ELb0ELb1ELb1EEEEEEEEEvNT_6ParamsE)
        /*00ec*/ 	.word	0x00000048


	//----- nvinfo : EIATTR_MIN_STACK_SIZE
	.align		4
.L_64:
        /*00f0*/ 	.byte	0x04, 0x12
        /*00f2*/ 	.short	(.L_66 - .L_65)
	.align		4
.L_65:
        /*00f4*/ 	.word	index@(_ZN7cutlass13device_kernelIN5flash11enable_sm90INS1_16FlashAttnFwdSm90INS1_25CollectiveMainloopFwdSm90ILi2EN4cute5tupleIJNS5_1CILi1EEES8_S8_EEENS6_IJNS7_ILi128EEENS7_ILi224EEESA_EEELi128ENS_12float_e4m3_tEfNS_4arch4Sm90ELb0ELb0ELb1ELb1ELb0ELb1ELb0ELb1ELb1ELb1ELb1ELb0EEENS1_21CollectiveEpilogueFwdINS6_IJSA_SA_SB_EEES9_NS_10bfloat16_tESF_Li256ELb1ELb1ELb1ELb1EEENS1_36VarlenDynamicPersistentTileSchedulerILi128ELi224ELi256ELi128ELb1ELb1ELb1ELb0ELb1ELb1EEEEEEEEEvNT_6ParamsE)
        /*00f8*/ 	.word	0x000000f8


	//----- nvinfo : EIATTR_MIN_STACK_SIZE
	.align		4
.L_66:
        /*00fc*/ 	.byte	0x04, 0x12
        /*00fe*/ 	.short	(.L_68 - .L_67)
	.align		4
.L_67:
        /*0100*/ 	.word	index@(_ZN7cutlass13device_kernelIN5flash11enable_sm90INS1_16FlashAttnFwdSm90INS1_25CollectiveMainloopFwdSm90ILi2EN4cute5tupleIJNS5_1CILi1EEES8_S8_EEENS6_IJNS7_ILi128EEENS7_ILi192EEESA_EEELi128ENS_12float_e4m3_tEfNS_4arch4Sm90ELb0ELb1ELb1ELb0ELb0ELb0ELb0ELb1ELb1ELb1ELb1ELb0EEENS1_21CollectiveEpilogueFwdINS6_IJSA_SA_SB_EEES9_NS_10bfloat16_tESF_Li256ELb0ELb1ELb1ELb1EEENS1_19SingleTileSchedulerILb0ELb1ELb1ELi128EEEEEEEEEvNT_6ParamsE)
        /*0104*/ 	.word	0x00000018


	//----- nvinfo : EIATTR_MIN_STACK_SIZE
	.align		4
.L_68:
        /*0108*/ 	.byte	0x04, 0x12
        /*010a*/ 	.short	(.L_70 - .L_69)
	.align		4
.L_69:
        /*010c*/ 	.word	index@(_ZN7cutlass13device_kernelIN5flash11enable_sm90INS1_16FlashAttnFwdSm90INS1_25CollectiveMainloopFwdSm90ILi2EN4cute5tupleIJNS5_1CILi1EEES8_S8_EEENS6_IJNS7_ILi128EEENS7_ILi192EEESA_EEELi128ENS_12float_e4m3_tEfNS_4arch4Sm90ELb0ELb1ELb1ELb1ELb0ELb0ELb0ELb1ELb1ELb1ELb1ELb0EEENS1_21CollectiveEpilogueFwdINS6_IJSA_SA_SB_EEES9_NS_10bfloat16_tESF_Li256ELb1ELb1ELb1ELb1EEENS1_36VarlenDynamicPersistentTileSchedulerILi128ELi192ELi256ELi128ELb1ELb1ELb1ELb1ELb0ELb1EEEEEEEEEvNT_6ParamsE)
        /*0110*/ 	.word	0x00000038


	//----- nvinfo : EIATTR_MIN_STACK_SIZE
	.align		4
.L_70:
        /*0114*/ 	.byte	0x04, 0x12
        /*0116*/ 	.short	(.L_72 - .L_71)
	.align		4
.L_71:
        /*0118*/ 	.word	index@(_ZN7cutlass13device_kernelIN5flash11enable_sm90INS1_16FlashAttnFwdSm90INS1_25CollectiveMainloopFwdSm90ILi2EN4cute5tupleIJNS5_1CILi1EEES8_S8_EEENS6_IJNS7_ILi128EEENS7_ILi192EEESA_EEELi128ENS_12float_e4m3_tEfNS_4arch4Sm90ELb0ELb1ELb1ELb1ELb0ELb1ELb0ELb1ELb1ELb1ELb1ELb0EEENS1_21CollectiveEpilogueFwdINS6_IJSA_SA_SB_EEES9_NS_10bfloat16_tESF_Li256ELb1ELb1ELb1ELb1EEENS1_36VarlenDynamicPersistentTileSchedulerILi128ELi192ELi256ELi128ELb1ELb1ELb1ELb1ELb0ELb1EEEEEEEEEvNT_6ParamsE)
        /*011c*/ 	.word	0x00000058


	//----- nvinfo : EIATTR_MIN_STACK_SIZE
	.align		4
.L_72:
        /*0120*/ 	.byte	0x04, 0x12
        /*0122*/ 	.short	(.L_74 - .L_73)
	.align		4
.L_73:
        /*0124*/ 	.word	index@(_ZN7cutlass13device_kernelIN5flash11enable_sm90INS1_16FlashAttnFwdSm90INS1_25CollectiveMainloopFwdSm90ILi2EN4cute5tupleIJNS5_1CILi1EEES8_S8_EEENS6_IJNS7_ILi128EEENS7_ILi224EEESA_EEELi128ENS_12float_e4m3_tEfNS_4arch4Sm90ELb1ELb0ELb1ELb0ELb0ELb0ELb0ELb1ELb1ELb1ELb1ELb0EEENS1_21CollectiveEpilogueFwdINS6_IJSA_SA_SB_EEES9_NS_10bfloat16_tESF_Li256ELb0ELb1ELb1ELb1EEENS1_19SingleTileSchedulerILb0ELb1ELb1ELi128EEEEEEEEEvNT_6ParamsE)
        /*0128*/ 	.word	0x00000028


	//----- nvinfo : EIATTR_MIN_STACK_SIZE
	.align		4
.L_74:
        /*012c*/ 	.byte	0x04, 0x12
        /*012e*/ 	.short	(.L_76 - .L_75)
	.align		4
.L_75:
        /*0130*/ 	.word	index@(_ZN7cutlass13device_kernelIN5flash11enable_sm90INS1_16FlashAttnFwdSm90INS1_25CollectiveMainloopFwdSm90ILi2EN4cute5tupleIJNS5_1CILi1EEES8_S8_EEENS6_IJNS7_ILi128EEENS7_ILi224EEESA_EEELi128ENS_12float_e4m3_tEfNS_4arch4Sm90ELb1ELb0ELb1ELb1ELb0ELb0ELb0ELb1ELb1ELb1ELb1ELb0EEENS1_21CollectiveEpilogueFwdINS6_IJSA_SA_SB_EEES9_NS_10bfloat16_tESF_Li256ELb1ELb1ELb1ELb1EEENS1_36VarlenDynamicPersistentTileSchedulerILi128ELi224ELi256ELi128ELb1ELb1ELb1ELb1ELb1ELb1EEEEEEEEEvNT_6ParamsE)
        /*0134*/ 	.word	0x00000040


	//----- nvinfo : EIATTR_MIN_STACK_SIZE
	.align		4
.L_76:
        /*0138*/ 	.byte	0x04, 0x12
        /*013a*/ 	.short	(.L_78 - .L_77)
	.align		4
.L_77:
        /*013c*/ 	.word	index@(_ZN7cutlass13device_kernelIN5flash11enable_sm90INS1_16FlashAttnFwdSm90INS1_25CollectiveMainloopFwdSm90ILi2EN4cute5tupleIJNS5_1CILi1EEES8_S8_EEENS6_IJNS7_ILi128EEENS7_ILi224EEESA_EEELi128ENS_12float_e4m3_tEfNS_4arch4Sm90ELb1ELb0ELb1ELb1ELb0ELb1ELb0ELb1ELb1ELb1ELb1ELb0EEENS1_21CollectiveEpilogueFwdINS6_IJSA_SA_SB_EEES9_NS_10bfloat16_tESF_Li256ELb1ELb1ELb1ELb1EEENS1_36VarlenDynamicPersistentTileSchedulerILi128ELi224ELi256ELi128ELb1ELb1ELb1ELb1ELb1ELb1EEEEEEEEEvNT_6ParamsE)
        /*0140*/ 	.word	0x000000d8
.L_78:


//--------------------- .nv.compat                --------------------------
	.section	.nv.compat,"",@"SHT_CUDA_COMPAT_INFO"
	.align	4
        /*0000*/ 	.byte	0x02, 0x09, 0x01, 0x00, 0x02, 0x02, 0x04, 0x00, 0x02, 0x05, 0x05, 0x00, 0x03, 0x07, 0x01, 0x01
        /*0010*/ 	.byte	0x02, 0x03, 0x01, 0x00, 0x02, 0x06, 0x01, 0x00, 0x04, 0x0b, 0x08, 0x00, 0x00, 0x00, 0x00, 0x00
        /*0020*/ 	.byte	0x00, 0x00, 0x00, 0x00


//--------------------- .nv.info._ZN7cutlass13device_kernelIN5flash11enable_sm90INS1_16FlashAttnFwdSm90INS1_25CollectiveMainloopFwdSm90ILi2EN4cute5tupleIJNS5_1CILi1EEES8_S8_EEENS6_IJNS7_ILi128EEENS7_ILi224EEESA_EEELi128ENS_12float_e4m3_tEfNS_4arch4Sm90ELb0ELb0ELb1ELb0ELb0ELb0ELb0ELb1ELb1ELb1ELb1ELb0EEENS1_21CollectiveEpilogueFwdINS6_IJSA_SA_SB_EEES9_NS_10bfloat16_tESF_Li256ELb0ELb1ELb1ELb1EEENS1_19SingleTileSchedulerILb0ELb1ELb1ELi128EEEEEEEEEvNT_6ParamsE --------------------------
	.section	.nv.info._ZN7cutlass13device_kernelIN5flash11enable_sm90INS1_16FlashAttnFwdSm90INS1_25CollectiveMainloopFwdSm90ILi2EN4cute5tupleIJNS5_1CILi1EEES8_S8_EEENS6_IJNS7_ILi128EEENS7_ILi224EEESA_EEELi128ENS_12float_e4m3_tEfNS_4arch4Sm90ELb0ELb0ELb1ELb0ELb0ELb0ELb0ELb1ELb1ELb1ELb1ELb0EEENS1_21CollectiveEpilogueFwdINS6_IJSA_SA_SB_EEES9_NS_10bfloat16_tESF_Li256ELb0ELb1ELb1ELb1EEENS1_19SingleTileSchedulerILb0ELb1ELb1ELi128EEEEEEEEEvNT_6ParamsE,"",@"SHT_CUDA_INFO"
	.sectionflags	@""
	.align	4


	//----- nvinfo : EIATTR_CUDA_API_VERSION
	.align		4
        /*0000*/ 	.byte	0x04, 0x37
        /*0002*/ 	.short	(.L_80 - .L_79)
.L_79:
        /*0004*/ 	.word	0x00000082


	//----- nvinfo : EIATTR_KPARAM_INFO
	.align		4
.L_80:
        /*0008*/ 	.byte	0x04, 0x17
        /*000a*/ 	.short	(.L_82 - .L_81)
.L_81:
        /*000c*/ 	.word	0x00000000
        /*0010*/ 	.short	0x0000
        /*0012*/ 	.short	0x0070
        /*0014*/ 	.byte	0x00, 0xf0, 0x01, 0x28


	//----- nvinfo : EIATTR_SPARSE_MMA_MASK
	.align		4
.L_82:
        /*0018*/ 	.byte	0x03, 0x50
        /*001a*/ 	.short	0x0000


	//----- nvinfo : EIATTR_MAXREG_COUNT
	.align		4
        /*001c*/ 	.byte	0x03, 0x1b
        /*001e*/ 	.short	0x00a8


	//----- nvinfo : EIATTR_NUM_BARRIERS
	.align		4
        /*0020*/ 	.byte	0x02, 0x4c
        /*0022*/ 	.byte	0x10
	.zero		1


	//----- nvinfo : EIATTR_EXTERNS
	.align		4
        /*0024*/ 	.byte	0x04, 0x0f
        /*0026*/ 	.short	(.L_84 - .L_83)


	//   ....[0]....
	.align		4
.L_83:
        /*0028*/ 	.word	index@(__assertfail)


	//----- nvinfo : EIATTR_ANNOTATIONS
	.align		4
.L_84:
        /*002c*/ 	.byte	0x04, 0x55
        /*002e*/ 	.short	(.L_86 - .L_85)


	//   ....[0]....
.L_85:
        /*0030*/ 	.word	0x00000001
        /*0034*/ 	.byte	0x40, 0x09, 0x00, 0x00, 0x01, 0x00, 0x00, 0x00, 0xc0, 0x12, 0x00, 0x00, 0x01, 0x00, 0x00, 0x00
        /* <DEDUP_REMOVED lines=13> */
        /*0114*/ 	.byte	0xa0, 0x0b, 0x01, 0x00


	//----- nvinfo : EIATTR_MERCURY_ISA_VERSION
	.align		4
.L_86:
        /*0118*/ 	.byte	0x03, 0x5f
        /*011a*/ 	.short	0x0101


	//----- nvinfo : EIATTR_INT_WARP_WIDE_INSTR_OFFSETS
	.align		4
        /*011c*/ 	.byte	0x04, 0x31
        /*011e*/ 	.short	(.L_88 - .L_87)


	//   ....[0]....
.L_87:
        /*0120*/ 	.word	0x00000120


	//   ....[1]....
        /*0124*/ 	.word	0x000001c0


	//   ....[2]....
        /*0128*/ 	.word	0x00000230


	//----- nvinfo : EIATTR_COOP_GROUP_MASK_REGIDS
	.align		4
.L_88:
        /*012c*/ 	.byte	0x04, 0x29
        /*012e*/ 	.short	(.L_90 - .L_89)


	//   ....[0]....
.L_89:
        /*0130*/ 	.word	0xffffffff


	//   ....[1]....
        /*0134*/ 	.word	0xffffffff


	//   ....[2]....
        /*0138*/ 	.word	0xffffffff


	//   ....[3]....
        /*013c*/ 	.word	0xffffffff


	//   ....[4]....
        /*0140*/ 	.word	0xffffffff


	//   ....[5]....
        /*0144*/ 	.word	0xffffffff


	//   ....[6]....
        /*0148*/ 	.word	0xffffffff


	//   ....[7]....
        /*014c*/ 	.word	0xffffffff


	//   ....[8]....
        /*0150*/ 	.word	0xffffffff


	//   ....[9]....
        /*0154*/ 	.word	0xffffffff


	//   ....[10]....
        /*0158*/ 	.word	0xffffffff


	//   ....[11]....
        /*015c*/ 	.word	0xffffffff


	//   ....[12]....
        /*0160*/ 	.word	0xffffffff


	//   ....[13]....
        /*0164*/ 	.word	0xffffffff


	//   ....[14]....
        /*0168*/ 	.word	0xffffffff


	//   ....[15]....
        /*016c*/ 	.word	0xffffffff


	//   ....[16]....
        /*0170*/ 	.word	0xffffffff


	//   ....[17]....
        /*0174*/ 	.word	0xffffffff


	//   ....[18]....
        /*0178*/ 	.word	0xffffffff


	//   ....[19]....
        /*017c*/ 	.word	0xffffffff


	//   ....[20]....
        /*0180*/ 	.word	0xffffffff


	//   ....[21]....
        /*0184*/ 	.word	0xffffffff


	//   ....[22]....
        /*0188*/ 	.word	0xffffffff


	//   ....[23]....
        /*018c*/ 	.word	0xffffffff


	//   ....[24]....
        /*0190*/ 	.word	0xffffffff


	//   ....[25]....
        /*0194*/ 	.word	0xffffffff


	//   ....[26]....
        /*0198*/ 	.word	0xffffffff


	//   ....[27]....
        /*019c*/ 	.word	0xffffffff


	//   ....[28]....
        /*01a0*/ 	.word	0xffffffff


	//   ....[29]....
        /*01a4*/ 	.word	0xffffffff


	//   ....[30]....
        /*01a8*/ 	.word	0xffffffff


	//   ....[31]....
        /*01ac*/ 	.word	0xffffffff


	//   ....[32]....
        /*01b0*/ 	.word	0xffffffff


	//   ....[33]....
        /*01b4*/ 	.word	0xffffffff


	//   ....[34]....
        /*01b8*/ 	.word	0xffffffff


	//   ....[35]....
        /*01bc*/ 	.word	0xffffffff


	//   ....[36]....
        /*01c0*/ 	.word	0xffffffff


	//   ....[37]....
        /*01c4*/ 	.word	0xffffffff


	//   ....[38]....
        /*01c8*/ 	.word	0xffffffff


	//   ....[39]....
        /*01cc*/ 	.word	0xffffffff


	//   ....[40]....
        /*01d0*/ 	.word	0xffffffff


	//   ....[41]....
        /*01d4*/ 	.word	0xffffffff


	//   ....[42]....
        /*01d8*/ 	.word	0xffffffff


	//   ....[43]....
        /*01dc*/ 	.word	0xffffffff


	//   ....[44]....
        /*01e0*/ 	.word	0xffffffff


	//   ....[45]....
        /*01e4*/ 	.word	0xffffffff


	//   ....[46]....
        /*01e8*/ 	.word	0xffffffff


	//   ....[47]....
        /*01ec*/ 	.word	0xffffffff


	//   ....[48]....
        /*01f0*/ 	.word	0xffffffff


	//   ....[49]....
        /*01f4*/ 	.word	0xffffffff


	//   ....[50]....
        /*01f8*/ 	.word	0xffffffff


	//   ....[51]....
        /*01fc*/ 	.word	0xffffffff


	//   ....[52]....
        /*0200*/ 	.word	0xffffffff


	//   ....[53]....
        /*0204*/ 	.word	0xffffffff


	//   ....[54]....
        /*0208*/ 	.word	0xffffffff


	//   ....[55]....
        /*020c*/ 	.word	0xffffffff


	//   ....[56]....
        /*0210*/ 	.word	0xffffffff


	//   ....[57]....
        /*0214*/ 	.word	0xffffffff


	//   ....[58]....
        /*0218*/ 	.word	0xffffffff


	//   ....[59]....
        /*021c*/ 	.word	0xffffffff


	//   ....[60]....
        /*0220*/ 	.word	0xffffffff


	//   ....[61]....
        /*0224*/ 	.word	0xffffffff


	//   ....[62]....
        /*0228*/ 	.word	0xffffffff


	//   ....[63]....
        /*022c*/ 	.word	0xffffffff


	//   ....[64]....
        /*0230*/ 	.word	0xffffffff


	//   ....[65]....
        /*0234*/ 	.word	0xffffffff


	//   ....[66]....
        /*0238*/ 	.word	0xffffffff


	//   ....[67]....
        /*023c*/ 	.word	0xffffffff


	//   ....[68]....
        /*0240*/ 	.word	0xffffffff


	//   ....[69]....
        /*0244*/ 	.word	0xffffffff


	//   ....[70]....
        /*0248*/ 	.word	0xffffffff


	//   ....[71]....
        /*024c*/ 	.word	0xffffffff


	//   ....[72]....
        /*0250*/ 	.word	0xffffffff


	//   ....[73]....
        /*0254*/ 	.word	0xffffffff


	//   ....[74]....
        /*0258*/ 	.word	0xffffffff


	//   ....[75]....
        /*025c*/ 	.word	0xffffffff


	//   ....[76]....
        /*0260*/ 	.word	0xffffffff


	//   ....[77]....
        /*0264*/ 	.word	0xffffffff


	//   ....[78]....
        /*0268*/ 	.word	0xffffffff


	//   ....[79]....
        /*026c*/ 	.word	0xffffffff


	//   ....[80]....
        /*0270*/ 	.word	0xffffffff


	//   ....[81]....
        /*0274*/ 	.word	0xffffffff


	//   ....[82]....
        /*0278*/ 	.word	0xffffffff


	//   ....[83]....
        /*027c*/ 	.word	0xffffffff


	//   ....[84]....
        /*0280*/ 	.word	0xffffffff


	//   ....[85]....
        /*0284*/ 	.word	0xffffffff


	//   ....[86]....
        /*0288*/ 	.word	0xffffffff


	//   ....[87]....
        /*028c*/ 	.word	0xffffffff


	//   ....[88]....
        /*0290*/ 	.word	0xffffffff


	//   ....[89]....
        /*0294*/ 	.word	0xffffffff


	//   ....[90]....
        /*0298*/ 	.word	0xffffffff


	//   ....[91]....
        /*029c*/ 	.word	0xffffffff


	//   ....[92]....
        /*02a0*/ 	.word	0xffffffff


	//   ....[93]....
        /*02a4*/ 	.word	0xffffffff


	//   ....[94]....
        /*02a8*/ 	.word	0xffffffff


	//   ....[95]....
        /*02ac*/ 	.word	0xffffffff


	//   ....[96]....
        /*02b0*/ 	.word	0xffffffff


	//   ....[97]....
        /*02b4*/ 	.word	0xffffffff


	//   ....[98]....
        /*02b8*/ 	.word	0xffffffff


	//   ....[99]....
        /*02bc*/ 	.word	0xffffffff


	//   ....[100]....
        /*02c0*/ 	.word	0xffffffff


	//   ....[101]....
        /*02c4*/ 	.word	0xffffffff


	//   ....[102]....
        /*02c8*/ 	.word	0xffffffff


	//   ....[103]....
        /*02cc*/ 	.word	0xffffffff


	//   ....[104]....
        /*02d0*/ 	.word	0xffffffff


	//   ....[105]....
        /*02d4*/ 	.word	0xffffffff


	//   ....[106]....
        /*02d8*/ 	.word	0xffffffff


	//   ....[107]....
        /*02dc*/ 	.word	0xffffffff


	//   ....[108]....
        /*02e0*/ 	.word	0xffffffff


	//   ....[109]....
        /*02e4*/ 	.word	0xffffffff


	//   ....[110]....
        /*02e8*/ 	.word	0xffffffff


	//   ....[111]....
        /*02ec*/ 	.word	0x0500000f


	//   ....[112]....
        /*02f0*/ 	.word	0x0500000f


	//   ....[113]....
        /*02f4*/ 	.word	0x0500000f


	//   ....[114]....
        /*02f8*/ 	.word	0x0500000f


	//   ....[115]....
        /*02fc*/ 	.word	0x0500000f


	//   ....[116]....
        /*0300*/ 	.word	0x0500000f


	//   ....[117]....
        /*0304*/ 	.word	0x0500000f


	//   ....[118]....
        /*0308*/ 	.word	0x0500000f


	//   ....[119]....
        /*030c*/ 	.word	0x0500000f


	//   ....[120]....
        /*0310*/ 	.word	0x0500000f


	//   ....[121]....
        /*0314*/ 	.word	0x0500000f


	//   ....[122]....
        /*0318*/ 	.word	0x0500000f


	//   ....[123]....
        /*031c*/ 	.word	0x0500000f


	//   ....[124]....
        /*0320*/ 	.word	0x0500000f


	//   ....[125]....
        /*0324*/ 	.word	0x0500000f


	//   ....[126]....
        /*0328*/ 	.word	0x0500000f


	//   ....[127]....
        /*032c*/ 	.word	0x0500000f


	//----- nvinfo : EIATTR_COOP_GROUP_INSTR_OFFSETS
	.align		4
.L_90:
        /*0330*/ 	.byte	0x04, 0x28
        /*0332*/ 	.short	(.L_92 - .L_91)


	//   ....[0]....
.L_91:
        /*0334*/ 	.word	0x00000060


	//   ....[1]....
        /*0338*/ 	.word	0x00000130


	//   ....[2]....
        /*033c*/ 	.word	0x000001e0


	//   ....[3]....
        /*0340*/ 	.word	0x000003a0


	//   ....[4]....
        /*0344*/ 	.word	0x00000500


	//   ....[5]....
        /*0348*/ 	.word	0x00000620


	//   ....[6]....
        /*034c*/ 	.word	0x00000780


	//   ....[7]....
        /*0350*/ 	.word	0x000010e0


	//   ....[8]....
        /*0354*/ 	.word	0x00004030


	//   ....[9]....
        /*0358*/ 	.word	0x000040d0


	//   ....[10]....
        /*035c*/ 	.word	0x00004470


	//   ....[11]....
        /*0360*/ 	.word	0x00004640


	//   ....[12]....
        /*0364*/ 	.word	0x00008670


	//   ....[13]....
        /*0368*/ 	.word	0x000086a0


	//   ....[14]....
        /*036c*/ 	.word	0x00008710


	//   ....[15]....
        /*0370*/ 	.word	0x00008720


	//   ....[16]....
        /*0374*/ 	.word	0x0000a9f0


	//   ....[17]....
        /*0378*/ 	.word	0x0000aa00


	//   ....[18]....
        /*037c*/ 	.word	0x0000aa80


	//   ....[19]....
        /*0380*/ 	.word	0x0000aa90


	//   ....[20]....
        /*0384*/ 	.word	0x0000b8a0


	//   ....[21]....
        /*0388*/ 	.word	0x0000b8b0


	//   ....[22]....
        /*038c*/ 	.word	0x0000b8c0


	//   ....[23]....
        /*0390*/ 	.word	0x0000b8e0


	//   ....[24]....
        /*0394*/ 	.word	0x0000b8f0


	//   ....[25]....
        /*0398*/ 	.word	0x0000b900


	//   ....[26]....
        /*039c*/ 	.word	0x0000b910


	//   ....[27]....
        /*03a0*/ 	.word	0x0000b930


	//   ....[28]....
        /*03a4*/ 	.word	0x0000b940


	//   ....[29]....
        /*03a8*/ 	.word	0x0000b950


	//   ....[30]....
        /*03ac*/ 	.word	0x0000b960


	//   ....[31]....
        /*03b0*/ 	.word	0x0000b970


	//   ....[32]....
        /*03b4*/ 	.word	0x0000b980


	//   ....[33]....
        /*03b8*/ 	.word	0x0000b9b0


	//   ....[34]....
        /*03bc*/ 	.word	0x0000b9c0


	//   ....[35]....
        /*03c0*/ 	.word	0x0000b9d0


	//   ....[36]....
        /*03c4*/ 	.word	0x0000b9e0


	//   ....[37]....
        /*03c8*/ 	.word	0x0000b9f0


	//   ....[38]....
        /*03cc*/ 	.word	0x0000ba00


	//   ....[39]....
        /*03d0*/ 	.word	0x0000ba10


	//   ....[40]....
        /*03d4*/ 	.word	0x0000ba20


	//   ....[41]....
        /*03d8*/ 	.word	0x0000ba30


	//   ....[42]....
        /*03dc*/ 	.word	0x0000ba40


	//   ....[43]....
        /*03e0*/ 	.word	0x0000ba50


	//   ....[44]....
        /*03e4*/ 	.word	0x0000ba60


	//   ....[45]....
        /*03e8*/ 	.word	0x0000ba70


	//   ....[46]....
        /*03ec*/ 	.word	0x0000ba80


	//   ....[47]....
        /*03f0*/ 	.word	0x0000ba90


	//   ....[48]....
        /*03f4*/ 	.word	0x0000baa0


	//   ....[49]....
        /*03f8*/ 	.word	0x0000bab0


	//   ....[50]....
        /*03fc*/ 	.word	0x0000bac0


	//   ....[51]....
        /*0400*/ 	.word	0x0000bae0


	//   ....[52]....
        /*0404*/ 	.word	0x0000baf0


	//   ....[53]....
        /*0408*/ 	.word	0x0000bb00


	//   ....[54]....
        /*040c*/ 	.word	0x0000bb10


	//   ....[55]....
        /*0410*/ 	.word	0x0000bb30


	//   ....[56]....
        /*0414*/ 	.word	0x0000bb40


	//   ....[57]....
        /*0418*/ 	.word	0x0000bb60


	//   ....[58]....
        /*041c*/ 	.word	0x0000bb70


	//   ....[59]....
        /*0420*/ 	.word	0x0000bb80


	//   ....[60]....
        /*0424*/ 	.word	0x0000bb90


	//   ....[61]....
        /*0428*/ 	.word	0x0000bba0


	//   ....[62]....
        /*042c*/ 	.word	0x0000bbb0


	//   ....[63]....
        /*0430*/ 	.word	0x0000bbc0


	//   ....[64]....
        /*0434*/ 	.word	0x0000bbd0


	//   ....[65]....
        /*0438*/ 	.word	0x0000bbe0


	//   ....[66]....
        /*043c*/ 	.word	0x0000bbf0


	//   ....[67]....
        /*0440*/ 	.word	0x0000bc00


	//   ....[68]....
        /*0444*/ 	.word	0x0000bc10


	//   ....[69]....
        /*0448*/ 	.word	0x0000bc20


	//   ....[70]....
        /*044c*/ 	.word	0x0000bc50


	//   ....[71]....
        /*0450*/ 	.word	0x0000bc80


	//   ....[72]....
        /*0454*/ 	.word	0x0000bcb0


	//   ....[73]....
        /*0458*/ 	.word	0x0000bcf0


	//   ....[74]....
        /*045c*/ 	.word	0x0000bd30


	//   ....[75]....
        /*0460*/ 	.word	0x0000bd70


	//   ....[76]....
        /*0464*/ 	.word	0x0000bdb0


	//   ....[77]....
        /*0468*/ 	.word	0x0000bdd0


	//   ....[78]....
        /*046c*/ 	.word	0x0000bde0


	//   ....[79]....
        /*0470*/ 	.word	0x0000bdf0


	//   ....[80]....
        /*0474*/ 	.word	0x0000be10


	//   ....[81]....
        /*0478*/ 	.word	0x0000be40


	//   ....[82]....
        /*047c*/ 	.word	0x0000be50


	//   ....[83]....
        /*0480*/ 	.word	0x0000be60


	//   ....[84]....
        /*0484*/ 	.word	0x0000c280


	//   ....[85]....
        /*0488*/ 	.word	0x0000c2d0


	//   ....[86]....
        /*048c*/ 	.word	0x0000c310


	//   ....[87]....
        /*0490*/ 	.word	0x0000c340


	//   ....[88]....
        /*0494*/ 	.word	0x0000c380


	//   ....[89]....
        /*0498*/ 	.word	0x0000c3c0


	//   ....[90]....
        /*049c*/ 	.word	0x0000ca90


	//   ....[91]....
        /*04a0*/ 	.word	0x0000cac0


	//   ....[92]....
        /*04a4*/ 	.word	0x0000d5e0


	//   ....[93]....
        /*04a8*/ 	.word	0x0000e2f0


	//   ....[94]....
        /*04ac*/ 	.word	0x0000ecb0


	//   ....[95]....
        /*04b0*/ 	.word	0x0000ece0


	//   ....[96]....
        /*04b4*/ 	.word	0x0000ed10


	//   ....[97]....
        /*04b8*/ 	.word	0x0000edc0


	//   ....[98]....
        /*04bc*/ 	.word	0x0000edf0


	//   ....[99]....
        /*04c0*/ 	.word	0x0000ee70


	//   ....[100]....
        /*04c4*/ 	.word	0x0000eea0


	//   ....[101]....
        /*04c8*/ 	.word	0x0000ef20


	//   ....[102]....
        /*04cc*/ 	.word	0x0000ef50


	//   ....[103]....
        /*04d0*/ 	.word	0x0000efd0


	//   ....[104]....
        /*04d4*/ 	.word	0x0000f000


	//   ....[105]....
        /*04d8*/ 	.word	0x0000f080


	//   ....[106]....
        /*04dc*/ 	.word	0x0000f0b0


	//   ....[107]....
        /*04e0*/ 	.word	0x0000f120


	//   ....[108]....
        /*04e4*/ 	.word	0x0000f140


	//   ....[109]....
        /*04e8*/ 	.word	0x0000f150


	//   ....[110]....
        /*04ec*/ 	.word	0x00010b50


	//   ....[111]....
        /*04f0*/ 	.word	0x00011040


	//   ....[112]....
        /*04f4*/ 	.word	0x00011210


	//   ....[113]....
        /*04f8*/ 	.word	0x00011270


	//   ....[114]....
        /*04fc*/ 	.word	0x00011310


	//   ....[115]....
        /*0500*/ 	.word	0x00011410


	//   ....[116]....
        /*0504*/ 	.word	0x00011480


	//   ....[117]....
        /*0508*/ 	.word	0x00011570


	//   ....[118]....
        /*050c*/ 	.word	0x000115e0


	//   ....[119]....
        /*0510*/ 	.word	0x000116d0


	//   ....[120]....
        /*0514*/ 	.word	0x00011740


	//   ....[121]....
        /*0518*/ 	.word	0x00011830


	//   ....[122]....
        /*051c*/ 	.word	0x000118a0


	//   ....[123]....
        /*0520*/ 	.word	0x00011990


	//   ....[124]....
        /*0524*/ 	.word	0x00011a00


	//   ....[125]....
        /*0528*/ 	.word	0x00011ae0


	//   ....[126]....
        /*052c*/ 	.word	0x00011b50


	//   ....[127]....
        /*0530*/ 	.word	0x00011c30


	//----- nvinfo : EIATTR_REG_RECONFIG
	.align		4
.L_92:
        /*0534*/ 	.byte	0x01, 0x54
	.zero		2


	//----- nvinfo : EIATTR_SYSCALL_OFFSETS
	.align		4
        /*0538*/ 	.byte	0x04, 0x46
        /*053a*/ 	.short	(.L_94 - .L_93)


	//   ....[0]....
.L_93:
        /*053c*/ 	.word	0x000012a0


	//   ....[1]....
        /*0540*/ 	.word	0x0000dc60


	//   ....[2]....
        /*0544*/ 	.word	0x0000dda0


	//   ....[3]....
        /*0548*/ 	.word	0x0000dee0


	//   ....[4]....
        /*054c*/ 	.word	0x0000e000


	//   ....[5]....
        /*0550*/ 	.word	0x0000e960


	//----- nvinfo : EIATTR_MBARRIER_INSTR_OFFSETS
	.align		4
.L_94:
        /*0554*/ 	.byte	0x04, 0x39
        /*0556*/ 	.short	(.L_96 - .L_95)


	//   ....[0]....
.L_95:
        /*0558*/ 	.word	0x00000250
        /*055c*/ 	.word	0x000000ff
        /*0560*/ 	.word	0x0002e800
        /*0564*/ 	.short	0x0100
        /*0566*/ 	.byte	0x08
	.zero		1


	//   ....[1]....
        /*0568*/ 	.word	0x00000260
        /*056c*/ 	.word	0x000000ff
        /*0570*/ 	.word	0x0002e820
        /*0574*/ 	.short	0x0100
        /*0576*/ 	.byte	0x08
	.zero		1


	//   ....[2]....
        /*0578*/ 	.word	0x00000350
        /*057c*/ 	.word	0x000000ff
        /*0580*/ 	.word	0x0002e830
        /*0584*/ 	.short	0x0100
        /*0586*/ 	.byte	0x08
	.zero		1


	//   ....[3]....
        /*0588*/ 	.word	0x00000360
        /*058c*/ 	.word	0x000000ff
        /*0590*/ 	.word	0x0002e840
        /*0594*/ 	.short	0x0100
        /*0596*/ 	.byte	0x08
	.zero		1


	//   ....[4]....
        /*0598*/ 	.word	0x00000370
        /*059c*/ 	.word	0x000000ff
        /*05a0*/ 	.word	0x0002e838
        /*05a4*/ 	.short	0x0100
        /*05a6*/ 	.byte	0x08
	.zero		1


	//   ....[5]....
        /*05a8*/ 	.word	0x00000380
        /*05ac*/ 	.word	0x000000ff
        /*05b0*/ 	.word	0x0002e848
        /*05b4*/ 	.short	0x0100
        /*05b6*/ 	.byte	0x08
	.zero		1


	//   ....[6]....
        /*05b8*/ 	.word	0x000004b0
        /*05bc*/ 	.word	0x000000ff
        /*05c0*/ 	.word	0x0002e850
        /*05c4*/ 	.short	0x0100
        /*05c6*/ 	.byte	0x08
	.zero		1


	//   ....[7]....
        /*05c8*/ 	.word	0x000004c0
        /*05cc*/ 	.word	0x000000ff
        /*05d0*/ 	.word	0x0002e860
        /*05d4*/ 	.short	0x0100
        /*05d6*/ 	.byte	0x08
	.zero		1


	//   ....[8]....
        /*05d8*/ 	.word	0x000004d0
        /*05dc*/ 	.word	0x000000ff
        /*05e0*/ 	.word	0x0002e858
        /*05e4*/ 	.short	0x0100
        /*05e6*/ 	.byte	0x08
	.zero		1


	//   ....[9]....
        /*05e8*/ 	.word	0x000004e0
        /*05ec*/ 	.word	0x000000ff
        /*05f0*/ 	.word	0x0002e868
        /*05f4*/ 	.short	0x0100
        /*05f6*/ 	.byte	0x08
	.zero		1


	//   ....[10]....
        /*05f8*/ 	.word	0x000005d0
        /*05fc*/ 	.word	0x000000ff
        /*0600*/ 	.word	0x0002e870
        /*0604*/ 	.short	0x0100
        /*0606*/ 	.byte	0x06
	.zero		1


	//   ....[11]....
        /*0608*/ 	.word	0x000005e0
        /*060c*/ 	.word	0x000000ff
        /*0610*/ 	.word	0x0002e880
        /*0614*/ 	.short	0x0100
        /*0616*/ 	.byte	0x06
	.zero		1


	//   ....[12]....
        /*0618*/ 	.word	0x000005f0
        /*061c*/ 	.word	0x000000ff
        /*0620*/ 	.word	0x0002e878
        /*0624*/ 	.short	0x0100
        /*0626*/ 	.byte	0x06
	.zero		1


	//   ....[13]....
        /*0628*/ 	.word	0x00000600
        /*062c*/ 	.word	0x000000ff
        /*0630*/ 	.word	0x0002e888
        /*0634*/ 	.short	0x0100
        /*0636*/ 	.byte	0x06
	.zero		1


	//   ....[14]....
        /*0638*/ 	.word	0x00000730
        /*063c*/ 	.word	0x000000ff
        /*0640*/ 	.word	0x0002e890
        /*0644*/ 	.short	0x0100
        /*0646*/ 	.byte	0x08
	.zero		1


	//   ....[15]....
        /*0648*/ 	.word	0x00000740
        /*064c*/ 	.word	0x000000ff
        /*0650*/ 	.word	0x0002e8a0
        /*0654*/ 	.short	0x0100
        /*0656*/ 	.byte	0x08
	.zero		1


	//   ....[16]....
        /*0658*/ 	.word	0x00000750
        /*065c*/ 	.word	0x000000ff
        /*0660*/ 	.word	0x0002e898
        /*0664*/ 	.short	0x0100
        /*0666*/ 	.byte	0x08
	.zero		1


	//   ....[17]....
        /*0668*/ 	.word	0x00000760
        /*066c*/ 	.word	0x000000ff
        /*0670*/ 	.word	0x0002e8a8
        /*0674*/ 	.short	0x0100
        /*0676*/ 	.byte	0x08
	.zero		1


	//   ....[18]....
        /*0678*/ 	.word	0x00000890
        /*067c*/ 	.word	0x000000ff
        /*0680*/ 	.word	0x0002e8b0
        /*0684*/ 	.short	0x0100
        /*0686*/ 	.byte	0x08
	.zero		1


	//   ....[19]....
        /*0688*/ 	.word	0x000008a0
        /*068c*/ 	.word	0x000000ff
        /*0690*/ 	.word	0x0002e8c0
        /*0694*/ 	.short	0x0100
        /*0696*/ 	.byte	0x08
	.zero		1


	//   ....[20]....
        /*0698*/ 	.word	0x000008b0
        /*069c*/ 	.word	0x000000ff
        /*06a0*/ 	.word	0x0002e8b8
        /*06a4*/ 	.short	0x0100
        /*06a6*/ 	.byte	0x08
	.zero		1


	//   ....[21]....
        /*06a8*/ 	.word	0x000008c0
        /*06ac*/ 	.word	0x000000ff
        /*06b0*/ 	.word	0x0002e8c8
        /*06b4*/ 	.short	0x0100
        /*06b6*/ 	.byte	0x08
	.zero		1


	//   ....[22]....
        /*06b8*/ 	.word	0x00001520
        /*06bc*/ 	.word	0x000000ff
        /*06c0*/ 	.word	0x0002e800
        /*06c4*/ 	.short	0x010a
        /*06c6*/ 	.byte	0x27
	.zero		1


	//   ....[23]....
        /*06c8*/ 	.word	0x000015a0
        /*06cc*/ 	.word	0x000000ff
        /*06d0*/ 	.word	0x0002e830
        /*06d4*/ 	.short	0x010a
        /*06d6*/ 	.byte	0x27
	.zero		1


	//   ....[24]....
        /*06d8*/ 	.word	0x00001620
        /*06dc*/ 	.word	0x000000ff
        /*06e0*/ 	.word	0x0002e830
        /*06e4*/ 	.short	0x010a
        /*06e6*/ 	.byte	0x27
	.zero		1


	//   ....[25]....
        /*06e8*/ 	.word	0x000049a0
        /*06ec*/ 	.word	0x00000039
        /*06f0*/ 	.word	0x00000000
        /*06f4*/ 	.short	0x0101
        /*06f6*/ 	.byte	0x3f
	.zero		1


	//   ....[26]....
        /*06f8*/ 	.word	0x000062d0
        /*06fc*/ 	.word	0x000000ff
        /*0700*/ 	.word	0x0002e830
        /*0704*/ 	.short	0x010a
        /*0706*/ 	.byte	0x07
	.zero		1


	//   ....[27]....
        /*0708*/ 	.word	0x00006310
        /*070c*/ 	.word	0x000000ff
        /*0710*/ 	.word	0x0002e830
        /*0714*/ 	.short	0x010a
        /*0716*/ 	.byte	0x07
	.zero		1


	//   ....[28]....
        /*0718*/ 	.word	0x00006f00
        /*071c*/ 	.word	0x000000ff
        /*0720*/ 	.word	0x0002e850
        /*0724*/ 	.short	0x010a
        /*0726*/ 	.byte	0x0a
	.zero		1


	//   ....[29]....
        /*0728*/ 	.word	0x00006f40
        /*072c*/ 	.word	0x000000ff
        /*0730*/ 	.word	0x0002e850
        /*0734*/ 	.short	0x010a
        /*0736*/ 	.byte	0x0a
	.zero		1


	//   ....[30]....
        /*0738*/ 	.word	0x00009b20
        /*073c*/ 	.word	0x00000006
        /*0740*/ 	.word	0x00000000
        /*0744*/ 	.short	0x0101
        /*0746*/ 	.byte	0x3f
	.zero		1


	//   ....[31]....
        /*0748*/ 	.word	0x00009e90
        /*074c*/ 	.word	0x000000ff
        /*0750*/ 	.word	0x00000000
        /*0754*/ 	.short	0x0101
        /*0756*/ 	.byte	0x04
	.zero		1


	//   ....[32]....
        /*0758*/ 	.word	0x0000a610
        /*075c*/ 	.word	0x000000ff
        /*0760*/ 	.word	0x0002e850
        /*0764*/ 	.short	0x010a
        /*0766*/ 	.byte	0x07
	.zero		1


	//   ....[33]....
        /*0768*/ 	.word	0x0000a650
        /*076c*/ 	.word	0x000000ff
        /*0770*/ 	.word	0x0002e850
        /*0774*/ 	.short	0x010a
        /*0776*/ 	.byte	0x07
	.zero		1


	//   ....[34]....
        /*0778*/ 	.word	0x0000ad50
        /*077c*/ 	.word	0x000000ff
        /*0780*/ 	.word	0x00000000
        /*0784*/ 	.short	0x0101
        /*0786*/ 	.byte	0x04
	.zero		1


	//   ....[35]....
        /*0788*/ 	.word	0x0000c3e0
        /*078c*/ 	.word	0x000000ff
        /*0790*/ 	.word	0x00000000
        /*0794*/ 	.short	0x0101
        /*0796*/ 	.byte	0x04
	.zero		1


	//   ....[36]....
        /*0798*/ 	.word	0x0000e520
        /*079c*/ 	.word	0x000000ff
        /*07a0*/ 	.word	0x0002e880
        /*07a4*/ 	.short	0x010a
        /*07a6*/ 	.byte	0x26
	.zero		1


	//   ....[37]....
        /*07a8*/ 	.word	0x0000e670
        /*07ac*/ 	.word	0x000000ff
        /*07b0*/ 	.word	0x0002e840
        /*07b4*/ 	.short	0x010a
        /*07b6*/ 	.byte	0x26
	.zero		1


	//   ....[38]....
        /*07b8*/ 	.word	0x0000f270
        /*07bc*/ 	.word	0x000000ff
        /*07c0*/ 	.word	0x0002e800
        /*07c4*/ 	.short	0x0107
        /*07c6*/ 	.byte	0x26
	.zero		1


	//   ....[39]....
        /*07c8*/ 	.word	0x0000f2c0
        /*07cc*/ 	.word	0x000000ff
        /*07d0*/ 	.word	0x0002e800
        /*07d4*/ 	.short	0x0101
        /*07d6*/ 	.byte	0x26
	.zero		1


	//   ....[40]....
        /*07d8*/ 	.word	0x0000f2e0
        /*07dc*/ 	.word	0x000000ff
        /*07e0*/ 	.word	0x0002e820
        /*07e4*/ 	.short	0x010a
        /*07e6*/ 	.byte	0x26
	.zero		1


	//   ....[41]....
        /*07e8*/ 	.word	0x0000f5c0
        /*07ec*/ 	.word	0x00000004
        /*07f0*/ 	.word	0x0002e880
        /*07f4*/ 	.short	0x010a
        /*07f6*/ 	.byte	0x3f
	.zero		1


	//   ....[42]....
        /*07f8*/ 	.word	0x0000f800
        /*07fc*/ 	.word	0x00000004
        /*0800*/ 	.word	0x0002e840
        /*0804*/ 	.short	0x010a
        /*0806*/ 	.byte	0x3f
	.zero		1


	//   ....[43]....
        /*0808*/ 	.word	0x0000faa0
        /*080c*/ 	.word	0x00000012
        /*0810*/ 	.word	0x0002e870
        /*0814*/ 	.short	0x010a
        /*0816*/ 	.byte	0x3f
	.zero		1


	//   ....[44]....
        /*0818*/ 	.word	0x0000fb00
        /*081c*/ 	.word	0x00000012
        /*0820*/ 	.word	0x0002e860
        /*0824*/ 	.short	0x010a
        /*0826*/ 	.byte	0x3f
	.zero		1


	//   ....[45]....
        /*0828*/ 	.word	0x00010170
        /*082c*/ 	.word	0x00000012
        /*0830*/ 	.word	0x0002e850
        /*0834*/ 	.short	0x0101
        /*0836*/ 	.byte	0x3f
	.zero		1


	//   ....[46]....
        /*0838*/ 	.word	0x000101e0
        /*083c*/ 	.word	0x00000000
        /*0840*/ 	.word	0x00000000
        /*0844*/ 	.short	0x0101
        /*0846*/ 	.byte	0x3f
	.zero		1


	//   ....[47]....
        /*0848*/ 	.word	0x00010300
        /*084c*/ 	.word	0x00000010
        /*0850*/ 	.word	0x0002e870
        /*0854*/ 	.short	0x010a
        /*0856*/ 	.byte	0x3f
	.zero		1


	//   ....[48]....
        /*0858*/ 	.word	0x00010390
        /*085c*/ 	.word	0x00000010
        /*0860*/ 	.word	0x0002e860
        /*0864*/ 	.short	0x010a
        /*0866*/ 	.byte	0x3f
	.zero		1


	//   ....[49]....
        /*0868*/ 	.word	0x000109f0
        /*086c*/ 	.word	0x00000010
        /*0870*/ 	.word	0x0002e850
        /*0874*/ 	.short	0x0101
        /*0876*/ 	.byte	0x3f
	.zero		1


	//   ....[50]....
        /*0878*/ 	.word	0x00010a60
        /*087c*/ 	.word	0x00000000
        /*0880*/ 	.word	0x00000000
        /*0884*/ 	.short	0x0101
        /*0886*/ 	.byte	0x3f
	.zero		1


	//   ....[51]....
        /*0888*/ 	.word	0x00010b00
        /*088c*/ 	.word	0x00000009
        /*0890*/ 	.word	0x0002e820
        /*0894*/ 	.short	0x010a
        /*0896*/ 	.byte	0x3f
	.zero		1


	//   ....[52]....
        /*0898*/ 	.word	0x00010c40
        /*089c*/ 	.word	0x00000005
        /*08a0*/ 	.word	0x00000000
        /*08a4*/ 	.short	0x010a
        /*08a6*/ 	.byte	0x3f
	.zero		1


	//   ....[53]....
        /*08a8*/ 	.word	0x00010cb0
        /*08ac*/ 	.word	0x00000007
        /*08b0*/ 	.word	0x00000000
        /*08b4*/ 	.short	0x010a
        /*08b6*/ 	.byte	0x3f
	.zero		1


	//   ....[54]....
        /*08b8*/ 	.word	0x00010d00
        /*08bc*/ 	.word	0x00000005
        /*08c0*/ 	.word	0x0002e860
        /*08c4*/ 	.short	0x010a
        /*08c6*/ 	.byte	0x3f
	.zero		1


	//   ....[55]....
        /*08c8*/ 	.word	0x00010d50
        /*08cc*/ 	.word	0x00000003
        /*08d0*/ 	.word	0x0002e860
        /*08d4*/ 	.short	0x010a
        /*08d6*/ 	.byte	0x3f
	.zero		1


	//   ....[56]....
        /*08d8*/ 	.word	0x00010d90
        /*08dc*/ 	.word	0x00000005
        /*08e0*/ 	.word	0x0002e880
        /*08e4*/ 	.short	0x010a
        /*08e6*/ 	.byte	0x3f
	.zero		1


	//   ....[57]....
        /*08e8*/ 	.word	0x00010db0
        /*08ec*/ 	.word	0x00000003
        /*08f0*/ 	.word	0x0002e880
        /*08f4*/ 	.short	0x010a
        /*08f6*/ 	.byte	0x3f
	.zero		1


	//   ....[58]....
        /*08f8*/ 	.word	0x00010e20
        /*08fc*/ 	.word	0x00000003
        /*0900*/ 	.word	0x0002e800
        /*0904*/ 	.short	0x010a
        /*0906*/ 	.byte	0x3f
	.zero		1


	//   ....[59]....
        /*0908*/ 	.word	0x00010e80
        /*090c*/ 	.word	0x00000003
        /*0910*/ 	.word	0x0002e830
        /*0914*/ 	.short	0x010a
        /*0916*/ 	.byte	0x3f
	.zero		1


	//   ....[60]....
        /*0918*/ 	.word	0x00010ee0
        /*091c*/ 	.word	0x0000000c
        /*0920*/ 	.word	0x0002e830
        /*0924*/ 	.short	0x010a
        /*0926*/ 	.byte	0x3f
	.zero		1


	//   ....[61]....
        /*0928*/ 	.word	0x00010f40
        /*092c*/ 	.word	0x0000000b
        /*0930*/ 	.word	0x0002e850
        /*0934*/ 	.short	0x010a
        /*0936*/ 	.byte	0x3f
	.zero		1


	//   ....[62]....
        /*0938*/ 	.word	0x00010fa0
        /*093c*/ 	.word	0x00000000
        /*0940*/ 	.word	0x0002e850
        /*0944*/ 	.short	0x010a
        /*0946*/ 	.byte	0x3f
	.zero		1


	//   ....[63]....
        /*0948*/ 	.word	0x00011100
        /*094c*/ 	.word	0x00000003
        /*0950*/ 	.word	0x0002e880
        /*0954*/ 	.short	0x010a
        /*0956*/ 	.byte	0x3f
	.zero		1


	//   ....[64]....
        /*0958*/ 	.word	0x00011160
        /*095c*/ 	.word	0x00000003
        /*0960*/ 	.word	0x0002e840
        /*0964*/ 	.short	0x010a
        /*0966*/ 	.byte	0x3f
	.zero		1


	//   ....[65]....
        /*0968*/ 	.word	0x00011c70
        /*096c*/ 	.word	0x00000003
        /*0970*/ 	.word	0x0002e820
        /*0974*/ 	.short	0x010a
        /*0976*/ 	.byte	0x3f
	.zero		1


	//   ....[66]....
        /*0978*/ 	.word	0x00011cc0
        /*097c*/ 	.word	0x00000004
        /*0980*/ 	.word	0x0002e880
        /*0984*/ 	.short	0x010a
        /*0986*/ 	.byte	0x3f
	.zero		1


	//   ....[67]....
        /*0988*/ 	.word	0x00011d10
        /*098c*/ 	.word	0x00000004
        /*0990*/ 	.word	0x0002e840
        /*0994*/ 	.short	0x010a
        /*0996*/ 	.byte	0x3f
	.zero		1


	//   ....[68]....
        /*0998*/ 	.word	0x00011d60
        /*099c*/ 	.word	0x00000012
        /*09a0*/ 	.word	0x0002e870
        /*09a4*/ 	.short	0x010a
        /*09a6*/ 	.byte	0x3f
	.zero		1


	//   ....[69]....
        /*09a8*/ 	.word	0x00011db0
        /*09ac*/ 	.word	0x00000012
        /*09b0*/ 	.word	0x0002e860
        /*09b4*/ 	.short	0x010a
        /*09b6*/ 	.byte	0x3f
	.zero		1


	//   ....[70]....
        /*09b8*/ 	.word	0x00011e00
        /*09bc*/ 	.word	0x00000010
        /*09c0*/ 	.word	0x0002e870
        /*09c4*/ 	.short	0x010a
        /*09c6*/ 	.byte	0x3f
	.zero		1


	//   ....[71]....
        /*09c8*/ 	.word	0x00011e50
        /*09cc*/ 	.word	0x00000010
        /*09d0*/ 	.word	0x0002e860
        /*09d4*/ 	.short	0x010a
        /*09d6*/ 	.byte	0x3f
	.zero		1


	//   ....[72]....
        /*09d8*/ 	.word	0x00011ea0
        /*09dc*/ 	.word	0x00000009
        /*09e0*/ 	.word	0x0002e820
        /*09e4*/ 	.short	0x010a
        /*09e6*/ 	.byte	0x3f
	.zero		1


	//   ....[73]....
        /*09e8*/ 	.word	0x00011ef0
        /*09ec*/ 	.word	0x00000005
        /*09f0*/ 	.word	0x00000000
        /*09f4*/ 	.short	0x010a
        /*09f6*/ 	.byte	0x3f
	.zero		1


	//   ....[74]....
        /*09f8*/ 	.word	0x00011f40
        /*09fc*/ 	.word	0x00000007
        /*0a00*/ 	.word	0x00000000
        /*0a04*/ 	.short	0x010a
        /*0a06*/ 	.byte	0x3f
	.zero		1


	//   ....[75]....
        /*0a08*/ 	.word	0x00011f90
        /*0a0c*/ 	.word	0x00000005
        /*0a10*/ 	.word	0x0002e860
        /*0a14*/ 	.short	0x010a
        /*0a16*/ 	.byte	0x3f
	.zero		1


	//   ....[76]....
        /*0a18*/ 	.word	0x00011fe0
        /*0a1c*/ 	.word	0x00000003
        /*0a20*/ 	.word	0x0002e860
        /*0a24*/ 	.short	0x010a
        /*0a26*/ 	.byte	0x3f
	.zero		1


	//   ....[77]....
        /*0a28*/ 	.word	0x00012030
        /*0a2c*/ 	.word	0x00000005
        /*0a30*/ 	.word	0x0002e880
        /*0a34*/ 	.short	0x010a
        /*0a36*/ 	.byte	0x3f
	.zero		1


	//----- nvinfo : EIATTR_NUM_MBARRIERS
	.align		4
.L_96:
        /*0a38*/ 	.byte	0x03, 0x38
        /*0a3a*/ 	.short	0x0016


	//----- nvinfo : EIATTR_EXIT_INSTR_OFFSETS
	.align		4
        /*0a3c*/ 	.byte	0x04, 0x1c
        /*0a3e*/ 	.short	(.L_98 - .L_97)


	//   ....[0]....
.L_97:
        /*0a40*/ 	.word	0x00010e00


	//----- nvinfo : EIATTR_MAX_THREADS
	.align		4
.L_98:
        /*0a44*/ 	.byte	0x04, 0x05
        /*0a46*/ 	.short	(.L_100 - .L_99)
.L_99:
        /*0a48*/ 	.word	0x00000180
        /*0a4c*/ 	.word	0x00000001
        /*0a50*/ 	.word	0x00000001


	//----- nvinfo : EIATTR_CRS_STACK_SIZE
	.align		4
.L_100:
        /*0a54*/ 	.byte	0x04, 0x1e
        /*0a56*/ 	.short	(.L_102 - .L_101)
.L_101:
        /*0a58*/ 	.word	0x00000000


	//----- nvinfo : EIATTR_CBANK_PARAM_SIZE
	.align		4
.L_102:
        /*0a5c*/ 	.byte	0x03, 0x19
        /*0a5e*/ 	.short	0x0a70


	//----- nvinfo : EIATTR_PARAM_CBANK
	.align		4
        /*0a60*/ 	.byte	0x04, 0x0a
        /*0a62*/ 	.short	(.L_104 - .L_103)
	.align		4
.L_103:
        /*0a64*/ 	.word	index@(.nv.constant0._ZN7cutlass13device_kernelIN5flash11enable_sm90INS1_16FlashAttnFwdSm90INS1_25CollectiveMainloopFwdSm90ILi2EN4cute5tupleIJNS5_1CILi1EEES8_S8_EEENS6_IJNS7_ILi128EEENS7_ILi224EEESA_EEELi128ENS_12float_e4m3_tEfNS_4arch4Sm90ELb0ELb0ELb1ELb0ELb0ELb0ELb0ELb1ELb1ELb1ELb1ELb0EEENS1_21CollectiveEpilogueFwdINS6_IJSA_SA_SB_EEES9_NS_10bfloat16_tESF_Li256ELb0ELb1ELb1ELb1EEENS1_19SingleTileSchedulerILb0ELb1ELb1ELi128EEEEEEEEEvNT_6ParamsE)
        /*0a68*/ 	.short	0x0210
        /*0a6a*/ 	.short	0x0a70


	//----- nvinfo : EIATTR_SW_WAR
	.align		4
.L_104:
        /*0a6c*/ 	.byte	0x04, 0x36
        /*0a6e*/ 	.short	(.L_106 - .L_105)
.L_105:
        /*0a70*/ 	.word	0x00000008
.L_106:


//--------------------- .nv.info._ZN7cutlass13device_kernelIN5flash11enable_sm90INS1_16FlashAttnFwdSm90INS1_25CollectiveMainloopFwdSm90ILi2EN4cute5tupleIJNS5_1CILi1EEES8_S8_EEENS6_IJNS7_ILi128EEENS7_ILi224EEESA_EEELi128ENS_12float_e4m3_tEfNS_4arch4Sm90ELb0ELb0ELb1ELb1ELb0ELb0ELb0ELb1ELb1ELb1ELb1ELb0EEENS1_21CollectiveEpilogueFwdINS6_IJSA_SA_SB_EEES9_NS_10bfloat16_tESF_Li256ELb1ELb1ELb1ELb1EEENS1_36VarlenDynamicPersistentTileSchedulerILi128ELi224ELi256ELi128ELb1ELb1ELb1ELb0ELb1ELb1EEEEEEEEEvNT_6ParamsE --------------------------
	.section	.nv.info._ZN7cutlass13device_kernelIN5flash11enable_sm90INS1_16FlashAttnFwdSm90INS1_25CollectiveMainloopFwdSm90ILi2EN4cute5tupleIJNS5_1CILi1EEES8_S8_EEENS6_IJNS7_ILi128EEENS7_ILi224EEESA_EEELi128ENS_12float_e4m3_tEfNS_4arch4Sm90ELb0ELb0ELb1ELb1ELb0ELb0ELb0ELb1ELb1ELb1ELb1ELb0EEENS1_21CollectiveEpilogueFwdINS6_IJSA_SA_SB_EEES9_NS_10bfloat16_tESF_Li256ELb1ELb1ELb1ELb1EEENS1_36VarlenDynamicPersistentTileSchedulerILi128ELi224ELi256ELi128ELb1ELb1ELb1ELb0ELb1ELb1EEEEEEEEEvNT_6ParamsE,"",@"SHT_CUDA_INFO"
	.sectionflags	@""
	.align	4


	//----- nvinfo : EIATTR_CUDA_API_VERSION
	.align		4
        /*0000*/ 	.byte	0x04, 0x37
        /*0002*/ 	.short	(.L_108 - .L_107)
.L_107:
        /*0004*/ 	.word	0x00000082


	//----- nvinfo : EIATTR_KPARAM_INFO
	.align		4
.L_108:
        /*0008*/ 	.byte	0x04, 0x17
        /*000a*/ 	.short	(.L_110 - .L_109)
.L_109:
        /*000c*/ 	.word	0x00000000
        /*0010*/ 	.short	0x0000
        /*0012*/ 	.short	0x0070
        /*0014*/ 	.byte	0x00, 0xf0, 0x01, 0x2a


	//----- nvinfo : EIATTR_SPARSE_MMA_MASK
	.align		4
.L_110:
        /*0018*/ 	.byte	0x03, 0x50
        /*001a*/ 	.short	0x0000


	//----- nvinfo : EIATTR_MAXREG_COUNT
	.align		4
        /*001c*/ 	.byte	0x03, 0x1b
        /*001e*/ 	.short	0x00a8


	//----- nvinfo : EIATTR_NUM_BARRIERS
	.align		4
        /*0020*/ 	.byte	0x02, 0x4c
        /*0022*/ 	.byte	0x10
	.zero		1


	//----- nvinfo : EIATTR_EXTERNS
	.align		4
        /*0024*/ 	.byte	0x04, 0x0f
        /*0026*/ 	.short	(.L_112 - .L_111)


	//   ....[0]....
	.align		4
.L_111:
        /*0028*/ 	.word	index@(__assertfail)


	//----- nvinfo : EIATTR_ANNOTATIONS
	.align		4
.L_112:
        /*002c*/ 	.byte	0x04, 0x55
        /*002e*/ 	.short	(.L_114 - .L_113)


	//   ....[0]....
.L_113:
        /* <DEDUP_REMOVED lines=53> */


	//----- nvinfo : EIATTR_MERCURY_ISA_VERSION
	.align		4
.L_114:
        /*0368*/ 	.byte	0x03, 0x5f
        /*036a*/ 	.short	0x0101


	//----- nvinfo : EIATTR_UNUSED_LOAD_BYTE_OFFSET
	.align		4
        /*036c*/ 	.byte	0x04, 0x44
        /*036e*/ 	.short	(.L_116 - .L_115)


	//   ....[0]....
.L_115:
        /*0370*/ 	.word	0x00000a40
        /*0374*/ 	.word	0x0000fff0


	//   ....[1]....
        /*0378*/ 	.word	0x0000bbe0
        /*037c*/ 	.word	0x0000fff0


	//----- nvinfo : EIATTR_INT_WARP_WIDE_INSTR_OFFSETS
	.align		4
.L_116:
        /*0380*/ 	.byte	0x04, 0x31
        /*0382*/ 	.short	(.L_118 - .L_117)


	//   ....[0]....
.L_117:
        /*0384*/ 	.word	0x00000130


	//   ....[1]....
        /*0388*/ 	.word	0x00000170


	//   ....[2]....
        /*038c*/ 	.word	0x000001e0


	//   ....[3]....
        /*0390*/ 	.word	0x00011180


	//   ....[4]....
        /*0394*/ 	.word	0x00011210


	//   ....[5]....
        /*0398*/ 	.word	0x00013a60


	//   ....[6]....
        /*039c*/ 	.word	0x00013af0


	//----- nvinfo : EIATTR_COOP_GROUP_MASK_REGIDS
	.align		4
.L_118:
        /*03a0*/ 	.byte	0x04, 0x29
        /*03a2*/ 	.short	(.L_120 - .L_119)


	//   ....[0]....
.L_119:
        /*03a4*/ 	.word	0xffffffff


	//   ....[1]....
        /*03a8*/ 	.word	0xffffffff


	//   ....[2]....
        /*03ac*/ 	.word	0xffffffff


	//   ....[3]....
        /*03b0*/ 	.word	0xffffffff


	//   ....[4]....
        /*03b4*/ 	.word	0xffffffff


	//   ....[5]....
        /*03b8*/ 	.word	0xffffffff


	//   ....[6]....
        /*03bc*/ 	.word	0xffffffff


	//   ....[7]....
        /*03c0*/ 	.word	0xffffffff


	//   ....[8]....
        /*03c4*/ 	.word	0xffffffff


	//   ....[9]....
        /*03c8*/ 	.word	0xffffffff


	//   ....[10]....
        /*03cc*/ 	.word	0xffffffff


	//   ....[11]....
        /*03d0*/ 	.word	0xffffffff


	//   ....[12]....
        /*03d4*/ 	.word	0xffffffff


	//   ....[13]....
        /*03d8*/ 	.word	0xffffffff


	//   ....[14]....
        /*03dc*/ 	.word	0xffffffff


	//   ....[15]....
        /*03e0*/ 	.word	0xffffffff


	//   ....[16]....
        /*03e4*/ 	.word	0xffffffff


	//   ....[17]....
        /*03e8*/ 	.word	0xffffffff


	//   ....[18]....
        /*03ec*/ 	.word	0xffffffff


	//   ....[19]....
        /*03f0*/ 	.word	0xffffffff


	//   ....[20]....
        /*03f4*/ 	.word	0xffffffff


	//   ....[21]....
        /*03f8*/ 	.word	0xffffffff


	//   ....[22]....
        /*03fc*/ 	.word	0xffffffff


	//   ....[23]....
        /*0400*/ 	.word	0xffffffff


	//   ....[24]....
        /*0404*/ 	.word	0xffffffff


	//   ....[25]....
        /*0408*/ 	.word	0xffffffff


	//   ....[26]....
        /*040c*/ 	.word	0xffffffff


	//   ....[27]....
        /*0410*/ 	.word	0xffffffff


	//   ....[28]....
        /*0414*/ 	.word	0xffffffff


	//   ....[29]....
        /*0418*/ 	.word	0xffffffff


	//   ....[30]....
        /*041c*/ 	.word	0xffffffff


	//   ....[31]....
        /*0420*/ 	.word	0xffffffff


	//   ....[32]....
        /*0424*/ 	.word	0xffffffff


	//   ....[33]....
        /*0428*/ 	.word	0xffffffff


	//   ....[34]....
        /*042c*/ 	.word	0xffffffff


	//   ....[35]....
        /*0430*/ 	.word	0xffffffff


	//   ....[36]....
        /*0434*/ 	.word	0xffffffff


	//   ....[37]....
        /*0438*/ 	.word	0xffffffff


	//   ....[38]....
        /*043c*/ 	.word	0xffffffff


	//   ....[39]....
        /*0440*/ 	.word	0xffffffff


	//   ....[40]....
        /*0444*/ 	.word	0xffffffff


	//   ....[41]....
        /*0448*/ 	.word	0xffffffff


	//   ....[42]....
        /*044c*/ 	.word	0xffffffff


	//   ....[43]....
        /*0450*/ 	.word	0xffffffff


	//   ....[44]....
        /*0454*/ 	.word	0xffffffff


	//   ....[45]....
        /*0458*/ 	.word	0xffffffff


	//   ....[46]....
        /*045c*/ 	.word	0xffffffff


	//   ....[47]....
        /*0460*/ 	.word	0xffffffff


	//   ....[48]....
        /*0464*/ 	.word	0xffffffff


	//   ....[49]....
        /*0468*/ 	.word	0xffffffff


	//   ....[50]....
        /*046c*/ 	.word	0xffffffff


	//   ....[51]....
        /*0470*/ 	.word	0xffffffff


	//   ....[52]....
        /*0474*/ 	.word	0xffffffff


	//   ....[53]....
        /*0478*/ 	.word	0xffffffff


	//   ....[54]....
        /*047c*/ 	.word	0xffffffff


	//   ....[55]....
        /*0480*/ 	.word	0xffffffff


	//   ....[56]....
        /*0484*/ 	.word	0xffffffff


	//   ....[57]....
        /*0488*/ 	.word	0xffffffff


	//   ....[58]....
        /*048c*/ 	.word	0xffffffff


	//   ....[59]....
        /*0490*/ 	.word	0xffffffff


	//   ....[60]....
        /*0494*/ 	.word	0xffffffff


	//   ....[61]....
        /*0498*/ 	.word	0xffffffff


	//   ....[62]....
        /*049c*/ 	.word	0xffffffff


	//   ....[63]....
        /*04a0*/ 	.word	0xffffffff


	//   ....[64]....
        /*04a4*/ 	.word	0xffffffff


	//   ....[65]....
        /*04a8*/ 	.word	0xffffffff


	//   ....[66]....
        /*04ac*/ 	.word	0xffffffff


	//   ....[67]....
        /*04b0*/ 	.word	0xffffffff


	//   ....[68]....
        /*04b4*/ 	.word	0xffffffff


	//   ....[69]....
        /*04b8*/ 	.word	0xffffffff


	//   ....[70]....
        /*04bc*/ 	.word	0xffffffff


	//   ....[71]....
        /*04c0*/ 	.word	0xffffffff


	//   ....[72]....
        /*04c4*/ 	.word	0xffffffff


	//   ....[73]....
        /*04c8*/ 	.word	0xffffffff


	//   ....[74]....
        /*04cc*/ 	.word	0xffffffff


	//   ....[75]....
        /*04d0*/ 	.word	0xffffffff


	//   ....[76]....
        /*04d4*/ 	.word	0xffffffff


	//   ....[77]....
        /*04d8*/ 	.word	0xffffffff


	//   ....[78]....
        /*04dc*/ 	.word	0xffffffff


	//   ....[79]....
        /*04e0*/ 	.word	0xffffffff


	//   ....[80]....
        /*04e4*/ 	.word	0xffffffff


	//   ....[81]....
        /*04e8*/ 	.word	0xffffffff


	//   ....[82]....
        /*04ec*/ 	.word	0xffffffff


	//   ....[83]....
        /*04f0*/ 	.word	0xffffffff


	//   ....[84]....
        /*04f4*/ 	.word	0xffffffff


	//   ....[85]....
        /*04f8*/ 	.word	0xffffffff


	//   ....[86]....
        /*04fc*/ 	.word	0xffffffff


	//   ....[87]....
        /*0500*/ 	.word	0xffffffff


	//   ....[88]....
        /*0504*/ 	.word	0xffffffff


	//   ....[89]....
        /*0508*/ 	.word	0xffffffff


	//   ....[90]....
        /*050c*/ 	.word	0xffffffff


	//   ....[91]....
        /*0510*/ 	.word	0xffffffff


	//   ....[92]....
        /*0514*/ 	.word	0xffffffff


	//   ....[93]....
        /*0518*/ 	.word	0xffffffff


	//   ....[94]....
        /*051c*/ 	.word	0xffffffff


	//   ....[95]....
        /*0520*/ 	.word	0xffffffff


	//   ....[96]....
        /*0524*/ 	.word	0xffffffff


	//   ....[97]....
        /*0528*/ 	.word	0xffffffff


	//   ....[98]....
        /*052c*/ 	.word	0xffffffff


	//   ....[99]....
        /*0530*/ 	.word	0xffffffff


	//   ....[100]....
        /*0534*/ 	.word	0xffffffff


	//   ....[101]....
        /*0538*/ 	.word	0xffffffff


	//   ....[102]....
        /*053c*/ 	.word	0xffffffff


	//   ....[103]....
        /*0540*/ 	.word	0xffffffff


	//   ....[104]....
        /*0544*/ 	.word	0xffffffff


	//   ....[105]....
        /*0548*/ 	.word	0xffffffff


	//   ....[106]....
        /*054c*/ 	.word	0xffffffff


	//   ....[107]....
        /*0550*/ 	.word	0xffffffff


	//   ....[108]....
        /*0554*/ 	.word	0xffffffff


	//   ....[109]....
        /*0558*/ 	.word	0xffffffff


	//   ....[110]....
        /*055c*/ 	.word	0xffffffff


	//   ....[111]....
        /*0560*/ 	.word	0xffffffff


	//   ....[112]....
        /*0564*/ 	.word	0xffffffff


	//   ....[113]....
        /*0568*/ 	.word	0xffffffff


	//   ....[114]....
        /*056c*/ 	.word	0xffffffff


	//   ....[115]....
        /*0570*/ 	.word	0xffffffff


	//   ....[116]....
        /*0574*/ 	.word	0xffffffff


	//   ....[117]....
        /*0578*/ 	.word	0xffffffff


	//   ....[118]....
        /*057c*/ 	.word	0xffffffff


	//   ....[119]....
        /*0580*/ 	.word	0xffffffff


	//   ....[120]....
        /*0584*/ 	.word	0xffffffff


	//   ....[121]....
        /*0588*/ 	.word	0xffffffff


	//   ....[122]....
        /*058c*/ 	.word	0xffffffff


	//   ....[123]....
        /*0590*/ 	.word	0xffffffff


	//   ....[124]....
        /*0594*/ 	.word	0xffffffff


	//   ....[125]....
        /*0598*/ 	.word	0xffffffff


	//   ....[126]....
        /*059c*/ 	.word	0xffffffff


	//   ....[127]....
        /*05a0*/ 	.word	0xffffffff


	//   ....[128]....
        /*05a4*/ 	.word	0xffffffff


	//   ....[129]....
        /*05a8*/ 	.word	0xffffffff


	//   ....[130]....
        /*05ac*/ 	.word	0xffffffff


	//   ....[131]....
        /*05b0*/ 	.word	0xffffffff


	//   ....[132]....
        /*05b4*/ 	.word	0xffffffff


	//   ....[133]....
        /*05b8*/ 	.word	0xffffffff


	//   ....[134]....
        /*05bc*/ 	.word	0xffffffff


	//   ....[135]....
        /*05c0*/ 	.word	0xffffffff


	//   ....[136]....
        /*05c4*/ 	.word	0xffffffff


	//   ....[137]....
        /*05c8*/ 	.word	0xffffffff


	//   ....[138]....
        /*05cc*/ 	.word	0xffffffff


	//   ....[139]....
        /*05d0*/ 	.word	0xffffffff


	//   ....[140]....
        /*05d4*/ 	.word	0xffffffff


	//   ....[141]....
        /*05d8*/ 	.word	0xffffffff


	//   ....[142]....
        /*05dc*/ 	.word	0xffffffff


	//   ....[143]....
        /*05e0*/ 	.word	0xffffffff


	//   ....[144]....
        /*05e4*/ 	.word	0xffffffff


	//   ....[145]....
        /*05e8*/ 	.word	0xffffffff


	//   ....[146]....
        /*05ec*/ 	.word	0xffffffff


	//   ....[147]....
        /*05f0*/ 	.word	0xffffffff


	//   ....[148]....
        /*05f4*/ 	.word	0xffffffff


	//   ....[149]....
        /*05f8*/ 	.word	0xffffffff


	//   ....[150]....
        /*05fc*/ 	.word	0xffffffff


	//   ....[151]....
        /*0600*/ 	.word	0xffffffff


	//   ....[152]....
        /*0604*/ 	.word	0xffffffff


	//   ....[153]....
        /*0608*/ 	.word	0xffffffff


	//   ....[154]....
        /*060c*/ 	.word	0xffffffff


	//   ....[155]....
        /*0610*/ 	.word	0xffffffff


	//   ....[156]....
        /*0614*/ 	.word	0xffffffff


	//   ....[157]....
        /*0618*/ 	.word	0xffffffff


	//   ....[158]....
        /*061c*/ 	.word	0xffffffff


	//   ....[159]....
        /*0620*/ 	.word	0xffffffff


	//   ....[160]....
        /*0624*/ 	.word	0xffffffff


	//   ....[161]....
        /*0628*/ 	.word	0x0500000f


	//   ....[162]....
        /*062c*/ 	.word	0x0500000f


	//   ....[163]....
        /*0630*/ 	.word	0x0500000f


	//   ....[164]....
        /*0634*/ 	.word	0x0500000f


	//   ....[165]....
        /*0638*/ 	.word	0x0500000f


	//   ....[166]....
        /*063c*/ 	.word	0x0500000f


	//   ....[167]....
        /*0640*/ 	.word	0x0500000f


	//   ....[168]....
        /*0644*/ 	.word	0x0500000f


	//   ....[169]....
        /*0648*/ 	.word	0x0500000f


	//   ....[170]....
        /*064c*/ 	.word	0x0500000f


	//   ....[171]....
        /*0650*/ 	.word	0x0500000f


	//   ....[172]....
        /*0654*/ 	.word	0x0500000f


	//   ....[173]....
        /*0658*/ 	.word	0x0500000f


	//   ....[174]....
        /*065c*/ 	.word	0x0500000f


	//   ....[175]....
        /*0660*/ 	.word	0x0500000f


	//   ....[176]....
        /*0664*/ 	.word	0x0500000f


	//   ....[177]....
        /*0668*/ 	.word	0x0500000f


	//   ....[178]....
        /*066c*/ 	.word	0x0500000f


	//----- nvinfo : EIATTR_COOP_GROUP_INSTR_OFFSETS
	.align		4
.L_120:
        /*0670*/ 	.byte	0x04, 0x28
        /*0672*/ 	.short	(.L_122 - .L_121)


	//   ....[0]....
.L_121:
        /*0674*/ 	.word	0x00000070


	//   ....[1]....
        /*0678*/ 	.word	0x00000140


	//   ....[2]....
        /*067c*/ 	.word	0x00000190


	//   ....[3]....
        /*0680*/ 	.word	0x000003c0


	//   ....[4]....
        /*0684*/ 	.word	0x00000520


	//   ....[5]....
        /*0688*/ 	.word	0x00000640


	//   ....[6]....
        /*068c*/ 	.word	0x000007a0


	//   ....[7]....
        /*0690*/ 	.word	0x00001a30


	//   ....[8]....
        /*0694*/ 	.word	0x000046b0


	//   ....[9]....
        /*0698*/ 	.word	0x00004720


	//   ....[10]....
        /*069c*/ 	.word	0x00005030


	//   ....[11]....
        /*06a0*/ 	.word	0x000050d0


	//   ....[12]....
        /*06a4*/ 	.word	0x00009040


	//   ....[13]....
        /*06a8*/ 	.word	0x00009060


	//   ....[14]....
        /*06ac*/ 	.word	0x00009080


	//   ....[15]....
        /*06b0*/ 	.word	0x000090a0


	//   ....[16]....
        /*06b4*/ 	.word	0x0000b420


	//   ....[17]....
        /*06b8*/ 	.word	0x0000b430


	//   ....[18]....
        /*06bc*/ 	.word	0x0000b4b0


	//   ....[19]....
        /*06c0*/ 	.word	0x0000b4c0


	//   ....[20]....
        /*06c4*/ 	.word	0x0000c400


	//   ....[21]....
        /*06c8*/ 	.word	0x0000c420


	//   ....[22]....
        /*06cc*/ 	.word	0x0000c450


	//   ....[23]....
        /*06d0*/ 	.word	0x0000c470


	//   ....[24]....
        /*06d4*/ 	.word	0x0000c490


	//   ....[25]....
        /*06d8*/ 	.word	0x0000c4b0


	//   ....[26]....
        /*06dc*/ 	.word	0x0000c4d0


	//   ....[27]....
        /*06e0*/ 	.word	0x0000c4e0


	//   ....[28]....
        /*06e4*/ 	.word	0x0000c4f0


	//   ....[29]....
        /*06e8*/ 	.word	0x0000c500


	//   ....[30]....
        /*06ec*/ 	.word	0x0000c510


	//   ....[31]....
        /*06f0*/ 	.word	0x0000c520


	//   ....[32]....
        /*06f4*/ 	.word	0x0000c530


	//   ....[33]....
        /*06f8*/ 	.word	0x0000c540


	//   ....[34]....
        /*06fc*/ 	.word	0x0000c550


	//   ....[35]....
        /*0700*/ 	.word	0x0000c560


	//   ....[36]....
        /*0704*/ 	.word	0x0000c570


	//   ....[37]....
        /*0708*/ 	.word	0x0000c580


	//   ....[38]....
        /*070c*/ 	.word	0x0000c590


	//   ....[39]....
        /*0710*/ 	.word	0x0000c5a0


	//   ....[40]....
        /*0714*/ 	.word	0x0000c5b0


	//   ....[41]....
        /*0718*/ 	.word	0x0000c5c0


	//   ....[42]....
        /*071c*/ 	.word	0x0000c5d0


	//   ....[43]....
        /*0720*/ 	.word	0x0000c5e0


	//   ....[44]....
        /*0724*/ 	.word	0x0000c5f0


	//   ....[45]....
        /*0728*/ 	.word	0x0000c600


	//   ....[46]....
        /*072c*/ 	.word	0x0000c610


	//   ....[47]....
        /*0730*/ 	.word	0x0000c620


	//   ....[48]....
        /*0734*/ 	.word	0x0000c630


	//   ....[49]....
        /*0738*/ 	.word	0x0000c640


	//   ....[50]....
        /*073c*/ 	.word	0x0000c650


	//   ....[51]....
        /*0740*/ 	.word	0x0000c660


	//   ....[52]....
        /*0744*/ 	.word	0x0000c670


	//   ....[53]....
        /*0748*/ 	.word	0x0000c680


	//   ....[54]....
        /*074c*/ 	.word	0x0000c690


	//   ....[55]....
        /*0750*/ 	.word	0x0000c6a0


	//   ....[56]....
        /*0754*/ 	.word	0x0000c6b0


	//   ....[57]....
        /*0758*/ 	.word	0x0000c6c0


	//   ....[58]....
        /*075c*/ 	.word	0x0000c6d0


	//   ....[59]....
        /*0760*/ 	.word	0x0000c6e0


	//   ....[60]....
        /*0764*/ 	.word	0x0000c6f0


	//   ....[61]....
        /*0768*/ 	.word	0x0000c700


	//   ....[62]....
        /*076c*/ 	.word	0x0000c710


	//   ....[63]....
        /*0770*/ 	.word	0x0000c720


	//   ....[64]....
        /*0774*/ 	.word	0x0000c730


	//   ....[65]....
        /*0778*/ 	.word	0x0000c740


	//   ....[66]....
        /*077c*/ 	.word	0x0000c750


	//   ....[67]....
        /*0780*/ 	.word	0x0000c760


	//   ....[68]....
        /*0784*/ 	.word	0x0000c770


	//   ....[69]....
        /*0788*/ 	.word	0x0000c780


	//   ....[70]....
        /*078c*/ 	.word	0x0000c790


	//   ....[71]....
        /*0790*/ 	.word	0x0000c7a0


	//   ....[72]....
        /*0794*/ 	.word	0x0000c7b0


	//   ....[73]....
        /*0798*/ 	.word	0x0000c7c0


	//   ....[74]....
        /*079c*/ 	.word	0x0000c7d0


	//   ....[75]....
        /*07a0*/ 	.word	0x0000c7e0


	//   ....[76]....
        /*07a4*/ 	.word	0x0000c7f0


	//   ....[77]....
        /*07a8*/ 	.word	0x0000c800


	//   ....[78]....
        /*07ac*/ 	.word	0x0000c810


	//   ....[79]....
        /*07b0*/ 	.word	0x0000c820


	//   ....[80]....
        /*07b4*/ 	.word	0x0000c830


	//   ....[81]....
        /*07b8*/ 	.word	0x0000c840


	//   ....[82]....
        /*07bc*/ 	.word	0x0000c850


	//   ....[83]....
        /*07c0*/ 	.word	0x0000c860


	//   ....[84]....
        /*07c4*/ 	.word	0x0000d3e0


	//   ....[85]....
        /*07c8*/ 	.word	0x0000d3f0


	//   ....[86]....
        /*07cc*/ 	.word	0x0000d400


	//   ....[87]....
        /*07d0*/ 	.word	0x0000d450


	//   ....[88]....
        /*07d4*/ 	.word	0x0000dbe0


	//   ....[89]....
        /*07d8*/ 	.word	0x0000dc00


	//   ....[90]....
        /*07dc*/ 	.word	0x0000dcf0


	//   ....[91]....
        /*07e0*/ 	.word	0x0000dd10


	//   ....[92]....
        /*07e4*/ 	.word	0x0000ddd0


	//   ....[93]....
        /*07e8*/ 	.word	0x0000ddf0


	//   ....[94]....
        /*07ec*/ 	.word	0x0000dec0


	//   ....[95]....
        /*07f0*/ 	.word	0x0000dee0


	//   ....[96]....
        /*07f4*/ 	.word	0x0000e3d0


	//   ....[97]....
        /*07f8*/ 	.word	0x0000e3e0


	//   ....[98]....
        /*07fc*/ 	.word	0x0000e820


	//   ....[99]....
        /*0800*/ 	.word	0x0000e830


	//   ....[100]....
        /*0804*/ 	.word	0x0000f5b0


	//   ....[101]....
        /*0808*/ 	.word	0x0000f5d0


	//   ....[102]....
        /*080c*/ 	.word	0x0000f690


	//   ....[103]....
        /*0810*/ 	.word	0x0000f6b0


	//   ....[104]....
        /*0814*/ 	.word	0x0000f770


	//   ....[105]....
        /*0818*/ 	.word	0x0000f790


	//   ....[106]....
        /*081c*/ 	.word	0x0000f860


	//   ....[107]....
        /*0820*/ 	.word	0x0000f880


	//   ....[108]....
        /*0824*/ 	.word	0x0000f9d0


	//   ....[109]....
        /*0828*/ 	.word	0x0000fc10


	//   ....[110]....
        /*082c*/ 	.word	0x0000fc40


	//   ....[111]....
        /*0830*/ 	.word	0x0000fc80


	//   ....[112]....
        /*0834*/ 	.word	0x0000fcb0


	//   ....[113]....
        /*0838*/ 	.word	0x0000fce0


	//   ....[114]....
        /*083c*/ 	.word	0x0000fd20


	//   ....[115]....
        /*0840*/ 	.word	0x0000feb0


	//   ....[116]....
        /*0844*/ 	.word	0x0000fee0


	//   ....[117]....
        /*0848*/ 	.word	0x0000ff10


	//   ....[118]....
        /*084c*/ 	.word	0x0000ff40


	//   ....[119]....
        /*0850*/ 	.word	0x0000ff70


	//   ....[120]....
        /*0854*/ 	.word	0x0000ffb0


	//   ....[121]....
        /*0858*/ 	.word	0x00010040


	//   ....[122]....
        /*085c*/ 	.word	0x00010090


	//   ....[123]....
        /*0860*/ 	.word	0x000100a0


	//   ....[124]....
        /*0864*/ 	.word	0x00010130


	//   ....[125]....
        /*0868*/ 	.word	0x00011930


	//   ....[126]....
        /*086c*/ 	.word	0x00012490


	//   ....[127]....
        /*0870*/ 	.word	0x000124c0


	//   ....[128]....
        /*0874*/ 	.word	0x00012570


	//   ....[129]....
        /*0878*/ 	.word	0x00012580


	//   ....[130]....
        /*087c*/ 	.word	0x000125f0


	//   ....[131]....
        /*0880*/ 	.word	0x00012600


	//   ....[132]....
        /*0884*/ 	.word	0x00012670


	//   ....[133]....
        /*0888*/ 	.word	0x00012680


	//   ....[134]....
        /*088c*/ 	.word	0x000126f0


	//   ....[135]....
        /*0890*/ 	.word	0x00012700


	//   ....[136]....
        /*0894*/ 	.word	0x00012770


	//   ....[137]....
        /*0898*/ 	.word	0x00012780


	//   ....[138]....
        /*089c*/ 	.word	0x000127f0


	//   ....[139]....
        /*08a0*/ 	.word	0x00012800


	//   ....[140]....
        /*08a4*/ 	.word	0x00012810


	//   ....[141]....
        /*08a8*/ 	.word	0x00012850


	//   ....[142]....
        /*08ac*/ 	.word	0x00014620


	//   ....[143]....
        /*08b0*/ 	.word	0x00014650


	//   ....[144]....
        /*08b4*/ 	.word	0x00014680


	//   ....[145]....
        /*08b8*/ 	.word	0x00014690


	//   ....[146]....
        /*08bc*/ 	.word	0x000146d0


	//   ....[147]....
        /*08c0*/ 	.word	0x00014710


	//   ....[148]....
        /*08c4*/ 	.word	0x00014720


	//   ....[149]....
        /*08c8*/ 	.word	0x00014750


	//   ....[150]....
        /*08cc*/ 	.word	0x000148b0


	//   ....[151]....
        /*08d0*/ 	.word	0x000148e0


	//   ....[152]....
        /*08d4*/ 	.word	0x00014910


	//   ....[153]....
        /*08d8*/ 	.word	0x00014940


	//   ....[154]....
        /*08dc*/ 	.word	0x00014970


	//   ....[155]....
        /*08e0*/ 	.word	0x000149b0


	//   ....[156]....
        /*08e4*/ 	.word	0x00014a30


	//   ....[157]....
        /*08e8*/ 	.word	0x00014a70


	//   ....[158]....
        /*08ec*/ 	.word	0x00014a80


	//   ....[159]....
        /*08f0*/ 	.word	0x00014ac0


	//   ....[160]....
        /*08f4*/ 	.word	0x00015140


	//   ....[161]....
        /*08f8*/ 	.word	0x00015660


	//   ....[162]....
        /*08fc*/ 	.word	0x00015820


	//   ....[163]....
        /*0900*/ 	.word	0x00015890


	//   ....[164]....
        /*0904*/ 	.word	0x000158f0


	//   ....[165]....
        /*0908*/ 	.word	0x000159e0


	//   ....[166]....
        /*090c*/ 	.word	0x00015a40


	//   ....[167]....
        /*0910*/ 	.word	0x00015b20


	//   ....[168]....
        /*0914*/ 	.word	0x00015b80


	//   ....[169]....
        /*0918*/ 	.word	0x00015c60


	//   ....[170]....
        /*091c*/ 	.word	0x00015cc0


	//   ....[171]....
        /*0920*/ 	.word	0x00015da0


	//   ....[172]....
        /*0924*/ 	.word	0x00015e00


	//   ....[173]....
        /*0928*/ 	.word	0x00015ee0


	//   ....[174]....
        /*092c*/ 	.word	0x00015f40


	//   ....[175]....
        /*0930*/ 	.word	0x00016000


	//   ....[176]....
        /*0934*/ 	.word	0x00016080


	//   ....[177]....
        /*0938*/ 	.word	0x00016140


	//   ....[178]....
        /*093c*/ 	.word	0x00016490


	//----- nvinfo : EIATTR_REG_RECONFIG
	.align		4
.L_122:
        /*0940*/ 	.byte	0x01, 0x54
	.zero		2


	//----- nvinfo : EIATTR_SYSCALL_OFFSETS
	.align		4
        /*0944*/ 	.byte	0x04, 0x46
        /*0946*/ 	.short	(.L_124 - .L_123)


	//   ....[0]....
.L_123:
        /*0948*/ 	.word	0x00001bb0


	//   ....[1]....
        /*094c*/ 	.word	0x00011380


	//   ....[2]....
        /*0950*/ 	.word	0x00011510


	//   ....[3]....
        /*0954*/ 	.word	0x00011660


	//   ....[4]....
        /*0958*/ 	.word	0x000117a0


	//   ....[5]....
        /*095c*/ 	.word	0x00012120


	//----- nvinfo : EIATTR_MBARRIER_INSTR_OFFSETS
	.align		4
.L_124:
        /*0960*/ 	.byte	0x04, 0x39
        /*0962*/ 	.short	(.L_126 - .L_125)


	//   ....[0]....
.L_125:
        /*0964*/ 	.word	0x00000270
        /*0968*/ 	.word	0x000000ff
        /*096c*/ 	.word	0x0002e800
        /*0970*/ 	.short	0x0100
        /*0972*/ 	.byte	0x08
	.zero		1


	//   ....[1]....
        /*0974*/ 	.word	0x00000280
        /*0978*/ 	.word	0x000000ff
        /*097c*/ 	.word	0x0002e820
        /*0980*/ 	.short	0x0100
        /*0982*/ 	.byte	0x08
	.zero		1


	//   ....[2]....
        /*0984*/ 	.word	0x00000370
        /*0988*/ 	.word	0x000000ff
        /*098c*/ 	.word	0x0002e830
        /*0990*/ 	.short	0x0100
        /*0992*/ 	.byte	0x08
	.zero		1


	//   ....[3]....
        /*0994*/ 	.word	0x00000380
        /*0998*/ 	.word	0x000000ff
        /*099c*/ 	.word	0x0002e840
        /*09a0*/ 	.short	0x0100
        /*09a2*/ 	.byte	0x08
	.zero		1


	//   ....[4]....
        /*09a4*/ 	.word	0x00000390
        /*09a8*/ 	.word	0x000000ff
        /*09ac*/ 	.word	0x0002e838
        /*09b0*/ 	.short	0x0100
        /*09b2*/ 	.byte	0x08
	.zero		1


	//   ....[5]....
        /*09b4*/ 	.word	0x000003a0
        /*09b8*/ 	.word	0x000000ff
        /*09bc*/ 	.word	0x0002e848
        /*09c0*/ 	.short	0x0100
        /*09c2*/ 	.byte	0x08
	.zero		1


	//   ....[6]....
        /*09c4*/ 	.word	0x000004d0
        /*09c8*/ 	.word	0x000000ff
        /*09cc*/ 	.word	0x0002e850
        /*09d0*/ 	.short	0x0100
        /*09d2*/ 	.byte	0x08
	.zero		1


	//   ....[7]....
        /*09d4*/ 	.word	0x000004e0
        /*09d8*/ 	.word	0x000000ff
        /*09dc*/ 	.word	0x0002e860
        /*09e0*/ 	.short	0x0100
        /*09e2*/ 	.byte	0x08
	.zero		1


	//   ....[8]....
        /*09e4*/ 	.word	0x000004f0
        /*09e8*/ 	.word	0x000000ff
        /*09ec*/ 	.word	0x0002e858
        /*09f0*/ 	.short	0x0100
        /*09f2*/ 	.byte	0x08
	.zero		1


	//   ....[9]....
        /*09f4*/ 	.word	0x00000500
        /*09f8*/ 	.word	0x000000ff
        /*09fc*/ 	.word	0x0002e868
        /*0a00*/ 	.short	0x0100
        /*0a02*/ 	.byte	0x08
	.zero		1


	//   ....[10]....
        /*0a04*/ 	.word	0x000005f0
        /*0a08*/ 	.word	0x000000ff
        /*0a0c*/ 	.word	0x0002e870
        /*0a10*/ 	.short	0x0100
        /*0a12*/ 	.byte	0x06
	.zero		1


	//   ....[11]....
        /*0a14*/ 	.word	0x00000600
        /*0a18*/ 	.word	0x000000ff
        /*0a1c*/ 	.word	0x0002e880
        /*0a20*/ 	.short	0x0100
        /*0a22*/ 	.byte	0x06
	.zero		1


	//   ....[12]....
        /*0a24*/ 	.word	0x00000610
        /*0a28*/ 	.word	0x000000ff
        /*0a2c*/ 	.word	0x0002e878
        /*0a30*/ 	.short	0x0100
        /*0a32*/ 	.byte	0x06
	.zero		1


	//   ....[13]....
        /*0a34*/ 	.word	0x00000620
        /*0a38*/ 	.word	0x000000ff
        /*0a3c*/ 	.word	0x0002e888
        /*0a40*/ 	.short	0x0100
        /*0a42*/ 	.byte	0x06
	.zero		1


	//   ....[14]....
        /*0a44*/ 	.word	0x00000750
        /*0a48*/ 	.word	0x000000ff
        /*0a4c*/ 	.word	0x0002e890
        /*0a50*/ 	.short	0x0100
        /*0a52*/ 	.byte	0x08
	.zero		1


	//   ....[15]....
        /*0a54*/ 	.word	0x00000760
        /*0a58*/ 	.word	0x000000ff
        /*0a5c*/ 	.word	0x0002e8a0
        /*0a60*/ 	.short	0x0100
        /*0a62*/ 	.byte	0x08
	.zero		1


	//   ....[16]....
        /*0a64*/ 	.word	0x00000770
        /*0a68*/ 	.word	0x000000ff
        /*0a6c*/ 	.word	0x0002e898
        /*0a70*/ 	.short	0x0100
        /*0a72*/ 	.byte	0x08
	.zero		1


	//   ....[17]....
        /*0a74*/ 	.word	0x00000780
        /*0a78*/ 	.word	0x000000ff
        /*0a7c*/ 	.word	0x0002e8a8
        /*0a80*/ 	.short	0x0100
        /*0a82*/ 	.byte	0x08
	.zero		1


	//   ....[18]....
        /*0a84*/ 	.word	0x000008b0
        /*0a88*/ 	.word	0x000000ff
        /*0a8c*/ 	.word	0x0002e8b0
        /*0a90*/ 	.short	0x0100
        /*0a92*/ 	.byte	0x08
	.zero		1


	//   ....[19]....
        /*0a94*/ 	.word	0x000008c0
        /*0a98*/ 	.word	0x000000ff
        /*0a9c*/ 	.word	0x0002e8c0
        /*0aa0*/ 	.short	0x0100
        /*0aa2*/ 	.byte	0x08
	.zero		1


	//   ....[20]....
        /*0aa4*/ 	.word	0x000008d0
        /*0aa8*/ 	.word	0x000000ff
        /*0aac*/ 	.word	0x0002e8b8
        /*0ab0*/ 	.short	0x0100
        /*0ab2*/ 	.byte	0x08
	.zero		1


	//   ....[21]....
        /*0ab4*/ 	.word	0x000008e0
        /*0ab8*/ 	.word	0x000000ff
        /*0abc*/ 	.word	0x0002e8c8
        /*0ac0*/ 	.short	0x0100
        /*0ac2*/ 	.byte	0x08
	.zero		1


	//   ....[22]....
        /*0ac4*/ 	.word	0x00001e60
        /*0ac8*/ 	.word	0x00000002
        /*0acc*/ 	.word	0x0002e800
        /*0ad0*/ 	.short	0x010a
        /*0ad2*/ 	.byte	0x3f
	.zero		1


	//   ....[23]....
        /*0ad4*/ 	.word	0x00001f00
        /*0ad8*/ 	.word	0x00000006
        /*0adc*/ 	.word	0x0002e830
        /*0ae0*/ 	.short	0x010a
        /*0ae2*/ 	.byte	0x3f
	.zero		1


	//   ....[24]....
        /*0ae4*/ 	.word	0x00001f90
        /*0ae8*/ 	.word	0x00000006
        /*0aec*/ 	.word	0x0002e830
        /*0af0*/ 	.short	0x010a
        /*0af2*/ 	.byte	0x3f
	.zero		1


	//   ....[25]....
        /*0af4*/ 	.word	0x000054b0
        /*0af8*/ 	.word	0x00000009
        /*0afc*/ 	.word	0x00000000
        /*0b00*/ 	.short	0x0101
        /*0b02*/ 	.byte	0x3f
	.zero		1


	//   ....[26]....
        /*0b04*/ 	.word	0x00006b70
        /*0b08*/ 	.word	0x000000ff
        /*0b0c*/ 	.word	0x0002e830
        /*0b10*/ 	.short	0x010a
        /*0b12*/ 	.byte	0x06
	.zero		1


	//   ....[27]....
        /*0b14*/ 	.word	0x00006bb0
        /*0b18*/ 	.word	0x000000ff
        /*0b1c*/ 	.word	0x0002e830
        /*0b20*/ 	.short	0x010a
        /*0b22*/ 	.byte	0x06
	.zero		1


	//   ....[28]....
        /*0b24*/ 	.word	0x00007800
        /*0b28*/ 	.word	0x000000ff
        /*0b2c*/ 	.word	0x0002e850
        /*0b30*/ 	.short	0x010a
        /*0b32*/ 	.byte	0x06
	.zero		1


	//   ....[29]....
        /*0b34*/ 	.word	0x00007840
        /*0b38*/ 	.word	0x000000ff
        /*0b3c*/ 	.word	0x0002e850
        /*0b40*/ 	.short	0x010a
        /*0b42*/ 	.byte	0x06
	.zero		1


	//   ....[30]....
        /*0b44*/ 	.word	0x0000a430
        /*0b48*/ 	.word	0x00000006
        /*0b4c*/ 	.word	0x00000000
        /*0b50*/ 	.short	0x0101
        /*0b52*/ 	.byte	0x3f
	.zero		1


	//   ....[31]....
        /*0b54*/ 	.word	0x0000a890
        /*0b58*/ 	.word	0x0000000a
        /*0b5c*/ 	.word	0x00000000
        /*0b60*/ 	.short	0x0101
        /*0b62*/ 	.byte	0x3f
	.zero		1


	//   ....[32]....
        /*0b64*/ 	.word	0x0000aff0
        /*0b68*/ 	.word	0x0000000d
        /*0b6c*/ 	.word	0x0002e850
        /*0b70*/ 	.short	0x010a
        /*0b72*/ 	.byte	0x3f
	.zero		1


	//   ....[33]....
        /*0b74*/ 	.word	0x0000b080
        /*0b78*/ 	.word	0x0000000d
        /*0b7c*/ 	.word	0x0002e850
        /*0b80*/ 	.short	0x010a
        /*0b82*/ 	.byte	0x3f
	.zero		1


	//   ....[34]....
        /*0b84*/ 	.word	0x0000b760
        /*0b88*/ 	.word	0x00000004
        /*0b8c*/ 	.word	0x00000000
        /*0b90*/ 	.short	0x0101
        /*0b92*/ 	.byte	0x3f
	.zero		1


	//   ....[35]....
        /*0b94*/ 	.word	0x0000dbd0
        /*0b98*/ 	.word	0x00000003
        /*0b9c*/ 	.word	0x00000000
        /*0ba0*/ 	.short	0x0101
        /*0ba2*/ 	.byte	0x3f
	.zero		1


	//   ....[36]....
        /*0ba4*/ 	.word	0x0000e120
        /*0ba8*/ 	.word	0x00000002
        /*0bac*/ 	.word	0x00000000
        /*0bb0*/ 	.short	0x0101
        /*0bb2*/ 	.byte	0x3f
	.zero		1


	//   ....[37]....
        /*0bb4*/ 	.word	0x00011bb0
        /*0bb8*/ 	.word	0x00000003
        /*0bbc*/ 	.word	0x0002e880
        /*0bc0*/ 	.short	0x010a
        /*0bc2*/ 	.byte	0x3f
	.zero		1


	//   ....[38]....
        /*0bc4*/ 	.word	0x00011d50
        /*0bc8*/ 	.word	0x00000003
        /*0bcc*/ 	.word	0x0002e840
        /*0bd0*/ 	.short	0x010a
        /*0bd2*/ 	.byte	0x3f
	.zero		1


	//   ....[39]....
        /*0bd4*/ 	.word	0x00012900
        /*0bd8*/ 	.word	0x00000012
        /*0bdc*/ 	.word	0x0002e800
        /*0be0*/ 	.short	0x0107
        /*0be2*/ 	.byte	0x3f
	.zero		1


	//   ....[40]....
        /*0be4*/ 	.word	0x000129f0
        /*0be8*/ 	.word	0x00000012
        /*0bec*/ 	.word	0x0002e800
        /*0bf0*/ 	.short	0x0101
        /*0bf2*/ 	.byte	0x3f
	.zero		1


	//   ....[41]....
        /*0bf4*/ 	.word	0x00012a10
        /*0bf8*/ 	.word	0x00000012
        /*0bfc*/ 	.word	0x0002e820
        /*0c00*/ 	.short	0x010a
        /*0c02*/ 	.byte	0x3f
	.zero		1


	//   ....[42]....
        /*0c04*/ 	.word	0x00012d40
        /*0c08*/ 	.word	0x00000003
        /*0c0c*/ 	.word	0x0002e880
        /*0c10*/ 	.short	0x010a
        /*0c12*/ 	.byte	0x3f
	.zero		1


	//   ....[43]....
        /*0c14*/ 	.word	0x00012f80
        /*0c18*/ 	.word	0x00000003
        /*0c1c*/ 	.word	0x0002e840
        /*0c20*/ 	.short	0x010a
        /*0c22*/ 	.byte	0x3f
	.zero		1


	//   ....[44]....
        /*0c24*/ 	.word	0x00013250
        /*0c28*/ 	.word	0x00000013
        /*0c2c*/ 	.word	0x0002e870
        /*0c30*/ 	.short	0x010a
        /*0c32*/ 	.byte	0x3f
	.zero		1


	//   ....[45]....
        /*0c34*/ 	.word	0x000132c0
        /*0c38*/ 	.word	0x00000013
        /*0c3c*/ 	.word	0x0002e860
        /*0c40*/ 	.short	0x010a
        /*0c42*/ 	.byte	0x3f
	.zero		1


	//   ....[46]....
        /*0c44*/ 	.word	0x00013930
        /*0c48*/ 	.word	0x00000013
        /*0c4c*/ 	.word	0x0002e850
        /*0c50*/ 	.short	0x0101
        /*0c52*/ 	.byte	0x3f
	.zero		1


	//   ....[47]....
        /*0c54*/ 	.word	0x000139b0
        /*0c58*/ 	.word	0x00000013
        /*0c5c*/ 	.word	0x00000000
        /*0c60*/ 	.short	0x0101
        /*0c62*/ 	.byte	0x3f
	.zero		1


	//   ....[48]....
        /*0c64*/ 	.word	0x00013bd0
        /*0c68*/ 	.word	0x00000010
        /*0c6c*/ 	.word	0x0002e870
        /*0c70*/ 	.short	0x010a
        /*0c72*/ 	.byte	0x3f
	.zero		1


	//   ....[49]....
        /*0c74*/ 	.word	0x00013c60
        /*0c78*/ 	.word	0x00000010
        /*0c7c*/ 	.word	0x0002e860
        /*0c80*/ 	.short	0x010a
        /*0c82*/ 	.byte	0x3f
	.zero		1


	//   ....[50]....
        /*0c84*/ 	.word	0x000142f0
        /*0c88*/ 	.word	0x00000010
        /*0c8c*/ 	.word	0x0002e850
        /*0c90*/ 	.short	0x0101
        /*0c92*/ 	.byte	0x3f
	.zero		1


	//   ....[51]....
        /*0c94*/ 	.word	0x00014330
        /*0c98*/ 	.word	0x00000000
        /*0c9c*/ 	.word	0x00000000
        /*0ca0*/ 	.short	0x0101
        /*0ca2*/ 	.byte	0x3f
	.zero		1


	//   ....[52]....
        /*0ca4*/ 	.word	0x000150c0
        /*0ca8*/ 	.word	0x00000000
        /*0cac*/ 	.word	0x0002e820
        /*0cb0*/ 	.short	0x010a
        /*0cb2*/ 	.byte	0x3f
	.zero		1


	//   ....[53]....
        /*0cb4*/ 	.word	0x00015280
        /*0cb8*/ 	.word	0x00000006
        /*0cbc*/ 	.word	0x00000000
        /*0cc0*/ 	.short	0x010a
        /*0cc2*/ 	.byte	0x3f
	.zero		1


	//   ....[54]....
        /*0cc4*/ 	.word	0x000152f0
        /*0cc8*/ 	.word	0x00000007
        /*0ccc*/ 	.word	0x00000000
        /*0cd0*/ 	.short	0x010a
        /*0cd2*/ 	.byte	0x3f
	.zero		1


	//   ....[55]....
        /*0cd4*/ 	.word	0x00015350
        /*0cd8*/ 	.word	0x00000004
        /*0cdc*/ 	.word	0x0002e860
        /*0ce0*/ 	.short	0x010a
        /*0ce2*/ 	.byte	0x3f
	.zero		1


	//   ....[56]....
        /*0ce4*/ 	.word	0x000153a0
        /*0ce8*/ 	.word	0x00000003
        /*0cec*/ 	.word	0x0002e860
        /*0cf0*/ 	.short	0x010a
        /*0cf2*/ 	.byte	0x3f
	.zero		1


	//   ....[57]....
        /*0cf4*/ 	.word	0x000153e0
        /*0cf8*/ 	.word	0x00000004
        /*0cfc*/ 	.word	0x0002e880
        /*0d00*/ 	.short	0x010a
        /*0d02*/ 	.byte	0x3f
	.zero		1


	//   ....[58]....
        /*0d04*/ 	.word	0x00015400
        /*0d08*/ 	.word	0x00000003
        /*0d0c*/ 	.word	0x0002e880
        /*0d10*/ 	.short	0x010a
        /*0d12*/ 	.byte	0x3f
	.zero		1


	//   ....[59]....
        /*0d14*/ 	.word	0x00015460
        /*0d18*/ 	.word	0x00000002
        /*0d1c*/ 	.word	0x0002e800
        /*0d20*/ 	.short	0x010a
        /*0d22*/ 	.byte	0x3f
	.zero		1


	//   ....[60]....
        /*0d24*/ 	.word	0x000154b0
        /*0d28*/ 	.word	0x00000006
        /*0d2c*/ 	.word	0x0002e830
        /*0d30*/ 	.short	0x010a
        /*0d32*/ 	.byte	0x3f
	.zero		1


	//   ....[61]....
        /*0d34*/ 	.word	0x00015510
        /*0d38*/ 	.word	0x00000003
        /*0d3c*/ 	.word	0x0002e830
        /*0d40*/ 	.short	0x010a
        /*0d42*/ 	.byte	0x3f
	.zero		1


	//   ....[62]....
        /*0d44*/ 	.word	0x00015570
        /*0d48*/ 	.word	0x00000003
        /*0d4c*/ 	.word	0x0002e850
        /*0d50*/ 	.short	0x010a
        /*0d52*/ 	.byte	0x3f
	.zero		1


	//   ....[63]....
        /*0d54*/ 	.word	0x000155c0
        /*0d58*/ 	.word	0x0000000d
        /*0d5c*/ 	.word	0x0002e850
        /*0d60*/ 	.short	0x010a
        /*0d62*/ 	.byte	0x3f
	.zero		1


	//   ....[64]....
        /*0d64*/ 	.word	0x00015710
        /*0d68*/ 	.word	0x00000003
        /*0d6c*/ 	.word	0x0002e880
        /*0d70*/ 	.short	0x010a
        /*0d72*/ 	.byte	0x3f
	.zero		1


	//   ....[65]....
        /*0d74*/ 	.word	0x00015760
        /*0d78*/ 	.word	0x00000003
        /*0d7c*/ 	.word	0x0002e840
        /*0d80*/ 	.short	0x010a
        /*0d82*/ 	.byte	0x3f
	.zero		1


	//   ....[66]....
        /*0d84*/ 	.word	0x00016180
        /*0d88*/ 	.word	0x00000012
        /*0d8c*/ 	.word	0x0002e820
        /*0d90*/ 	.short	0x010a
        /*0d92*/ 	.byte	0x3f
	.zero		1


	//   ....[67]....
        /*0d94*/ 	.word	0x000161d0
        /*0d98*/ 	.word	0x00000003
        /*0d9c*/ 	.word	0x0002e880
        /*0da0*/ 	.short	0x010a
        /*0da2*/ 	.byte	0x3f
	.zero		1


	//   ....[68]....
        /*0da4*/ 	.word	0x00016220
        /*0da8*/ 	.word	0x00000003
        /*0dac*/ 	.word	0x0002e840
        /*0db0*/ 	.short	0x010a
        /*0db2*/ 	.byte	0x3f
	.zero		1


	//   ....[69]....
        /*0db4*/ 	.word	0x00016270
        /*0db8*/ 	.word	0x00000013
        /*0dbc*/ 	.word	0x0002e870
        /*0dc0*/ 	.short	0x010a
        /*0dc2*/ 	.byte	0x3f
	.zero		1


	//   ....[70]....
        /*0dc4*/ 	.word	0x000162c0
        /*0dc8*/ 	.word	0x00000013
        /*0dcc*/ 	.word	0x0002e860
        /*0dd0*/ 	.short	0x010a
        /*0dd2*/ 	.byte	0x3f
	.zero		1


	//   ....[71]....
        /*0dd4*/ 	.word	0x00016310
        /*0dd8*/ 	.word	0x00000010
        /*0ddc*/ 	.word	0x0002e870
        /*0de0*/ 	.short	0x010a
        /*0de2*/ 	.byte	0x3f
	.zero		1


	//   ....[72]....
        /*0de4*/ 	.word	0x00016360
        /*0de8*/ 	.word	0x00000010
        /*0dec*/ 	.word	0x0002e860
        /*0df0*/ 	.short	0x010a
        /*0df2*/ 	.byte	0x3f
	.zero		1


	//   ....[73]....
        /*0df4*/ 	.word	0x000163b0
        /*0df8*/ 	.word	0x00000000
        /*0dfc*/ 	.word	0x0002e820
        /*0e00*/ 	.short	0x010a
        /*0e02*/ 	.byte	0x3f
	.zero		1


	//   ....[74]....
        /*0e04*/ 	.word	0x00016550
        /*0e08*/ 	.word	0x00000006
        /*0e0c*/ 	.word	0x00000000
        /*0e10*/ 	.short	0x010a
        /*0e12*/ 	.byte	0x3f
	.zero		1


	//   ....[75]....
        /*0e14*/ 	.word	0x000165a0
        /*0e18*/ 	.word	0x00000007
        /*0e1c*/ 	.word	0x00000000
        /*0e20*/ 	.short	0x010a
        /*0e22*/ 	.byte	0x3f
	.zero		1


	//   ....[76]....
        /*0e24*/ 	.word	0x000165f0
        /*0e28*/ 	.word	0x00000004
        /*0e2c*/ 	.word	0x0002e860
        /*0e30*/ 	.short	0x010a
        /*0e32*/ 	.byte	0x3f
	.zero		1


	//   ....[77]....
        /*0e34*/ 	.word	0x00016640
        /*0e38*/ 	.word	0x00000003
        /*0e3c*/ 	.word	0x0002e860
        /*0e40*/ 	.short	0x010a
        /*0e42*/ 	.byte	0x3f
	.zero		1


	//   ....[78]....
        /*0e44*/ 	.word	0x00016690
        /*0e48*/ 	.word	0x00000004
        /*0e4c*/ 	.word	0x0002e880
        /*0e50*/ 	.short	0x010a
        /*0e52*/ 	.byte	0x3f
	.zero		1


	//----- nvinfo : EIATTR_NUM_MBARRIERS
	.align		4
.L_126:
        /*0e54*/ 	.byte	0x03, 0x38
        /*0e56*/ 	.short	0x0016


	//----- nvinfo : EIATTR_EXIT_INSTR_OFFSETS
	.align		4
        /*0e58*/ 	.byte	0x04, 0x1c
        /*0e5a*/ 	.short	(.L_128 - .L_127)


	//   ....[0]....
.L_127:
        /*0e5c*/ 	.word	0x00000a80


	//   ....[1]....
        /*0e60*/ 	.word	0x0000f970


	//   ....[2]....
        /*0e64*/ 	.word	0x00015450


	//----- nvinfo : EIATTR_MAX_THREADS
	.align		4
.L_128:
        /*0e68*/ 	.byte	0x04, 0x05
        /*0e6a*/ 	.short	(.L_130 - .L_129)
.L_129:
        /*0e6c*/ 	.word	0x00000180
        /*0e70*/ 	.word	0x00000001
        /*0e74*/ 	.word	0x00000001


	//----- nvinfo : EIATTR_CRS_STACK_SIZE
	.align		4
.L_130:
        /*0e78*/ 	.byte	0x04, 0x1e
        /*0e7a*/ 	.short	(.L_132 - .L_131)
.L_131:
        /*0e7c*/ 	.word	0x00000000


	//----- nvinfo : EIATTR_CBANK_PARAM_SIZE
	.align		4
.L_132:
        /*0e80*/ 	.byte	0x03, 0x19
        /*0e82*/ 	.short	0x0af0


	//----- nvinfo : EIATTR_PARAM_CBANK
	.align		4
        /*0e84*/ 	.byte	0x04, 0x0a
        /*0e86*/ 	.short	(.L_134 - .L_133)
	.align		4
.L_133:
        /*0e88*/ 	.word	index@(.nv.constant0._ZN7cutlass13device_kernelIN5flash11enable_sm90INS1_16FlashAttnFwdSm90INS1_25CollectiveMainloopFwdSm90ILi2EN4cute5tupleIJNS5_1CILi1EEES8_S8_EEENS6_IJNS7_ILi128EEENS7_ILi224EEESA_EEELi128ENS_12float_e4m3_tEfNS_4arch4Sm90ELb0ELb0ELb1ELb1ELb0ELb0ELb0ELb1ELb1ELb1ELb1ELb0EEENS1_21CollectiveEpilogueFwdINS6_IJSA_SA_SB_EEES9_NS_10bfloat16_tESF_Li256ELb1ELb1ELb1ELb1EEENS1_36VarlenDynamicPersistentTileSchedulerILi128ELi224ELi256ELi128ELb1ELb1ELb1ELb0ELb1ELb1EEEEEEEEEvNT_6ParamsE)
        /*0e8c*/ 	.short	0x0210
        /*0e8e*/ 	.short	0x0af0


	//----- nvinfo : EIATTR_SW_WAR
	.align		4
.L_134:
        /*0e90*/ 	.byte	0x04, 0x36
        /*0e92*/ 	.short	(.L_136 - .L_135)
.L_135:
        /*0e94*/ 	.word	0x00000008
.L_136:


//--------------------- .nv.info._ZN7cutlass13device_kernelIN5flash11enable_sm90INS1_16FlashAttnFwdSm90INS1_25CollectiveMainloopFwdSm90ILi2EN4cute5tupleIJNS5_1CILi1EEES8_S8_EEENS6_IJNS7_ILi128EEENS7_ILi224EEESA_EEELi128ENS_12float_e4m3_tEfNS_4arch4Sm90ELb0ELb0ELb1ELb1ELb0ELb1ELb0ELb1ELb1ELb1ELb1ELb0EEENS1_21CollectiveEpilogueFwdINS6_IJSA_SA_SB_EEES9_NS_10bfloat16_tESF_Li256ELb1ELb1ELb1ELb1EEENS1_36VarlenDynamicPersistentTileSchedulerILi128ELi224ELi256ELi128ELb1ELb1ELb1ELb0ELb1ELb1EEEEEEEEEvNT_6ParamsE --------------------------
	.section	.nv.info._ZN7cutlass13device_kernelIN5flash11enable_sm90INS1_16FlashAttnFwdSm90INS1_25CollectiveMainloopFwdSm90ILi2EN4cute5tupleIJNS5_1CILi1EEES8_S8_EEENS6_IJNS7_ILi128EEENS7_ILi224EEESA_EEELi128ENS_12float_e4m3_tEfNS_4arch4Sm90ELb0ELb0ELb1ELb1ELb0ELb1ELb0ELb1ELb1ELb1ELb1ELb0EEENS1_21CollectiveEpilogueFwdINS6_IJSA_SA_SB_EEES9_NS_10bfloat16_tESF_Li256ELb1ELb1ELb1ELb1EEENS1_36VarlenDynamicPersistentTileSchedulerILi128ELi224ELi256ELi128ELb1ELb1ELb1ELb0ELb1ELb1EEEEEEEEEvNT_6ParamsE,"",@"SHT_CUDA_INFO"
	.sectionflags	@""
	.align	4


	//----- nvinfo : EIATTR_CUDA_API_VERSION
	.align		4
        /*0000*/ 	.byte	0x04, 0x37
        /*0002*/ 	.short	(.L_138 - .L_137)
.L_137:
        /*0004*/ 	.word	0x00000082


	//----- nvinfo : EIATTR_KPARAM_INFO
	.align		4
.L_138:
        /*0008*/ 	.byte	0x04, 0x17
        /*000a*/ 	.short	(.L_140 - .L_139)
.L_139:
        /*000c*/ 	.word	0x00000000
        /*0010*/ 	.short	0x0000
        /*0012*/ 	.short	0x0070
        /*0014*/ 	.byte	0x00, 0xf0, 0x01, 0x2a


	//----- nvinfo : EIATTR_SPARSE_MMA_MASK
	.align		4
.L_140:
        /*0018*/ 	.byte	0x03, 0x50
        /*001a*/ 	.short	0x0000


	//----- nvinfo : EIATTR_MAXREG_COUNT
	.align		4
        /*001c*/ 	.byte	0x03, 0x1b
        /*001e*/ 	.short	0x00a8


	//----- nvinfo : EIATTR_NUM_BARRIERS
	.align		4
        /*0020*/ 	.byte	0x02, 0x4c
        /*0022*/ 	.byte	0x10
	.zero		1


	//----- nvinfo : EIATTR_EXTERNS
	.align		4
        /*0024*/ 	.byte	0x04, 0x0f
        /*0026*/ 	.short	(.L_142 - .L_141)


	//   ....[0]....
	.align		4
.L_141:
        /*0028*/ 	.word	index@(__assertfail)


	//----- nvinfo : EIATTR_ANNOTATIONS
	.align		4
.L_142:
        /*002c*/ 	.byte	0x04, 0x55
        /*002e*/ 	.short	(.L_144 - .L_143)


	//   ....[0]....
.L_143:
        /* <DEDUP_REMOVED lines=145> */
        /*0934*/ 	.byte	0xe0, 0xaf, 0x02, 0x00, 0x01, 0x00, 0x00, 0x00, 0x80, 0xb0, 0x02, 0x00


	//----- nvinfo : EIATTR_MERCURY_ISA_VERSION
	.align		4
.L_144:
        /*0940*/ 	.byte	0x03, 0x5f
        /*0942*/ 	.short	0x0101


	//----- nvinfo : EIATTR_UNUSED_LOAD_BYTE_OFFSET
	.align		4
        /*0944*/ 	.byte	0x04, 0x44
        /*0946*/ 	.short	(.L_146 - .L_145)


	//   ....[0]....
.L_145:
        /*0948*/ 	.word	0x00000ab0
        /*094c*/ 	.word	0x0000fff0


	//   ....[1]....
        /*0950*/ 	.word	0x0001bed0
        /*0954*/ 	.word	0x0000fff0


	//----- nvinfo : EIATTR_INT_WARP_WIDE_INSTR_OFFSETS
	.align		4
.L_146:
        /*0958*/ 	.byte	0x04, 0x31
        /*095a*/ 	.short	(.L_148 - .L_147)


	//   ....[0]....
.L_147:
        /*095c*/ 	.word	0x00000180


	//   ....[1]....
        /*0960*/ 	.word	0x00000220


	//   ....[2]....
        /*0964*/ 	.word	0x00000290


	//   ....[3]....
        /*0968*/ 	.word	0x000229d0


	//   ....[4]....
        /*096c*/ 	.word	0x00022a30


	//   ....[5]....
        /*0970*/ 	.word	0x000253c0


	//   ....[6]....
        /*0974*/ 	.word	0x00025420


	//----- nvinfo : EIATTR_COOP_GROUP_MASK_REGIDS
	.align		4
.L_148:
        /*0978*/ 	.byte	0x04, 0x29
        /*097a*/ 	.short	(.L_150 - .L_149)


	//   ....[0]....
.L_149:
        /*097c*/ 	.word	0xffffffff


	//   ....[1]....
        /*0980*/ 	.word	0xffffffff


	//   ....[2]....
        /*0984*/ 	.word	0xffffffff


	//   ....[3]....
        /*0988*/ 	.word	0xffffffff


	//   ....[4]....
        /*098c*/ 	.word	0xffffffff


	//   ....[5]....
        /*0990*/ 	.word	0xffffffff


	//   ....[6]....
        /*0994*/ 	.word	0xffffffff


	//   ....[7]....
        /*0998*/ 	.word	0xffffffff


	//   ....[8]....
        /*099c*/ 	.word	0xffffffff


	//   ....[9]....
        /*09a0*/ 	.word	0xffffffff


	//   ....[10]....
        /*09a4*/ 	.word	0xffffffff


	//   ....[11]....
        /*09a8*/ 	.word	0xffffffff


	//   ....[12]....
        /*09ac*/ 	.word	0xffffffff


	//   ....[13]....
        /*09b0*/ 	.word	0xffffffff


	//   ....[14]....
        /*09b4*/ 	.word	0xffffffff


	//   ....[15]....
        /*09b8*/ 	.word	0xffffffff


	//   ....[16]....
        /*09bc*/ 	.word	0xffffffff


	//   ....[17]....
        /*09c0*/ 	.word	0xffffffff


	//   ....[18]....
        /*09c4*/ 	.word	0xffffffff


	//   ....[19]....
        /*09c8*/ 	.word	0xffffffff


	//   ....[20]....
        /*09cc*/ 	.word	0xffffffff


	//   ....[21]....
        /*09d0*/ 	.word	0xffffffff


	//   ....[22]....
        /*09d4*/ 	.word	0xffffffff


	//   ....[23]....
        /*09d8*/ 	.word	0xffffffff


	//   ....[24]....
        /*09dc*/ 	.word	0xffffffff


	//   ....[25]....
        /*09e0*/ 	.word	0xffffffff


	//   ....[26]....
        /*09e4*/ 	.word	0xffffffff


	//   ....[27]....
        /*09e8*/ 	.word	0xffffffff


	//   ....[28]....
        /*09ec*/ 	.word	0xffffffff


	//   ....[29]....
        /*09f0*/ 	.word	0xffffffff


	//   ....[30]....
        /*09f4*/ 	.word	0xffffffff


	//   ....[31]....
        /*09f8*/ 	.word	0xffffffff


	//   ....[32]....
        /*09fc*/ 	.word	0xffffffff


	//   ....[33]....
        /*0a00*/ 	.word	0xffffffff


	//   ....[34]....
        /*0a04*/ 	.word	0xffffffff


	//   ....[35]....
        /*0a08*/ 	.word	0xffffffff


	//   ....[36]....
        /*0a0c*/ 	.word	0xffffffff


	//   ....[37]....
        /*0a10*/ 	.word	0xffffffff


	//   ....[38]....
        /*0a14*/ 	.word	0xffffffff


	//   ....[39]....
        /*0a18*/ 	.word	0xffffffff


	//   ....[40]....
        /*0a1c*/ 	.word	0xffffffff


	//   ....[41]....
        /*0a20*/ 	.word	0xffffffff


	//   ....[42]....
        /*0a24*/ 	.word	0xffffffff


	//   ....[43]....
        /*0a28*/ 	.word	0xffffffff


	//   ....[44]....
        /*0a2c*/ 	.word	0xffffffff


	//   ....[45]....
        /*0a30*/ 	.word	0xffffffff


	//   ....[46]....
        /*0a34*/ 	.word	0xffffffff


	//   ....[47]....
        /*0a38*/ 	.word	0xffffffff


	//   ....[48]....
        /*0a3c*/ 	.word	0xffffffff


	//   ....[49]....
        /*0a40*/ 	.word	0xffffffff


	//   ....[50]....
        /*0a44*/ 	.word	0xffffffff


	//   ....[51]....
        /*0a48*/ 	.word	0xffffffff


	//   ....[52]....
        /*0a4c*/ 	.word	0xffffffff


	//   ....[53]....
        /*0a50*/ 	.word	0xffffffff


	//   ....[54]....
        /*0a54*/ 	.word	0xffffffff


	//   ....[55]....
        /*0a58*/ 	.word	0xffffffff


	//   ....[56]....
        /*0a5c*/ 	.word	0xffffffff


	//   ....[57]....
        /*0a60*/ 	.word	0xffffffff


	//   ....[58]....
        /*0a64*/ 	.word	0xffffffff


	//   ....[59]....
        /*0a68*/ 	.word	0xffffffff


	//   ....[60]....
        /*0a6c*/ 	.word	0xffffffff


	//   ....[61]....
        /*0a70*/ 	.word	0xffffffff


	//   ....[62]....
        /*0a74*/ 	.word	0xffffffff


	//   ....[63]....
        /*0a78*/ 	.word	0xffffffff


	//   ....[64]....
        /*0a7c*/ 	.word	0xffffffff


	//   ....[65]....
        /*0a80*/ 	.word	0xffffffff


	//   ....[66]....
        /*0a84*/ 	.word	0xffffffff


	//   ....[67]....
        /*0a88*/ 	.word	0xffffffff


	//   ....[68]....
        /*0a8c*/ 	.word	0xffffffff


	//   ....[69]....
        /*0a90*/ 	.word	0xffffffff


	//   ....[70]....
        /*0a94*/ 	.word	0xffffffff


	//   ....[71]....
        /*0a98*/ 	.word	0xffffffff


	//   ....[72]....
        /*0a9c*/ 	.word	0xffffffff


	//   ....[73]....
        /*0aa0*/ 	.word	0xffffffff


	//   ....[74]....
        /*0aa4*/ 	.word	0xffffffff


	//   ....[75]....
        /*0aa8*/ 	.word	0xffffffff


	//   ....[76]....
        /*0aac*/ 	.word	0xffffffff


	//   ....[77]....
        /*0ab0*/ 	.word	0xffffffff


	//   ....[78]....
        /*0ab4*/ 	.word	0xffffffff


	//   ....[79]....
        /*0ab8*/ 	.word	0xffffffff


	//   ....[80]....
        /*0abc*/ 	.word	0xffffffff


	//   ....[81]....
        /*0ac0*/ 	.word	0xffffffff


	//   ....[82]....
        /*0ac4*/ 	.word	0xffffffff


	//   ....[83]....
        /*0ac8*/ 	.word	0xffffffff


	//   ....[84]....
        /*0acc*/ 	.word	0xffffffff


	//   ....[85]....
        /*0ad0*/ 	.word	0xffffffff


	//   ....[86]....
        /*0ad4*/ 	.word	0xffffffff


	//   ....[87]....
        /*0ad8*/ 	.word	0xffffffff


	//   ....[88]....
        /*0adc*/ 	.word	0xffffffff


	//   ....[89]....
        /*0ae0*/ 	.word	0xffffffff


	//   ....[90]....
        /*0ae4*/ 	.word	0xffffffff


	//   ....[91]....
        /*0ae8*/ 	.word	0xffffffff


	//   ....[92]....
        /*0aec*/ 	.word	0xffffffff


	//   ....[93]....
        /*0af0*/ 	.word	0xffffffff


	//   ....[94]....
        /*0af4*/ 	.word	0xffffffff


	//   ....[95]....
        /*0af8*/ 	.word	0xffffffff


	//   ....[96]....
        /*0afc*/ 	.word	0xffffffff


	//   ....[97]....
        /*0b00*/ 	.word	0xffffffff


	//   ....[98]....
        /*0b04*/ 	.word	0xffffffff


	//   ....[99]....
        /*0b08*/ 	.word	0xffffffff


	//   ....[100]....
        /*0b0c*/ 	.word	0xffffffff


	//   ....[101]....
        /*0b10*/ 	.word	0xffffffff


	//   ....[102]....
        /*0b14*/ 	.word	0xffffffff


	//   ....[103]....
        /*0b18*/ 	.word	0xffffffff


	//   ....[104]....
        /*0b1c*/ 	.word	0xffffffff


	//   ....[105]....
        /*0b20*/ 	.word	0xffffffff


	//   ....[106]....
        /*0b24*/ 	.word	0xffffffff


	//   ....[107]....
        /*0b28*/ 	.word	0xffffffff


	//   ....[108]....
        /*0b2c*/ 	.word	0xffffffff


	//   ....[109]....
        /*0b30*/ 	.word	0xffffffff


	//   ....[110]....
        /*0b34*/ 	.word	0xffffffff


	//   ....[111]....
        /*0b38*/ 	.word	0xffffffff


	//   ....[112]....
        /*0b3c*/ 	.word	0xffffffff


	//   ....[113]....
        /*0b40*/ 	.word	0xffffffff


	//   ....[114]....
        /*0b44*/ 	.word	0xffffffff


	//   ....[115]....
        /*0b48*/ 	.word	0xffffffff


	//   ....[116]....
        /*0b4c*/ 	.word	0xffffffff


	//   ....[117]....
        /*0b50*/ 	.word	0xffffffff


	//   ....[118]....
        /*0b54*/ 	.word	0xffffffff


	//   ....[119]....
        /*0b58*/ 	.word	0xffffffff


	//   ....[120]....
        /*0b5c*/ 	.word	0xffffffff


	//   ....[121]....
        /*0b60*/ 	.word	0xffffffff


	//   ....[122]....
        /*0b64*/ 	.word	0xffffffff


	//   ....[123]....
        /*0b68*/ 	.word	0xffffffff


	//   ....[124]....
        /*0b6c*/ 	.word	0xffffffff


	//   ....[125]....
        /*0b70*/ 	.word	0xffffffff


	//   ....[126]....
        /*0b74*/ 	.word	0xffffffff


	//   ....[127]....
        /*0b78*/ 	.word	0xffffffff


	//   ....[128]....
        /*0b7c*/ 	.word	0xffffffff


	//   ....[129]....
        /*0b80*/ 	.word	0xffffffff


	//   ....[130]....
        /*0b84*/ 	.word	0xffffffff


	//   ....[131]....
        /*0b88*/ 	.word	0xffffffff


	//   ....[132]....
        /*0b8c*/ 	.word	0xffffffff


	//   ....[133]....
        /*0b90*/ 	.word	0xffffffff


	//   ....[134]....
        /*0b94*/ 	.word	0xffffffff


	//   ....[135]....
        /*0b98*/ 	.word	0xffffffff


	//   ....[136]....
        /*0b9c*/ 	.word	0xffffffff


	//   ....[137]....
        /*0ba0*/ 	.word	0xffffffff


	//   ....[138]....
        /*0ba4*/ 	.word	0xffffffff


	//   ....[139]....
        /*0ba8*/ 	.word	0xffffffff


	//   ....[140]....
        /*0bac*/ 	.word	0xffffffff


	//   ....[141]....
        /*0bb0*/ 	.word	0xffffffff


	//   ....[142]....
        /*0bb4*/ 	.word	0xffffffff


	//   ....[143]....
        /*0bb8*/ 	.word	0xffffffff


	//   ....[144]....
        /*0bbc*/ 	.word	0xffffffff


	//   ....[145]....
        /*0bc0*/ 	.word	0xffffffff


	//   ....[146]....
        /*0bc4*/ 	.word	0xffffffff


	//   ....[147]....
        /*0bc8*/ 	.word	0xffffffff


	//   ....[148]....
        /*0bcc*/ 	.word	0xffffffff


	//   ....[149]....
        /*0bd0*/ 	.word	0xffffffff


	//   ....[150]....
        /*0bd4*/ 	.word	0xffffffff


	//   ....[151]....
        /*0bd8*/ 	.word	0xffffffff


	//   ....[152]....
        /*0bdc*/ 	.word	0xffffffff


	//   ....[153]....
        /*0be0*/ 	.word	0xffffffff


	//   ....[154]....
        /*0be4*/ 	.word	0xffffffff


	//   ....[155]....
        /*0be8*/ 	.word	0xffffffff


	//   ....[156]....
        /*0bec*/ 	.word	0xffffffff


	//   ....[157]....
        /*0bf0*/ 	.word	0xffffffff


	//   ....[158]....
        /*0bf4*/ 	.word	0xffffffff


	//   ....[159]....
        /*0bf8*/ 	.word	0xffffffff


	//   ....[160]....
        /*0bfc*/ 	.word	0xffffffff


	//   ....[161]....
        /*0c00*/ 	.word	0xffffffff


	//   ....[162]....
        /*0c04*/ 	.word	0xffffffff


	//   ....[163]....
        /*0c08*/ 	.word	0xffffffff


	//   ....[164]....
        /*0c0c*/ 	.word	0xffffffff


	//   ....[165]....
        /*0c10*/ 	.word	0xffffffff


	//   ....[166]....
        /*0c14*/ 	.word	0xffffffff


	//   ....[167]....
        /*0c18*/ 	.word	0xffffffff


	//   ....[168]....
        /*0c1c*/ 	.word	0xffffffff


	//   ....[169]....
        /*0c20*/ 	.word	0xffffffff


	//   ....[170]....
        /*0c24*/ 	.word	0x0500000f


	//   ....[171]....
        /*0c28*/ 	.word	0x0500000f


	//   ....[172]....
        /*0c2c*/ 	.word	0x0500000f


	//   ....[173]....
        /*0c30*/ 	.word	0x0500000f


	//   ....[174]....
        /*0c34*/ 	.word	0x0500000f


	//   ....[175]....
        /*0c38*/ 	.word	0x0500000f


	//   ....[176]....
        /*0c3c*/ 	.word	0x0500000f


	//   ....[177]....
        /*0c40*/ 	.word	0x0500000f


	//   ....[178]....
        /*0c44*/ 	.word	0x0500000f


	//   ....[179]....
        /*0c48*/ 	.word	0x0500000f


	//   ....[180]....
        /*0c4c*/ 	.word	0x0500000f


	//   ....[181]....
        /*0c50*/ 	.word	0x0500000f


	//   ....[182]....
        /*0c54*/ 	.word	0x0500000f


	//   ....[183]....
        /*0c58*/ 	.word	0x0500000f


	//   ....[184]....
        /*0c5c*/ 	.word	0x0500000f


	//   ....[185]....
        /*0c60*/ 	.word	0x0500000f


	//   ....[186]....
        /*0c64*/ 	.word	0x0500000f


	//   ....[187]....
        /*0c68*/ 	.word	0x0500000f


	//   ....[188]....
        /*0c6c*/ 	.word	0x0500000f


	//   ....[189]....
        /*0c70*/ 	.word	0x0500000f


	//   ....[190]....
        /*0c74*/ 	.word	0x0500000f


	//   ....[191]....
        /*0c78*/ 	.word	0x0500000f


	//   ....[192]....
        /*0c7c*/ 	.word	0x0500000f


	//   ....[193]....
        /*0c80*/ 	.word	0x0500000f


	//   ....[194]....
        /*0c84*/ 	.word	0x0500000f


	//   ....[195]....
        /*0c88*/ 	.word	0x0500000f


	//   ....[196]....
        /*0c8c*/ 	.word	0x0500000f


	//   ....[197]....
        /*0c90*/ 	.word	0x0500000f


	//   ....[198]....
        /*0c94*/ 	.word	0x0500000f


	//   ....[199]....
        /*0c98*/ 	.word	0x0500000f


	//   ....[200]....
        /*0c9c*/ 	.word	0x0500000f


	//   ....[201]....
        /*0ca0*/ 	.word	0x0500000f


	//   ....[202]....
        /*0ca4*/ 	.word	0x0500000f


	//   ....[203]....
        /*0ca8*/ 	.word	0x0500000f


	//   ....[204]....
        /*0cac*/ 	.word	0x0500000f


	//   ....[205]....
        /*0cb0*/ 	.word	0x0500000f


	//   ....[206]....
        /*0cb4*/ 	.word	0x0500000f


	//   ....[207]....
        /*0cb8*/ 	.word	0x0500000f


	//   ....[208]....
        /*0cbc*/ 	.word	0x0500000f


	//   ....[209]....
        /*0cc0*/ 	.word	0x0500000f


	//   ....[210]....
        /*0cc4*/ 	.word	0x0500000f


	//   ....[211]....
        /*0cc8*/ 	.word	0x0500000f


	//   ....[212]....
        /*0ccc*/ 	.word	0x0500000f


	//   ....[213]....
        /*0cd0*/ 	.word	0x0500000f


	//   ....[214]....
        /*0cd4*/ 	.word	0x0500000f


	//   ....[215]....
        /*0cd8*/ 	.word	0x0500000f


	//   ....[216]....
        /*0cdc*/ 	.word	0x0500000f


	//   ....[217]....
        /*0ce0*/ 	.word	0x0500000f


	//   ....[218]....
        /*0ce4*/ 	.word	0x0500000f


	//   ....[219]....
        /*0ce8*/ 	.word	0x0500000f


	//   ....[220]....
        /*0cec*/ 	.word	0x0500000f


	//   ....[221]....
        /*0cf0*/ 	.word	0x0500000f


	//   ....[222]....
        /*0cf4*/ 	.word	0x0500000f


	//   ....[223]....
        /*0cf8*/ 	.word	0x0500000f


	//   ....[224]....
        /*0cfc*/ 	.word	0x0500000f


	//   ....[225]....
        /*0d00*/ 	.word	0x0500000f


	//   ....[226]....
        /*0d04*/ 	.word	0x0500000f


	//   ....[227]....
        /*0d08*/ 	.word	0x0500000f


	//   ....[228]....
        /*0d0c*/ 	.word	0x0500000f


	//   ....[229]....
        /*0d10*/ 	.word	0x0500000f


	//   ....[230]....
        /*0d14*/ 	.word	0x0500000f


	//   ....[231]....
        /*0d18*/ 	.word	0x0500000f


	//   ....[232]....
        /*0d1c*/ 	.word	0x0500000f


	//   ....[233]....
        /*0d20*/ 	.word	0x0500000f


	//   ....[234]....
        /*0d24*/ 	.word	0x0500000f


	//   ....[235]....
        /*0d28*/ 	.word	0x0500000f


	//   ....[236]....
        /*0d2c*/ 	.word	0x0500000f


	//   ....[237]....
        /*0d30*/ 	.word	0x0500000f


	//   ....[238]....
        /*0d34*/ 	.word	0x0500000f


	//   ....[239]....
        /*0d38*/ 	.word	0x0500000f


	//   ....[240]....
        /*0d3c*/ 	.word	0x0500000f


	//   ....[241]....
        /*0d40*/ 	.word	0x0500000f


	//   ....[242]....
        /*0d44*/ 	.word	0x0500000f


	//   ....[243]....
        /*0d48*/ 	.word	0x0500000f


	//   ....[244]....
        /*0d4c*/ 	.word	0x0500000f


	//   ....[245]....
        /*0d50*/ 	.word	0x0500000f


	//   ....[246]....
        /*0d54*/ 	.word	0x0500000f


	//   ....[247]....
        /*0d58*/ 	.word	0x0500000f


	//   ....[248]....
        /*0d5c*/ 	.word	0x0500000f


	//   ....[249]....
        /*0d60*/ 	.word	0x0500000f


	//   ....[250]....
        /*0d64*/ 	.word	0x0500000f


	//   ....[251]....
        /*0d68*/ 	.word	0x0500000f


	//   ....[252]....
        /*0d6c*/ 	.word	0x0500000f


	//   ....[253]....
        /*0d70*/ 	.word	0x0500000f


	//   ....[254]....
        /*0d74*/ 	.word	0x0500000f


	//   ....[255]....
        /*0d78*/ 	.word	0x0500000f


	//   ....[0]....
        /*0d7c*/ 	.word	0x0500000f


	//   ....[1]....
        /*0d80*/ 	.word	0x0500000f


	//   ....[2]....
        /*0d84*/ 	.word	0x0500000f


	//   ....[3]....
        /*0d88*/ 	.word	0x0500000f


	//   ....[4]....
        /*0d8c*/ 	.word	0x0500000f


	//   ....[5]....
        /*0d90*/ 	.word	0x0500000f


	//   ....[6]....
        /*0d94*/ 	.word	0x0500000f


	//   ....[7]....
        /*0d98*/ 	.word	0x0500000f


	//   ....[8]....
        /*0d9c*/ 	.word	0x0500000f


	//   ....[9]....
        /*0da0*/ 	.word	0x0500000f


	//   ....[10]....
        /*0da4*/ 	.word	0x0500000f


	//   ....[11]....
        /*0da8*/ 	.word	0x0500000f


	//   ....[12]....
        /*0dac*/ 	.word	0x0500000f


	//   ....[13]....
        /*0db0*/ 	.word	0x0500000f


	//   ....[14]....
        /*0db4*/ 	.word	0x0500000f


	//   ....[15]....
        /*0db8*/ 	.word	0x0500000f


	//   ....[16]....
        /*0dbc*/ 	.word	0x0500000f


	//   ....[17]....
        /*0dc0*/ 	.word	0x0500000f


	//   ....[18]....
        /*0dc4*/ 	.word	0x0500000f


	//   ....[19]....
        /*0dc8*/ 	.word	0x0500000f


	//   ....[20]....
        /*0dcc*/ 	.word	0x0500000f


	//   ....[21]....
        /*0dd0*/ 	.word	0x0500000f


	//   ....[22]....
        /*0dd4*/ 	.word	0x0500000f


	//   ....[23]....
        /*0dd8*/ 	.word	0x0500000f


	//   ....[24]....
        /*0ddc*/ 	.word	0x0500000f


	//   ....[25]....
        /*0de0*/ 	.word	0x0500000f


	//   ....[26]....
        /*0de4*/ 	.word	0x0500000f


	//   ....[27]....
        /*0de8*/ 	.word	0x0500000f


	//   ....[28]....
        /*0dec*/ 	.word	0x0500000f


	//   ....[29]....
        /*0df0*/ 	.word	0x0500000f


	//   ....[30]....
        /*0df4*/ 	.word	0x0500000f


	//   ....[31]....
        /*0df8*/ 	.word	0x0500000f


	//   ....[32]....
        /*0dfc*/ 	.word	0x0500000f


	//   ....[33]....
        /*0e00*/ 	.word	0x0500000f


	//   ....[34]....
        /*0e04*/ 	.word	0x0500000f


	//   ....[35]....
        /*0e08*/ 	.word	0x0500000f


	//   ....[36]....
        /*0e0c*/ 	.word	0x0500000f


	//   ....[37]....
        /*0e10*/ 	.word	0x0500000f


	//   ....[38]....
        /*0e14*/ 	.word	0x0500000f


	//   ....[39]....
        /*0e18*/ 	.word	0x0500000f


	//   ....[40]....
        /*0e1c*/ 	.word	0x0500000f


	//   ....[41]....
        /*0e20*/ 	.word	0x0500000f


	//   ....[42]....
        /*0e24*/ 	.word	0x0500000f


	//   ....[43]....
        /*0e28*/ 	.word	0x0500000f


	//----- nvinfo : EIATTR_COOP_GROUP_INSTR_OFFSETS
	.align		4
.L_150:
        /*0e2c*/ 	.byte	0x04, 0x28
        /*0e2e*/ 	.short	(.L_152 - .L_151)


	//   ....[0]....
.L_151:
        /*0e30*/ 	.word	0x00000060


	//   ....[1]....
        /*0e34*/ 	.word	0x00000190


	//   ....[2]....
        /*0e38*/ 	.word	0x00000240


	//   ....[3]....
        /*0e3c*/ 	.word	0x00000400


	//   ....[4]....
        /*0e40*/ 	.word	0x00000560


	//   ....[5]....
        /*0e44*/ 	.word	0x00000680


	//   ....[6]....
        /*0e48*/ 	.word	0x000007e0


	//   ....[7]....
        /*0e4c*/ 	.word	0x0000cbf0


	//   ....[8]....
        /*0e50*/ 	.word	0x0000d3c0


	//   ....[9]....
        /*0e54*/ 	.word	0x0000d3d0


	//   ....[10]....
        /*0e58*/ 	.word	0x0000d3e0


	//   ....[11]....
        /*0e5c*/ 	.word	0x0000d3f0


	//   ....[12]....
        /*0e60*/ 	.word	0x0000f310


	//   ....[13]....
        /*0e64*/ 	.word	0x0000f320


	//   ....[14]....
        /*0e68*/ 	.word	0x0000f330


	//   ....[15]....
        /*0e6c*/ 	.word	0x0000f340


	//   ....[16]....
        /*0e70*/ 	.word	0x00013ee0


	//   ....[17]....
        /*0e74*/ 	.word	0x00014170


	//   ....[18]....
        /*0e78*/ 	.word	0x00014480


	//   ....[19]....
        /*0e7c*/ 	.word	0x000144e0


	//   ....[20]....
        /*0e80*/ 	.word	0x00019270


	//   ....[21]....
        /*0e84*/ 	.word	0x00019280


	//   ....[22]....
        /*0e88*/ 	.word	0x000192c0


	//   ....[23]....
        /*0e8c*/ 	.word	0x000192f0


	//   ....[24]....
        /*0e90*/ 	.word	0x0001b700


	//   ....[25]....
        /*0e94*/ 	.word	0x0001b760


	//   ....[26]....
        /*0e98*/ 	.word	0x0001b780


	//   ....[27]....
        /*0e9c*/ 	.word	0x0001b7a0


	//   ....[28]....
        /*0ea0*/ 	.word	0x0001c360


	//   ....[29]....
        /*0ea4*/ 	.word	0x0001c390


	//   ....[30]....
        /*0ea8*/ 	.word	0x0001c400


	//   ....[31]....
        /*0eac*/ 	.word	0x0001c430


	//   ....[32]....
        /*0eb0*/ 	.word	0x0001c460


	//   ....[33]....
        /*0eb4*/ 	.word	0x0001c490


	//   ....[34]....
        /*0eb8*/ 	.word	0x0001c4c0


	//   ....[35]....
        /*0ebc*/ 	.word	0x0001c4f0


	//   ....[36]....
        /*0ec0*/ 	.word	0x0001c520


	//   ....[37]....
        /*0ec4*/ 	.word	0x0001c550


	//   ....[38]....
        /*0ec8*/ 	.word	0x0001c580


	//   ....[39]....
        /*0ecc*/ 	.word	0x0001c5b0


	//   ....[40]....
        /*0ed0*/ 	.word	0x0001c5e0


	//   ....[41]....
        /*0ed4*/ 	.word	0x0001c610


	//   ....[42]....
        /*0ed8*/ 	.word	0x0001c640


	//   ....[43]....
        /*0edc*/ 	.word	0x0001c670


	//   ....[44]....
        /*0ee0*/ 	.word	0x0001c6a0


	//   ....[45]....
        /*0ee4*/ 	.word	0x0001c6d0


	//   ....[46]....
        /*0ee8*/ 	.word	0x0001c700


	//   ....[47]....
        /*0eec*/ 	.word	0x0001c730


	//   ....[48]....
        /*0ef0*/ 	.word	0x0001c760


	//   ....[49]....
        /*0ef4*/ 	.word	0x0001c790


	//   ....[50]....
        /*0ef8*/ 	.word	0x0001c7c0


	//   ....[51]....
        /*0efc*/ 	.word	0x0001c7f0


	//   ....[52]....
        /*0f00*/ 	.word	0x0001c820


	//   ....[53]....
        /*0f04*/ 	.word	0x0001c850


	//   ....[54]....
        /*0f08*/ 	.word	0x0001c880


	//   ....[55]....
        /*0f0c*/ 	.word	0x0001c8b0


	//   ....[56]....
        /*0f10*/ 	.word	0x0001c8e0


	//   ....[57]....
        /*0f14*/ 	.word	0x0001c910


	//   ....[58]....
        /*0f18*/ 	.word	0x0001c940


	//   ....[59]....
        /*0f1c*/ 	.word	0x0001c970


	//   ....[60]....
        /*0f20*/ 	.word	0x0001c9a0


	//   ....[61]....
        /*0f24*/ 	.word	0x0001c9d0


	//   ....[62]....
        /*0f28*/ 	.word	0x0001ca00


	//   ....[63]....
        /*0f2c*/ 	.word	0x0001ca30


	//   ....[64]....
        /*0f30*/ 	.word	0x0001ca60


	//   ....[65]....
        /*0f34*/ 	.word	0x0001ca90


	//   ....[66]....
        /*0f38*/ 	.word	0x0001cac0


	//   ....[67]....
        /*0f3c*/ 	.word	0x0001caf0


	//   ....[68]....
        /*0f40*/ 	.word	0x0001cb20


	//   ....[69]....
        /*0f44*/ 	.word	0x0001cb50


	//   ....[70]....
        /*0f48*/ 	.word	0x0001cb80


	//   ....[71]....
        /*0f4c*/ 	.word	0x0001cb90


	//   ....[72]....
        /*0f50*/ 	.word	0x0001cba0


	//   ....[73]....
        /*0f54*/ 	.word	0x0001cbb0


	//   ....[74]....
        /*0f58*/ 	.word	0x0001cbc0


	//   ....[75]....
        /*0f5c*/ 	.word	0x0001cbd0


	//   ....[76]....
        /*0f60*/ 	.word	0x0001cc00


	//   ....[77]....
        /*0f64*/ 	.word	0x0001cc30


	//   ....[78]....
        /*0f68*/ 	.word	0x0001cc60


	//   ....[79]....
        /*0f6c*/ 	.word	0x0001cc90


	//   ....[80]....
        /*0f70*/ 	.word	0x0001ccc0


	//   ....[81]....
        /*0f74*/ 	.word	0x0001ccf0


	//   ....[82]....
        /*0f78*/ 	.word	0x0001cd20


	//   ....[83]....
        /*0f7c*/ 	.word	0x0001cd50


	//   ....[84]....
        /*0f80*/ 	.word	0x0001cd80


	//   ....[85]....
        /*0f84*/ 	.word	0x0001cda0


	//   ....[86]....
        /*0f88*/ 	.word	0x0001cdb0


	//   ....[87]....
        /*0f8c*/ 	.word	0x0001cdc0


	//   ....[88]....
        /*0f90*/ 	.word	0x0001cdf0


	//   ....[89]....
        /*0f94*/ 	.word	0x0001ce10


	//   ....[90]....
        /*0f98*/ 	.word	0x0001ce40


	//   ....[91]....
        /*0f9c*/ 	.word	0x0001ce70


	//   ....[92]....
        /*0fa0*/ 	.word	0x0001d710


	//   ....[93]....
        /*0fa4*/ 	.word	0x0001d730


	//   ....[94]....
        /*0fa8*/ 	.word	0x0001d750


	//   ....[95]....
        /*0fac*/ 	.word	0x0001d760


	//   ....[96]....
        /*0fb0*/ 	.word	0x0001de90


	//   ....[97]....
        /*0fb4*/ 	.word	0x0001dea0


	//   ....[98]....
        /*0fb8*/ 	.word	0x0001dfe0


	//   ....[99]....
        /*0fbc*/ 	.word	0x0001dff0


	//   ....[100]....
        /*0fc0*/ 	.word	0x0001e130


	//   ....[101]....
        /*0fc4*/ 	.word	0x0001e140


	//   ....[102]....
        /*0fc8*/ 	.word	0x0001e280


	//   ....[103]....
        /*0fcc*/ 	.word	0x0001e290


	//   ....[104]....
        /*0fd0*/ 	.word	0x0001e860


	//   ....[105]....
        /*0fd4*/ 	.word	0x0001e870


	//   ....[106]....
        /*0fd8*/ 	.word	0x0001eda0


	//   ....[107]....
        /*0fdc*/ 	.word	0x0001edb0


	//   ....[108]....
        /*0fe0*/ 	.word	0x0001fb20


	//   ....[109]....
        /*0fe4*/ 	.word	0x0001fb30


	//   ....[110]....
        /*0fe8*/ 	.word	0x0001fc90


	//   ....[111]....
        /*0fec*/ 	.word	0x0001fca0


	//   ....[112]....
        /*0ff0*/ 	.word	0x0001fdf0


	//   ....[113]....
        /*0ff4*/ 	.word	0x0001fe00


	//   ....[114]....
        /*0ff8*/ 	.word	0x0001ff50


	//   ....[115]....
        /*0ffc*/ 	.word	0x0001ff60


	//   ....[116]....
        /*1000*/ 	.word	0x00020110


	//   ....[117]....
        /*1004*/ 	.word	0x00020350


	//   ....[118]....
        /*1008*/ 	.word	0x00020380


	//   ....[119]....
        /*100c*/ 	.word	0x000203b0


	//   ....[120]....
        /*1010*/ 	.word	0x000203e0


	//   ....[121]....
        /*1014*/ 	.word	0x00020410


	//   ....[122]....
        /*1018*/ 	.word	0x00020440


	//   ....[123]....
        /*101c*/ 	.word	0x000205e0


	//   ....[124]....
        /*1020*/ 	.word	0x00020610


	//   ....[125]....
        /*1024*/ 	.word	0x00020640


	//   ....[126]....
        /*1028*/ 	.word	0x00020670


	//   ....[127]....
        /*102c*/ 	.word	0x000206a0


	//   ....[128]....
        /*1030*/ 	.word	0x000206d0


	//   ....[129]....
        /*1034*/ 	.word	0x00020760


	//   ....[130]....
        /*1038*/ 	.word	0x00020790


	//   ....[131]....
        /*103c*/ 	.word	0x000207a0


	//   ....[132]....
        /*1040*/ 	.word	0x00020850


	//   ....[133]....
        /*1044*/ 	.word	0x00021a20


	//   ....[134]....
        /*1048*/ 	.word	0x00023170


	//   ....[135]....
        /*104c*/ 	.word	0x00023d60


	//   ....[136]....
        /*1050*/ 	.word	0x00023d90


	//   ....[137]....
        /*1054*/ 	.word	0x00023e30


	//   ....[138]....
        /*1058*/ 	.word	0x00023e40


	//   ....[139]....
        /*105c*/ 	.word	0x00023ec0


	//   ....[140]....
        /*1060*/ 	.word	0x00023ed0


	//   ....[141]....
        /*1064*/ 	.word	0x00023f50


	//   ....[142]....
        /*1068*/ 	.word	0x00023f60


	//   ....[143]....
        /*106c*/ 	.word	0x00023fe0


	//   ....[144]....
        /*1070*/ 	.word	0x00023ff0


	//   ....[145]....
        /*1074*/ 	.word	0x00024070


	//   ....[146]....
        /*1078*/ 	.word	0x00024080


	//   ....[147]....
        /*107c*/ 	.word	0x00024100


	//   ....[148]....
        /*1080*/ 	.word	0x00024110


	//   ....[149]....
        /*1084*/ 	.word	0x00024160


	//   ....[150]....
        /*1088*/ 	.word	0x00024180


	//   ....[151]....
        /*108c*/ 	.word	0x00025f30


	//   ....[152]....
        /*1090*/ 	.word	0x00025f60


	//   ....[153]....
        /*1094*/ 	.word	0x00025fc0


	//   ....[154]....
        /*1098*/ 	.word	0x00025ff0


	//   ....[155]....
        /*109c*/ 	.word	0x00026020


	//   ....[156]....
        /*10a0*/ 	.word	0x00026050


	//   ....[157]....
        /*10a4*/ 	.word	0x00026080


	//   ....[158]....
        /*10a8*/ 	.word	0x000260b0


	//   ....[159]....
        /*10ac*/ 	.word	0x00026270


	//   ....[160]....
        /*10b0*/ 	.word	0x000262a0


	//   ....[161]....
        /*10b4*/ 	.word	0x000262d0


	//   ....[162]....
        /*10b8*/ 	.word	0x00026300


	//   ....[163]....
        /*10bc*/ 	.word	0x00026330


	//   ....[164]....
        /*10c0*/ 	.word	0x00026360


	//   ....[165]....
        /*10c4*/ 	.word	0x00026420


	//   ....[166]....
        /*10c8*/ 	.word	0x00026440


	//   ....[167]....
        /*10cc*/ 	.word	0x00026450


	//   ....[168]....
        /*10d0*/ 	.word	0x000264b0


	//   ....[169]....
        /*10d4*/ 	.word	0x00026bf0


	//   ....[170]....
        /*10d8*/ 	.word	0x000270f0


	//   ....[171]....
        /*10dc*/ 	.word	0x000271a0


	//   ....[172]....
        /*10e0*/ 	.word	0x00027230


	//   ....[173]....
        /*10e4*/ 	.word	0x00027280


	//   ....[174]....
        /*10e8*/ 	.word	0x000272d0


	//   ....[175]....
        /*10ec*/ 	.word	0x000273b0


	//   ....[176]....
        /*10f0*/ 	.word	0x00027440


	//   ....[177]....
        /*10f4*/ 	.word	0x00027490


	//   ....[178]....
        /*10f8*/ 	.word	0x000274e0


	//   ....[179]....
        /*10fc*/ 	.word	0x000277a0


	//   ....[180]....
        /*1100*/ 	.word	0x000278c0


	//   ....[181]....
        /*1104*/ 	.word	0x000279e0


	//   ....[182]....
        /*1108*/ 	.word	0x00027b00


	//   ....[183]....
        /*110c*/ 	.word	0x00027c20


	//   ....[184]....
        /*1110*/ 	.word	0x00027ca0


	//   ....[185]....
        /*1114*/ 	.word	0x00027d00


	//   ....[186]....
        /*1118*/ 	.word	0x00027d50


	//   ....[187]....
        /*111c*/ 	.word	0x00027db0


	//   ....[188]....
        /*1120*/ 	.word	0x00027e20


	//   ....[189]....
        /*1124*/ 	.word	0x00027e80


	//   ....[190]....
        /*1128*/ 	.word	0x00027ed0


	//   ....[191]....
        /*112c*/ 	.word	0x00027f60


	//   ....[192]....
        /*1130*/ 	.word	0x00027fe0


	//   ....[193]....
        /*1134*/ 	.word	0x00028040


	//   ....[194]....
        /*1138*/ 	.word	0x00028090


	//   ....[195]....
        /*113c*/ 	.word	0x00028100


	//   ....[196]....
        /*1140*/ 	.word	0x00028170


	//   ....[197]....
        /*1144*/ 	.word	0x000281d0


	//   ....[198]....
        /*1148*/ 	.word	0x00028230


	//   ....[199]....
        /*114c*/ 	.word	0x000282b0


	//   ....[200]....
        /*1150*/ 	.word	0x00028320


	//   ....[201]....
        /*1154*/ 	.word	0x00028380


	//   ....[202]....
        /*1158*/ 	.word	0x000283d0


	//   ....[203]....
        /*115c*/ 	.word	0x00028450


	//   ....[204]....
        /*1160*/ 	.word	0x000284c0


	//   ....[205]....
        /*1164*/ 	.word	0x00028520


	//   ....[206]....
        /*1168*/ 	.word	0x00028570


	//   ....[207]....
        /*116c*/ 	.word	0x000285f0


	//   ....[208]....
        /*1170*/ 	.word	0x00028660


	//   ....[209]....
        /*1174*/ 	.word	0x000286c0


	//   ....[210]....
        /*1178*/ 	.word	0x00028710


	//   ....[211]....
        /*117c*/ 	.word	0x00028790


	//   ....[212]....
        /*1180*/ 	.word	0x00028800


	//   ....[213]....
        /*1184*/ 	.word	0x00028860


	//   ....[214]....
        /*1188*/ 	.word	0x000288b0


	//   ....[215]....
        /*118c*/ 	.word	0x00028930


	//   ....[216]....
        /*1190*/ 	.word	0x000289a0


	//   ....[217]....
        /*1194*/ 	.word	0x00028a00


	//   ....[218]....
        /*1198*/ 	.word	0x00028a50


	//   ....[219]....
        /*119c*/ 	.word	0x00028ab0


	//   ....[220]....
        /*11a0*/ 	.word	0x00028b20


	//   ....[221]....
        /*11a4*/ 	.word	0x00028b90


	//   ....[222]....
        /*11a8*/ 	.word	0x00028bf0


	//   ....[223]....
        /*11ac*/ 	.word	0x00028c50


	//   ....[224]....
        /*11b0*/ 	.word	0x00028cc0


	//   ....[225]....
        /*11b4*/ 	.word	0x00028d20


	//   ....[226]....
        /*11b8*/ 	.word	0x00028d70


	//   ....[227]....
        /*11bc*/ 	.word	0x00028de0


	//   ....[228]....
        /*11c0*/ 	.word	0x00028e30


	//   ....[229]....
        /*11c4*/ 	.word	0x00028ea0


	//   ....[230]....
        /*11c8*/ 	.word	0x00028f00


	//   ....[231]....
        /*11cc*/ 	.word	0x00028f70


	//   ....[232]....
        /*11d0*/ 	.word	0x00028fe0


	//   ....[233]....
        /*11d4*/ 	.word	0x00029040


	//   ....[234]....
        /*11d8*/ 	.word	0x00029090


	//   ....[235]....
        /*11dc*/ 	.word	0x00029140


	//   ....[236]....
        /*11e0*/ 	.word	0x000291b0


	//   ....[237]....
        /*11e4*/ 	.word	0x00029210


	//   ....[238]....
        /*11e8*/ 	.word	0x00029260


	//   ....[239]....
        /*11ec*/ 	.word	0x000292d0


	//   ....[240]....
        /*11f0*/ 	.word	0x00029340


	//   ....[241]....
        /*11f4*/ 	.word	0x000293d0


	//   ....[242]....
        /*11f8*/ 	.word	0x00029420


	//   ....[243]....
        /*11fc*/ 	.word	0x000294a0


	//   ....[244]....
        /*1200*/ 	.word	0x000294f0


	//   ....[245]....
        /*1204*/ 	.word	0x00029580


	//   ....[246]....
        /*1208*/ 	.word	0x00029610


	//   ....[247]....
        /*120c*/ 	.word	0x000296a0


	//   ....[248]....
        /*1210*/ 	.word	0x00029730


	//   ....[249]....
        /*1214*/ 	.word	0x000297c0


	//   ....[250]....
        /*1218*/ 	.word	0x00029850


	//   ....[251]....
        /*121c*/ 	.word	0x000298d0


	//   ....[252]....
        /*1220*/ 	.word	0x00029920


	//   ....[253]....
        /*1224*/ 	.word	0x000299b0


	//   ....[254]....
        /*1228*/ 	.word	0x00029a40


	//   ....[255]....
        /*122c*/ 	.word	0x00029ac0


	//   ....[0]....
        /*1230*/ 	.word	0x00029b10


	//   ....[1]....
        /*1234*/ 	.word	0x00029ba0


	//   ....[2]....
        /*1238*/ 	.word	0x00029c30


	//   ....[3]....
        /*123c*/ 	.word	0x00029cc0


	//   ....[4]....
        /*1240*/ 	.word	0x00029d50


	//   ....[5]....
        /*1244*/ 	.word	0x00029de0


	//   ....[6]....
        /*1248*/ 	.word	0x00029e70


	//   ....[7]....
        /*124c*/ 	.word	0x00029f30


	//   ....[8]....
        /*1250*/ 	.word	0x0002a210


	//   ....[9]....
        /*1254*/ 	.word	0x0002a410


	//   ....[10]....
        /*1258*/ 	.word	0x0002a460


	//   ....[11]....
        /*125c*/ 	.word	0x0002a4c0


	//   ....[12]....
        /*1260*/ 	.word	0x0002a5b0


	//   ....[13]....
        /*1264*/ 	.word	0x0002a610


	//   ....[14]....
        /*1268*/ 	.word	0x0002a700


	//   ....[15]....
        /*126c*/ 	.word	0x0002a760


	//   ....[16]....
        /*1270*/ 	.word	0x0002a850


	//   ....[17]....
        /*1274*/ 	.word	0x0002a8b0


	//   ....[18]....
        /*1278*/ 	.word	0x0002a9a0


	//   ....[19]....
        /*127c*/ 	.word	0x0002aa00


	//   ....[20]....
        /*1280*/ 	.word	0x0002aaf0


	//   ....[21]....
        /*1284*/ 	.word	0x0002ab50


	//   ....[22]....
        /*1288*/ 	.word	0x0002ac30


	//   ....[23]....
        /*128c*/ 	.word	0x0002aca0


	//   ....[24]....
        /*1290*/ 	.word	0x0002ad70


	//   ....[25]....
        /*1294*/ 	.word	0x0002b050


	//   ....[26]....
        /*1298*/ 	.word	0x0002b0f0


	//   ....[27]....
        /*129c*/ 	.word	0x0002b290


	//   ....[28]....
        /*12a0*/ 	.word	0x0002b310


	//   ....[29]....
        /*12a4*/ 	.word	0x0002b390


	//   ....[30]....
        /*12a8*/ 	.word	0x0002b410


	//   ....[31]....
        /*12ac*/ 	.word	0x0002b490


	//   ....[32]....
        /*12b0*/ 	.word	0x0002b520


	//   ....[33]....
        /*12b4*/ 	.word	0x0002b5c0


	//   ....[34]....
        /*12b8*/ 	.word	0x0002b670


	//   ....[35]....
        /*12bc*/ 	.word	0x0002b6f0


	//   ....[36]....
        /*12c0*/ 	.word	0x0002b770


	//   ....[37]....
        /*12c4*/ 	.word	0x0002b7f0


	//   ....[38]....
        /*12c8*/ 	.word	0x0002b880


	//   ....[39]....
        /*12cc*/ 	.word	0x0002b900


	//   ....[40]....
        /*12d0*/ 	.word	0x0002b9a0


	//   ....[41]....
        /*12d4*/ 	.word	0x0002b9f0


	//   ....[42]....
        /*12d8*/ 	.word	0x0002ba80


	//   ....[43]....
        /*12dc*/ 	.word	0x0002bbb0


	//----- nvinfo : EIATTR_REG_RECONFIG
	.align		4
.L_152:
        /*12e0*/ 	.byte	0x01, 0x54
	.zero		2


	//----- nvinfo : EIATTR_SYSCALL_OFFSETS
	.align		4
        /*12e4*/ 	.byte	0x04, 0x46
        /*12e6*/ 	.short	(.L_154 - .L_153)


	//   ....[0]....
.L_153:
        /*12e8*/ 	.word	0x00001c60


	//   ....[1]....
        /*12ec*/ 	.word	0x00001db0


	//   ....[2]....
        /*12f0*/ 	.word	0x0000cdb0


	//   ....[3]....
        /*12f4*/ 	.word	0x0000d330


	//   ....[4]....
        /*12f8*/ 	.word	0x00022bd0


	//   ....[5]....
        /*12fc*/ 	.word	0x00022d60


	//   ....[6]....
        /*1300*/ 	.word	0x00022eb0


	//   ....[7]....
        /*1304*/ 	.word	0x00022ff0


	//   ....[8]....
        /*1308*/ 	.word	0x000239d0


	//----- nvinfo : EIATTR_MBARRIER_INSTR_OFFSETS
	.align		4
.L_154:
        /*130c*/ 	.byte	0x04, 0x39
        /*130e*/ 	.short	(.L_156 - .L_155)


	//   ....[0]....
.L_155:
        /*1310*/ 	.word	0x000002b0
        /*1314*/ 	.word	0x000000ff
        /*1318*/ 	.word	0x0002e800
        /*131c*/ 	.short	0x0100
        /*131e*/ 	.byte	0x08
	.zero		1


	//   ....[1]....
        /*1320*/ 	.word	0x000002c0
        /*1324*/ 	.word	0x000000ff
        /*1328*/ 	.word	0x0002e820
        /*132c*/ 	.short	0x0100
        /*132e*/ 	.byte	0x08
	.zero		1


	//   ....[2]....
        /*1330*/ 	.word	0x000003b0
        /*1334*/ 	.word	0x000000ff
        /*1338*/ 	.word	0x0002e830
        /*133c*/ 	.short	0x0100
        /*133e*/ 	.byte	0x08
	.zero		1


	//   ....[3]....
        /*1340*/ 	.word	0x000003c0
        /*1344*/ 	.word	0x000000ff
        /*1348*/ 	.word	0x0002e840
        /*134c*/ 	.short	0x0100
        /*134e*/ 	.byte	0x08
	.zero		1


	//   ....[4]....
        /*1350*/ 	.word	0x000003d0
        /*1354*/ 	.word	0x000000ff
        /*1358*/ 	.word	0x0002e838
        /*135c*/ 	.short	0x0100
        /*135e*/ 	.byte	0x08
	.zero		1


	//   ....[5]....
        /*1360*/ 	.word	0x000003e0
        /*1364*/ 	.word	0x000000ff
        /*1368*/ 	.word	0x0002e848
        /*136c*/ 	.short	0x0100
        /*136e*/ 	.byte	0x08
	.zero		1


	//   ....[6]....
        /*1370*/ 	.word	0x00000510
        /*1374*/ 	.word	0x000000ff
        /*1378*/ 	.word	0x0002e850
        /*137c*/ 	.short	0x0100
        /*137e*/ 	.byte	0x08
	.zero		1


	//   ....[7]....
        /*1380*/ 	.word	0x00000520
        /*1384*/ 	.word	0x000000ff
        /*1388*/ 	.word	0x0002e860
        /*138c*/ 	.short	0x0100
        /*138e*/ 	.byte	0x08
	.zero		1


	//   ....[8]....
        /*1390*/ 	.word	0x00000530
        /*1394*/ 	.word	0x000000ff
        /*1398*/ 	.word	0x0002e858
        /*139c*/ 	.short	0x0100
        /*139e*/ 	.byte	0x08
	.zero		1


	//   ....[9]....
        /*13a0*/ 	.word	0x00000540
        /*13a4*/ 	.word	0x000000ff
        /*13a8*/ 	.word	0x0002e868
        /*13ac*/ 	.short	0x0100
        /*13ae*/ 	.byte	0x08
	.zero		1


	//   ....[10]....
        /*13b0*/ 	.word	0x00000630
        /*13b4*/ 	.word	0x000000ff
        /*13b8*/ 	.word	0x0002e870
        /*13bc*/ 	.short	0x0100
        /*13be*/ 	.byte	0x06
	.zero		1


	//   ....[11]....
        /*13c0*/ 	.word	0x00000640
        /*13c4*/ 	.word	0x000000ff
        /*13c8*/ 	.word	0x0002e880
        /*13cc*/ 	.short	0x0100
        /*13ce*/ 	.byte	0x06
	.zero		1


	//   ....[12]....
        /*13d0*/ 	.word	0x00000650
        /*13d4*/ 	.word	0x000000ff
        /*13d8*/ 	.word	0x0002e878
        /*13dc*/ 	.short	0x0100
        /*13de*/ 	.byte	0x06
	.zero		1


	//   ....[13]....
        /*13e0*/ 	.word	0x00000660
        /*13e4*/ 	.word	0x000000ff
        /*13e8*/ 	.word	0x0002e888
        /*13ec*/ 	.short	0x0100
        /*13ee*/ 	.byte	0x06
	.zero		1


	//   ....[14]....
        /*13f0*/ 	.word	0x00000790
        /*13f4*/ 	.word	0x000000ff
        /*13f8*/ 	.word	0x0002e890
        /*13fc*/ 	.short	0x0100
        /*13fe*/ 	.byte	0x08
	.zero		1


	//   ....[15]....
        /*1400*/ 	.word	0x000007a0
        /*1404*/ 	.word	0x000000ff
        /*1408*/ 	.word	0x0002e8a0
        /*140c*/ 	.short	0x0100
        /*140e*/ 	.byte	0x08
	.zero		1


	//   ....[16]....
        /*1410*/ 	.word	0x000007b0
        /*1414*/ 	.word	0x000000ff
        /*1418*/ 	.word	0x0002e898
        /*141c*/ 	.short	0x0100
        /*141e*/ 	.byte	0x08
	.zero		1


	//   ....[17]....
        /*1420*/ 	.word	0x000007c0
        /*1424*/ 	.word	0x000000ff
        /*1428*/ 	.word	0x0002e8a8
        /*142c*/ 	.short	0x0100
        /*142e*/ 	.byte	0x08
	.zero		1


	//   ....[18]....
        /*1430*/ 	.word	0x000008f0
        /*1434*/ 	.word	0x000000ff
        /*1438*/ 	.word	0x0002e8b0
        /*143c*/ 	.short	0x0100
        /*143e*/ 	.byte	0x08
	.zero		1


	//   ....[19]....
        /*1440*/ 	.word	0x00000900
        /*1444*/ 	.word	0x000000ff
        /*1448*/ 	.word	0x0002e8c0
        /*144c*/ 	.short	0x0100
        /*144e*/ 	.byte	0x08
	.zero		1


	//   ....[20]....
        /*1450*/ 	.word	0x00000910
        /*1454*/ 	.word	0x000000ff
        /*1458*/ 	.word	0x0002e8b8
        /*145c*/ 	.short	0x0100
        /*145e*/ 	.byte	0x08
	.zero		1


	//   ....[21]....
        /*1460*/ 	.word	0x00000920
        /*1464*/ 	.word	0x000000ff
        /*1468*/ 	.word	0x0002e8c8
        /*146c*/ 	.short	0x0100
        /*146e*/ 	.byte	0x08
	.zero		1


	//   ....[22]....
        /*1470*/ 	.word	0x00003340
        /*1474*/ 	.word	0x0000006e
        /*1478*/ 	.word	0x0002e890
        /*147c*/ 	.short	0x010a
        /*147e*/ 	.byte	0x3f
	.zero		1


	//   ....[23]....
        /*1480*/ 	.word	0x00007570
        /*1484*/ 	.word	0x0000006e
        /*1488*/ 	.word	0x0002e890
        /*148c*/ 	.short	0x010a
        /*148e*/ 	.byte	0x3f
	.zero		1


	//   ....[24]....
        /*1490*/ 	.word	0x0000b620
        /*1494*/ 	.word	0x0000006e
        /*1498*/ 	.word	0x0002e890
        /*149c*/ 	.short	0x010a
        /*149e*/ 	.byte	0x3f
	.zero		1


	//   ....[25]....
        /*14a0*/ 	.word	0x0000bd30
        /*14a4*/ 	.word	0x00000030
        /*14a8*/ 	.word	0x00000000
        /*14ac*/ 	.short	0x0101
        /*14ae*/ 	.byte	0x3f
	.zero		1


	//   ....[26]....
        /*14b0*/ 	.word	0x0000bd70
        /*14b4*/ 	.word	0x0000006e
        /*14b8*/ 	.word	0x0002e8b0
        /*14bc*/ 	.short	0x010a
        /*14be*/ 	.byte	0x3f
	.zero		1


	//   ....[27]....
        /*14c0*/ 	.word	0x0000c520
        /*14c4*/ 	.word	0x0000006e
        /*14c8*/ 	.word	0x00000000
        /*14cc*/ 	.short	0x0101
        /*14ce*/ 	.byte	0x3f
	.zero		1


	//   ....[28]....
        /*14d0*/ 	.word	0x0000d090
        /*14d4*/ 	.word	0x00000010
        /*14d8*/ 	.word	0x0002e800
        /*14dc*/ 	.short	0x010a
        /*14de*/ 	.byte	0x3f
	.zero		1


	//   ....[29]....
        /*14e0*/ 	.word	0x0000d0e0
        /*14e4*/ 	.word	0x00000010
        /*14e8*/ 	.word	0x0002e800
        /*14ec*/ 	.short	0x010a
        /*14ee*/ 	.byte	0x3f
	.zero		1


	//   ....[30]....
        /*14f0*/ 	.word	0x0000d740
        /*14f4*/ 	.word	0x00000010
        /*14f8*/ 	.word	0x0002e800
        /*14fc*/ 	.short	0x010a
        /*14fe*/ 	.byte	0x3f
	.zero		1


	//   ....[31]....
        /*1500*/ 	.word	0x0000f550
        /*1504*/ 	.word	0x00000010
        /*1508*/ 	.word	0x0002e800
        /*150c*/ 	.short	0x010a
        /*150e*/ 	.byte	0x3f
	.zero		1


	//   ....[32]....
        /*1510*/ 	.word	0x00011280
        /*1514*/ 	.word	0x00000000
        /*1518*/ 	.word	0x0002e830
        /*151c*/ 	.short	0x010a
        /*151e*/ 	.byte	0x3f
	.zero		1


	//   ....[33]....
        /*1520*/ 	.word	0x00011330
        /*1524*/ 	.word	0x00000000
        /*1528*/ 	.word	0x0002e830
        /*152c*/ 	.short	0x010a
        /*152e*/ 	.byte	0x3f
	.zero		1


	//   ....[34]....
        /*1530*/ 	.word	0x00014b80
        /*1534*/ 	.word	0x0000003b
        /*1538*/ 	.word	0x00000000
        /*153c*/ 	.short	0x0101
        /*153e*/ 	.byte	0x3f
	.zero		1


	//   ....[35]....
        /*1540*/ 	.word	0x00016440
        /*1544*/ 	.word	0x0000000d
        /*1548*/ 	.word	0x0002e830
        /*154c*/ 	.short	0x010a
        /*154e*/ 	.byte	0x3f
	.zero		1


	//   ....[36]....
        /*1550*/ 	.word	0x00016490
        /*1554*/ 	.word	0x0000000d
        /*1558*/ 	.word	0x0002e830
        /*155c*/ 	.short	0x010a
        /*155e*/ 	.byte	0x3f
	.zero		1


	//   ....[37]....
        /*1560*/ 	.word	0x00017a20
        /*1564*/ 	.word	0x0000000d
        /*1568*/ 	.word	0x0002e850
        /*156c*/ 	.short	0x010a
        /*156e*/ 	.byte	0x3f
	.zero		1


	//   ....[38]....
        /*1570*/ 	.word	0x00017a60
        /*1574*/ 	.word	0x0000000d
        /*1578*/ 	.word	0x0002e850
        /*157c*/ 	.short	0x010a
        /*157e*/ 	.byte	0x3f
	.zero		1


	//   ....[39]....
        /*1580*/ 	.word	0x0001a880
        /*1584*/ 	.word	0x000000c7
        /*1588*/ 	.word	0x00000000
        /*158c*/ 	.short	0x0101
        /*158e*/ 	.byte	0x3f
	.zero		1


	//   ....[40]....
        /*1590*/ 	.word	0x0001ab10
        /*1594*/ 	.word	0x00000000
        /*1598*/ 	.word	0x00000000
        /*159c*/ 	.short	0x0101
        /*159e*/ 	.byte	0x3f
	.zero		1


	//   ....[41]....
        /*15a0*/ 	.word	0x0001b2b0
        /*15a4*/ 	.word	0x0000000b
        /*15a8*/ 	.word	0x0002e850
        /*15ac*/ 	.short	0x010a
        /*15ae*/ 	.byte	0x3f
	.zero		1


	//   ....[42]....
        /*15b0*/ 	.word	0x0001b330
        /*15b4*/ 	.word	0x0000000b
        /*15b8*/ 	.word	0x0002e850
        /*15bc*/ 	.short	0x010a
        /*15be*/ 	.byte	0x3f
	.zero		1


	//   ....[43]....
        /*15c0*/ 	.word	0x0001bb70
        /*15c4*/ 	.word	0x00000002
        /*15c8*/ 	.word	0x00000000
        /*15cc*/ 	.short	0x0101
        /*15ce*/ 	.byte	0x3f
	.zero		1


	//   ....[44]....
        /*15d0*/ 	.word	0x0001ddc0
        /*15d4*/ 	.word	0x00000000
        /*15d8*/ 	.word	0x00000000
        /*15dc*/ 	.short	0x0101
        /*15de*/ 	.byte	0x3f
	.zero		1


	//   ....[45]....
        /*15e0*/ 	.word	0x0001e660
        /*15e4*/ 	.word	0x0000000a
        /*15e8*/ 	.word	0x00000000
        /*15ec*/ 	.short	0x0101
        /*15ee*/ 	.byte	0x3f
	.zero		1


	//   ....[46]....
        /*15f0*/ 	.word	0x00021b00
        /*15f4*/ 	.word	0x00000012
        /*15f8*/ 	.word	0x0002e820
        /*15fc*/ 	.short	0x010a
        /*15fe*/ 	.byte	0x3f
	.zero		1


	//   ....[47]....
        /*1600*/ 	.word	0x00021bd0
        /*1604*/ 	.word	0x00000007
        /*1608*/ 	.word	0x0002e8a0
        /*160c*/ 	.short	0x010a
        /*160e*/ 	.byte	0x3f
	.zero		1


	//   ....[48]....
        /*1610*/ 	.word	0x00021e10
        /*1614*/ 	.word	0x00000007
        /*1618*/ 	.word	0x0002e8c0
        /*161c*/ 	.short	0x010a
        /*161e*/ 	.byte	0x3f
	.zero		1


	//   ....[49]....
        /*1620*/ 	.word	0x000221c0
        /*1624*/ 	.word	0x00000005
        /*1628*/ 	.word	0x0002e8a0
        /*162c*/ 	.short	0x010a
        /*162e*/ 	.byte	0x3f
	.zero		1


	//   ....[50]....
        /*1630*/ 	.word	0x000223f0
        /*1634*/ 	.word	0x00000005
        /*1638*/ 	.word	0x0002e8c0
        /*163c*/ 	.short	0x010a
        /*163e*/ 	.byte	0x3f
	.zero		1


	//   ....[51]....
        /*1640*/ 	.word	0x00023400
        /*1644*/ 	.word	0x00000002
        /*1648*/ 	.word	0x0002e880
        /*164c*/ 	.short	0x010a
        /*164e*/ 	.byte	0x3f
	.zero		1


	//   ....[52]....
        /*1650*/ 	.word	0x000235b0
        /*1654*/ 	.word	0x00000002
        /*1658*/ 	.word	0x0002e840
        /*165c*/ 	.short	0x010a
        /*165e*/ 	.byte	0x3f
	.zero		1


	//   ....[53]....
        /*1660*/ 	.word	0x00024220
        /*1664*/ 	.word	0x00000012
        /*1668*/ 	.word	0x0002e800
        /*166c*/ 	.short	0x0107
        /*166e*/ 	.byte	0x3f
	.zero		1


	//   ....[54]....
        /*1670*/ 	.word	0x00024310
        /*1674*/ 	.word	0x00000012
        /*1678*/ 	.word	0x0002e800
        /*167c*/ 	.short	0x0101
        /*167e*/ 	.byte	0x3f
	.zero		1


	//   ....[55]....
        /*1680*/ 	.word	0x00024330
        /*1684*/ 	.word	0x00000012
        /*1688*/ 	.word	0x0002e820
        /*168c*/ 	.short	0x010a
        /*168e*/ 	.byte	0x3f
	.zero		1


	//   ....[56]....
        /*1690*/ 	.word	0x00024650
        /*1694*/ 	.word	0x00000006
        /*1698*/ 	.word	0x0002e880
        /*169c*/ 	.short	0x010a
        /*169e*/ 	.byte	0x3f
	.zero		1


	//   ....[57]....
        /*16a0*/ 	.word	0x000248b0
        /*16a4*/ 	.word	0x00000006
        /*16a8*/ 	.word	0x0002e840
        /*16ac*/ 	.short	0x010a
        /*16ae*/ 	.byte	0x3f
	.zero		1


	//   ....[58]....
        /*16b0*/ 	.word	0x00024b70
        /*16b4*/ 	.word	0x00000013
        /*16b8*/ 	.word	0x0002e870
        /*16bc*/ 	.short	0x010a
        /*16be*/ 	.byte	0x3f
	.zero		1


	//   ....[59]....
        /*16c0*/ 	.word	0x00024bf0
        /*16c4*/ 	.word	0x00000013
        /*16c8*/ 	.word	0x0002e860
        /*16cc*/ 	.short	0x010a
        /*16ce*/ 	.byte	0x3f
	.zero		1


	//   ....[60]....
        /*16d0*/ 	.word	0x00025270
        /*16d4*/ 	.word	0x00000013
        /*16d8*/ 	.word	0x0002e850
        /*16dc*/ 	.short	0x0101
        /*16de*/ 	.byte	0x3f
	.zero		1


	//   ....[61]....
        /*16e0*/ 	.word	0x000252f0
        /*16e4*/ 	.word	0x00000013
        /*16e8*/ 	.word	0x00000000
        /*16ec*/ 	.short	0x0101
        /*16ee*/ 	.byte	0x3f
	.zero		1


	//   ....[62]....
        /*16f0*/ 	.word	0x00025530
        /*16f4*/ 	.word	0x00000010
        /*16f8*/ 	.word	0x0002e870
        /*16fc*/ 	.short	0x010a
        /*16fe*/ 	.byte	0x3f
	.zero		1


	//   ....[63]....
        /*1700*/ 	.word	0x000255a0
        /*1704*/ 	.word	0x00000010
        /*1708*/ 	.word	0x0002e860
        /*170c*/ 	.short	0x010a
        /*170e*/ 	.byte	0x3f
	.zero		1


	//   ....[64]....
        /*1710*/ 	.word	0x00025c40
        /*1714*/ 	.word	0x00000010
        /*1718*/ 	.word	0x0002e850
        /*171c*/ 	.short	0x0101
        /*171e*/ 	.byte	0x3f
	.zero		1


	//   ....[65]....
        /*1720*/ 	.word	0x00025c90
        /*1724*/ 	.word	0x00000010
        /*1728*/ 	.word	0x00000000
        /*172c*/ 	.short	0x0101
        /*172e*/ 	.byte	0x3f
	.zero		1


	//   ....[66]....
        /*1730*/ 	.word	0x00026b70
        /*1734*/ 	.word	0x00000000
        /*1738*/ 	.word	0x0002e820
        /*173c*/ 	.short	0x010a
        /*173e*/ 	.byte	0x3f
	.zero		1


	//   ....[67]....
        /*1740*/ 	.word	0x00026d20
        /*1744*/ 	.word	0x00000006
        /*1748*/ 	.word	0x00000000
        /*174c*/ 	.short	0x010a
        /*174e*/ 	.byte	0x3f
	.zero		1


	//   ....[68]....
        /*1750*/ 	.word	0x00026d90
        /*1754*/ 	.word	0x00000007
        /*1758*/ 	.word	0x00000000
        /*175c*/ 	.short	0x010a
        /*175e*/ 	.byte	0x3f
	.zero		1


	//   ....[69]....
        /*1760*/ 	.word	0x00026df0
        /*1764*/ 	.word	0x00000004
        /*1768*/ 	.word	0x0002e860
        /*176c*/ 	.short	0x010a
        /*176e*/ 	.byte	0x3f
	.zero		1


	//   ....[70]....
        /*1770*/ 	.word	0x00026e40
        /*1774*/ 	.word	0x00000003
        /*1778*/ 	.word	0x0002e860
        /*177c*/ 	.short	0x010a
        /*177e*/ 	.byte	0x3f
	.zero		1


	//   ....[71]....
        /*1780*/ 	.word	0x00026e80
        /*1784*/ 	.word	0x00000004
        /*1788*/ 	.word	0x0002e880
        /*178c*/ 	.short	0x010a
        /*178e*/ 	.byte	0x3f
	.zero		1


	//   ....[72]....
        /*1790*/ 	.word	0x00026ea0
        /*1794*/ 	.word	0x00000003
        /*1798*/ 	.word	0x0002e880
        /*179c*/ 	.short	0x010a
        /*179e*/ 	.byte	0x3f
	.zero		1


	//   ....[73]....
        /*17a0*/ 	.word	0x00026f00
        /*17a4*/ 	.word	0x0000006e
        /*17a8*/ 	.word	0x0002e890
        /*17ac*/ 	.short	0x010a
        /*17ae*/ 	.byte	0x3f
	.zero		1


	//   ....[74]....
        /*17b0*/ 	.word	0x00026f50
        /*17b4*/ 	.word	0x0000006e
        /*17b8*/ 	.word	0x0002e890
        /*17bc*/ 	.short	0x010a
        /*17be*/ 	.byte	0x3f
	.zero		1


	//   ....[75]....
        /*17c0*/ 	.word	0x00026fa0
        /*17c4*/ 	.word	0x0000006e
        /*17c8*/ 	.word	0x0002e890
        /*17cc*/ 	.short	0x010a
        /*17ce*/ 	.byte	0x3f
	.zero		1


	//   ....[76]....
        /*17d0*/ 	.word	0x00026ff0
        /*17d4*/ 	.word	0x0000006e
        /*17d8*/ 	.word	0x0002e8b0
        /*17dc*/ 	.short	0x010a
        /*17de*/ 	.byte	0x3f
	.zero		1


	//   ....[77]....
        /*17e0*/ 	.word	0x00027300
        /*17e4*/ 	.word	0x00000010
        /*17e8*/ 	.word	0x0002e800
        /*17ec*/ 	.short	0x010a
        /*17ee*/ 	.byte	0x3f
	.zero		1


	//   ....[78]....
        /*17f0*/ 	.word	0x00027510
        /*17f4*/ 	.word	0x00000010
        /*17f8*/ 	.word	0x0002e800
        /*17fc*/ 	.short	0x010a
        /*17fe*/ 	.byte	0x3f
	.zero		1


	//   ....[79]....
        /*1800*/ 	.word	0x00027560
        /*1804*/ 	.word	0x00000000
        /*1808*/ 	.word	0x0002e830
        /*180c*/ 	.short	0x010a
        /*180e*/ 	.byte	0x3f
	.zero		1


	//   ....[80]....
        /*1810*/ 	.word	0x000275b0
        /*1814*/ 	.word	0x0000000d
        /*1818*/ 	.word	0x0002e830
        /*181c*/ 	.short	0x010a
        /*181e*/ 	.byte	0x3f
	.zero		1


	//   ....[81]....
        /*1820*/ 	.word	0x00027600
        /*1824*/ 	.word	0x0000000d
        /*1828*/ 	.word	0x0002e850
        /*182c*/ 	.short	0x010a
        /*182e*/ 	.byte	0x3f
	.zero		1


	//   ....[82]....
        /*1830*/ 	.word	0x00027650
        /*1834*/ 	.word	0x0000000b
        /*1838*/ 	.word	0x0002e850
        /*183c*/ 	.short	0x010a
        /*183e*/ 	.byte	0x3f
	.zero		1


	//   ....[83]....
        /*1840*/ 	.word	0x00029ff0
        /*1844*/ 	.word	0x00000012
        /*1848*/ 	.word	0x0002e820
        /*184c*/ 	.short	0x010a
        /*184e*/ 	.byte	0x3f
	.zero		1


	//   ....[84]....
        /*1850*/ 	.word	0x0002a040
        /*1854*/ 	.word	0x00000007
        /*1858*/ 	.word	0x0002e8a0
        /*185c*/ 	.short	0x010a
        /*185e*/ 	.byte	0x3f
	.zero		1


	//   ....[85]....
        /*1860*/ 	.word	0x0002a090
        /*1864*/ 	.word	0x00000007
        /*1868*/ 	.word	0x0002e8c0
        /*186c*/ 	.short	0x010a
        /*186e*/ 	.byte	0x3f
	.zero		1


	//   ....[86]....
        /*1870*/ 	.word	0x0002a0e0
        /*1874*/ 	.word	0x00000005
        /*1878*/ 	.word	0x0002e8a0
        /*187c*/ 	.short	0x010a
        /*187e*/ 	.byte	0x3f
	.zero		1


	//   ....[87]....
        /*1880*/ 	.word	0x0002a130
        /*1884*/ 	.word	0x00000005
        /*1888*/ 	.word	0x0002e8c0
        /*188c*/ 	.short	0x010a
        /*188e*/ 	.byte	0x3f
	.zero		1


	//   ....[88]....
        /*1890*/ 	.word	0x0002a2d0
        /*1894*/ 	.word	0x00000002
        /*1898*/ 	.word	0x0002e880
        /*189c*/ 	.short	0x010a
        /*189e*/ 	.byte	0x3f
	.zero		1


	//   ....[89]....
        /*18a0*/ 	.word	0x0002a320
        /*18a4*/ 	.word	0x00000002
        /*18a8*/ 	.word	0x0002e840
        /*18ac*/ 	.short	0x010a
        /*18ae*/ 	.byte	0x3f
	.zero		1


	//   ....[90]....
        /*18b0*/ 	.word	0x0002adb0
        /*18b4*/ 	.word	0x00000012
        /*18b8*/ 	.word	0x0002e820
        /*18bc*/ 	.short	0x010a
        /*18be*/ 	.byte	0x3f
	.zero		1


	//   ....[91]....
        /*18c0*/ 	.word	0x0002ae00
        /*18c4*/ 	.word	0x00000006
        /*18c8*/ 	.word	0x0002e880
        /*18cc*/ 	.short	0x010a
        /*18ce*/ 	.byte	0x3f
	.zero		1


	//   ....[92]....
        /*18d0*/ 	.word	0x0002ae50
        /*18d4*/ 	.word	0x00000006
        /*18d8*/ 	.word	0x0002e840
        /*18dc*/ 	.short	0x010a
        /*18de*/ 	.byte	0x3f
	.zero		1


	//   ....[93]....
        /*18e0*/ 	.word	0x0002aea0
        /*18e4*/ 	.word	0x00000013
        /*18e8*/ 	.word	0x0002e870
        /*18ec*/ 	.short	0x010a
        /*18ee*/ 	.byte	0x3f
	.zero		1


	//   ....[94]....
        /*18f0*/ 	.word	0x0002aef0
        /*18f4*/ 	.word	0x00000013
        /*18f8*/ 	.word	0x0002e860
        /*18fc*/ 	.short	0x010a
        /*18fe*/ 	.byte	0x3f
	.zero		1


	//   ....[95]....
        /*1900*/ 	.word	0x0002af40
        /*1904*/ 	.word	0x00000010
        /*1908*/ 	.word	0x0002e870
        /*190c*/ 	.short	0x010a
        /*190e*/ 	.byte	0x3f
	.zero		1


	//   ....[96]....
        /*1910*/ 	.word	0x0002af90
        /*1914*/ 	.word	0x00000010
        /*1918*/ 	.word	0x0002e860
        /*191c*/ 	.short	0x010a
        /*191e*/ 	.byte	0x3f
	.zero		1


	//   ....[97]....
        /*1920*/ 	.word	0x0002bad0
        /*1924*/ 	.word	0x00000000
        /*1928*/ 	.word	0x0002e820
        /*192c*/ 	.short	0x010a
        /*192e*/ 	.byte	0x3f
	.zero		1


	//   ....[98]....
        /*1930*/ 	.word	0x0002bc70
        /*1934*/ 	.word	0x00000006
        /*1938*/ 	.word	0x00000000
        /*193c*/ 	.short	0x010a
        /*193e*/ 	.byte	0x3f
	.zero		1


	//   ....[99]....
        /*1940*/ 	.word	0x0002bcc0
        /*1944*/ 	.word	0x00000007
        /*1948*/ 	.word	0x00000000
        /*194c*/ 	.short	0x010a
        /*194e*/ 	.byte	0x3f
	.zero		1


	//   ....[100]....
        /*1950*/ 	.word	0x0002bd10
        /*1954*/ 	.word	0x00000004
        /*1958*/ 	.word	0x0002e860
        /*195c*/ 	.short	0x010a
        /*195e*/ 	.byte	0x3f
	.zero		1


	//   ....[101]....
        /*1960*/ 	.word	0x0002bd60
        /*1964*/ 	.word	0x00000003
        /*1968*/ 	.word	0x0002e860
        /*196c*/ 	.short	0x010a
        /*196e*/ 	.byte	0x3f
	.zero		1


	//   ....[102]....
        /*1970*/ 	.word	0x0002bdb0
        /*1974*/ 	.word	0x00000004
        /*1978*/ 	.word	0x0002e880
        /*197c*/ 	.short	0x010a
        /*197e*/ 	.byte	0x3f
	.zero		1


	//----- nvinfo : EIATTR_NUM_MBARRIERS
	.align		4
.L_156:
        /*1980*/ 	.byte	0x03, 0x38
        /*1982*/ 	.short	0x0016


	//----- nvinfo : EIATTR_EXIT_INSTR_OFFSETS
	.align		4
        /*1984*/ 	.byte	0x04, 0x1c
        /*1986*/ 	.short	(.L_158 - .L_157)


	//   ....[0]....
.L_157:
        /*1988*/ 	.word	0x00026ef0


	//----- nvinfo : EIATTR_MAX_THREADS
	.align		4
.L_158:
        /*198c*/ 	.byte	0x04, 0x05
        /*198e*/ 	.short	(.L_160 - .L_159)
.L_159:
        /*1990*/ 	.word	0x00000180
        /*1994*/ 	.word	0x00000001
        /*1998*/ 	.word	0x00000001


	//----- nvinfo : EIATTR_CRS_STACK_SIZE
	.align		4
.L_160:
        /*199c*/ 	.byte	0x04, 0x1e
        /*199e*/ 	.short	(.L_162 - .L_161)
.L_161:
        /*19a0*/ 	.word	0x00000000


	//----- nvinfo : EIATTR_CBANK_PARAM_SIZE
	.align		4
.L_162:
        /*19a4*/ 	.byte	0x03, 0x19
        /*19a6*/ 	.short	0x0af0


	//----- nvinfo : EIATTR_PARAM_CBANK
	.align		4
        /*19a8*/ 	.byte	0x04, 0x0a
        /*19aa*/ 	.short	(.L_164 - .L_163)
	.align		4
.L_163:
        /*19ac*/ 	.word	index@(.nv.constant0._ZN7cutlass13device_kernelIN5flash11enable_sm90INS1_16FlashAttnFwdSm90INS1_25CollectiveMainloopFwdSm90ILi2EN4cute5tupleIJNS5_1CILi1EEES8_S8_EEENS6_IJNS7_ILi128EEENS7_ILi224EEESA_EEELi128ENS_12float_e4m3_tEfNS_4arch4Sm90ELb0ELb0ELb1ELb1ELb0ELb1ELb0ELb1ELb1ELb1ELb1ELb0EEENS1_21CollectiveEpilogueFwdINS6_IJSA_SA_SB_EEES9_NS_10bfloat16_tESF_Li256ELb1ELb1ELb1ELb1EEENS1_36VarlenDynamicPersistentTileSchedulerILi128ELi224ELi256ELi128ELb1ELb1ELb1ELb0ELb1ELb1EEEEEEEEEvNT_6ParamsE)
        /*19b0*/ 	.short	0x0210
        /*19b2*/ 	.short	0x0af0


	//----- nvinfo : EIATTR_SW_WAR
	.align		4
.L_164:
        /*19b4*/ 	.byte	0x04, 0x36
        /*19b6*/ 	.short	(.L_166 - .L_165)
.L_165:
        /*19b8*/ 	.word	0x00000008
.L_166:


//--------------------- .nv.info._ZN7cutlass13device_kernelIN5flash11enable_sm90INS1_16FlashAttnFwdSm90INS1_25CollectiveMainloopFwdSm90ILi2EN4cute5tupleIJNS5_1CILi1EEES8_S8_EEENS6_IJNS7_ILi128EEENS7_ILi192EEESA_EEELi128ENS_12float_e4m3_tEfNS_4arch4Sm90ELb0ELb1ELb1ELb0ELb0ELb0ELb0ELb1ELb1ELb1ELb1ELb0EEENS1_21CollectiveEpilogueFwdINS6_IJSA_SA_SB_EEES9_NS_10bfloat16_tESF_Li256ELb0ELb1ELb1ELb1EEENS1_19SingleTileSchedulerILb0ELb1ELb1ELi128EEEEEEEEEvNT_6ParamsE --------------------------
	.section	.nv.info._ZN7cutlass13device_kernelIN5flash11enable_sm90INS1_16FlashAttnFwdSm90INS1_25CollectiveMainloopFwdSm90ILi2EN4cute5tupleIJNS5_1CILi1EEES8_S8_EEENS6_IJNS7_ILi128EEENS7_ILi192EEESA_EEELi128ENS_12float_e4m3_tEfNS_4arch4Sm90ELb0ELb1ELb1ELb0ELb0ELb0ELb0ELb1ELb1ELb1ELb1ELb0EEENS1_21CollectiveEpilogueFwdINS6_IJSA_SA_SB_EEES9_NS_10bfloat16_tESF_Li256ELb0ELb1ELb1ELb1EEENS1_19SingleTileSchedulerILb0ELb1ELb1ELi128EEEEEEEEEvNT_6ParamsE,"",@"SHT_CUDA_INFO"
	.sectionflags	@""
	.align	4


	//----- nvinfo : EIATTR_CUDA_API_VERSION
	.align		4
        /*0000*/ 	.byte	0x04, 0x37
        /*0002*/ 	.short	(.L_168 - .L_167)
.L_167:
        /*0004*/ 	.word	0x00000082


	//----- nvinfo : EIATTR_KPARAM_INFO
	.align		4
.L_168:
        /*0008*/ 	.byte	0x04, 0x17
        /*000a*/ 	.short	(.L_170 - .L_169)
.L_169:
        /*000c*/ 	.word	0x00000000
        /*0010*/ 	.short	0x0000
        /*0012*/ 	.short	0x0070
        /*0014*/ 	.byte	0x00, 0xf0, 0x01, 0x28


	//----- nvinfo : EIATTR_SPARSE_MMA_MASK
	.align		4
.L_170:
        /*0018*/ 	.byte	0x03, 0x50
        /*001a*/ 	.short	0x0000


	//----- nvinfo : EIATTR_MAXREG_COUNT
	.align		4
        /*001c*/ 	.byte	0x03, 0x1b
        /*001e*/ 	.short	0x00a8


	//----- nvinfo : EIATTR_NUM_BARRIERS
	.align		4
        /*0020*/ 	.byte	0x02, 0x4c
        /*0022*/ 	.byte	0x10
	.zero		1


	//----- nvinfo : EIATTR_EXTERNS
	.align		4
        /*0024*/ 	.byte	0x04, 0x0f
        /*0026*/ 	.short	(.L_172 - .L_171)


	//   ....[0]....
	.align		4
.L_171:
        /*0028*/ 	.word	index@(__assertfail)


	//----- nvinfo : EIATTR_ANNOTATIONS
	.align		4
.L_172:
        /*002c*/ 	.byte	0x04, 0x55
        /*002e*/ 	.short	(.L_174 - .L_173)


	//   ....[0]....
.L_173:
        /* <DEDUP_REMOVED lines=9> */


	//----- nvinfo : EIATTR_MERCURY_ISA_VERSION
	.align		4
.L_174:
        /*00b0*/ 	.byte	0x03, 0x5f
        /*00b2*/ 	.short	0x0101


	//----- nvinfo : EIATTR_INT_WARP_WIDE_INSTR_OFFSETS
	.align		4
        /*00b4*/ 	.byte	0x04, 0x31
        /*00b6*/ 	.short	(.L_176 - .L_175)


	//   ....[0]....
.L_175:
        /*00b8*/ 	.word	0x00000130


	//   ....[1]....
        /*00bc*/ 	.word	0x00000170


	//   ....[2]....
        /*00c0*/ 	.word	0x000001e0


	//----- nvinfo : EIATTR_COOP_GROUP_MASK_REGIDS
	.align		4
.L_176:
        /*00c4*/ 	.byte	0x04, 0x29
        /*00c6*/ 	.short	(.L_178 - .L_177)


	//   ....[0]....
.L_177:
        /*00c8*/ 	.word	0xffffffff


	//   ....[1]....
        /*00cc*/ 	.word	0xffffffff


	//   ....[2]....
        /*00d0*/ 	.word	0xffffffff


	//   ....[3]....
        /*00d4*/ 	.word	0xffffffff


	//   ....[4]....
        /*00d8*/ 	.word	0xffffffff


	//   ....[5]....
        /*00dc*/ 	.word	0xffffffff


	//   ....[6]....
        /*00e0*/ 	.word	0xffffffff


	//   ....[7]....
        /*00e4*/ 	.word	0xffffffff


	//   ....[8]....
        /*00e8*/ 	.word	0xffffffff


	//   ....[9]....
        /*00ec*/ 	.word	0xffffffff


	//   ....[10]....
        /*00f0*/ 	.word	0xffffffff


	//   ....[11]....
        /*00f4*/ 	.word	0xffffffff


	//   ....[12]....
        /*00f8*/ 	.word	0xffffffff


	//   ....[13]....
        /*00fc*/ 	.word	0xffffffff


	//   ....[14]....
        /*0100*/ 	.word	0xffffffff


	//   ....[15]....
        /*0104*/ 	.word	0xffffffff


	//   ....[16]....
        /*0108*/ 	.word	0xffffffff


	//   ....[17]....
        /*010c*/ 	.word	0xffffffff


	//   ....[18]....
        /*0110*/ 	.word	0xffffffff


	//   ....[19]....
        /*0114*/ 	.word	0xffffffff


	//   ....[20]....
        /*0118*/ 	.word	0xffffffff


	//   ....[21]....
        /*011c*/ 	.word	0xffffffff


	//   ....[22]....
        /*0120*/ 	.word	0xffffffff


	//   ....[23]....
        /*0124*/ 	.word	0xffffffff


	//   ....[24]....
        /*0128*/ 	.word	0xffffffff


	//   ....[25]....
        /*012c*/ 	.word	0xffffffff


	//   ....[26]....
        /*0130*/ 	.word	0xffffffff


	//   ....[27]....
        /*0134*/ 	.word	0xffffffff


	//   ....[28]....
        /*0138*/ 	.word	0xffffffff


	//   ....[29]....
        /*013c*/ 	.word	0xffffffff


	//   ....[30]....
        /*0140*/ 	.word	0xffffffff


	//   ....[31]....
        /*0144*/ 	.word	0xffffffff


	//   ....[32]....
        /*0148*/ 	.word	0xffffffff


	//   ....[33]....
        /*014c*/ 	.word	0xffffffff


	//   ....[34]....
        /*0150*/ 	.word	0xffffffff


	//   ....[35]....
        /*0154*/ 	.word	0xffffffff


	//   ....[36]....
        /*0158*/ 	.word	0xffffffff


	//   ....[37]....
        /*015c*/ 	.word	0xffffffff


	//   ....[38]....
        /*0160*/ 	.word	0xffffffff


	//   ....[39]....
        /*0164*/ 	.word	0xffffffff


	//   ....[40]....
        /*0168*/ 	.word	0xffffffff


	//   ....[41]....
        /*016c*/ 	.word	0xffffffff


	//   ....[42]....
        /*0170*/ 	.word	0xffffffff


	//   ....[43]....
        /*0174*/ 	.word	0xffffffff


	//   ....[44]....
        /*0178*/ 	.word	0xffffffff


	//   ....[45]....
        /*017c*/ 	.word	0xffffffff


	//   ....[46]....
        /*0180*/ 	.word	0xffffffff


	//   ....[47]....
        /*0184*/ 	.word	0xffffffff


	//   ....[48]....
        /*0188*/ 	.word	0xffffffff


	//   ....[49]....
        /*018c*/ 	.word	0xffffffff


	//   ....[50]....
        /*0190*/ 	.word	0xffffffff


	//   ....[51]....
        /*0194*/ 	.word	0xffffffff


	//   ....[52]....
        /*0198*/ 	.word	0xffffffff


	//   ....[53]....
        /*019c*/ 	.word	0xffffffff


	//   ....[54]....
        /*01a0*/ 	.word	0xffffffff


	//   ....[55]....
        /*01a4*/ 	.word	0xffffffff


	//   ....[56]....
        /*01a8*/ 	.word	0xffffffff


	//   ....[57]....
        /*01ac*/ 	.word	0xffffffff


	//   ....[58]....
        /*01b0*/ 	.word	0xffffffff


	//   ....[59]....
        /*01b4*/ 	.word	0xffffffff


	//   ....[60]....
        /*01b8*/ 	.word	0xffffffff


	//   ....[61]....
        /*01bc*/ 	.word	0xffffffff


	//   ....[62]....
        /*01c0*/ 	.word	0xffffffff


	//   ....[63]....
        /*01c4*/ 	.word	0xffffffff


	//   ....[64]....
        /*01c8*/ 	.word	0xffffffff


	//   ....[65]....
        /*01cc*/ 	.word	0xffffffff


	//   ....[66]....
        /*01d0*/ 	.word	0xffffffff


	//   ....[67]....
        /*01d4*/ 	.word	0xffffffff


	//   ....[68]....
        /*01d8*/ 	.word	0xffffffff


	//   ....[69]....
        /*01dc*/ 	.word	0xffffffff


	//   ....[70]....
        /*01e0*/ 	.word	0xffffffff


	//   ....[71]....
        /*01e4*/ 	.word	0xffffffff


	//   ....[72]....
        /*01e8*/ 	.word	0xffffffff


	//   ....[73]....
        /*01ec*/ 	.word	0xffffffff


	//   ....[74]....
        /*01f0*/ 	.word	0xffffffff


	//   ....[75]....
        /*01f4*/ 	.word	0xffffffff


	//   ....[76]....
        /*01f8*/ 	.word	0xffffffff


	//   ....[77]....
        /*01fc*/ 	.word	0xffffffff


	//   ....[78]....
        /*0200*/ 	.word	0xffffffff


	//   ....[79]....
        /*0204*/ 	.word	0xffffffff


	//   ....[80]....
        /*0208*/ 	.word	0xffffffff


	//   ....[81]....
        /*020c*/ 	.word	0xffffffff


	//   ....[82]....
        /*0210*/ 	.word	0xffffffff


	//   ....[83]....
        /*0214*/ 	.word	0xffffffff


	//   ....[84]....
        /*0218*/ 	.word	0xffffffff


	//   ....[85]....
        /*021c*/ 	.word	0xffffffff


	//   ....[86]....
        /*0220*/ 	.word	0xffffffff


	//   ....[87]....
        /*0224*/ 	.word	0xffffffff


	//   ....[88]....
        /*0228*/ 	.word	0xffffffff


	//   ....[89]....
        /*022c*/ 	.word	0xffffffff


	//   ....[90]....
        /*0230*/ 	.word	0xffffffff


	//   ....[91]....
        /*0234*/ 	.word	0xffffffff


	//   ....[92]....
        /*0238*/ 	.word	0xffffffff


	//   ....[93]....
        /*023c*/ 	.word	0xffffffff


	//   ....[94]....
        /*0240*/ 	.word	0xffffffff


	//   ....[95]....
        /*0244*/ 	.word	0xffffffff


	//   ....[96]....
        /*0248*/ 	.word	0xffffffff


	//   ....[97]....
        /*024c*/ 	.word	0xffffffff


	//   ....[98]....
        /*0250*/ 	.word	0xffffffff


	//   ....[99]....
        /*0254*/ 	.word	0xffffffff


	//   ....[100]....
        /*0258*/ 	.word	0xffffffff


	//   ....[101]....
        /*025c*/ 	.word	0xffffffff


	//   ....[102]....
        /*0260*/ 	.word	0xffffffff


	//   ....[103]....
        /*0264*/ 	.word	0xffffffff


	//   ....[104]....
        /*0268*/ 	.word	0xffffffff


	//   ....[105]....
        /*026c*/ 	.word	0xffffffff


	//   ....[106]....
        /*0270*/ 	.word	0xffffffff


	//   ....[107]....
        /*0274*/ 	.word	0xffffffff


	//   ....[108]....
        /*0278*/ 	.word	0xffffffff


	//   ....[109]....
        /*027c*/ 	.word	0xffffffff


	//   ....[110]....
        /*0280*/ 	.word	0xffffffff


	//   ....[111]....
        /*0284*/ 	.word	0xffffffff


	//   ....[112]....
        /*0288*/ 	.word	0xffffffff


	//   ....[113]....
        /*028c*/ 	.word	0xffffffff


	//   ....[114]....
        /*0290*/ 	.word	0xffffffff


	//   ....[115]....
        /*0294*/ 	.word	0xffffffff


	//   ....[116]....
        /*0298*/ 	.word	0xffffffff


	//   ....[117]....
        /*029c*/ 	.word	0xffffffff


	//   ....[118]....
        /*02a0*/ 	.word	0xffffffff


	//   ....[119]....
        /*02a4*/ 	.word	0xffffffff


	//   ....[120]....
        /*02a8*/ 	.word	0xffffffff


	//   ....[121]....
        /*02ac*/ 	.word	0xffffffff


	//   ....[122]....
        /*02b0*/ 	.word	0xffffffff


	//   ....[123]....
        /*02b4*/ 	.word	0xffffffff


	//   ....[124]....
        /*02b8*/ 	.word	0xffffffff


	//   ....[125]....
        /*02bc*/ 	.word	0x0500000f


	//   ....[126]....
        /*02c0*/ 	.word	0x0500000f


	//   ....[127]....
        /*02c4*/ 	.word	0x0500000f


	//   ....[128]....
        /*02c8*/ 	.word	0x0500000f


	//   ....[129]....
        /*02cc*/ 	.word	0x0500000f


	//   ....[130]....
        /*02d0*/ 	.word	0x0500000f


	//   ....[131]....
        /*02d4*/ 	.word	0x0500000f


	//   ....[132]....
        /*02d8*/ 	.word	0x0500000f


	//   ....[133]....
        /*02dc*/ 	.word	0x0500000f


	//   ....[134]....
        /*02e0*/ 	.word	0x0500000f


	//   ....[135]....
        /*02e4*/ 	.word	0x0500000f


	//   ....[136]....
        /*02e8*/ 	.word	0x0500000f


	//   ....[137]....
        /*02ec*/ 	.word	0x0500000f


	//   ....[138]....
        /*02f0*/ 	.word	0x0500000f


	//   ....[139]....
        /*02f4*/ 	.word	0x0500000f


	//   ....[140]....
        /*02f8*/ 	.word	0x0500000f


	//   ....[141]....
        /*02fc*/ 	.word	0x0500000f


	//----- nvinfo : EIATTR_COOP_GROUP_INSTR_OFFSETS
	.align		4
.L_178:
        /*0300*/ 	.byte	0x04, 0x28
        /*0302*/ 	.short	(.L_180 - .L_179)


	//   ....[0]....
.L_179:
        /*0304*/ 	.word	0x00000070


	//   ....[1]....
        /*0308*/ 	.word	0x00000140


	//   ....[2]....
        /*030c*/ 	.word	0x00000190


	//   ....[3]....
        /*0310*/ 	.word	0x000003c0


	//   ....[4]....
        /*0314*/ 	.word	0x00000520


	//   ....[5]....
        /*0318*/ 	.word	0x00000640


	//   ....[6]....
        /*031c*/ 	.word	0x000007a0


	//   ....[7]....
        /*0320*/ 	.word	0x000015d0


	//   ....[8]....
        /*0324*/ 	.word	0x000021f0


	//   ....[9]....
        /*0328*/ 	.word	0x000035b0


	//   ....[10]....
        /*032c*/ 	.word	0x000048a0


	//   ....[11]....
        /*0330*/ 	.word	0x00004dc0


	//   ....[12]....
        /*0334*/ 	.word	0x000056c0


	//   ....[13]....
        /*0338*/ 	.word	0x00005710


	//   ....[14]....
        /*033c*/ 	.word	0x00007ee0


	//   ....[15]....
        /*0340*/ 	.word	0x00009380


	//   ....[16]....
        /*0344*/ 	.word	0x00009d00


	//   ....[17]....
        /*0348*/ 	.word	0x00009e10


	//   ....[18]....
        /*034c*/ 	.word	0x0000abf0


	//   ....[19]....
        /*0350*/ 	.word	0x0000ac70


	//   ....[20]....
        /*0354*/ 	.word	0x0000dcf0


	//   ....[21]....
        /*0358*/ 	.word	0x0000de20


	//   ....[22]....
        /*035c*/ 	.word	0x0000de30


	//   ....[23]....
        /*0360*/ 	.word	0x0000dfc0


	//   ....[24]....
        /*0364*/ 	.word	0x00010ba0


	//   ....[25]....
        /*0368*/ 	.word	0x000113e0


	//   ....[26]....
        /*036c*/ 	.word	0x000129a0


	//   ....[27]....
        /*0370*/ 	.word	0x00012ab0


	//   ....[28]....
        /*0374*/ 	.word	0x00013890


	//   ....[29]....
        /*0378*/ 	.word	0x00013900


	//   ....[30]....
        /*037c*/ 	.word	0x00015330


	//   ....[31]....
        /*0380*/ 	.word	0x00015340


	//   ....[32]....
        /*0384*/ 	.word	0x000153c0


	//   ....[33]....
        /*0388*/ 	.word	0x000153d0


	//   ....[34]....
        /*038c*/ 	.word	0x000162d0


	//   ....[35]....
        /*0390*/ 	.word	0x000162e0


	//   ....[36]....
        /*0394*/ 	.word	0x000162f0


	//   ....[37]....
        /*0398*/ 	.word	0x00016310


	//   ....[38]....
        /*039c*/ 	.word	0x00016320


	//   ....[39]....
        /*03a0*/ 	.word	0x00016330


	//   ....[40]....
        /*03a4*/ 	.word	0x00016340


	//   ....[41]....
        /*03a8*/ 	.word	0x00016350


	//   ....[42]....
        /*03ac*/ 	.word	0x00016360


	//   ....[43]....
        /*03b0*/ 	.word	0x00016370


	//   ....[44]....
        /*03b4*/ 	.word	0x00016380


	//   ....[45]....
        /*03b8*/ 	.word	0x00016390


	//   ....[46]....
        /*03bc*/ 	.word	0x000163a0


	//   ....[47]....
        /*03c0*/ 	.word	0x000163b0


	//   ....[48]....
        /*03c4*/ 	.word	0x000163c0


	//   ....[49]....
        /*03c8*/ 	.word	0x000163d0


	//   ....[50]....
        /*03cc*/ 	.word	0x000163f0


	//   ....[51]....
        /*03d0*/ 	.word	0x00016400


	//   ....[52]....
        /*03d4*/ 	.word	0x00016410


	//   ....[53]....
        /*03d8*/ 	.word	0x00016420


	//   ....[54]....
        /*03dc*/ 	.word	0x00016430


	//   ....[55]....
        /*03e0*/ 	.word	0x00016440


	//   ....[56]....
        /*03e4*/ 	.word	0x00016450


	//   ....[57]....
        /*03e8*/ 	.word	0x00016470


	//   ....[58]....
        /*03ec*/ 	.word	0x00016480


	//   ....[59]....
        /*03f0*/ 	.word	0x00016490


	//   ....[60]....
        /*03f4*/ 	.word	0x000164a0


	//   ....[61]....
        /*03f8*/ 	.word	0x000164b0


	//   ....[62]....
        /*03fc*/ 	.word	0x000164c0


	//   ....[63]....
        /*0400*/ 	.word	0x000164d0


	//   ....[64]....
        /*0404*/ 	.word	0x000164e0


	//   ....[65]....
        /*0408*/ 	.word	0x00016500


	//   ....[66]....
        /*040c*/ 	.word	0x00016510


	//   ....[67]....
        /*0410*/ 	.word	0x00016520


	//   ....[68]....
        /*0414*/ 	.word	0x00016530


	//   ....[69]....
        /*0418*/ 	.word	0x00016540


	//   ....[70]....
        /*041c*/ 	.word	0x00016550


	//   ....[71]....
        /*0420*/ 	.word	0x00016560


	//   ....[72]....
        /*0424*/ 	.word	0x00016570


	//   ....[73]....
        /*0428*/ 	.word	0x00016580


	//   ....[74]....
        /*042c*/ 	.word	0x00016590


	//   ....[75]....
        /*0430*/ 	.word	0x000165a0


	//   ....[76]....
        /*0434*/ 	.word	0x000165b0


	//   ....[77]....
        /*0438*/ 	.word	0x000165c0


	//   ....[78]....
        /*043c*/ 	.word	0x000165d0


	//   ....[79]....
        /*0440*/ 	.word	0x000165e0


	//   ....[80]....
        /*0444*/ 	.word	0x000165f0


	//   ....[81]....
        /*0448*/ 	.word	0x00016610


	//   ....[82]....
        /*044c*/ 	.word	0x00016640


	//   ....[83]....
        /*0450*/ 	.word	0x00016670


	//   ....[84]....
        /*0454*/ 	.word	0x000166a0


	//   ....[85]....
        /*0458*/ 	.word	0x000166d0


	//   ....[86]....
        /*045c*/ 	.word	0x00016700


	//   ....[87]....
        /*0460*/ 	.word	0x00016730


	//   ....[88]....
        /*0464*/ 	.word	0x00016760


	//   ....[89]....
        /*0468*/ 	.word	0x00016790


	//   ....[90]....
        /*046c*/ 	.word	0x000167b0


	//   ....[91]....
        /*0470*/ 	.word	0x000167c0


	//   ....[92]....
        /*0474*/ 	.word	0x000167d0


	//   ....[93]....
        /*0478*/ 	.word	0x000167e0


	//   ....[94]....
        /*047c*/ 	.word	0x000167f0


	//   ....[95]....
        /*0480*/ 	.word	0x00016800


	//   ....[96]....
        /*0484*/ 	.word	0x00016810


	//   ....[97]....
        /*0488*/ 	.word	0x00016820


	//   ....[98]....
        /*048c*/ 	.word	0x00016c40


	//   ....[99]....
        /*0490*/ 	.word	0x00016c90


	//   ....[100]....
        /*0494*/ 	.word	0x00016cd0


	//   ....[101]....
        /*0498*/ 	.word	0x00016d10


	//   ....[102]....
        /*049c*/ 	.word	0x00016d40


	//   ....[103]....
        /*04a0*/ 	.word	0x00016d70


	//   ....[104]....
        /*04a4*/ 	.word	0x00017450


	//   ....[105]....
        /*04a8*/ 	.word	0x00017480


	//   ....[106]....
        /*04ac*/ 	.word	0x00017fd0


	//   ....[107]....
        /*04b0*/ 	.word	0x000191b0


	//   ....[108]....
        /*04b4*/ 	.word	0x00019b30


	//   ....[109]....
        /*04b8*/ 	.word	0x00019b70


	//   ....[110]....
        /*04bc*/ 	.word	0x00019bb0


	//   ....[111]....
        /*04c0*/ 	.word	0x00019c10


	//   ....[112]....
        /*04c4*/ 	.word	0x00019c40


	//   ....[113]....
        /*04c8*/ 	.word	0x00019ca0


	//   ....[114]....
        /*04cc*/ 	.word	0x00019cd0


	//   ....[115]....
        /*04d0*/ 	.word	0x00019d30


	//   ....[116]....
        /*04d4*/ 	.word	0x00019d60


	//   ....[117]....
        /*04d8*/ 	.word	0x00019dc0


	//   ....[118]....
        /*04dc*/ 	.word	0x00019df0


	//   ....[119]....
        /*04e0*/ 	.word	0x00019e50


	//   ....[120]....
        /*04e4*/ 	.word	0x00019e80


	//   ....[121]....
        /*04e8*/ 	.word	0x00019ee0


	//   ....[122]....
        /*04ec*/ 	.word	0x00019f10


	//   ....[123]....
        /*04f0*/ 	.word	0x00019f20


	//   ....[124]....
        /*04f4*/ 	.word	0x0001b890


	//   ....[125]....
        /*04f8*/ 	.word	0x0001bf00


	//   ....[126]....
        /*04fc*/ 	.word	0x0001c0d0


	//   ....[127]....
        /*0500*/ 	.word	0x0001c120


	//   ....[128]....
        /*0504*/ 	.word	0x0001c1c0


	//   ....[129]....
        /*0508*/ 	.word	0x0001c290


	//   ....[130]....
        /*050c*/ 	.word	0x0001c300


	//   ....[131]....
        /*0510*/ 	.word	0x0001c3d0


	//   ....[132]....
        /*0514*/ 	.word	0x0001c440


	//   ....[133]....
        /*0518*/ 	.word	0x0001c510


	//   ....[134]....
        /*051c*/ 	.word	0x0001c580


	//   ....[135]....
        /*0520*/ 	.word	0x0001c650


	//   ....[136]....
        /*0524*/ 	.word	0x0001c6c0


	//   ....[137]....
        /*0528*/ 	.word	0x0001c790


	//   ....[138]....
        /*052c*/ 	.word	0x0001c800


	//   ....[139]....
        /*0530*/ 	.word	0x0001c8d0


	//   ....[140]....
        /*0534*/ 	.word	0x0001c940


	//   ....[141]....
        /*0538*/ 	.word	0x0001c9f0


	//----- nvinfo : EIATTR_REG_RECONFIG
	.align		4
.L_180:
        /*053c*/ 	.byte	0x01, 0x54
	.zero		2


	//----- nvinfo : EIATTR_SYSCALL_OFFSETS
	.align		4
        /*0540*/ 	.byte	0x04, 0x46
        /*0542*/ 	.short	(.L_182 - .L_181)


	//   ....[0]....
.L_181:
        /*0544*/ 	.word	0x00001790


	//   ....[1]....
        /*0548*/ 	.word	0x00018b20


	//   ....[2]....
        /*054c*/ 	.word	0x00018c60


	//   ....[3]....
        /*0550*/ 	.word	0x00018da0


	//   ....[4]....
        /*0554*/ 	.word	0x00018ec0


	//   ....[5]....
        /*0558*/ 	.word	0x000197f0


	//----- nvinfo : EIATTR_MBARRIER_INSTR_OFFSETS
	.align		4
.L_182:
        /*055c*/ 	.byte	0x04, 0x39
        /*055e*/ 	.short	(.L_184 - .L_183)


	//   ....[0]....
.L_183:
        /*0560*/ 	.word	0x00000270
        /*0564*/ 	.word	0x000000ff
        /*0568*/ 	.word	0x00028800
        /*056c*/ 	.short	0x0100
        /*056e*/ 	.byte	0x08
	.zero		1


	//   ....[1]....
        /*0570*/ 	.word	0x00000280
        /*0574*/ 	.word	0x000000ff
        /*0578*/ 	.word	0x00028820
        /*057c*/ 	.short	0x0100
        /*057e*/ 	.byte	0x08
	.zero		1


	//   ....[2]....
        /*0580*/ 	.word	0x00000370
        /*0584*/ 	.word	0x000000ff
        /*0588*/ 	.word	0x00028830
        /*058c*/ 	.short	0x0100
        /*058e*/ 	.byte	0x08
	.zero		1


	//   ....[3]....
        /*0590*/ 	.word	0x00000380
        /*0594*/ 	.word	0x000000ff
        /*0598*/ 	.word	0x00028840
        /*059c*/ 	.short	0x0100
        /*059e*/ 	.byte	0x08
	.zero		1


	//   ....[4]....
        /*05a0*/ 	.word	0x00000390
        /*05a4*/ 	.word	0x000000ff
        /*05a8*/ 	.word	0x00028838
        /*05ac*/ 	.short	0x0100
        /*05ae*/ 	.byte	0x08
	.zero		1


	//   ....[5]....
        /*05b0*/ 	.word	0x000003a0
        /*05b4*/ 	.word	0x000000ff
        /*05b8*/ 	.word	0x00028848
        /*05bc*/ 	.short	0x0100
        /*05be*/ 	.byte	0x08
	.zero		1


	//   ....[6]....
        /*05c0*/ 	.word	0x000004d0
        /*05c4*/ 	.word	0x000000ff
        /*05c8*/ 	.word	0x00028850
        /*05cc*/ 	.short	0x0100
        /*05ce*/ 	.byte	0x08
	.zero		1


	//   ....[7]....
        /*05d0*/ 	.word	0x000004e0
        /*05d4*/ 	.word	0x000000ff
        /*05d8*/ 	.word	0x00028860
        /*05dc*/ 	.short	0x0100
        /*05de*/ 	.byte	0x08
	.zero		1


	//   ....[8]....
        /*05e0*/ 	.word	0x000004f0
        /*05e4*/ 	.word	0x000000ff
        /*05e8*/ 	.word	0x00028858
        /*05ec*/ 	.short	0x0100
        /*05ee*/ 	.byte	0x08
	.zero		1


	//   ....[9]....
        /*05f0*/ 	.word	0x00000500
        /*05f4*/ 	.word	0x000000ff
        /*05f8*/ 	.word	0x00028868
        /*05fc*/ 	.short	0x0100
        /*05fe*/ 	.byte	0x08
	.zero		1


	//   ....[10]....
        /*0600*/ 	.word	0x000005f0
        /*0604*/ 	.word	0x000000ff
        /*0608*/ 	.word	0x00028870
        /*060c*/ 	.short	0x0100
        /*060e*/ 	.byte	0x06
	.zero		1


	//   ....[11]....
        /*0610*/ 	.word	0x00000600
        /*0614*/ 	.word	0x000000ff
        /*0618*/ 	.word	0x00028880
        /*061c*/ 	.short	0x0100
        /*061e*/ 	.byte	0x06
	.zero		1


	//   ....[12]....
        /*0620*/ 	.word	0x00000610
        /*0624*/ 	.word	0x000000ff
        /*0628*/ 	.word	0x00028878
        /*062c*/ 	.short	0x0100
        /*062e*/ 	.byte	0x06
	.zero		1


	//   ....[13]....
        /*0630*/ 	.word	0x00000620
        /*0634*/ 	.word	0x000000ff
        /*0638*/ 	.word	0x00028888
        /*063c*/ 	.short	0x0100
        /*063e*/ 	.byte	0x06
	.zero		1


	//   ....[14]....
        /*0640*/ 	.word	0x00000750
        /*0644*/ 	.word	0x000000ff
        /*0648*/ 	.word	0x00028890
        /*064c*/ 	.short	0x0100
        /*064e*/ 	.byte	0x08
	.zero		1


	//   ....[15]....
        /*0650*/ 	.word	0x00000760
        /*0654*/ 	.word	0x000000ff
        /*0658*/ 	.word	0x000288a0
        /*065c*/ 	.short	0x0100
        /*065e*/ 	.byte	0x08
	.zero		1


	//   ....[16]....
        /*0660*/ 	.word	0x00000770
        /*0664*/ 	.word	0x000000ff
        /*0668*/ 	.word	0x00028898
        /*066c*/ 	.short	0x0100
        /*066e*/ 	.byte	0x08
	.zero		1


	//   ....[17]....
        /*0670*/ 	.word	0x00000780
        /*0674*/ 	.word	0x000000ff
        /*0678*/ 	.word	0x000288a8
        /*067c*/ 	.short	0x0100
        /*067e*/ 	.byte	0x08
	.zero		1


	//   ....[18]....
        /*0680*/ 	.word	0x000008b0
        /*0684*/ 	.word	0x000000ff
        /*0688*/ 	.word	0x000288b0
        /*068c*/ 	.short	0x0100
        /*068e*/ 	.byte	0x08
	.zero		1


	//   ....[19]....
        /*0690*/ 	.word	0x000008c0
        /*0694*/ 	.word	0x000000ff
        /*0698*/ 	.word	0x000288c0
        /*069c*/ 	.short	0x0100
        /*069e*/ 	.byte	0x08
	.zero		1


	//   ....[20]....
        /*06a0*/ 	.word	0x000008d0
        /*06a4*/ 	.word	0x000000ff
        /*06a8*/ 	.word	0x000288b8
        /*06ac*/ 	.short	0x0100
        /*06ae*/ 	.byte	0x08
	.zero		1


	//   ....[21]....
        /*06b0*/ 	.word	0x000008e0
        /*06b4*/ 	.word	0x000000ff
        /*06b8*/ 	.word	0x000288c8
        /*06bc*/ 	.short	0x0100
        /*06be*/ 	.byte	0x08
	.zero		1


	//   ....[22]....
        /*06c0*/ 	.word	0x00001a60
        /*06c4*/ 	.word	0x000000ff
        /*06c8*/ 	.word	0x00028800
        /*06cc*/ 	.short	0x010a
        /*06ce*/ 	.byte	0x2c
	.zero		1


	//   ....[23]....
        /*06d0*/ 	.word	0x00001af0
        /*06d4*/ 	.word	0x000000ff
        /*06d8*/ 	.word	0x00028830
        /*06dc*/ 	.short	0x010a
        /*06de*/ 	.byte	0x2c
	.zero		1


	//   ....[24]....
        /*06e0*/ 	.word	0x00001b80
        /*06e4*/ 	.word	0x000000ff
        /*06e8*/ 	.word	0x00028830
        /*06ec*/ 	.short	0x010a
        /*06ee*/ 	.byte	0x2c
	.zero		1


	//   ....[25]....
        /*06f0*/ 	.word	0x000023f0
        /*06f4*/ 	.word	0x0000004c
        /*06f8*/ 	.word	0x00000000
        /*06fc*/ 	.short	0x0101
        /*06fe*/ 	.byte	0x3f
	.zero		1


	//   ....[26]....
        /*0700*/ 	.word	0x00006e60
        /*0704*/ 	.word	0x000000ff
        /*0708*/ 	.word	0x00028830
        /*070c*/ 	.short	0x010a
        /*070e*/ 	.byte	0x08
	.zero		1


	//   ....[27]....
        /*0710*/ 	.word	0x00006ea0
        /*0714*/ 	.word	0x000000ff
        /*0718*/ 	.word	0x00028830
        /*071c*/ 	.short	0x010a
        /*071e*/ 	.byte	0x08
	.zero		1


	//   ....[28]....
        /*0720*/ 	.word	0x000070a0
        /*0724*/ 	.word	0x000000ff
        /*0728*/ 	.word	0x00028850
        /*072c*/ 	.short	0x010a
        /*072e*/ 	.byte	0x08
	.zero		1


	//   ....[29]....
        /*0730*/ 	.word	0x000070e0
        /*0734*/ 	.word	0x000000ff
        /*0738*/ 	.word	0x00028850
        /*073c*/ 	.short	0x010a
        /*073e*/ 	.byte	0x08
	.zero		1


	//   ....[30]....
        /*0740*/ 	.word	0x00008060
        /*0744*/ 	.word	0x0000002d
        /*0748*/ 	.word	0x00000000
        /*074c*/ 	.short	0x0101
        /*074e*/ 	.byte	0x3f
	.zero		1


	//   ....[31]....
        /*0750*/ 	.word	0x0000bc00
        /*0754*/ 	.word	0x000000ff
        /*0758*/ 	.word	0x00000000
        /*075c*/ 	.short	0x0101
        /*075e*/ 	.byte	0x09
	.zero		1


	//   ....[32]....
        /*0760*/ 	.word	0x0000c680
        /*0764*/ 	.word	0x000000ff
        /*0768*/ 	.word	0x00028830
        /*076c*/ 	.short	0x010a
        /*076e*/ 	.byte	0x08
	.zero		1


	//   ....[33]....
        /*0770*/ 	.word	0x0000c6c0
        /*0774*/ 	.word	0x000000ff
        /*0778*/ 	.word	0x00028830
        /*077c*/ 	.short	0x010a
        /*077e*/ 	.byte	0x08
	.zero		1


	//   ....[34]....
        /*0780*/ 	.word	0x0000c960
        /*0784*/ 	.word	0x000000ff
        /*0788*/ 	.word	0x00028850
        /*078c*/ 	.short	0x010a
        /*078e*/ 	.byte	0x08
	.zero		1


	//   ....[35]....
        /*0790*/ 	.word	0x0000c9a0
        /*0794*/ 	.word	0x000000ff
        /*0798*/ 	.word	0x00028850
        /*079c*/ 	.short	0x010a
        /*079e*/ 	.byte	0x08
	.zero		1


	//   ....[36]....
        /*07a0*/ 	.word	0x0000efe0
        /*07a4*/ 	.word	0x00000004
        /*07a8*/ 	.word	0x00000000
        /*07ac*/ 	.short	0x0101
        /*07ae*/ 	.byte	0x3f
	.zero		1


	//   ....[37]....
        /*07b0*/ 	.word	0x0000f2d0
        /*07b4*/ 	.word	0x000000ff
        /*07b8*/ 	.word	0x00000000
        /*07bc*/ 	.short	0x0101
        /*07be*/ 	.byte	0x09
	.zero		1


	//   ....[38]....
        /*07c0*/ 	.word	0x0000fb00
        /*07c4*/ 	.word	0x000000ff
        /*07c8*/ 	.word	0x00028830
        /*07cc*/ 	.short	0x010a
        /*07ce*/ 	.byte	0x08
	.zero		1


	//   ....[39]....
        /*07d0*/ 	.word	0x0000fb40
        /*07d4*/ 	.word	0x000000ff
        /*07d8*/ 	.word	0x00028830
        /*07dc*/ 	.short	0x010a
        /*07de*/ 	.byte	0x08
	.zero		1


	//   ....[40]....
        /*07e0*/ 	.word	0x0000fd60
        /*07e4*/ 	.word	0x000000ff
        /*07e8*/ 	.word	0x00028850
        /*07ec*/ 	.short	0x010a
        /*07ee*/ 	.byte	0x08
	.zero		1


	//   ....[41]....
        /*07f0*/ 	.word	0x0000fda0
        /*07f4*/ 	.word	0x000000ff
        /*07f8*/ 	.word	0x00028850
        /*07fc*/ 	.short	0x010a
        /*07fe*/ 	.byte	0x08
	.zero		1


	//   ....[42]....
        /*0800*/ 	.word	0x00010d40
        /*0804*/ 	.word	0x00000063
        /*0808*/ 	.word	0x00000000
        /*080c*/ 	.short	0x0101
        /*080e*/ 	.byte	0x3f
	.zero		1


	//   ....[43]....
        /*0810*/ 	.word	0x000148a0
        /*0814*/ 	.word	0x000000ff
        /*0818*/ 	.word	0x00000000
        /*081c*/ 	.short	0x0101
        /*081e*/ 	.byte	0x09
	.zero		1


	//   ....[44]....
        /*0820*/ 	.word	0x00014f90
        /*0824*/ 	.word	0x000000ff
        /*0828*/ 	.word	0x00028850
        /*082c*/ 	.short	0x010a
        /*082e*/ 	.byte	0x09
	.zero		1


	//   ....[45]....
        /*0830*/ 	.word	0x00014fd0
        /*0834*/ 	.word	0x000000ff
        /*0838*/ 	.word	0x00028850
        /*083c*/ 	.short	0x010a
        /*083e*/ 	.byte	0x09
	.zero		1


	//   ....[46]....
        /*0840*/ 	.word	0x000156b0
        /*0844*/ 	.word	0x000000ff
        /*0848*/ 	.word	0x00000000
        /*084c*/ 	.short	0x0101
        /*084e*/ 	.byte	0x04
	.zero		1


	//   ....[47]....
        /*0850*/ 	.word	0x00016d60
        /*0854*/ 	.word	0x000000ff
        /*0858*/ 	.word	0x00000000
        /*085c*/ 	.short	0x0101
        /*085e*/ 	.byte	0x04
	.zero		1


	//   ....[48]....
        /*0860*/ 	.word	0x000193c0
        /*0864*/ 	.word	0x000000ff
        /*0868*/ 	.word	0x00028880
        /*086c*/ 	.short	0x010a
        /*086e*/ 	.byte	0x27
	.zero		1


	//   ....[49]....
        /*0870*/ 	.word	0x00019520
        /*0874*/ 	.word	0x000000ff
        /*0878*/ 	.word	0x00028840
        /*087c*/ 	.short	0x010a
        /*087e*/ 	.byte	0x27
	.zero		1


	//   ....[50]....
        /*0880*/ 	.word	0x0001a010
        /*0884*/ 	.word	0x000000ff
        /*0888*/ 	.word	0x00028800
        /*088c*/ 	.short	0x0107
        /*088e*/ 	.byte	0x27
	.zero		1


	//   ....[51]....
        /*0890*/ 	.word	0x0001a050
        /*0894*/ 	.word	0x000000ff
        /*0898*/ 	.word	0x00028800
        /*089c*/ 	.short	0x0101
        /*089e*/ 	.byte	0x27
	.zero		1


	//   ....[52]....
        /*08a0*/ 	.word	0x0001a080
        /*08a4*/ 	.word	0x000000ff
        /*08a8*/ 	.word	0x00028820
        /*08ac*/ 	.short	0x010a
        /*08ae*/ 	.byte	0x27
	.zero		1


	//   ....[53]....
        /*08b0*/ 	.word	0x0001a320
        /*08b4*/ 	.word	0x00000004
        /*08b8*/ 	.word	0x00028880
        /*08bc*/ 	.short	0x010a
        /*08be*/ 	.byte	0x3f
	.zero		1


	//   ....[54]....
        /*08c0*/ 	.word	0x0001a560
        /*08c4*/ 	.word	0x00000004
        /*08c8*/ 	.word	0x00028840
        /*08cc*/ 	.short	0x010a
        /*08ce*/ 	.byte	0x3f
	.zero		1


	//   ....[55]....
        /*08d0*/ 	.word	0x0001a820
        /*08d4*/ 	.word	0x00000014
        /*08d8*/ 	.word	0x00028870
        /*08dc*/ 	.short	0x010a
        /*08de*/ 	.byte	0x3f
	.zero		1


	//   ....[56]....
        /*08e0*/ 	.word	0x0001a890
        /*08e4*/ 	.word	0x00000014
        /*08e8*/ 	.word	0x00028860
        /*08ec*/ 	.short	0x010a
        /*08ee*/ 	.byte	0x3f
	.zero		1


	//   ....[57]....
        /*08f0*/ 	.word	0x0001aec0
        /*08f4*/ 	.word	0x00000014
        /*08f8*/ 	.word	0x00028850
        /*08fc*/ 	.short	0x0101
        /*08fe*/ 	.byte	0x3f
	.zero		1


	//   ....[58]....
        /*0900*/ 	.word	0x0001af30
        /*0904*/ 	.word	0x00000000
        /*0908*/ 	.word	0x00000000
        /*090c*/ 	.short	0x0101
        /*090e*/ 	.byte	0x3f
	.zero		1


	//   ....[59]....
        /*0910*/ 	.word	0x0001b040
        /*0914*/ 	.word	0x00000011
        /*0918*/ 	.word	0x00028870
        /*091c*/ 	.short	0x010a
        /*091e*/ 	.byte	0x3f
	.zero		1


	//   ....[60]....
        /*0920*/ 	.word	0x0001b100
        /*0924*/ 	.word	0x00000011
        /*0928*/ 	.word	0x00028860
        /*092c*/ 	.short	0x010a
        /*092e*/ 	.byte	0x3f
	.zero		1


	//   ....[61]....
        /*0930*/ 	.word	0x0001b720
        /*0934*/ 	.word	0x00000011
        /*0938*/ 	.word	0x00028850
        /*093c*/ 	.short	0x0101
        /*093e*/ 	.byte	0x3f
	.zero		1


	//   ....[62]....
        /*0940*/ 	.word	0x0001b790
        /*0944*/ 	.word	0x00000000
        /*0948*/ 	.word	0x00000000
        /*094c*/ 	.short	0x0101
        /*094e*/ 	.byte	0x3f
	.zero		1


	//   ....[63]....
        /*0950*/ 	.word	0x0001b840
        /*0954*/ 	.word	0x00000006
        /*0958*/ 	.word	0x00028820
        /*095c*/ 	.short	0x010a
        /*095e*/ 	.byte	0x3f
	.zero		1


	//   ....[64]....
        /*0960*/ 	.word	0x0001b980
        /*0964*/ 	.word	0x00000007
        /*0968*/ 	.word	0x00000000
        /*096c*/ 	.short	0x010a
        /*096e*/ 	.byte	0x3f
	.zero		1


	//   ....[65]....
        /*0970*/ 	.word	0x0001b9f0
        /*0974*/ 	.word	0x00000005
        /*0978*/ 	.word	0x00000000
        /*097c*/ 	.short	0x010a
        /*097e*/ 	.byte	0x3f
	.zero		1


	//   ....[66]....
        /*0980*/ 	.word	0x0001ba40
        /*0984*/ 	.word	0x00000005
        /*0988*/ 	.word	0x00028860
        /*098c*/ 	.short	0x010a
        /*098e*/ 	.byte	0x3f
	.zero		1


	//   ....[67]....
        /*0990*/ 	.word	0x0001ba90
        /*0994*/ 	.word	0x00000003
        /*0998*/ 	.word	0x00028860
        /*099c*/ 	.short	0x010a
        /*099e*/ 	.byte	0x3f
	.zero		1


	//   ....[68]....
        /*09a0*/ 	.word	0x0001bad0
        /*09a4*/ 	.word	0x00000005
        /*09a8*/ 	.word	0x00028880
        /*09ac*/ 	.short	0x010a
        /*09ae*/ 	.byte	0x3f
	.zero		1


	//   ....[69]....
        /*09b0*/ 	.word	0x0001baf0
        /*09b4*/ 	.word	0x00000003
        /*09b8*/ 	.word	0x00028880
        /*09bc*/ 	.short	0x010a
        /*09be*/ 	.byte	0x3f
	.zero		1


	//   ....[70]....
        /*09c0*/ 	.word	0x0001bb60
        /*09c4*/ 	.word	0x00000003
        /*09c8*/ 	.word	0x00028800
        /*09cc*/ 	.short	0x010a
        /*09ce*/ 	.byte	0x3f
	.zero		1


	//   ....[71]....
        /*09d0*/ 	.word	0x0001bbc0
        /*09d4*/ 	.word	0x00000003
        /*09d8*/ 	.word	0x00028830
        /*09dc*/ 	.short	0x010a
        /*09de*/ 	.byte	0x3f
	.zero		1


	//   ....[72]....
        /*09e0*/ 	.word	0x0001bc20
        /*09e4*/ 	.word	0x0000000d
        /*09e8*/ 	.word	0x00028830
        /*09ec*/ 	.short	0x010a
        /*09ee*/ 	.byte	0x3f
	.zero		1


	//   ....[73]....
        /*09f0*/ 	.word	0x0001bc80
        /*09f4*/ 	.word	0x0000000d
        /*09f8*/ 	.word	0x00028850
        /*09fc*/ 	.short	0x010a
        /*09fe*/ 	.byte	0x3f
	.zero		1


	//   ....[74]....
        /*0a00*/ 	.word	0x0001bce0
        /*0a04*/ 	.word	0x0000000b
        /*0a08*/ 	.word	0x00028830
        /*0a0c*/ 	.short	0x010a
        /*0a0e*/ 	.byte	0x3f
	.zero		1


	//   ....[75]....
        /*0a10*/ 	.word	0x0001bd40
        /*0a14*/ 	.word	0x0000000b
        /*0a18*/ 	.word	0x00028850
        /*0a1c*/ 	.short	0x010a
        /*0a1e*/ 	.byte	0x3f
	.zero		1


	//   ....[76]....
        /*0a20*/ 	.word	0x0001bda0
        /*0a24*/ 	.word	0x0000000b
        /*0a28*/ 	.word	0x00028830
        /*0a2c*/ 	.short	0x010a
        /*0a2e*/ 	.byte	0x3f
	.zero		1


	//   ....[77]....
        /*0a30*/ 	.word	0x0001be00
        /*0a34*/ 	.word	0x0000000b
        /*0a38*/ 	.word	0x00028850
        /*0a3c*/ 	.short	0x010a
        /*0a3e*/ 	.byte	0x3f
	.zero		1


	//   ....[78]....
        /*0a40*/ 	.word	0x0001be60
        /*0a44*/ 	.word	0x00000003
        /*0a48*/ 	.word	0x00028850
        /*0a4c*/ 	.short	0x010a
        /*0a4e*/ 	.byte	0x3f
	.zero		1


	//   ....[79]....
        /*0a50*/ 	.word	0x0001bfc0
        /*0a54*/ 	.word	0x00000003
        /*0a58*/ 	.word	0x00028880
        /*0a5c*/ 	.short	0x010a
        /*0a5e*/ 	.byte	0x3f
	.zero		1


	//   ....[80]....
        /*0a60*/ 	.word	0x0001c020
        /*0a64*/ 	.word	0x00000003
        /*0a68*/ 	.word	0x00028840
        /*0a6c*/ 	.short	0x010a
        /*0a6e*/ 	.byte	0x3f
	.zero		1


	//   ....[81]....
        /*0a70*/ 	.word	0x0001ca30
        /*0a74*/ 	.word	0x00000003
        /*0a78*/ 	.word	0x00028820
        /*0a7c*/ 	.short	0x010a
        /*0a7e*/ 	.byte	0x3f
	.zero		1


	//   ....[82]....
        /*0a80*/ 	.word	0x0001ca80
        /*0a84*/ 	.word	0x00000004
        /*0a88*/ 	.word	0x00028880
        /*0a8c*/ 	.short	0x010a
        /*0a8e*/ 	.byte	0x3f
	.zero		1


	//   ....[83]....
        /*0a90*/ 	.word	0x0001cad0
        /*0a94*/ 	.word	0x00000004
        /*0a98*/ 	.word	0x00028840
        /*0a9c*/ 	.short	0x010a
        /*0a9e*/ 	.byte	0x3f
	.zero		1


	//   ....[84]....
        /*0aa0*/ 	.word	0x0001cb20
        /*0aa4*/ 	.word	0x00000014
        /*0aa8*/ 	.word	0x00028870
        /*0aac*/ 	.short	0x010a
        /*0aae*/ 	.byte	0x3f
	.zero		1


	//   ....[85]....
        /*0ab0*/ 	.word	0x0001cb70
        /*0ab4*/ 	.word	0x00000014
        /*0ab8*/ 	.word	0x00028860
        /*0abc*/ 	.short	0x010a
        /*0abe*/ 	.byte	0x3f
	.zero		1


	//   ....[86]....
        /*0ac0*/ 	.word	0x0001cbc0
        /*0ac4*/ 	.word	0x00000011
        /*0ac8*/ 	.word	0x00028870
        /*0acc*/ 	.short	0x010a
        /*0ace*/ 	.byte	0x3f
	.zero		1


	//   ....[87]....
        /*0ad0*/ 	.word	0x0001cc10
        /*0ad4*/ 	.word	0x00000011
        /*0ad8*/ 	.word	0x00028860
        /*0adc*/ 	.short	0x010a
        /*0ade*/ 	.byte	0x3f
	.zero		1


	//   ....[88]....
        /*0ae0*/ 	.word	0x0001cc60
        /*0ae4*/ 	.word	0x00000006
        /*0ae8*/ 	.word	0x00028820
        /*0aec*/ 	.short	0x010a
        /*0aee*/ 	.byte	0x3f
	.zero		1


	//   ....[89]....
        /*0af0*/ 	.word	0x0001ccb0
        /*0af4*/ 	.word	0x00000007
        /*0af8*/ 	.word	0x00000000
        /*0afc*/ 	.short	0x010a
        /*0afe*/ 	.byte	0x3f
	.zero		1


	//   ....[90]....
        /*0b00*/ 	.word	0x0001cd00
        /*0b04*/ 	.word	0x00000005
        /*0b08*/ 	.word	0x00000000
        /*0b0c*/ 	.short	0x010a
        /*0b0e*/ 	.byte	0x3f
	.zero		1


	//   ....[91]....
        /*0b10*/ 	.word	0x0001cd50
        /*0b14*/ 	.word	0x00000005
        /*0b18*/ 	.word	0x00028860
        /*0b1c*/ 	.short	0x010a
        /*0b1e*/ 	.byte	0x3f
	.zero		1


	//   ....[92]....
        /*0b20*/ 	.word	0x0001cda0
        /*0b24*/ 	.word	0x00000003
        /*0b28*/ 	.word	0x00028860
        /*0b2c*/ 	.short	0x010a
        /*0b2e*/ 	.byte	0x3f
	.zero		1


	//   ....[93]....
        /*0b30*/ 	.word	0x0001cdf0
        /*0b34*/ 	.word	0x00000005
        /*0b38*/ 	.word	0x00028880
        /*0b3c*/ 	.short	0x010a
        /*0b3e*/ 	.byte	0x3f
	.zero		1


	//----- nvinfo : EIATTR_NUM_MBARRIERS
	.align		4
.L_184:
        /*0b40*/ 	.byte	0x03, 0x38
        /*0b42*/ 	.short	0x0016


	//----- nvinfo : EIATTR_EXIT_INSTR_OFFSETS
	.align		4
        /*0b44*/ 	.byte	0x04, 0x1c
        /*0b46*/ 	.short	(.L_186 - .L_185)


	//   ....[0]....
.L_185:
        /*0b48*/ 	.word	0x0001bb40


	//----- nvinfo : EIATTR_MAX_THREADS
	.align		4
.L_186:
        /*0b4c*/ 	.byte	0x04, 0x05
        /*0b4e*/ 	.short	(.L_188 - .L_187)
.L_187:
        /*0b50*/ 	.word	0x00000180
        /*0b54*/ 	.word	0x00000001
        /*0b58*/ 	.word	0x00000001


	//----- nvinfo : EIATTR_CRS_STACK_SIZE
	.align		4
.L_188:
        /*0b5c*/ 	.byte	0x04, 0x1e
        /*0b5e*/ 	.short	(.L_190 - .L_189)
.L_189:
        /*0b60*/ 	.word	0x00000000


	//----- nvinfo : EIATTR_CBANK_PARAM_SIZE
	.align		4
.L_190:
        /*0b64*/ 	.byte	0x03, 0x19
        /*0b66*/ 	.short	0x0a70


	//----- nvinfo : EIATTR_PARAM_CBANK
	.align		4
        /*0b68*/ 	.byte	0x04, 0x0a
        /*0b6a*/ 	.short	(.L_192 - .L_191)
	.align		4
.L_191:
        /*0b6c*/ 	.word	index@(.nv.constant0._ZN7cutlass13device_kernelIN5flash11enable_sm90INS1_16FlashAttnFwdSm90INS1_25CollectiveMainloopFwdSm90ILi2EN4cute5tupleIJNS5_1CILi1EEES8_S8_EEENS6_IJNS7_ILi128EEENS7_ILi192EEESA_EEELi128ENS_12float_e4m3_tEfNS_4arch4Sm90ELb0ELb1ELb1ELb0ELb0ELb0ELb0ELb1ELb1ELb1ELb1ELb0EEENS1_21CollectiveEpilogueFwdINS6_IJSA_SA_SB_EEES9_NS_10bfloat16_tESF_Li256ELb0ELb1ELb1ELb1EEENS1_19SingleTileSchedulerILb0ELb1ELb1ELi128EEEEEEEEEvNT_6ParamsE)
        /*0b70*/ 	.short	0x0210
        /*0b72*/ 	.short	0x0a70


	//----- nvinfo : EIATTR_SW_WAR
	.align		4
.L_192:
        /*0b74*/ 	.byte	0x04, 0x36
        /*0b76*/ 	.short	(.L_194 - .L_193)
.L_193:
        /*0b78*/ 	.word	0x00000008
.L_194:


//--------------------- .nv.info._ZN7cutlass13device_kernelIN5flash11enable_sm90INS1_16FlashAttnFwdSm90INS1_25CollectiveMainloopFwdSm90ILi2EN4cute5tupleIJNS5_1CILi1EEES8_S8_EEENS6_IJNS7_ILi128EEENS7_ILi192EEESA_EEELi128ENS_12float_e4m3_tEfNS_4arch4Sm90ELb0ELb1ELb1ELb1ELb0ELb0ELb0ELb1ELb1ELb1ELb1ELb0EEENS1_21CollectiveEpilogueFwdINS6_IJSA_SA_SB_EEES9_NS_10bfloat16_tESF_Li256ELb1ELb1ELb1ELb1EEENS1_36VarlenDynamicPersistentTileSchedulerILi128ELi192ELi256ELi128ELb1ELb1ELb1ELb1ELb0ELb1EEEEEEEEEvNT_6ParamsE --------------------------
	.section	.nv.info._ZN7cutlass13device_kernelIN5flash11enable_sm90INS1_16FlashAttnFwdSm90INS1_25CollectiveMainloopFwdSm90ILi2EN4cute5tupleIJNS5_1CILi1EEES8_S8_EEENS6_IJNS7_ILi128EEENS7_ILi192EEESA_EEELi128ENS_12float_e4m3_tEfNS_4arch4Sm90ELb0ELb1ELb1ELb1ELb0ELb0ELb0ELb1ELb1ELb1ELb1ELb0EEENS1_21CollectiveEpilogueFwdINS6_IJSA_SA_SB_EEES9_NS_10bfloat16_tESF_Li256ELb1ELb1ELb1ELb1EEENS1_36VarlenDynamicPersistentTileSchedulerILi128ELi192ELi256ELi128ELb1ELb1ELb1ELb1ELb0ELb1EEEEEEEEEvNT_6ParamsE,"",@"SHT_CUDA_INFO"
	.sectionflags	@""
	.align	4


	//----- nvinfo : EIATTR_CUDA_API_VERSION
	.align		4
        /*0000*/ 	.byte	0x04, 0x37
        /*0002*/ 	.short	(.L_196 - .L_195)
.L_195:
        /*0004*/ 	.word	0x00000082


	//----- nvinfo : EIATTR_KPARAM_INFO
	.align		4
.L_196:
        /*0008*/ 	.byte	0x04, 0x17
        /*000a*/ 	.short	(.L_198 - .L_197)
.L_197:
        /*000c*/ 	.word	0x00000000
        /*0010*/ 	.short	0x0000
        /*0012*/ 	.short	0x0070
        /*0014*/ 	.byte	0x00, 0xf0, 0x01, 0x2a


	//----- nvinfo : EIATTR_SPARSE_MMA_MASK
	.align		4
.L_198:
        /*0018*/ 	.byte	0x03, 0x50
        /*001a*/ 	.short	0x0000


	//----- nvinfo : EIATTR_MAXREG_COUNT
	.align		4
        /*001c*/ 	.byte	0x03, 0x1b
        /*001e*/ 	.short	0x00a8


	//----- nvinfo : EIATTR_NUM_BARRIERS
	.align		4
        /*0020*/ 	.byte	0x02, 0x4c
        /*0022*/ 	.byte	0x10
	.zero		1


	//----- nvinfo : EIATTR_EXTERNS
	.align		4
        /*0024*/ 	.byte	0x04, 0x0f
        /*0026*/ 	.short	(.L_200 - .L_199)


	//   ....[0]....
	.align		4
.L_199:
        /*0028*/ 	.word	index@(__assertfail)


	//----- nvinfo : EIATTR_ANNOTATIONS
	.align		4
.L_200:
        /*002c*/ 	.byte	0x04, 0x55
        /*002e*/ 	.short	(.L_202 - .L_201)


	//   ....[0]....
.L_201:
        /* <DEDUP_REMOVED lines=49> */


	//----- nvinfo : EIATTR_MERCURY_ISA_VERSION
	.align		4
.L_202:
        /*0330*/ 	.byte	0x03, 0x5f
        /*0332*/ 	.short	0x0101


	//----- nvinfo : EIATTR_UNUSED_LOAD_BYTE_OFFSET
	.align		4
        /*0334*/ 	.byte	0x04, 0x44
        /*0336*/ 	.short	(.L_204 - .L_203)


	//   ....[0]....
.L_203:
        /*0338*/ 	.word	0x00000a40
        /*033c*/ 	.word	0x0000fff0


	//   ....[1]....
        /*0340*/ 	.word	0x00015f00
        /*0344*/ 	.word	0x0000fff0


	//----- nvinfo : EIATTR_INT_WARP_WIDE_INSTR_OFFSETS
	.align		4
.L_204:
        /*0348*/ 	.byte	0x04, 0x31
        /*034a*/ 	.short	(.L_206 - .L_205)


	//   ....[0]....
.L_205:
        /*034c*/ 	.word	0x00000130


	//   ....[1]....
        /*0350*/ 	.word	0x00000170


	//   ....[2]....
        /*0354*/ 	.word	0x000001e0


	//   ....[3]....
        /*0358*/ 	.word	0x0001bb20


	//   ....[4]....
        /*035c*/ 	.word	0x0001bbb0


	//   ....[5]....
        /*0360*/ 	.word	0x0001e530


	//   ....[6]....
        /*0364*/ 	.word	0x0001e5c0


	//----- nvinfo : EIATTR_COOP_GROUP_MASK_REGIDS
	.align		4
.L_206:
        /*0368*/ 	.byte	0x04, 0x29
        /*036a*/ 	.short	(.L_208 - .L_207)


	//   ....[0]....
.L_207:
        /*036c*/ 	.word	0xffffffff


	//   ....[1]....
        /*0370*/ 	.word	0xffffffff


	//   ....[2]....
        /*0374*/ 	.word	0xffffffff


	//   ....[3]....
        /*0378*/ 	.word	0xffffffff


	//   ....[4]....
        /*037c*/ 	.word	0xffffffff


	//   ....[5]....
        /*0380*/ 	.word	0xffffffff


	//   ....[6]....
        /*0384*/ 	.word	0xffffffff


	//   ....[7]....
        /*0388*/ 	.word	0xffffffff


	//   ....[8]....
        /*038c*/ 	.word	0xffffffff


	//   ....[9]....
        /*0390*/ 	.word	0xffffffff


	//   ....[10]....
        /*0394*/ 	.word	0xffffffff


	//   ....[11]....
        /*0398*/ 	.word	0xffffffff


	//   ....[12]....
        /*039c*/ 	.word	0xffffffff


	//   ....[13]....
        /*03a0*/ 	.word	0xffffffff


	//   ....[14]....
        /*03a4*/ 	.word	0xffffffff


	//   ....[15]....
        /*03a8*/ 	.word	0xffffffff


	//   ....[16]....
        /*03ac*/ 	.word	0xffffffff


	//   ....[17]....
        /*03b0*/ 	.word	0xffffffff


	//   ....[18]....
        /*03b4*/ 	.word	0xffffffff


	//   ....[19]....
        /*03b8*/ 	.word	0xffffffff


	//   ....[20]....
        /*03bc*/ 	.word	0xffffffff


	//   ....[21]....
        /*03c0*/ 	.word	0xffffffff


	//   ....[22]....
        /*03c4*/ 	.word	0xffffffff


	//   ....[23]....
        /*03c8*/ 	.word	0xffffffff


	//   ....[24]....
        /*03cc*/ 	.word	0xffffffff


	//   ....[25]....
        /*03d0*/ 	.word	0xffffffff


	//   ....[26]....
        /*03d4*/ 	.word	0xffffffff


	//   ....[27]....
        /*03d8*/ 	.word	0xffffffff


	//   ....[28]....
        /*03dc*/ 	.word	0xffffffff


	//   ....[29]....
        /*03e0*/ 	.word	0xffffffff


	//   ....[30]....
        /*03e4*/ 	.word	0xffffffff


	//   ....[31]....
        /*03e8*/ 	.word	0xffffffff


	//   ....[32]....
        /*03ec*/ 	.word	0xffffffff


	//   ....[33]....
        /*03f0*/ 	.word	0xffffffff


	//   ....[34]....
        /*03f4*/ 	.word	0xffffffff


	//   ....[35]....
        /*03f8*/ 	.word	0xffffffff


	//   ....[36]....
        /*03fc*/ 	.word	0xffffffff


	//   ....[37]....
        /*0400*/ 	.word	0xffffffff


	//   ....[38]....
        /*0404*/ 	.word	0xffffffff


	//   ....[39]....
        /*0408*/ 	.word	0xffffffff


	//   ....[40]....
        /*040c*/ 	.word	0xffffffff


	//   ....[41]....
        /*0410*/ 	.word	0xffffffff


	//   ....[42]....
        /*0414*/ 	.word	0xffffffff


	//   ....[43]....
        /*0418*/ 	.word	0xffffffff


	//   ....[44]....
        /*041c*/ 	.word	0xffffffff


	//   ....[45]....
        /*0420*/ 	.word	0xffffffff


	//   ....[46]....
        /*0424*/ 	.word	0xffffffff


	//   ....[47]....
        /*0428*/ 	.word	0xffffffff


	//   ....[48]....
        /*042c*/ 	.word	0xffffffff


	//   ....[49]....
        /*0430*/ 	.word	0xffffffff


	//   ....[50]....
        /*0434*/ 	.word	0xffffffff


	//   ....[51]....
        /*0438*/ 	.word	0xffffffff


	//   ....[52]....
        /*043c*/ 	.word	0xffffffff


	//   ....[53]....
        /*0440*/ 	.word	0xffffffff


	//   ....[54]....
        /*0444*/ 	.word	0xffffffff


	//   ....[55]....
        /*0448*/ 	.word	0xffffffff


	//   ....[56]....
        /*044c*/ 	.word	0xffffffff


	//   ....[57]....
        /*0450*/ 	.word	0xffffffff


	//   ....[58]....
        /*0454*/ 	.word	0xffffffff


	//   ....[59]....
        /*0458*/ 	.word	0xffffffff


	//   ....[60]....
        /*045c*/ 	.word	0xffffffff


	//   ....[61]....
        /*0460*/ 	.word	0xffffffff


	//   ....[62]....
        /*0464*/ 	.word	0xffffffff


	//   ....[63]....
        /*0468*/ 	.word	0xffffffff


	//   ....[64]....
        /*046c*/ 	.word	0xffffffff


	//   ....[65]....
        /*0470*/ 	.word	0xffffffff


	//   ....[66]....
        /*0474*/ 	.word	0xffffffff


	//   ....[67]....
        /*0478*/ 	.word	0xffffffff


	//   ....[68]....
        /*047c*/ 	.word	0xffffffff


	//   ....[69]....
        /*0480*/ 	.word	0xffffffff


	//   ....[70]....
        /*0484*/ 	.word	0xffffffff


	//   ....[71]....
        /*0488*/ 	.word	0xffffffff


	//   ....[72]....
        /*048c*/ 	.word	0xffffffff


	//   ....[73]....
        /*0490*/ 	.word	0xffffffff


	//   ....[74]....
        /*0494*/ 	.word	0xffffffff


	//   ....[75]....
        /*0498*/ 	.word	0xffffffff


	//   ....[76]....
        /*049c*/ 	.word	0xffffffff


	//   ....[77]....
        /*04a0*/ 	.word	0xffffffff


	//   ....[78]....
        /*04a4*/ 	.word	0xffffffff


	//   ....[79]....
        /*04a8*/ 	.word	0xffffffff


	//   ....[80]....
        /*04ac*/ 	.word	0xffffffff


	//   ....[81]....
        /*04b0*/ 	.word	0xffffffff


	//   ....[82]....
        /*04b4*/ 	.word	0xffffffff


	//   ....[83]....
        /*04b8*/ 	.word	0xffffffff


	//   ....[84]....
        /*04bc*/ 	.word	0xffffffff


	//   ....[85]....
        /*04c0*/ 	.word	0xffffffff


	//   ....[86]....
        /*04c4*/ 	.word	0xffffffff


	//   ....[87]....
        /*04c8*/ 	.word	0xffffffff


	//   ....[88]....
        /*04cc*/ 	.word	0xffffffff


	//   ....[89]....
        /*04d0*/ 	.word	0xffffffff


	//   ....[90]....
        /*04d4*/ 	.word	0xffffffff


	//   ....[91]....
        /*04d8*/ 	.word	0xffffffff


	//   ....[92]....
        /*04dc*/ 	.word	0xffffffff


	//   ....[93]....
        /*04e0*/ 	.word	0xffffffff


	//   ....[94]....
        /*04e4*/ 	.word	0xffffffff


	//   ....[95]....
        /*04e8*/ 	.word	0xffffffff


	//   ....[96]....
        /*04ec*/ 	.word	0xffffffff


	//   ....[97]....
        /*04f0*/ 	.word	0xffffffff


	//   ....[98]....
        /*04f4*/ 	.word	0xffffffff


	//   ....[99]....
        /*04f8*/ 	.word	0xffffffff


	//   ....[100]....
        /*04fc*/ 	.word	0xffffffff


	//   ....[101]....
        /*0500*/ 	.word	0xffffffff


	//   ....[102]....
        /*0504*/ 	.word	0xffffffff


	//   ....[103]....
        /*0508*/ 	.word	0xffffffff


	//   ....[104]....
        /*050c*/ 	.word	0xffffffff


	//   ....[105]....
        /*0510*/ 	.word	0xffffffff


	//   ....[106]....
        /*0514*/ 	.word	0xffffffff


	//   ....[107]....
        /*0518*/ 	.word	0xffffffff


	//   ....[108]....
        /*051c*/ 	.word	0xffffffff


	//   ....[109]....
        /*0520*/ 	.word	0xffffffff


	//   ....[110]....
        /*0524*/ 	.word	0xffffffff


	//   ....[111]....
        /*0528*/ 	.word	0xffffffff


	//   ....[112]....
        /*052c*/ 	.word	0xffffffff


	//   ....[113]....
        /*0530*/ 	.word	0xffffffff


	//   ....[114]....
        /*0534*/ 	.word	0xffffffff


	//   ....[115]....
        /*0538*/ 	.word	0xffffffff


	//   ....[116]....
        /*053c*/ 	.word	0xffffffff


	//   ....[117]....
        /*0540*/ 	.word	0xffffffff


	//   ....[118]....
        /*0544*/ 	.word	0xffffffff


	//   ....[119]....
        /*0548*/ 	.word	0xffffffff


	//   ....[120]....
        /*054c*/ 	.word	0xffffffff


	//   ....[121]....
        /*0550*/ 	.word	0xffffffff


	//   ....[122]....
        /*0554*/ 	.word	0xffffffff


	//   ....[123]....
        /*0558*/ 	.word	0xffffffff


	//   ....[124]....
        /*055c*/ 	.word	0xffffffff


	//   ....[125]....
        /*0560*/ 	.word	0xffffffff


	//   ....[126]....
        /*0564*/ 	.word	0xffffffff


	//   ....[127]....
        /*0568*/ 	.word	0xffffffff


	//   ....[128]....
        /*056c*/ 	.word	0xffffffff


	//   ....[129]....
        /*0570*/ 	.word	0xffffffff


	//   ....[130]....
        /*0574*/ 	.word	0xffffffff


	//   ....[131]....
        /*0578*/ 	.word	0xffffffff


	//   ....[132]....
        /*057c*/ 	.word	0xffffffff


	//   ....[133]....
        /*0580*/ 	.word	0xffffffff


	//   ....[134]....
        /*0584*/ 	.word	0xffffffff


	//   ....[135]....
        /*0588*/ 	.word	0xffffffff


	//   ....[136]....
        /*058c*/ 	.word	0xffffffff


	//   ....[137]....
        /*0590*/ 	.word	0xffffffff


	//   ....[138]....
        /*0594*/ 	.word	0xffffffff


	//   ....[139]....
        /*0598*/ 	.word	0xffffffff


	//   ....[140]....
        /*059c*/ 	.word	0xffffffff


	//   ....[141]....
        /*05a0*/ 	.word	0xffffffff


	//   ....[142]....
        /*05a4*/ 	.word	0xffffffff


	//   ....[143]....
        /*05a8*/ 	.word	0xffffffff


	//   ....[144]....
        /*05ac*/ 	.word	0xffffffff


	//   ....[145]....
        /*05b0*/ 	.word	0xffffffff


	//   ....[146]....
        /*05b4*/ 	.word	0xffffffff


	//   ....[147]....
        /*05b8*/ 	.word	0xffffffff


	//   ....[148]....
        /*05bc*/ 	.word	0xffffffff


	//   ....[149]....
        /*05c0*/ 	.word	0xffffffff


	//   ....[150]....
        /*05c4*/ 	.word	0xffffffff


	//   ....[151]....
        /*05c8*/ 	.word	0xffffffff


	//   ....[152]....
        /*05cc*/ 	.word	0xffffffff


	//   ....[153]....
        /*05d0*/ 	.word	0xffffffff


	//   ....[154]....
        /*05d4*/ 	.word	0xffffffff


	//   ....[155]....
        /*05d8*/ 	.word	0xffffffff


	//   ....[156]....
        /*05dc*/ 	.word	0xffffffff


	//   ....[157]....
        /*05e0*/ 	.word	0xffffffff


	//   ....[158]....
        /*05e4*/ 	.word	0xffffffff


	//   ....[159]....
        /*05e8*/ 	.word	0xffffffff


	//   ....[160]....
        /*05ec*/ 	.word	0xffffffff


	//   ....[161]....
        /*05f0*/ 	.word	0xffffffff


	//   ....[162]....
        /*05f4*/ 	.word	0xffffffff


	//   ....[163]....
        /*05f8*/ 	.word	0xffffffff


	//   ....[164]....
        /*05fc*/ 	.word	0xffffffff


	//   ....[165]....
        /*0600*/ 	.word	0xffffffff


	//   ....[166]....
        /*0604*/ 	.word	0xffffffff


	//   ....[167]....
        /*0608*/ 	.word	0xffffffff


	//   ....[168]....
        /*060c*/ 	.word	0xffffffff


	//   ....[169]....
        /*0610*/ 	.word	0xffffffff


	//   ....[170]....
        /*0614*/ 	.word	0xffffffff


	//   ....[171]....
        /*0618*/ 	.word	0xffffffff


	//   ....[172]....
        /*061c*/ 	.word	0xffffffff


	//   ....[173]....
        /*0620*/ 	.word	0xffffffff


	//   ....[174]....
        /*0624*/ 	.word	0xffffffff


	//   ....[175]....
        /*0628*/ 	.word	0x0500000f


	//   ....[176]....
        /*062c*/ 	.word	0x0500000f


	//   ....[177]....
        /*0630*/ 	.word	0x0500000f


	//   ....[178]....
        /*0634*/ 	.word	0x0500000f


	//   ....[179]....
        /*0638*/ 	.word	0x0500000f


	//   ....[180]....
        /*063c*/ 	.word	0x0500000f


	//   ....[181]....
        /*0640*/ 	.word	0x0500000f


	//   ....[182]....
        /*0644*/ 	.word	0x0500000f


	//   ....[183]....
        /*0648*/ 	.word	0x0500000f


	//   ....[184]....
        /*064c*/ 	.word	0x0500000f


	//   ....[185]....
        /*0650*/ 	.word	0x0500000f


	//   ....[186]....
        /*0654*/ 	.word	0x0500000f


	//   ....[187]....
        /*0658*/ 	.word	0x0500000f


	//   ....[188]....
        /*065c*/ 	.word	0x0500000f


	//   ....[189]....
        /*0660*/ 	.word	0x0500000f


	//   ....[190]....
        /*0664*/ 	.word	0x0500000f


	//   ....[191]....
        /*0668*/ 	.word	0x0500000f


	//   ....[192]....
        /*066c*/ 	.word	0x0500000f


	//----- nvinfo : EIATTR_COOP_GROUP_INSTR_OFFSETS
	.align		4
.L_208:
        /*0670*/ 	.byte	0x04, 0x28
        /*0672*/ 	.short	(.L_210 - .L_209)


	//   ....[0]....
.L_209:
        /*0674*/ 	.word	0x00000070


	//   ....[1]....
        /*0678*/ 	.word	0x00000140


	//   ....[2]....
        /*067c*/ 	.word	0x00000190


	//   ....[3]....
        /*0680*/ 	.word	0x000003c0


	//   ....[4]....
        /*0684*/ 	.word	0x00000520


	//   ....[5]....
        /*0688*/ 	.word	0x00000640


	//   ....[6]....
        /*068c*/ 	.word	0x000007a0


	//   ....[7]....
        /*0690*/ 	.word	0x00001d00


	//   ....[8]....
        /*0694*/ 	.word	0x000026d0


	//   ....[9]....
        /*0698*/ 	.word	0x00003f60


	//   ....[10]....
        /*069c*/ 	.word	0x00004e30


	//   ....[11]....
        /*06a0*/ 	.word	0x000053a0


	//   ....[12]....
        /*06a4*/ 	.word	0x00005c70


	//   ....[13]....
        /*06a8*/ 	.word	0x00005ce0


	//   ....[14]....
        /*06ac*/ 	.word	0x00008580


	//   ....[15]....
        /*06b0*/ 	.word	0x00008780


	//   ....[16]....
        /*06b4*/ 	.word	0x0000a200


	//   ....[17]....
        /*06b8*/ 	.word	0x0000a310


	//   ....[18]....
        /*06bc*/ 	.word	0x0000b130


	//   ....[19]....
        /*06c0*/ 	.word	0x0000b180


	//   ....[20]....
        /*06c4*/ 	.word	0x0000e280


	//   ....[21]....
        /*06c8*/ 	.word	0x0000e2a0


	//   ....[22]....
        /*06cc*/ 	.word	0x0000e2f0


	//   ....[23]....
        /*06d0*/ 	.word	0x0000e300


	//   ....[24]....
        /*06d4*/ 	.word	0x000110a0


	//   ....[25]....
        /*06d8*/ 	.word	0x000113a0


	//   ....[26]....
        /*06dc*/ 	.word	0x00012e20


	//   ....[27]....
        /*06e0*/ 	.word	0x00012f30


	//   ....[28]....
        /*06e4*/ 	.word	0x00013cf0


	//   ....[29]....
        /*06e8*/ 	.word	0x00013d80


	//   ....[30]....
        /*06ec*/ 	.word	0x00015740


	//   ....[31]....
        /*06f0*/ 	.word	0x00015750


	//   ....[32]....
        /*06f4*/ 	.word	0x000157d0


	//   ....[33]....
        /*06f8*/ 	.word	0x000157e0


	//   ....[34]....
        /*06fc*/ 	.word	0x00016760


	//   ....[35]....
        /*0700*/ 	.word	0x00016770


	//   ....[36]....
        /*0704*/ 	.word	0x00016780


	//   ....[37]....
        /*0708*/ 	.word	0x00016790


	//   ....[38]....
        /*070c*/ 	.word	0x000167a0


	//   ....[39]....
        /*0710*/ 	.word	0x000167b0


	//   ....[40]....
        /*0714*/ 	.word	0x000167c0


	//   ....[41]....
        /*0718*/ 	.word	0x000167d0


	//   ....[42]....
        /*071c*/ 	.word	0x000167e0


	//   ....[43]....
        /*0720*/ 	.word	0x000167f0


	//   ....[44]....
        /*0724*/ 	.word	0x00016800


	//   ....[45]....
        /*0728*/ 	.word	0x00016810


	//   ....[46]....
        /*072c*/ 	.word	0x00016820


	//   ....[47]....
        /*0730*/ 	.word	0x00016830


	//   ....[48]....
        /*0734*/ 	.word	0x00016840


	//   ....[49]....
        /*0738*/ 	.word	0x00016850


	//   ....[50]....
        /*073c*/ 	.word	0x00016860


	//   ....[51]....
        /*0740*/ 	.word	0x00016870


	//   ....[52]....
        /*0744*/ 	.word	0x000168a0


	//   ....[53]....
        /*0748*/ 	.word	0x000168c0


	//   ....[54]....
        /*074c*/ 	.word	0x000168f0


	//   ....[55]....
        /*0750*/ 	.word	0x00016910


	//   ....[56]....
        /*0754*/ 	.word	0x00016920


	//   ....[57]....
        /*0758*/ 	.word	0x00016930


	//   ....[58]....
        /*075c*/ 	.word	0x00016960


	//   ....[59]....
        /*0760*/ 	.word	0x00016990


	//   ....[60]....
        /*0764*/ 	.word	0x000169c0


	//   ....[61]....
        /*0768*/ 	.word	0x000169f0


	//   ....[62]....
        /*076c*/ 	.word	0x00016a20


	//   ....[63]....
        /*0770*/ 	.word	0x00016a30


	//   ....[64]....
        /*0774*/ 	.word	0x00016a40


	//   ....[65]....
        /*0778*/ 	.word	0x00016a50


	//   ....[66]....
        /*077c*/ 	.word	0x00016a60


	//   ....[67]....
        /*0780*/ 	.word	0x00016a70


	//   ....[68]....
        /*0784*/ 	.word	0x00016a90


	//   ....[69]....
        /*0788*/ 	.word	0x00016ac0


	//   ....[70]....
        /*078c*/ 	.word	0x00016af0


	//   ....[71]....
        /*0790*/ 	.word	0x00016b00


	//   ....[72]....
        /*0794*/ 	.word	0x00016b10


	//   ....[73]....
        /*0798*/ 	.word	0x00016b20


	//   ....[74]....
        /*079c*/ 	.word	0x00016b30


	//   ....[75]....
        /*07a0*/ 	.word	0x00016b40


	//   ....[76]....
        /*07a4*/ 	.word	0x00016b60


	//   ....[77]....
        /*07a8*/ 	.word	0x00016b90


	//   ....[78]....
        /*07ac*/ 	.word	0x00016bb0


	//   ....[79]....
        /*07b0*/ 	.word	0x00016be0


	//   ....[80]....
        /*07b4*/ 	.word	0x00016c10


	//   ....[81]....
        /*07b8*/ 	.word	0x00016c40


	//   ....[82]....
        /*07bc*/ 	.word	0x00016c50


	//   ....[83]....
        /*07c0*/ 	.word	0x00016c70


	//   ....[84]....
        /*07c4*/ 	.word	0x00016ca0


	//   ....[85]....
        /*07c8*/ 	.word	0x00016cd0


	//   ....[86]....
        /*07cc*/ 	.word	0x00016d00


	//   ....[87]....
        /*07d0*/ 	.word	0x00016d30


	//   ....[88]....
        /*07d4*/ 	.word	0x00016d50


	//   ....[89]....
        /*07d8*/ 	.word	0x00016d70


	//   ....[90]....
        /*07dc*/ 	.word	0x00016da0


	//   ....[91]....
        /*07e0*/ 	.word	0x00016dd0


	//   ....[92]....
        /*07e4*/ 	.word	0x00016e00


	//   ....[93]....
        /*07e8*/ 	.word	0x00016e30


	//   ....[94]....
        /*07ec*/ 	.word	0x00016e60


	//   ....[95]....
        /*07f0*/ 	.word	0x00016e90


	//   ....[96]....
        /*07f4*/ 	.word	0x00016ec0


	//   ....[97]....
        /*07f8*/ 	.word	0x00016ef0


	//   ....[98]....
        /*07fc*/ 	.word	0x000176c0


	//   ....[99]....
        /*0800*/ 	.word	0x00017700


	//   ....[100]....
        /*0804*/ 	.word	0x00017720


	//   ....[101]....
        /*0808*/ 	.word	0x00017750


	//   ....[102]....
        /*080c*/ 	.word	0x00017e00


	//   ....[103]....
        /*0810*/ 	.word	0x00017e40


	//   ....[104]....
        /*0814*/ 	.word	0x00017f00


	//   ....[105]....
        /*0818*/ 	.word	0x00017f20


	//   ....[106]....
        /*081c*/ 	.word	0x00017fe0


	//   ....[107]....
        /*0820*/ 	.word	0x00018000


	//   ....[108]....
        /*0824*/ 	.word	0x000180d0


	//   ....[109]....
        /*0828*/ 	.word	0x000180f0


	//   ....[110]....
        /*082c*/ 	.word	0x00018590


	//   ....[111]....
        /*0830*/ 	.word	0x000185b0


	//   ....[112]....
        /*0834*/ 	.word	0x000189f0


	//   ....[113]....
        /*0838*/ 	.word	0x00018a00


	//   ....[114]....
        /*083c*/ 	.word	0x00019770


	//   ....[115]....
        /*0840*/ 	.word	0x00019790


	//   ....[116]....
        /*0844*/ 	.word	0x00019850


	//   ....[117]....
        /*0848*/ 	.word	0x00019870


	//   ....[118]....
        /*084c*/ 	.word	0x00019930


	//   ....[119]....
        /*0850*/ 	.word	0x00019950


	//   ....[120]....
        /*0854*/ 	.word	0x00019a20


	//   ....[121]....
        /*0858*/ 	.word	0x00019a40


	//   ....[122]....
        /*085c*/ 	.word	0x00019ba0


	//   ....[123]....
        /*0860*/ 	.word	0x00019dc0


	//   ....[124]....
        /*0864*/ 	.word	0x00019e00


	//   ....[125]....
        /*0868*/ 	.word	0x00019e40


	//   ....[126]....
        /*086c*/ 	.word	0x00019e70


	//   ....[127]....
        /*0870*/ 	.word	0x00019ea0


	//   ....[128]....
        /*0874*/ 	.word	0x00019ed0


	//   ....[129]....
        /*0878*/ 	.word	0x0001a060


	//   ....[130]....
        /*087c*/ 	.word	0x0001a090


	//   ....[131]....
        /*0880*/ 	.word	0x0001a0d0


	//   ....[132]....
        /*0884*/ 	.word	0x0001a100


	//   ....[133]....
        /*0888*/ 	.word	0x0001a130


	//   ....[134]....
        /*088c*/ 	.word	0x0001a160


	//   ....[135]....
        /*0890*/ 	.word	0x0001a200


	//   ....[136]....
        /*0894*/ 	.word	0x0001a250


	//   ....[137]....
        /*0898*/ 	.word	0x0001a260


	//   ....[138]....
        /*089c*/ 	.word	0x0001a2a0


	//   ....[139]....
        /*08a0*/ 	.word	0x0001c2c0


	//   ....[140]....
        /*08a4*/ 	.word	0x0001ce40


	//   ....[141]....
        /*08a8*/ 	.word	0x0001ce70


	//   ....[142]....
        /*08ac*/ 	.word	0x0001cf40


	//   ....[143]....
        /*08b0*/ 	.word	0x0001cf50


	//   ....[144]....
        /*08b4*/ 	.word	0x0001cfe0


	//   ....[145]....
        /*08b8*/ 	.word	0x0001cff0


	//   ....[146]....
        /*08bc*/ 	.word	0x0001d080


	//   ....[147]....
        /*08c0*/ 	.word	0x0001d090


	//   ....[148]....
        /*08c4*/ 	.word	0x0001d120


	//   ....[149]....
        /*08c8*/ 	.word	0x0001d130


	//   ....[150]....
        /*08cc*/ 	.word	0x0001d1c0


	//   ....[151]....
        /*08d0*/ 	.word	0x0001d1d0


	//   ....[152]....
        /*08d4*/ 	.word	0x0001d250


	//   ....[153]....
        /*08d8*/ 	.word	0x0001d260


	//   ....[154]....
        /*08dc*/ 	.word	0x0001d270


	//   ....[155]....
        /*08e0*/ 	.word	0x0001d280


	//   ....[156]....
        /*08e4*/ 	.word	0x0001f0e0


	//   ....[157]....
        /*08e8*/ 	.word	0x0001f110


	//   ....[158]....
        /*08ec*/ 	.word	0x0001f140


	//   ....[159]....
        /*08f0*/ 	.word	0x0001f170


	//   ....[160]....
        /*08f4*/ 	.word	0x0001f180


	//   ....[161]....
        /*08f8*/ 	.word	0x0001f1b0


	//   ....[162]....
        /*08fc*/ 	.word	0x0001f1c0


	//   ....[163]....
        /*0900*/ 	.word	0x0001f200


	//   ....[164]....
        /*0904*/ 	.word	0x0001f370


	//   ....[165]....
        /*0908*/ 	.word	0x0001f3a0


	//   ....[166]....
        /*090c*/ 	.word	0x0001f3d0


	//   ....[167]....
        /*0910*/ 	.word	0x0001f400


	//   ....[168]....
        /*0914*/ 	.word	0x0001f430


	//   ....[169]....
        /*0918*/ 	.word	0x0001f460


	//   ....[170]....
        /*091c*/ 	.word	0x0001f4e0


	//   ....[171]....
        /*0920*/ 	.word	0x0001f520


	//   ....[172]....
        /*0924*/ 	.word	0x0001f530


	//   ....[173]....
        /*0928*/ 	.word	0x0001f570


	//   ....[174]....
        /*092c*/ 	.word	0x00020080


	//   ....[175]....
        /*0930*/ 	.word	0x00020740


	//   ....[176]....
        /*0934*/ 	.word	0x00020920


	//   ....[177]....
        /*0938*/ 	.word	0x00020990


	//   ....[178]....
        /*093c*/ 	.word	0x000209f0


	//   ....[179]....
        /*0940*/ 	.word	0x00020af0


	//   ....[180]....
        /*0944*/ 	.word	0x00020b50


	//   ....[181]....
        /*0948*/ 	.word	0x00020c50


	//   ....[182]....
        /*094c*/ 	.word	0x00020cb0


	//   ....[183]....
        /*0950*/ 	.word	0x00020db0


	//   ....[184]....
        /*0954*/ 	.word	0x00020e10


	//   ....[185]....
        /*0958*/ 	.word	0x00020f10


	//   ....[186]....
        /*095c*/ 	.word	0x00020f70


	//   ....[187]....
        /*0960*/ 	.word	0x00021070


	//   ....[188]....
        /*0964*/ 	.word	0x000210d0


	//   ....[189]....
        /*0968*/ 	.word	0x000211c0


	//   ....[190]....
        /*096c*/ 	.word	0x00021220


	//   ....[191]....
        /*0970*/ 	.word	0x000212c0


	//   ....[192]....
        /*0974*/ 	.word	0x00021660


	//----- nvinfo : EIATTR_REG_RECONFIG
	.align		4
.L_210:
        /*0978*/ 	.byte	0x01, 0x54
	.zero		2


	//----- nvinfo : EIATTR_SYSCALL_OFFSETS
	.align		4
        /*097c*/ 	.byte	0x04, 0x46
        /*097e*/ 	.short	(.L_212 - .L_211)


	//   ....[0]....
.L_211:
        /*0980*/ 	.word	0x00001ee0


	//   ....[1]....
        /*0984*/ 	.word	0x0001bd30


	//   ....[2]....
        /*0988*/ 	.word	0x0001bea0


	//   ....[3]....
        /*098c*/ 	.word	0x0001bff0


	//   ....[4]....
        /*0990*/ 	.word	0x0001c130


	//   ....[5]....
        /*0994*/ 	.word	0x0001ca60


	//----- nvinfo : EIATTR_MBARRIER_INSTR_OFFSETS
	.align		4
.L_212:
        /*0998*/ 	.byte	0x04, 0x39
        /*099a*/ 	.short	(.L_214 - .L_213)


	//   ....[0]....
.L_213:
        /*099c*/ 	.word	0x00000270
        /*09a0*/ 	.word	0x000000ff
        /*09a4*/ 	.word	0x00028800
        /*09a8*/ 	.short	0x0100
        /*09aa*/ 	.byte	0x08
	.zero		1


	//   ....[1]....
        /*09ac*/ 	.word	0x00000280
        /*09b0*/ 	.word	0x000000ff
        /*09b4*/ 	.word	0x00028820
        /*09b8*/ 	.short	0x0100
        /*09ba*/ 	.byte	0x08
	.zero		1


	//   ....[2]....
        /*09bc*/ 	.word	0x00000370
        /*09c0*/ 	.word	0x000000ff
        /*09c4*/ 	.word	0x00028830
        /*09c8*/ 	.short	0x0100
        /*09ca*/ 	.byte	0x08
	.zero		1


	//   ....[3]....
        /*09cc*/ 	.word	0x00000380
        /*09d0*/ 	.word	0x000000ff
        /*09d4*/ 	.word	0x00028840
        /*09d8*/ 	.short	0x0100
        /*09da*/ 	.byte	0x08
	.zero		1


	//   ....[4]....
        /*09dc*/ 	.word	0x00000390
        /*09e0*/ 	.word	0x000000ff
        /*09e4*/ 	.word	0x00028838
        /*09e8*/ 	.short	0x0100
        /*09ea*/ 	.byte	0x08
	.zero		1


	//   ....[5]....
        /*09ec*/ 	.word	0x000003a0
        /*09f0*/ 	.word	0x000000ff
        /*09f4*/ 	.word	0x00028848
        /*09f8*/ 	.short	0x0100
        /*09fa*/ 	.byte	0x08
	.zero		1


	//   ....[6]....
        /*09fc*/ 	.word	0x000004d0
        /*0a00*/ 	.word	0x000000ff
        /*0a04*/ 	.word	0x00028850
        /*0a08*/ 	.short	0x0100
        /*0a0a*/ 	.byte	0x08
	.zero		1


	//   ....[7]....
        /*0a0c*/ 	.word	0x000004e0
        /*0a10*/ 	.word	0x000000ff
        /*0a14*/ 	.word	0x00028860
        /*0a18*/ 	.short	0x0100
        /*0a1a*/ 	.byte	0x08
	.zero		1


	//   ....[8]....
        /*0a1c*/ 	.word	0x000004f0
        /*0a20*/ 	.word	0x000000ff
        /*0a24*/ 	.word	0x00028858
        /*0a28*/ 	.short	0x0100
        /*0a2a*/ 	.byte	0x08
	.zero		1


	//   ....[9]....
        /*0a2c*/ 	.word	0x00000500
        /*0a30*/ 	.word	0x000000ff
        /*0a34*/ 	.word	0x00028868
        /*0a38*/ 	.short	0x0100
        /*0a3a*/ 	.byte	0x08
	.zero		1


	//   ....[10]....
        /*0a3c*/ 	.word	0x000005f0
        /*0a40*/ 	.word	0x000000ff
        /*0a44*/ 	.word	0x00028870
        /*0a48*/ 	.short	0x0100
        /*0a4a*/ 	.byte	0x06
	.zero		1


	//   ....[11]....
        /*0a4c*/ 	.word	0x00000600
        /*0a50*/ 	.word	0x000000ff
        /*0a54*/ 	.word	0x00028880
        /*0a58*/ 	.short	0x0100
        /*0a5a*/ 	.byte	0x06
	.zero		1


	//   ....[12]....
        /*0a5c*/ 	.word	0x00000610
        /*0a60*/ 	.word	0x000000ff
        /*0a64*/ 	.word	0x00028878
        /*0a68*/ 	.short	0x0100
        /*0a6a*/ 	.byte	0x06
	.zero		1


	//   ....[13]....
        /*0a6c*/ 	.word	0x00000620
        /*0a70*/ 	.word	0x000000ff
        /*0a74*/ 	.word	0x00028888
        /*0a78*/ 	.short	0x0100
        /*0a7a*/ 	.byte	0x06
	.zero		1


	//   ....[14]....
        /*0a7c*/ 	.word	0x00000750
        /*0a80*/ 	.word	0x000000ff
        /*0a84*/ 	.word	0x00028890
        /*0a88*/ 	.short	0x0100
        /*0a8a*/ 	.byte	0x08
	.zero		1


	//   ....[15]....
        /*0a8c*/ 	.word	0x00000760
        /*0a90*/ 	.word	0x000000ff
        /*0a94*/ 	.word	0x000288a0
        /*0a98*/ 	.short	0x0100
        /*0a9a*/ 	.byte	0x08
	.zero		1


	//   ....[16]....
        /*0a9c*/ 	.word	0x00000770
        /*0aa0*/ 	.word	0x000000ff
        /*0aa4*/ 	.word	0x00028898
        /*0aa8*/ 	.short	0x0100
        /*0aaa*/ 	.byte	0x08
	.zero		1


	//   ....[17]....
        /*0aac*/ 	.word	0x00000780
        /*0ab0*/ 	.word	0x000000ff
        /*0ab4*/ 	.word	0x000288a8
        /*0ab8*/ 	.short	0x0100
        /*0aba*/ 	.byte	0x08
	.zero		1


	//   ....[18]....
        /*0abc*/ 	.word	0x000008b0
        /*0ac0*/ 	.word	0x000000ff
        /*0ac4*/ 	.word	0x000288b0
        /*0ac8*/ 	.short	0x0100
        /*0aca*/ 	.byte	0x08
	.zero		1


	//   ....[19]....
        /*0acc*/ 	.word	0x000008c0
        /*0ad0*/ 	.word	0x000000ff
        /*0ad4*/ 	.word	0x000288c0
        /*0ad8*/ 	.short	0x0100
        /*0ada*/ 	.byte	0x08
	.zero		1


	//   ....[20]....
        /*0adc*/ 	.word	0x000008d0
        /*0ae0*/ 	.word	0x000000ff
        /*0ae4*/ 	.word	0x000288b8
        /*0ae8*/ 	.short	0x0100
        /*0aea*/ 	.byte	0x08
	.zero		1


	//   ....[21]....
        /*0aec*/ 	.word	0x000008e0
        /*0af0*/ 	.word	0x000000ff
        /*0af4*/ 	.word	0x000288c8
        /*0af8*/ 	.short	0x0100
        /*0afa*/ 	.byte	0x08
	.zero		1


	//   ....[22]....
        /*0afc*/ 	.word	0x000021b0
        /*0b00*/ 	.word	0x000000ff
        /*0b04*/ 	.word	0x00028800
        /*0b08*/ 	.short	0x010a
        /*0b0a*/ 	.byte	0x2d
	.zero		1


	//   ....[23]....
        /*0b0c*/ 	.word	0x00002270
        /*0b10*/ 	.word	0x0000007b
        /*0b14*/ 	.word	0x00028830
        /*0b18*/ 	.short	0x010a
        /*0b1a*/ 	.byte	0x3f
	.zero		1


	//   ....[24]....
        /*0b1c*/ 	.word	0x000022f0
        /*0b20*/ 	.word	0x0000007b
        /*0b24*/ 	.word	0x00028830
        /*0b28*/ 	.short	0x010a
        /*0b2a*/ 	.byte	0x3f
	.zero		1


	//   ....[25]....
        /*0b2c*/ 	.word	0x00002ca0
        /*0b30*/ 	.word	0x0000007b
        /*0b34*/ 	.word	0x00000000
        /*0b38*/ 	.short	0x0101
        /*0b3a*/ 	.byte	0x3f
	.zero		1


	//   ....[26]....
        /*0b3c*/ 	.word	0x00007390
        /*0b40*/ 	.word	0x000000ff
        /*0b44*/ 	.word	0x00028830
        /*0b48*/ 	.short	0x010a
        /*0b4a*/ 	.byte	0x06
	.zero		1


	//   ....[27]....
        /*0b4c*/ 	.word	0x000073d0
        /*0b50*/ 	.word	0x000000ff
        /*0b54*/ 	.word	0x00028830
        /*0b58*/ 	.short	0x010a
        /*0b5a*/ 	.byte	0x06
	.zero		1


	//   ....[28]....
        /*0b5c*/ 	.word	0x000075d0
        /*0b60*/ 	.word	0x000000ff
        /*0b64*/ 	.word	0x00028850
        /*0b68*/ 	.short	0x010a
        /*0b6a*/ 	.byte	0x06
	.zero		1


	//   ....[29]....
        /*0b6c*/ 	.word	0x00007610
        /*0b70*/ 	.word	0x000000ff
        /*0b74*/ 	.word	0x00028850
        /*0b78*/ 	.short	0x010a
        /*0b7a*/ 	.byte	0x06
	.zero		1


	//   ....[30]....
        /*0b7c*/ 	.word	0x000085a0
        /*0b80*/ 	.word	0x00000029
        /*0b84*/ 	.word	0x00000000
        /*0b88*/ 	.short	0x0101
        /*0b8a*/ 	.byte	0x3f
	.zero		1


	//   ....[31]....
        /*0b8c*/ 	.word	0x0000c0f0
        /*0b90*/ 	.word	0x000000ff
        /*0b94*/ 	.word	0x00000000
        /*0b98*/ 	.short	0x0101
        /*0b9a*/ 	.byte	0x06
	.zero		1


	//   ....[32]....
        /*0b9c*/ 	.word	0x0000cb60
        /*0ba0*/ 	.word	0x000000ff
        /*0ba4*/ 	.word	0x00028830
        /*0ba8*/ 	.short	0x010a
        /*0baa*/ 	.byte	0x06
	.zero		1


	//   ....[33]....
        /*0bac*/ 	.word	0x0000cba0
        /*0bb0*/ 	.word	0x000000ff
        /*0bb4*/ 	.word	0x00028830
        /*0bb8*/ 	.short	0x010a
        /*0bba*/ 	.byte	0x06
	.zero		1


	//   ....[34]....
        /*0bbc*/ 	.word	0x0000cdd0
        /*0bc0*/ 	.word	0x000000ff
        /*0bc4*/ 	.word	0x00028850
        /*0bc8*/ 	.short	0x010a
        /*0bca*/ 	.byte	0x06
	.zero		1


	//   ....[35]....
        /*0bcc*/ 	.word	0x0000ce10
        /*0bd0*/ 	.word	0x000000ff
        /*0bd4*/ 	.word	0x00028850
        /*0bd8*/ 	.short	0x010a
        /*0bda*/ 	.byte	0x06
	.zero		1


	//   ....[36]....
        /*0bdc*/ 	.word	0x0000f470
        /*0be0*/ 	.word	0x00000004
        /*0be4*/ 	.word	0x00000000
        /*0be8*/ 	.short	0x0101
        /*0bea*/ 	.byte	0x3f
	.zero		1


	//   ....[37]....
        /*0bec*/ 	.word	0x0000f780
        /*0bf0*/ 	.word	0x000000ff
        /*0bf4*/ 	.word	0x00000000
        /*0bf8*/ 	.short	0x0101
        /*0bfa*/ 	.byte	0x06
	.zero		1


	//   ....[38]....
        /*0bfc*/ 	.word	0x0000ff80
        /*0c00*/ 	.word	0x000000ff
        /*0c04*/ 	.word	0x00028830
        /*0c08*/ 	.short	0x010a
        /*0c0a*/ 	.byte	0x06
	.zero		1


	//   ....[39]....
        /*0c0c*/ 	.word	0x0000ffc0
        /*0c10*/ 	.word	0x000000ff
        /*0c14*/ 	.word	0x00028830
        /*0c18*/ 	.short	0x010a
        /*0c1a*/ 	.byte	0x06
	.zero		1


	//   ....[40]....
        /*0c1c*/ 	.word	0x000101f0
        /*0c20*/ 	.word	0x000000ff
        /*0c24*/ 	.word	0x00028850
        /*0c28*/ 	.short	0x010a
        /*0c2a*/ 	.byte	0x06
	.zero		1


	//   ....[41]....
        /*0c2c*/ 	.word	0x00010230
        /*0c30*/ 	.word	0x000000ff
        /*0c34*/ 	.word	0x00028850
        /*0c38*/ 	.short	0x010a
        /*0c3a*/ 	.byte	0x06
	.zero		1


	//   ....[42]....
        /*0c3c*/ 	.word	0x000111b0
        /*0c40*/ 	.word	0x00000028
        /*0c44*/ 	.word	0x00000000
        /*0c48*/ 	.short	0x0101
        /*0c4a*/ 	.byte	0x3f
	.zero		1


	//   ....[43]....
        /*0c4c*/ 	.word	0x00014d10
        /*0c50*/ 	.word	0x000000ff
        /*0c54*/ 	.word	0x00000000
        /*0c58*/ 	.short	0x0101
        /*0c5a*/ 	.byte	0x06
	.zero		1


	//   ....[44]....
        /*0c5c*/ 	.word	0x00015400
        /*0c60*/ 	.word	0x000000ff
        /*0c64*/ 	.word	0x00028850
        /*0c68*/ 	.short	0x010a
        /*0c6a*/ 	.byte	0x09
	.zero		1


	//   ....[45]....
        /*0c6c*/ 	.word	0x00015440
        /*0c70*/ 	.word	0x000000ff
        /*0c74*/ 	.word	0x00028850
        /*0c78*/ 	.short	0x010a
        /*0c7a*/ 	.byte	0x09
	.zero		1


	//   ....[46]....
        /*0c7c*/ 	.word	0x00015ac0
        /*0c80*/ 	.word	0x000000ff
        /*0c84*/ 	.word	0x00000000
        /*0c88*/ 	.short	0x0101
        /*0c8a*/ 	.byte	0x04
	.zero		1


	//   ....[47]....
        /*0c8c*/ 	.word	0x00017e30
        /*0c90*/ 	.word	0x00000011
        /*0c94*/ 	.word	0x00000000
        /*0c98*/ 	.short	0x0101
        /*0c9a*/ 	.byte	0x3f
	.zero		1


	//   ....[48]....
        /*0c9c*/ 	.word	0x000182d0
        /*0ca0*/ 	.word	0x00000011
        /*0ca4*/ 	.word	0x00000000
        /*0ca8*/ 	.short	0x0101
        /*0caa*/ 	.byte	0x3f
	.zero		1


	//   ....[49]....
        /*0cac*/ 	.word	0x0001c540
        /*0cb0*/ 	.word	0x00000003
        /*0cb4*/ 	.word	0x00028880
        /*0cb8*/ 	.short	0x010a
        /*0cba*/ 	.byte	0x3f
	.zero		1


	//   ....[50]....
        /*0cbc*/ 	.word	0x0001c6f0
        /*0cc0*/ 	.word	0x00000003
        /*0cc4*/ 	.word	0x00028840
        /*0cc8*/ 	.short	0x010a
        /*0cca*/ 	.byte	0x3f
	.zero		1


	//   ....[51]....
        /*0ccc*/ 	.word	0x0001d3c0
        /*0cd0*/ 	.word	0x00000009
        /*0cd4*/ 	.word	0x00028800
        /*0cd8*/ 	.short	0x0107
        /*0cda*/ 	.byte	0x3f
	.zero		1


	//   ....[52]....
        /*0cdc*/ 	.word	0x0001d4c0
        /*0ce0*/ 	.word	0x00000002
        /*0ce4*/ 	.word	0x00028800
        /*0ce8*/ 	.short	0x0101
        /*0cea*/ 	.byte	0x3f
	.zero		1


	//   ....[53]....
        /*0cec*/ 	.word	0x0001d4e0
        /*0cf0*/ 	.word	0x00000002
        /*0cf4*/ 	.word	0x00028820
        /*0cf8*/ 	.short	0x010a
        /*0cfa*/ 	.byte	0x3f
	.zero		1


	//   ....[54]....
        /*0cfc*/ 	.word	0x0001d820
        /*0d00*/ 	.word	0x00000004
        /*0d04*/ 	.word	0x00028880
        /*0d08*/ 	.short	0x010a
        /*0d0a*/ 	.byte	0x3f
	.zero		1


	//   ....[55]....
        /*0d0c*/ 	.word	0x0001da70
        /*0d10*/ 	.word	0x00000004
        /*0d14*/ 	.word	0x00028840
        /*0d18*/ 	.short	0x010a
        /*0d1a*/ 	.byte	0x3f
	.zero		1


	//   ....[56]....
        /*0d1c*/ 	.word	0x0001dd50
        /*0d20*/ 	.word	0x00000014
        /*0d24*/ 	.word	0x00028870
        /*0d28*/ 	.short	0x010a
        /*0d2a*/ 	.byte	0x3f
	.zero		1


	//   ....[57]....
        /*0d2c*/ 	.word	0x0001ddc0
        /*0d30*/ 	.word	0x00000014
        /*0d34*/ 	.word	0x00028860
        /*0d38*/ 	.short	0x010a
        /*0d3a*/ 	.byte	0x3f
	.zero		1


	//   ....[58]....
        /*0d3c*/ 	.word	0x0001e400
        /*0d40*/ 	.word	0x00000014
        /*0d44*/ 	.word	0x00028850
        /*0d48*/ 	.short	0x0101
        /*0d4a*/ 	.byte	0x3f
	.zero		1


	//   ....[59]....
        /*0d4c*/ 	.word	0x0001e480
        /*0d50*/ 	.word	0x00000014
        /*0d54*/ 	.word	0x00000000
        /*0d58*/ 	.short	0x0101
        /*0d5a*/ 	.byte	0x3f
	.zero		1


	//   ....[60]....
        /*0d5c*/ 	.word	0x0001e6d0
        /*0d60*/ 	.word	0x00000012
        /*0d64*/ 	.word	0x00028870
        /*0d68*/ 	.short	0x010a
        /*0d6a*/ 	.byte	0x3f
	.zero		1


	//   ....[61]....
        /*0d6c*/ 	.word	0x0001e740
        /*0d70*/ 	.word	0x00000012
        /*0d74*/ 	.word	0x00028860
        /*0d78*/ 	.short	0x010a
        /*0d7a*/ 	.byte	0x3f
	.zero		1


	//   ....[62]....
        /*0d7c*/ 	.word	0x0001eda0
        /*0d80*/ 	.word	0x00000012
        /*0d84*/ 	.word	0x00028850
        /*0d88*/ 	.short	0x0101
        /*0d8a*/ 	.byte	0x3f
	.zero		1


	//   ....[63]....
        /*0d8c*/ 	.word	0x0001ede0
        /*0d90*/ 	.word	0x00000000
        /*0d94*/ 	.word	0x00000000
        /*0d98*/ 	.short	0x0101
        /*0d9a*/ 	.byte	0x3f
	.zero		1


	//   ....[64]....
        /*0d9c*/ 	.word	0x00020000
        /*0da0*/ 	.word	0x00000000
        /*0da4*/ 	.word	0x00028820
        /*0da8*/ 	.short	0x010a
        /*0daa*/ 	.byte	0x3f
	.zero		1


	//   ....[65]....
        /*0dac*/ 	.word	0x000201c0
        /*0db0*/ 	.word	0x00000006
        /*0db4*/ 	.word	0x00000000
        /*0db8*/ 	.short	0x010a
        /*0dba*/ 	.byte	0x3f
	.zero		1


	//   ....[66]....
        /*0dbc*/ 	.word	0x00020230
        /*0dc0*/ 	.word	0x00000007
        /*0dc4*/ 	.word	0x00000000
        /*0dc8*/ 	.short	0x010a
        /*0dca*/ 	.byte	0x3f
	.zero		1


	//   ....[67]....
        /*0dcc*/ 	.word	0x00020290
        /*0dd0*/ 	.word	0x00000004
        /*0dd4*/ 	.word	0x00028860
        /*0dd8*/ 	.short	0x010a
        /*0dda*/ 	.byte	0x3f
	.zero		1


	//   ....[68]....
        /*0ddc*/ 	.word	0x000202e0
        /*0de0*/ 	.word	0x00000003
        /*0de4*/ 	.word	0x00028860
        /*0de8*/ 	.short	0x010a
        /*0dea*/ 	.byte	0x3f
	.zero		1


	//   ....[69]....
        /*0dec*/ 	.word	0x00020320
        /*0df0*/ 	.word	0x00000004
        /*0df4*/ 	.word	0x00028880
        /*0df8*/ 	.short	0x010a
        /*0dfa*/ 	.byte	0x3f
	.zero		1


	//   ....[70]....
        /*0dfc*/ 	.word	0x00020340
        /*0e00*/ 	.word	0x00000003
        /*0e04*/ 	.word	0x00028880
        /*0e08*/ 	.short	0x010a
        /*0e0a*/ 	.byte	0x3f
	.zero		1


	//   ....[71]....
        /*0e0c*/ 	.word	0x000203b0
        /*0e10*/ 	.word	0x00000003
        /*0e14*/ 	.word	0x00028800
        /*0e18*/ 	.short	0x010a
        /*0e1a*/ 	.byte	0x3f
	.zero		1


	//   ....[72]....
        /*0e1c*/ 	.word	0x00020400
        /*0e20*/ 	.word	0x0000007b
        /*0e24*/ 	.word	0x00028830
        /*0e28*/ 	.short	0x010a
        /*0e2a*/ 	.byte	0x3f
	.zero		1


	//   ....[73]....
        /*0e2c*/ 	.word	0x00020460
        /*0e30*/ 	.word	0x00000009
        /*0e34*/ 	.word	0x00028830
        /*0e38*/ 	.short	0x010a
        /*0e3a*/ 	.byte	0x3f
	.zero		1


	//   ....[74]....
        /*0e3c*/ 	.word	0x000204c0
        /*0e40*/ 	.word	0x00000009
        /*0e44*/ 	.word	0x00028850
        /*0e48*/ 	.short	0x010a
        /*0e4a*/ 	.byte	0x3f
	.zero		1


	//   ....[75]....
        /*0e4c*/ 	.word	0x00020520
        /*0e50*/ 	.word	0x00000007
        /*0e54*/ 	.word	0x00028830
        /*0e58*/ 	.short	0x010a
        /*0e5a*/ 	.byte	0x3f
	.zero		1


	//   ....[76]....
        /*0e5c*/ 	.word	0x00020580
        /*0e60*/ 	.word	0x00000007
        /*0e64*/ 	.word	0x00028850
        /*0e68*/ 	.short	0x010a
        /*0e6a*/ 	.byte	0x3f
	.zero		1


	//   ....[77]....
        /*0e6c*/ 	.word	0x000205e0
        /*0e70*/ 	.word	0x00000007
        /*0e74*/ 	.word	0x00028830
        /*0e78*/ 	.short	0x010a
        /*0e7a*/ 	.byte	0x3f
	.zero		1


	//   ....[78]....
        /*0e7c*/ 	.word	0x00020640
        /*0e80*/ 	.word	0x00000007
        /*0e84*/ 	.word	0x00028850
        /*0e88*/ 	.short	0x010a
        /*0e8a*/ 	.byte	0x3f
	.zero		1


	//   ....[79]....
        /*0e8c*/ 	.word	0x000206a0
        /*0e90*/ 	.word	0x00000003
        /*0e94*/ 	.word	0x00028850
        /*0e98*/ 	.short	0x010a
        /*0e9a*/ 	.byte	0x3f
	.zero		1


	//   ....[80]....
        /*0e9c*/ 	.word	0x000207f0
        /*0ea0*/ 	.word	0x00000003
        /*0ea4*/ 	.word	0x00028880
        /*0ea8*/ 	.short	0x010a
        /*0eaa*/ 	.byte	0x3f
	.zero		1


	//   ....[81]....
        /*0eac*/ 	.word	0x00020840
        /*0eb0*/ 	.word	0x00000003
        /*0eb4*/ 	.word	0x00028840
        /*0eb8*/ 	.short	0x010a
        /*0eba*/ 	.byte	0x3f
	.zero		1


	//   ....[82]....
        /*0ebc*/ 	.word	0x00021350
        /*0ec0*/ 	.word	0x00000002
        /*0ec4*/ 	.word	0x00028820
        /*0ec8*/ 	.short	0x010a
        /*0eca*/ 	.byte	0x3f
	.zero		1


	//   ....[83]....
        /*0ecc*/ 	.word	0x000213a0
        /*0ed0*/ 	.word	0x00000004
        /*0ed4*/ 	.word	0x00028880
        /*0ed8*/ 	.short	0x010a
        /*0eda*/ 	.byte	0x3f
	.zero		1


	//   ....[84]....
        /*0edc*/ 	.word	0x000213f0
        /*0ee0*/ 	.word	0x00000004
        /*0ee4*/ 	.word	0x00028840
        /*0ee8*/ 	.short	0x010a
        /*0eea*/ 	.byte	0x3f
	.zero		1


	//   ....[85]....
        /*0eec*/ 	.word	0x00021440
        /*0ef0*/ 	.word	0x00000014
        /*0ef4*/ 	.word	0x00028870
        /*0ef8*/ 	.short	0x010a
        /*0efa*/ 	.byte	0x3f
	.zero		1


	//   ....[86]....
        /*0efc*/ 	.word	0x00021490
        /*0f00*/ 	.word	0x00000014
        /*0f04*/ 	.word	0x00028860
        /*0f08*/ 	.short	0x010a
        /*0f0a*/ 	.byte	0x3f
	.zero		1


	//   ....[87]....
        /*0f0c*/ 	.word	0x000214e0
        /*0f10*/ 	.word	0x00000012
        /*0f14*/ 	.word	0x00028870
        /*0f18*/ 	.short	0x010a
        /*0f1a*/ 	.byte	0x3f
	.zero		1


	//   ....[88]....
        /*0f1c*/ 	.word	0x00021530
        /*0f20*/ 	.word	0x00000012
        /*0f24*/ 	.word	0x00028860
        /*0f28*/ 	.short	0x010a
        /*0f2a*/ 	.byte	0x3f
	.zero		1


	//   ....[89]....
        /*0f2c*/ 	.word	0x00021580
        /*0f30*/ 	.word	0x00000000
        /*0f34*/ 	.word	0x00028820
        /*0f38*/ 	.short	0x010a
        /*0f3a*/ 	.byte	0x3f
	.zero		1


	//   ....[90]....
        /*0f3c*/ 	.word	0x00021720
        /*0f40*/ 	.word	0x00000006
        /*0f44*/ 	.word	0x00000000
        /*0f48*/ 	.short	0x010a
        /*0f4a*/ 	.byte	0x3f
	.zero		1


	//   ....[91]....
        /*0f4c*/ 	.word	0x00021770
        /*0f50*/ 	.word	0x00000007
        /*0f54*/ 	.word	0x00000000
        /*0f58*/ 	.short	0x010a
        /*0f5a*/ 	.byte	0x3f
	.zero		1


	//   ....[92]....
        /*0f5c*/ 	.word	0x000217c0
        /*0f60*/ 	.word	0x00000004
        /*0f64*/ 	.word	0x00028860
        /*0f68*/ 	.short	0x010a
        /*0f6a*/ 	.byte	0x3f
	.zero		1


	//   ....[93]....
        /*0f6c*/ 	.word	0x00021810
        /*0f70*/ 	.word	0x00000003
        /*0f74*/ 	.word	0x00028860
        /*0f78*/ 	.short	0x010a
        /*0f7a*/ 	.byte	0x3f
	.zero		1


	//   ....[94]....
        /*0f7c*/ 	.word	0x00021860
        /*0f80*/ 	.word	0x00000004
        /*0f84*/ 	.word	0x00028880
        /*0f88*/ 	.short	0x010a
        /*0f8a*/ 	.byte	0x3f
	.zero		1


	//----- nvinfo : EIATTR_NUM_MBARRIERS
	.align		4
.L_214:
        /*0f8c*/ 	.byte	0x03, 0x38
        /*0f8e*/ 	.short	0x0016


	//----- nvinfo : EIATTR_EXIT_INSTR_OFFSETS
	.align		4
        /*0f90*/ 	.byte	0x04, 0x1c
        /*0f92*/ 	.short	(.L_216 - .L_215)


	//   ....[0]....
.L_215:
        /*0f94*/ 	.word	0x00000a80


	//   ....[1]....
        /*0f98*/ 	.word	0x00019b40


	//   ....[2]....
        /*0f9c*/ 	.word	0x00020390


	//----- nvinfo : EIATTR_MAX_THREADS
	.align		4
.L_216:
        /*0fa0*/ 	.byte	0x04, 0x05
        /*0fa2*/ 	.short	(.L_218 - .L_217)
.L_217:
        /*0fa4*/ 	.word	0x00000180
        /*0fa8*/ 	.word	0x00000001
        /*0fac*/ 	.word	0x00000001


	//----- nvinfo : EIATTR_CRS_STACK_SIZE
	.align		4
.L_218:
        /*0fb0*/ 	.byte	0x04, 0x1e
        /*0fb2*/ 	.short	(.L_220 - .L_219)
.L_219:
        /*0fb4*/ 	.word	0x00000000


	//----- nvinfo : EIATTR_CBANK_PARAM_SIZE
	.align		4
.L_220:
        /*0fb8*/ 	.byte	0x03, 0x19
        /*0fba*/ 	.short	0x0af0


	//----- nvinfo : EIATTR_PARAM_CBANK
	.align		4
        /*0fbc*/ 	.byte	0x04, 0x0a
        /*0fbe*/ 	.short	(.L_222 - .L_221)
	.align		4
.L_221:
        /*0fc0*/ 	.word	index@(.nv.constant0._ZN7cutlass13device_kernelIN5flash11enable_sm90INS1_16FlashAttnFwdSm90INS1_25CollectiveMainloopFwdSm90ILi2EN4cute5tupleIJNS5_1CILi1EEES8_S8_EEENS6_IJNS7_ILi128EEENS7_ILi192EEESA_EEELi128ENS_12float_e4m3_tEfNS_4arch4Sm90ELb0ELb1ELb1ELb1ELb0ELb0ELb0ELb1ELb1ELb1ELb1ELb0EEENS1_21CollectiveEpilogueFwdINS6_IJSA_SA_SB_EEES9_NS_10bfloat16_tESF_Li256ELb1ELb1ELb1ELb1EEENS1_36VarlenDynamicPersistentTileSchedulerILi128ELi192ELi256ELi128ELb1ELb1ELb1ELb1ELb0ELb1EEEEEEEEEvNT_6ParamsE)
        /*0fc4*/ 	.short	0x0210
        /*0fc6*/ 	.short	0x0af0


	//----- nvinfo : EIATTR_SW_WAR
	.align		4
.L_222:
        /*0fc8*/ 	.byte	0x04, 0x36
        /*0fca*/ 	.short	(.L_224 - .L_223)
.L_223:
        /*0fcc*/ 	.word	0x00000008
.L_224:


//--------------------- .nv.info._ZN7cutlass13device_kernelIN5flash11enable_sm90INS1_16FlashAttnFwdSm90INS1_25CollectiveMainloopFwdSm90ILi2EN4cute5tupleIJNS5_1CILi1EEES8_S8_EEENS6_IJNS7_ILi128EEENS7_ILi192EEESA_EEELi128ENS_12float_e4m3_tEfNS_4arch4Sm90ELb0ELb1ELb1ELb1ELb0ELb1ELb0ELb1ELb1ELb1ELb1ELb0EEENS1_21CollectiveEpilogueFwdINS6_IJSA_SA_SB_EEES9_NS_10bfloat16_tESF_Li256ELb1ELb1ELb1ELb1EEENS1_36VarlenDynamicPersistentTileSchedulerILi128ELi192ELi256ELi128ELb1ELb1ELb1ELb1ELb0ELb1EEEEEEEEEvNT_6ParamsE --------------------------
	.section	.nv.info._ZN7cutlass13device_kernelIN5flash11enable_sm90INS1_16FlashAttnFwdSm90INS1_25CollectiveMainloopFwdSm90ILi2EN4cute5tupleIJNS5_1CILi1EEES8_S8_EEENS6_IJNS7_ILi128EEENS7_ILi192EEESA_EEELi128ENS_12float_e4m3_tEfNS_4arch4Sm90ELb0ELb1ELb1ELb1ELb0ELb1ELb0ELb1ELb1ELb1ELb1ELb0EEENS1_21CollectiveEpilogueFwdINS6_IJSA_SA_SB_EEES9_NS_10bfloat16_tESF_Li256ELb1ELb1ELb1ELb1EEENS1_36VarlenDynamicPersistentTileSchedulerILi128ELi192ELi256ELi128ELb1ELb1ELb1ELb1ELb0ELb1EEEEEEEEEvNT_6ParamsE,"",@"SHT_CUDA_INFO"
	.sectionflags	@""
	.align	4


	//----- nvinfo : EIATTR_CUDA_API_VERSION
	.align		4
        /*0000*/ 	.byte	0x04, 0x37
        /*0002*/ 	.short	(.L_226 - .L_225)
.L_225:
        /*0004*/ 	.word	0x00000082


	//----- nvinfo : EIATTR_KPARAM_INFO
	.align		4
.L_226:
        /*0008*/ 	.byte	0x04, 0x17
        /*000a*/ 	.short	(.L_228 - .L_227)
.L_227:
        /*000c*/ 	.word	0x00000000
        /*0010*/ 	.short	0x0000
        /*0012*/ 	.short	0x0070
        /*0014*/ 	.byte	0x00, 0xf0, 0x01, 0x2a


	//----- nvinfo : EIATTR_SPARSE_MMA_MASK
	.align		4
.L_228:
        /*0018*/ 	.byte	0x03, 0x50
        /*001a*/ 	.short	0x0000


	//----- nvinfo : EIATTR_MAXREG_COUNT
	.align		4
        /*001c*/ 	.byte	0x03, 0x1b
        /*001e*/ 	.short	0x00a8


	//----- nvinfo : EIATTR_NUM_BARRIERS
	.align		4
        /*0020*/ 	.byte	0x02, 0x4c
        /*0022*/ 	.byte	0x10
	.zero		1


	//----- nvinfo : EIATTR_EXTERNS
	.align		4
        /*0024*/ 	.byte	0x04, 0x0f
        /*0026*/ 	.short	(.L_230 - .L_229)


	//   ....[0]....
	.align		4
.L_229:
        /*0028*/ 	.word	index@(__assertfail)


	//----- nvinfo : EIATTR_ANNOTATIONS
	.align		4
.L_230:
        /*002c*/ 	.byte	0x04, 0x55
        /*002e*/ 	.short	(.L_232 - .L_231)


	//   ....[0]....
.L_231:
        /* <DEDUP_REMOVED lines=72> */


	//----- nvinfo : EIATTR_MERCURY_ISA_VERSION
	.align		4
.L_232:
        /*04a0*/ 	.byte	0x03, 0x5f
        /*04a2*/ 	.short	0x0101


	//----- nvinfo : EIATTR_UNUSED_LOAD_BYTE_OFFSET
	.align		4
        /*04a4*/ 	.byte	0x04, 0x44
        /*04a6*/ 	.short	(.L_234 - .L_233)


	//   ....[0]....
.L_233:
        /*04a8*/ 	.word	0x00000af0
        /*04ac*/ 	.word	0x0000fff0


	//   ....[1]....
        /*04b0*/ 	.word	0x00024190
        /*04b4*/ 	.word	0x0000fff0


	//----- nvinfo : EIATTR_INT_WARP_WIDE_INSTR_OFFSETS
	.align		4
.L_234:
        /*04b8*/ 	.byte	0x04, 0x31
        /*04ba*/ 	.short	(.L_236 - .L_235)


	//   ....[0]....
.L_235:
        /*04bc*/ 	.word	0x00000190


	//   ....[1]....
        /*04c0*/ 	.word	0x000001d0


	//   ....[2]....
        /*04c4*/ 	.word	0x00000240


	//   ....[3]....
        /*04c8*/ 	.word	0x0002b580


	//   ....[4]....
        /*04cc*/ 	.word	0x0002b610


	//   ....[5]....
        /*04d0*/ 	.word	0x0002df10


	//   ....[6]....
        /*04d4*/ 	.word	0x0002dfa0


	//----- nvinfo : EIATTR_COOP_GROUP_MASK_REGIDS
	.align		4
.L_236:
        /*04d8*/ 	.byte	0x04, 0x29
        /*04da*/ 	.short	(.L_238 - .L_237)


	//   ....[0]....
.L_237:
        /*04dc*/ 	.word	0xffffffff


	//   ....[1]....
        /*04e0*/ 	.word	0xffffffff


	//   ....[2]....
        /*04e4*/ 	.word	0xffffffff


	//   ....[3]....
        /*04e8*/ 	.word	0xffffffff


	//   ....[4]....
        /*04ec*/ 	.word	0xffffffff


	//   ....[5]....
        /*04f0*/ 	.word	0xffffffff


	//   ....[6]....
        /*04f4*/ 	.word	0xffffffff


	//   ....[7]....
        /*04f8*/ 	.word	0xffffffff


	//   ....[8]....
        /*04fc*/ 	.word	0xffffffff


	//   ....[9]....
        /*0500*/ 	.word	0xffffffff


	//   ....[10]....
        /*0504*/ 	.word	0xffffffff


	//   ....[11]....
        /*0508*/ 	.word	0xffffffff


	//   ....[12]....
        /*050c*/ 	.word	0xffffffff


	//   ....[13]....
        /*0510*/ 	.word	0xffffffff


	//   ....[14]....
        /*0514*/ 	.word	0xffffffff


	//   ....[15]....
        /*0518*/ 	.word	0xffffffff


	//   ....[16]....
        /*051c*/ 	.word	0xffffffff


	//   ....[17]....
        /*0520*/ 	.word	0xffffffff


	//   ....[18]....
        /*0524*/ 	.word	0xffffffff


	//   ....[19]....
        /*0528*/ 	.word	0xffffffff


	//   ....[20]....
        /*052c*/ 	.word	0xffffffff


	//   ....[21]....
        /*0530*/ 	.word	0xffffffff


	//   ....[22]....
        /*0534*/ 	.word	0xffffffff


	//   ....[23]....
        /*0538*/ 	.word	0xffffffff


	//   ....[24]....
        /*053c*/ 	.word	0xffffffff


	//   ....[25]....
        /*0540*/ 	.word	0xffffffff


	//   ....[26]....
        /*0544*/ 	.word	0xffffffff


	//   ....[27]....
        /*0548*/ 	.word	0xffffffff


	//   ....[28]....
        /*054c*/ 	.word	0xffffffff


	//   ....[29]....
        /*0550*/ 	.word	0xffffffff


	//   ....[30]....
        /*0554*/ 	.word	0xffffffff


	//   ....[31]....
        /*0558*/ 	.word	0xffffffff


	//   ....[32]....
        /*055c*/ 	.word	0xffffffff


	//   ....[33]....
        /*0560*/ 	.word	0xffffffff


	//   ....[34]....
        /*0564*/ 	.word	0xffffffff


	//   ....[35]....
        /*0568*/ 	.word	0xffffffff


	//   ....[36]....
        /*056c*/ 	.word	0xffffffff


	//   ....[37]....
        /*0570*/ 	.word	0xffffffff


	//   ....[38]....
        /*0574*/ 	.word	0xffffffff


	//   ....[39]....
        /*0578*/ 	.word	0xffffffff


	//   ....[40]....
        /*057c*/ 	.word	0xffffffff


	//   ....[41]....
        /*0580*/ 	.word	0xffffffff


	//   ....[42]....
        /*0584*/ 	.word	0xffffffff


	//   ....[43]....
        /*0588*/ 	.word	0xffffffff


	//   ....[44]....
        /*058c*/ 	.word	0xffffffff


	//   ....[45]....
        /*0590*/ 	.word	0xffffffff


	//   ....[46]....
        /*0594*/ 	.word	0xffffffff


	//   ....[47]....
        /*0598*/ 	.word	0xffffffff


	//   ....[48]....
        /*059c*/ 	.word	0xffffffff


	//   ....[49]....
        /*05a0*/ 	.word	0xffffffff


	//   ....[50]....
        /*05a4*/ 	.word	0xffffffff


	//   ....[51]....
        /*05a8*/ 	.word	0xffffffff


	//   ....[52]....
        /*05ac*/ 	.word	0xffffffff


	//   ....[53]....
        /*05b0*/ 	.word	0xffffffff


	//   ....[54]....
        /*05b4*/ 	.word	0xffffffff


	//   ....[55]....
        /*05b8*/ 	.word	0xffffffff


	//   ....[56]....
        /*05bc*/ 	.word	0xffffffff


	//   ....[57]....
        /*05c0*/ 	.word	0xffffffff


	//   ....[58]....
        /*05c4*/ 	.word	0xffffffff


	//   ....[59]....
        /*05c8*/ 	.word	0xffffffff


	//   ....[60]....
        /*05cc*/ 	.word	0xffffffff


	//   ....[61]....
        /*05d0*/ 	.word	0xffffffff


	//   ....[62]....
        /*05d4*/ 	.word	0xffffffff


	//   ....[63]....
        /*05d8*/ 	.word	0xffffffff


	//   ....[64]....
        /*05dc*/ 	.word	0xffffffff


	//   ....[65]....
        /*05e0*/ 	.word	0xffffffff


	//   ....[66]....
        /*05e4*/ 	.word	0xffffffff


	//   ....[67]....
        /*05e8*/ 	.word	0xffffffff


	//   ....[68]....
        /*05ec*/ 	.word	0xffffffff


	//   ....[69]....
        /*05f0*/ 	.word	0xffffffff


	//   ....[70]....
        /*05f4*/ 	.word	0xffffffff


	//   ....[71]....
        /*05f8*/ 	.word	0xffffffff


	//   ....[72]....
        /*05fc*/ 	.word	0xffffffff


	//   ....[73]....
        /*0600*/ 	.word	0xffffffff


	//   ....[74]....
        /*0604*/ 	.word	0xffffffff


	//   ....[75]....
        /*0608*/ 	.word	0xffffffff


	//   ....[76]....
        /*060c*/ 	.word	0xffffffff


	//   ....[77]....
        /*0610*/ 	.word	0xffffffff


	//   ....[78]....
        /*0614*/ 	.word	0xffffffff


	//   ....[79]....
        /*0618*/ 	.word	0xffffffff


	//   ....[80]....
        /*061c*/ 	.word	0xffffffff


	//   ....[81]....
        /*0620*/ 	.word	0xffffffff


	//   ....[82]....
        /*0624*/ 	.word	0xffffffff


	//   ....[83]....
        /*0628*/ 	.word	0xffffffff


	//   ....[84]....
        /*062c*/ 	.word	0xffffffff


	//   ....[85]....
        /*0630*/ 	.word	0xffffffff


	//   ....[86]....
        /*0634*/ 	.word	0xffffffff


	//   ....[87]....
        /*0638*/ 	.word	0xffffffff


	//   ....[88]....
        /*063c*/ 	.word	0xffffffff


	//   ....[89]....
        /*0640*/ 	.word	0xffffffff


	//   ....[90]....
        /*0644*/ 	.word	0xffffffff


	//   ....[91]....
        /*0648*/ 	.word	0xffffffff


	//   ....[92]....
        /*064c*/ 	.word	0xffffffff


	//   ....[93]....
        /*0650*/ 	.word	0xffffffff


	//   ....[94]....
        /*0654*/ 	.word	0xffffffff


	//   ....[95]....
        /*0658*/ 	.word	0xffffffff


	//   ....[96]....
        /*065c*/ 	.word	0xffffffff


	//   ....[97]....
        /*0660*/ 	.word	0xffffffff


	//   ....[98]....
        /*0664*/ 	.word	0xffffffff


	//   ....[99]....
        /*0668*/ 	.word	0xffffffff


	//   ....[100]....
        /*066c*/ 	.word	0xffffffff


	//   ....[101]....
        /*0670*/ 	.word	0xffffffff


	//   ....[102]....
        /*0674*/ 	.word	0xffffffff


	//   ....[103]....
        /*0678*/ 	.word	0xffffffff


	//   ....[104]....
        /*067c*/ 	.word	0xffffffff


	//   ....[105]....
        /*0680*/ 	.word	0xffffffff


	//   ....[106]....
        /*0684*/ 	.word	0xffffffff


	//   ....[107]....
        /*0688*/ 	.word	0xffffffff


	//   ....[108]....
        /*068c*/ 	.word	0xffffffff


	//   ....[109]....
        /*0690*/ 	.word	0xffffffff


	//   ....[110]....
        /*0694*/ 	.word	0xffffffff


	//   ....[111]....
        /*0698*/ 	.word	0xffffffff


	//   ....[112]....
        /*069c*/ 	.word	0xffffffff


	//   ....[113]....
        /*06a0*/ 	.word	0xffffffff


	//   ....[114]....
        /*06a4*/ 	.word	0xffffffff


	//   ....[115]....
        /*06a8*/ 	.word	0xffffffff


	//   ....[116]....
        /*06ac*/ 	.word	0xffffffff


	//   ....[117]....
        /*06b0*/ 	.word	0xffffffff


	//   ....[118]....
        /*06b4*/ 	.word	0xffffffff


	//   ....[119]....
        /*06b8*/ 	.word	0xffffffff


	//   ....[120]....
        /*06bc*/ 	.word	0xffffffff


	//   ....[121]....
        /*06c0*/ 	.word	0xffffffff


	//   ....[122]....
        /*06c4*/ 	.word	0xffffffff


	//   ....[123]....
        /*06c8*/ 	.word	0xffffffff


	//   ....[124]....
        /*06cc*/ 	.word	0xffffffff


	//   ....[125]....
        /*06d0*/ 	.word	0xffffffff


	//   ....[126]....
        /*06d4*/ 	.word	0xffffffff


	//   ....[127]....
        /*06d8*/ 	.word	0xffffffff


	//   ....[128]....
        /*06dc*/ 	.word	0xffffffff


	//   ....[129]....
        /*06e0*/ 	.word	0xffffffff


	//   ....[130]....
        /*06e4*/ 	.word	0xffffffff


	//   ....[131]....
        /*06e8*/ 	.word	0xffffffff


	//   ....[132]....
        /*06ec*/ 	.word	0xffffffff


	//   ....[133]....
        /*06f0*/ 	.word	0xffffffff


	//   ....[134]....
        /*06f4*/ 	.word	0xffffffff


	//   ....[135]....
        /*06f8*/ 	.word	0xffffffff


	//   ....[136]....
        /*06fc*/ 	.word	0xffffffff


	//   ....[137]....
        /*0700*/ 	.word	0xffffffff


	//   ....[138]....
        /*0704*/ 	.word	0xffffffff


	//   ....[139]....
        /*0708*/ 	.word	0xffffffff


	//   ....[140]....
        /*070c*/ 	.word	0xffffffff


	//   ....[141]....
        /*0710*/ 	.word	0xffffffff


	//   ....[142]....
        /*0714*/ 	.word	0xffffffff


	//   ....[143]....
        /*0718*/ 	.word	0xffffffff


	//   ....[144]....
        /*071c*/ 	.word	0xffffffff


	//   ....[145]....
        /*0720*/ 	.word	0xffffffff


	//   ....[146]....
        /*0724*/ 	.word	0xffffffff


	//   ....[147]....
        /*0728*/ 	.word	0xffffffff


	//   ....[148]....
        /*072c*/ 	.word	0xffffffff


	//   ....[149]....
        /*0730*/ 	.word	0xffffffff


	//   ....[150]....
        /*0734*/ 	.word	0xffffffff


	//   ....[151]....
        /*0738*/ 	.word	0xffffffff


	//   ....[152]....
        /*073c*/ 	.word	0xffffffff


	//   ....[153]....
        /*0740*/ 	.word	0xffffffff


	//   ....[154]....
        /*0744*/ 	.word	0xffffffff


	//   ....[155]....
        /*0748*/ 	.word	0xffffffff


	//   ....[156]....
        /*074c*/ 	.word	0xffffffff


	//   ....[157]....
        /*0750*/ 	.word	0xffffffff


	//   ....[158]....
        /*0754*/ 	.word	0xffffffff


	//   ....[159]....
        /*0758*/ 	.word	0xffffffff


	//   ....[160]....
        /*075c*/ 	.word	0xffffffff


	//   ....[161]....
        /*0760*/ 	.word	0xffffffff


	//   ....[162]....
        /*0764*/ 	.word	0xffffffff


	//   ....[163]....
        /*0768*/ 	.word	0xffffffff


	//   ....[164]....
        /*076c*/ 	.word	0xffffffff


	//   ....[165]....
        /*0770*/ 	.word	0xffffffff


	//   ....[166]....
        /*0774*/ 	.word	0xffffffff


	//   ....[167]....
        /*0778*/ 	.word	0xffffffff


	//   ....[168]....
        /*077c*/ 	.word	0xffffffff


	//   ....[169]....
        /*0780*/ 	.word	0xffffffff


	//   ....[170]....
        /*0784*/ 	.word	0xffffffff


	//   ....[171]....
        /*0788*/ 	.word	0xffffffff


	//   ....[172]....
        /*078c*/ 	.word	0xffffffff


	//   ....[173]....
        /*0790*/ 	.word	0xffffffff


	//   ....[174]....
        /*0794*/ 	.word	0xffffffff


	//   ....[175]....
        /*0798*/ 	.word	0xffffffff


	//   ....[176]....
        /*079c*/ 	.word	0xffffffff


	//   ....[177]....
        /*07a0*/ 	.word	0xffffffff


	//   ....[178]....
        /*07a4*/ 	.word	0xffffffff


	//   ....[179]....
        /*07a8*/ 	.word	0xffffffff


	//   ....[180]....
        /*07ac*/ 	.word	0xffffffff


	//   ....[181]....
        /*07b0*/ 	.word	0xffffffff


	//   ....[182]....
        /*07b4*/ 	.word	0xffffffff


	//   ....[183]....
        /*07b8*/ 	.word	0xffffffff


	//   ....[184]....
        /*07bc*/ 	.word	0xffffffff


	//   ....[185]....
        /*07c0*/ 	.word	0xffffffff


	//   ....[186]....
        /*07c4*/ 	.word	0xffffffff


	//   ....[187]....
        /*07c8*/ 	.word	0xffffffff


	//   ....[188]....
        /*07cc*/ 	.word	0xffffffff


	//   ....[189]....
        /*07d0*/ 	.word	0xffffffff


	//   ....[190]....
        /*07d4*/ 	.word	0xffffffff


	//   ....[191]....
        /*07d8*/ 	.word	0xffffffff


	//   ....[192]....
        /*07dc*/ 	.word	0x0500000f


	//   ....[193]....
        /*07e0*/ 	.word	0x0500000f


	//   ....[194]....
        /*07e4*/ 	.word	0x0500000f


	//   ....[195]....
        /*07e8*/ 	.word	0x0500000f


	//   ....[196]....
        /*07ec*/ 	.word	0x0500000f


	//   ....[197]....
        /*07f0*/ 	.word	0x0500000f


	//   ....[198]....
        /*07f4*/ 	.word	0x0500000f


	//   ....[199]....
        /*07f8*/ 	.word	0x0500000f


	//   ....[200]....
        /*07fc*/ 	.word	0x0500000f


	//   ....[201]....
        /*0800*/ 	.word	0x0500000f


	//   ....[202]....
        /*0804*/ 	.word	0x0500000f


	//   ....[203]....
        /*0808*/ 	.word	0x0500000f


	//   ....[204]....
        /*080c*/ 	.word	0x0500000f


	//   ....[205]....
        /*0810*/ 	.word	0x0500000f


	//   ....[206]....
        /*0814*/ 	.word	0x0500000f


	//   ....[207]....
        /*0818*/ 	.word	0x0500000f


	//   ....[208]....
        /*081c*/ 	.word	0x0500000f


	//   ....[209]....
        /*0820*/ 	.word	0x0500000f


	//   ....[210]....
        /*0824*/ 	.word	0x0500000f


	//   ....[211]....
        /*0828*/ 	.word	0x0500000f


	//   ....[212]....
        /*082c*/ 	.word	0x0500000f


	//   ....[213]....
        /*0830*/ 	.word	0x0500000f


	//   ....[214]....
        /*0834*/ 	.word	0x0500000f


	//   ....[215]....
        /*0838*/ 	.word	0x0500000f


	//   ....[216]....
        /*083c*/ 	.word	0x0500000f


	//   ....[217]....
        /*0840*/ 	.word	0x0500000f


	//   ....[218]....
        /*0844*/ 	.word	0x0500000f


	//   ....[219]....
        /*0848*/ 	.word	0x0500000f


	//   ....[220]....
        /*084c*/ 	.word	0x0500000f


	//   ....[221]....
        /*0850*/ 	.word	0x0500000f


	//   ....[222]....
        /*0854*/ 	.word	0x0500000f


	//   ....[223]....
        /*0858*/ 	.word	0x0500000f


	//   ....[224]....
        /*085c*/ 	.word	0x0500000f


	//   ....[225]....
        /*0860*/ 	.word	0x0500000f


	//   ....[226]....
        /*0864*/ 	.word	0x0500000f


	//   ....[227]....
        /*0868*/ 	.word	0x0500000f


	//   ....[228]....
        /*086c*/ 	.word	0x0500000f


	//   ....[229]....
        /*0870*/ 	.word	0x0500000f


	//   ....[230]....
        /*0874*/ 	.word	0x0500000f


	//   ....[231]....
        /*0878*/ 	.word	0x0500000f


	//   ....[232]....
        /*087c*/ 	.word	0x0500000f


	//   ....[233]....
        /*0880*/ 	.word	0x0500000f


	//   ....[234]....
        /*0884*/ 	.word	0x0500000f


	//   ....[235]....
        /*0888*/ 	.word	0x0500000f


	//   ....[236]....
        /*088c*/ 	.word	0x0500000f


	//   ....[237]....
        /*0890*/ 	.word	0x0500000f


	//   ....[238]....
        /*0894*/ 	.word	0x0500000f


	//   ....[239]....
        /*0898*/ 	.word	0x0500000f


	//   ....[240]....
        /*089c*/ 	.word	0x0500000f


	//   ....[241]....
        /*08a0*/ 	.word	0x0500000f


	//   ....[242]....
        /*08a4*/ 	.word	0x0500000f


	//   ....[243]....
        /*08a8*/ 	.word	0x0500000f


	//   ....[244]....
        /*08ac*/ 	.word	0x0500000f


	//   ....[245]....
        /*08b0*/ 	.word	0x0500000f


	//   ....[246]....
        /*08b4*/ 	.word	0x0500000f


	//   ....[247]....
        /*08b8*/ 	.word	0x0500000f


	//   ....[248]....
        /*08bc*/ 	.word	0x0500000f


	//   ....[249]....
        /*08c0*/ 	.word	0x0500000f


	//   ....[250]....
        /*08c4*/ 	.word	0x0500000f


	//   ....[251]....
        /*08c8*/ 	.word	0x0500000f


	//   ....[252]....
        /*08cc*/ 	.word	0x0500000f


	//   ....[253]....
        /*08d0*/ 	.word	0x0500000f


	//   ....[254]....
        /*08d4*/ 	.word	0x0500000f


	//   ....[255]....
        /*08d8*/ 	.word	0x0500000f


	//   ....[0]....
        /*08dc*/ 	.word	0x0500000f


	//   ....[1]....
        /*08e0*/ 	.word	0x0500000f


	//   ....[2]....
        /*08e4*/ 	.word	0x0500000f


	//   ....[3]....
        /*08e8*/ 	.word	0x0500000f


	//   ....[4]....
        /*08ec*/ 	.word	0x0500000f


	//   ....[5]....
        /*08f0*/ 	.word	0x0500000f


	//   ....[6]....
        /*08f4*/ 	.word	0x0500000f


	//   ....[7]....
        /*08f8*/ 	.word	0x0500000f


	//   ....[8]....
        /*08fc*/ 	.word	0x0500000f


	//   ....[9]....
        /*0900*/ 	.word	0x0500000f


	//   ....[10]....
        /*0904*/ 	.word	0x0500000f


	//   ....[11]....
        /*0908*/ 	.word	0x0500000f


	//   ....[12]....
        /*090c*/ 	.word	0x0500000f


	//   ....[13]....
        /*0910*/ 	.word	0x0500000f


	//   ....[14]....
        /*0914*/ 	.word	0x0500000f


	//   ....[15]....
        /*0918*/ 	.word	0x0500000f


	//   ....[16]....
        /*091c*/ 	.word	0x0500000f


	//   ....[17]....
        /*0920*/ 	.word	0x0500000f


	//   ....[18]....
        /*0924*/ 	.word	0x0500000f


	//   ....[19]....
        /*0928*/ 	.word	0x0500000f


	//   ....[20]....
        /*092c*/ 	.word	0x0500000f


	//   ....[21]....
        /*0930*/ 	.word	0x0500000f


	//   ....[22]....
        /*0934*/ 	.word	0x0500000f


	//   ....[23]....
        /*0938*/ 	.word	0x0500000f


	//   ....[24]....
        /*093c*/ 	.word	0x0500000f


	//   ....[25]....
        /*0940*/ 	.word	0x0500000f


	//   ....[26]....
        /*0944*/ 	.word	0x0500000f


	//   ....[27]....
        /*0948*/ 	.word	0x0500000f


	//   ....[28]....
        /*094c*/ 	.word	0x0500000f


	//   ....[29]....
        /*0950*/ 	.word	0x0500000f


	//   ....[30]....
        /*0954*/ 	.word	0x0500000f


	//   ....[31]....
        /*0958*/ 	.word	0x0500000f


	//   ....[32]....
        /*095c*/ 	.word	0x0500000f


	//   ....[33]....
        /*0960*/ 	.word	0x0500000f


	//   ....[34]....
        /*0964*/ 	.word	0x0500000f


	//   ....[35]....
        /*0968*/ 	.word	0x0500000f


	//   ....[36]....
        /*096c*/ 	.word	0x0500000f


	//   ....[37]....
        /*0970*/ 	.word	0x0500000f


	//   ....[38]....
        /*0974*/ 	.word	0x0500000f


	//   ....[39]....
        /*0978*/ 	.word	0x0500000f


	//   ....[40]....
        /*097c*/ 	.word	0x0500000f


	//   ....[41]....
        /*0980*/ 	.word	0x0500000f


	//   ....[42]....
        /*0984*/ 	.word	0x0500000f


	//   ....[43]....
        /*0988*/ 	.word	0x0500000f


	//   ....[44]....
        /*098c*/ 	.word	0x0500000f


	//   ....[45]....
        /*0990*/ 	.word	0x0500000f


	//   ....[46]....
        /*0994*/ 	.word	0x0500000f


	//   ....[47]....
        /*0998*/ 	.word	0x0500000f


	//   ....[48]....
        /*099c*/ 	.word	0x0500000f


	//   ....[49]....
        /*09a0*/ 	.word	0x0500000f


	//   ....[50]....
        /*09a4*/ 	.word	0x0500000f


	//   ....[51]....
        /*09a8*/ 	.word	0x0500000f


	//   ....[52]....
        /*09ac*/ 	.word	0x0500000f


	//   ....[53]....
        /*09b0*/ 	.word	0x0500000f


	//   ....[54]....
        /*09b4*/ 	.word	0x0500000f


	//   ....[55]....
        /*09b8*/ 	.word	0x0500000f


	//   ....[56]....
        /*09bc*/ 	.word	0x0500000f


	//   ....[57]....
        /*09c0*/ 	.word	0x0500000f


	//   ....[58]....
        /*09c4*/ 	.word	0x0500000f


	//   ....[59]....
        /*09c8*/ 	.word	0x0500000f


	//   ....[60]....
        /*09cc*/ 	.word	0x0500000f


	//   ....[61]....
        /*09d0*/ 	.word	0x0500000f


	//   ....[62]....
        /*09d4*/ 	.word	0x0500000f


	//   ....[63]....
        /*09d8*/ 	.word	0x0500000f


	//   ....[64]....
        /*09dc*/ 	.word	0x0500000f


	//   ....[65]....
        /*09e0*/ 	.word	0x0500000f


	//   ....[66]....
        /*09e4*/ 	.word	0x0500000f


	//   ....[67]....
        /*09e8*/ 	.word	0x0500000f


	//   ....[68]....
        /*09ec*/ 	.word	0x0500000f


	//   ....[69]....
        /*09f0*/ 	.word	0x0500000f


	//   ....[70]....
        /*09f4*/ 	.word	0x0500000f


	//   ....[71]....
        /*09f8*/ 	.word	0x0500000f


	//   ....[72]....
        /*09fc*/ 	.word	0x0500000f


	//   ....[73]....
        /*0a00*/ 	.word	0x0500000f


	//----- nvinfo : EIATTR_COOP_GROUP_INSTR_OFFSETS
	.align		4
.L_238:
        /*0a04*/ 	.byte	0x04, 0x28
        /*0a06*/ 	.short	(.L_240 - .L_239)


	//   ....[0]....
.L_239:
        /*0a08*/ 	.word	0x00000070


	//   ....[1]....
        /*0a0c*/ 	.word	0x000001a0


	//   ....[2]....
        /*0a10*/ 	.word	0x000001f0


	//   ....[3]....
        /*0a14*/ 	.word	0x00000420


	//   ....[4]....
        /*0a18*/ 	.word	0x00000580


	//   ....[5]....
        /*0a1c*/ 	.word	0x000006a0


	//   ....[6]....
        /*0a20*/ 	.word	0x00000800


	//   ....[7]....
        /*0a24*/ 	.word	0x0000a820


	//   ....[8]....
        /*0a28*/ 	.word	0x0000b1b0


	//   ....[9]....
        /*0a2c*/ 	.word	0x0000b1c0


	//   ....[10]....
        /*0a30*/ 	.word	0x0000b1d0


	//   ....[11]....
        /*0a34*/ 	.word	0x0000b1e0


	//   ....[12]....
        /*0a38*/ 	.word	0x0000b3f0


	//   ....[13]....
        /*0a3c*/ 	.word	0x0000b400


	//   ....[14]....
        /*0a40*/ 	.word	0x0000b410


	//   ....[15]....
        /*0a44*/ 	.word	0x0000b420


	//   ....[16]....
        /*0a48*/ 	.word	0x0000d860


	//   ....[17]....
        /*0a4c*/ 	.word	0x0000d880


	//   ....[18]....
        /*0a50*/ 	.word	0x0000d890


	//   ....[19]....
        /*0a54*/ 	.word	0x0000d8a0


	//   ....[20]....
        /*0a58*/ 	.word	0x0000d990


	//   ....[21]....
        /*0a5c*/ 	.word	0x0000d9b0


	//   ....[22]....
        /*0a60*/ 	.word	0x0000d9c0


	//   ....[23]....
        /*0a64*/ 	.word	0x0000d9d0


	//   ....[24]....
        /*0a68*/ 	.word	0x000103c0


	//   ....[25]....
        /*0a6c*/ 	.word	0x00010f90


	//   ....[26]....
        /*0a70*/ 	.word	0x00012e30


	//   ....[27]....
        /*0a74*/ 	.word	0x00012e50


	//   ....[28]....
        /*0a78*/ 	.word	0x00013690


	//   ....[29]....
        /*0a7c*/ 	.word	0x00013730


	//   ....[30]....
        /*0a80*/ 	.word	0x00016070


	//   ....[31]....
        /*0a84*/ 	.word	0x00017590


	//   ....[32]....
        /*0a88*/ 	.word	0x00017ef0


	//   ....[33]....
        /*0a8c*/ 	.word	0x00018000


	//   ....[34]....
        /*0a90*/ 	.word	0x00018dd0


	//   ....[35]....
        /*0a94*/ 	.word	0x00018e20


	//   ....[36]....
        /*0a98*/ 	.word	0x0001c120


	//   ....[37]....
        /*0a9c*/ 	.word	0x0001c150


	//   ....[38]....
        /*0aa0*/ 	.word	0x0001c180


	//   ....[39]....
        /*0aa4*/ 	.word	0x0001c1a0


	//   ....[40]....
        /*0aa8*/ 	.word	0x0001ef20


	//   ....[41]....
        /*0aac*/ 	.word	0x000203c0


	//   ....[42]....
        /*0ab0*/ 	.word	0x00020f10


	//   ....[43]....
        /*0ab4*/ 	.word	0x00021020


	//   ....[44]....
        /*0ab8*/ 	.word	0x00021e10


	//   ....[45]....
        /*0abc*/ 	.word	0x00021eb0


	//   ....[46]....
        /*0ac0*/ 	.word	0x00023900


	//   ....[47]....
        /*0ac4*/ 	.word	0x00023960


	//   ....[48]....
        /*0ac8*/ 	.word	0x00023980


	//   ....[49]....
        /*0acc*/ 	.word	0x000239a0


	//   ....[50]....
        /*0ad0*/ 	.word	0x000246d0


	//   ....[51]....
        /*0ad4*/ 	.word	0x00024700


	//   ....[52]....
        /*0ad8*/ 	.word	0x00024730


	//   ....[53]....
        /*0adc*/ 	.word	0x00024760


	//   ....[54]....
        /*0ae0*/ 	.word	0x00024790


	//   ....[55]....
        /*0ae4*/ 	.word	0x000247c0


	//   ....[56]....
        /*0ae8*/ 	.word	0x000247f0


	//   ....[57]....
        /*0aec*/ 	.word	0x00024820


	//   ....[58]....
        /*0af0*/ 	.word	0x00024850


	//   ....[59]....
        /*0af4*/ 	.word	0x00024880


	//   ....[60]....
        /*0af8*/ 	.word	0x000248b0


	//   ....[61]....
        /*0afc*/ 	.word	0x000248e0


	//   ....[62]....
        /*0b00*/ 	.word	0x00024910


	//   ....[63]....
        /*0b04*/ 	.word	0x00024940


	//   ....[64]....
        /*0b08*/ 	.word	0x00024970


	//   ....[65]....
        /*0b0c*/ 	.word	0x000249a0


	//   ....[66]....
        /*0b10*/ 	.word	0x000249d0


	//   ....[67]....
        /*0b14*/ 	.word	0x00024a00


	//   ....[68]....
        /*0b18*/ 	.word	0x00024a30


	//   ....[69]....
        /*0b1c*/ 	.word	0x00024a60


	//   ....[70]....
        /*0b20*/ 	.word	0x00024a90


	//   ....[71]....
        /*0b24*/ 	.word	0x00024ac0


	//   ....[72]....
        /*0b28*/ 	.word	0x00024af0


	//   ....[73]....
        /*0b2c*/ 	.word	0x00024b20


	//   ....[74]....
        /*0b30*/ 	.word	0x00024b50


	//   ....[75]....
        /*0b34*/ 	.word	0x00024b80


	//   ....[76]....
        /*0b38*/ 	.word	0x00024bb0


	//   ....[77]....
        /*0b3c*/ 	.word	0x00024be0


	//   ....[78]....
        /*0b40*/ 	.word	0x00024c10


	//   ....[79]....
        /*0b44*/ 	.word	0x00024c40


	//   ....[80]....
        /*0b48*/ 	.word	0x00024c70


	//   ....[81]....
        /*0b4c*/ 	.word	0x00024ca0


	//   ....[82]....
        /*0b50*/ 	.word	0x00024cd0


	//   ....[83]....
        /*0b54*/ 	.word	0x00024d00


	//   ....[84]....
        /*0b58*/ 	.word	0x00024d30


	//   ....[85]....
        /*0b5c*/ 	.word	0x00024d60


	//   ....[86]....
        /*0b60*/ 	.word	0x00024d90


	//   ....[87]....
        /*0b64*/ 	.word	0x00024dc0


	//   ....[88]....
        /*0b68*/ 	.word	0x00024df0


	//   ....[89]....
        /*0b6c*/ 	.word	0x00024e20


	//   ....[90]....
        /*0b70*/ 	.word	0x00024e30


	//   ....[91]....
        /*0b74*/ 	.word	0x00024e40


	//   ....[92]....
        /*0b78*/ 	.word	0x00024e70


	//   ....[93]....
        /*0b7c*/ 	.word	0x00024ea0


	//   ....[94]....
        /*0b80*/ 	.word	0x00024ed0


	//   ....[95]....
        /*0b84*/ 	.word	0x00024f00


	//   ....[96]....
        /*0b88*/ 	.word	0x00024f30


	//   ....[97]....
        /*0b8c*/ 	.word	0x00024f60


	//   ....[98]....
        /*0b90*/ 	.word	0x00024f70


	//   ....[99]....
        /*0b94*/ 	.word	0x00024f80


	//   ....[100]....
        /*0b98*/ 	.word	0x00024f90


	//   ....[101]....
        /*0b9c*/ 	.word	0x00024fc0


	//   ....[102]....
        /*0ba0*/ 	.word	0x00024ff0


	//   ....[103]....
        /*0ba4*/ 	.word	0x00025000


	//   ....[104]....
        /*0ba8*/ 	.word	0x00025010


	//   ....[105]....
        /*0bac*/ 	.word	0x00025020


	//   ....[106]....
        /*0bb0*/ 	.word	0x00025030


	//   ....[107]....
        /*0bb4*/ 	.word	0x00025040


	//   ....[108]....
        /*0bb8*/ 	.word	0x00025050


	//   ....[109]....
        /*0bbc*/ 	.word	0x00025060


	//   ....[110]....
        /*0bc0*/ 	.word	0x00025090


	//   ....[111]....
        /*0bc4*/ 	.word	0x000250c0


	//   ....[112]....
        /*0bc8*/ 	.word	0x000250f0


	//   ....[113]....
        /*0bcc*/ 	.word	0x00025120


	//   ....[114]....
        /*0bd0*/ 	.word	0x00025990


	//   ....[115]....
        /*0bd4*/ 	.word	0x000259b0


	//   ....[116]....
        /*0bd8*/ 	.word	0x000259c0


	//   ....[117]....
        /*0bdc*/ 	.word	0x000259d0


	//   ....[118]....
        /*0be0*/ 	.word	0x000260a0


	//   ....[119]....
        /*0be4*/ 	.word	0x000260b0


	//   ....[120]....
        /*0be8*/ 	.word	0x000261c0


	//   ....[121]....
        /*0bec*/ 	.word	0x000261d0


	//   ....[122]....
        /*0bf0*/ 	.word	0x000262e0


	//   ....[123]....
        /*0bf4*/ 	.word	0x000262f0


	//   ....[124]....
        /*0bf8*/ 	.word	0x00026400


	//   ....[125]....
        /*0bfc*/ 	.word	0x00026410


	//   ....[126]....
        /*0c00*/ 	.word	0x000269a0


	//   ....[127]....
        /*0c04*/ 	.word	0x000269b0


	//   ....[128]....
        /*0c08*/ 	.word	0x00026f30


	//   ....[129]....
        /*0c0c*/ 	.word	0x00026f40


	//   ....[130]....
        /*0c10*/ 	.word	0x00027bd0


	//   ....[131]....
        /*0c14*/ 	.word	0x00027be0


	//   ....[132]....
        /*0c18*/ 	.word	0x00027d00


	//   ....[133]....
        /*0c1c*/ 	.word	0x00027d10


	//   ....[134]....
        /*0c20*/ 	.word	0x00027e20


	//   ....[135]....
        /*0c24*/ 	.word	0x00027e30


	//   ....[136]....
        /*0c28*/ 	.word	0x00027f40


	//   ....[137]....
        /*0c2c*/ 	.word	0x00027f50


	//   ....[138]....
        /*0c30*/ 	.word	0x000280c0


	//   ....[139]....
        /*0c34*/ 	.word	0x000282e0


	//   ....[140]....
        /*0c38*/ 	.word	0x00028310


	//   ....[141]....
        /*0c3c*/ 	.word	0x00028340


	//   ....[142]....
        /*0c40*/ 	.word	0x00028370


	//   ....[143]....
        /*0c44*/ 	.word	0x000283a0


	//   ....[144]....
        /*0c48*/ 	.word	0x000283d0


	//   ....[145]....
        /*0c4c*/ 	.word	0x00028570


	//   ....[146]....
        /*0c50*/ 	.word	0x000285a0


	//   ....[147]....
        /*0c54*/ 	.word	0x000285d0


	//   ....[148]....
        /*0c58*/ 	.word	0x00028600


	//   ....[149]....
        /*0c5c*/ 	.word	0x00028630


	//   ....[150]....
        /*0c60*/ 	.word	0x00028660


	//   ....[151]....
        /*0c64*/ 	.word	0x00028700


	//   ....[152]....
        /*0c68*/ 	.word	0x00028730


	//   ....[153]....
        /*0c6c*/ 	.word	0x00028740


	//   ....[154]....
        /*0c70*/ 	.word	0x00028770


	//   ....[155]....
        /*0c74*/ 	.word	0x0002a190


	//   ....[156]....
        /*0c78*/ 	.word	0x0002bcf0


	//   ....[157]....
        /*0c7c*/ 	.word	0x0002c8a0


	//   ....[158]....
        /*0c80*/ 	.word	0x0002c8c0


	//   ....[159]....
        /*0c84*/ 	.word	0x0002c970


	//   ....[160]....
        /*0c88*/ 	.word	0x0002c980


	//   ....[161]....
        /*0c8c*/ 	.word	0x0002ca00


	//   ....[162]....
        /*0c90*/ 	.word	0x0002ca10


	//   ....[163]....
        /*0c94*/ 	.word	0x0002ca90


	//   ....[164]....
        /*0c98*/ 	.word	0x0002caa0


	//   ....[165]....
        /*0c9c*/ 	.word	0x0002cb20


	//   ....[166]....
        /*0ca0*/ 	.word	0x0002cb30


	//   ....[167]....
        /*0ca4*/ 	.word	0x0002cbb0


	//   ....[168]....
        /*0ca8*/ 	.word	0x0002cbc0


	//   ....[169]....
        /*0cac*/ 	.word	0x0002cc40


	//   ....[170]....
        /*0cb0*/ 	.word	0x0002cc50


	//   ....[171]....
        /*0cb4*/ 	.word	0x0002cca0


	//   ....[172]....
        /*0cb8*/ 	.word	0x0002ccc0


	//   ....[173]....
        /*0cbc*/ 	.word	0x0002ea60


	//   ....[174]....
        /*0cc0*/ 	.word	0x0002ea90


	//   ....[175]....
        /*0cc4*/ 	.word	0x0002eaf0


	//   ....[176]....
        /*0cc8*/ 	.word	0x0002eb20


	//   ....[177]....
        /*0ccc*/ 	.word	0x0002eb50


	//   ....[178]....
        /*0cd0*/ 	.word	0x0002eb80


	//   ....[179]....
        /*0cd4*/ 	.word	0x0002ebb0


	//   ....[180]....
        /*0cd8*/ 	.word	0x0002ebe0


	//   ....[181]....
        /*0cdc*/ 	.word	0x0002edb0


	//   ....[182]....
        /*0ce0*/ 	.word	0x0002ede0


	//   ....[183]....
        /*0ce4*/ 	.word	0x0002ee10


	//   ....[184]....
        /*0ce8*/ 	.word	0x0002ee40


	//   ....[185]....
        /*0cec*/ 	.word	0x0002ee70


	//   ....[186]....
        /*0cf0*/ 	.word	0x0002eea0


	//   ....[187]....
        /*0cf4*/ 	.word	0x0002ef70


	//   ....[188]....
        /*0cf8*/ 	.word	0x0002ef90


	//   ....[189]....
        /*0cfc*/ 	.word	0x0002efa0


	//   ....[190]....
        /*0d00*/ 	.word	0x0002f020


	//   ....[191]....
        /*0d04*/ 	.word	0x0002fb70


	//   ....[192]....
        /*0d08*/ 	.word	0x00030070


	//   ....[193]....
        /*0d0c*/ 	.word	0x00030120


	//   ....[194]....
        /*0d10*/ 	.word	0x000301b0


	//   ....[195]....
        /*0d14*/ 	.word	0x00030200


	//   ....[196]....
        /*0d18*/ 	.word	0x00030250


	//   ....[197]....
        /*0d1c*/ 	.word	0x000302e0


	//   ....[198]....
        /*0d20*/ 	.word	0x00030370


	//   ....[199]....
        /*0d24*/ 	.word	0x000303c0


	//   ....[200]....
        /*0d28*/ 	.word	0x00030410


	//   ....[201]....
        /*0d2c*/ 	.word	0x00030500


	//   ....[202]....
        /*0d30*/ 	.word	0x000305b0


	//   ....[203]....
        /*0d34*/ 	.word	0x00030610


	//   ....[204]....
        /*0d38*/ 	.word	0x00030690


	//   ....[205]....
        /*0d3c*/ 	.word	0x00030780


	//   ....[206]....
        /*0d40*/ 	.word	0x000307d0


	//   ....[207]....
        /*0d44*/ 	.word	0x00030820


	//   ....[208]....
        /*0d48*/ 	.word	0x00030870


	//   ....[209]....
        /*0d4c*/ 	.word	0x00030ca0


	//   ....[210]....
        /*0d50*/ 	.word	0x00030dc0


	//   ....[211]....
        /*0d54*/ 	.word	0x00030ef0


	//   ....[212]....
        /*0d58*/ 	.word	0x00031010


	//   ....[213]....
        /*0d5c*/ 	.word	0x00031140


	//   ....[214]....
        /*0d60*/ 	.word	0x00031200


	//   ....[215]....
        /*0d64*/ 	.word	0x00031260


	//   ....[216]....
        /*0d68*/ 	.word	0x000312b0


	//   ....[217]....
        /*0d6c*/ 	.word	0x00031310


	//   ....[218]....
        /*0d70*/ 	.word	0x00031380


	//   ....[219]....
        /*0d74*/ 	.word	0x000313e0


	//   ....[220]....
        /*0d78*/ 	.word	0x00031430


	//   ....[221]....
        /*0d7c*/ 	.word	0x000314c0


	//   ....[222]....
        /*0d80*/ 	.word	0x00031540


	//   ....[223]....
        /*0d84*/ 	.word	0x000315a0


	//   ....[224]....
        /*0d88*/ 	.word	0x000315f0


	//   ....[225]....
        /*0d8c*/ 	.word	0x00031670


	//   ....[226]....
        /*0d90*/ 	.word	0x000316e0


	//   ....[227]....
        /*0d94*/ 	.word	0x00031740


	//   ....[228]....
        /*0d98*/ 	.word	0x00031790


	//   ....[229]....
        /*0d9c*/ 	.word	0x00031810


	//   ....[230]....
        /*0da0*/ 	.word	0x00031880


	//   ....[231]....
        /*0da4*/ 	.word	0x000318e0


	//   ....[232]....
        /*0da8*/ 	.word	0x00031930


	//   ....[233]....
        /*0dac*/ 	.word	0x000319b0


	//   ....[234]....
        /*0db0*/ 	.word	0x00031a20


	//   ....[235]....
        /*0db4*/ 	.word	0x00031a80


	//   ....[236]....
        /*0db8*/ 	.word	0x00031ad0


	//   ....[237]....
        /*0dbc*/ 	.word	0x00031b50


	//   ....[238]....
        /*0dc0*/ 	.word	0x00031bc0


	//   ....[239]....
        /*0dc4*/ 	.word	0x00031c20


	//   ....[240]....
        /*0dc8*/ 	.word	0x00031c70


	//   ....[241]....
        /*0dcc*/ 	.word	0x00031ce0


	//   ....[242]....
        /*0dd0*/ 	.word	0x00031d50


	//   ....[243]....
        /*0dd4*/ 	.word	0x00031db0


	//   ....[244]....
        /*0dd8*/ 	.word	0x00031e00


	//   ....[245]....
        /*0ddc*/ 	.word	0x00031e80


	//   ....[246]....
        /*0de0*/ 	.word	0x00031f00


	//   ....[247]....
        /*0de4*/ 	.word	0x00031f60


	//   ....[248]....
        /*0de8*/ 	.word	0x00031fb0


	//   ....[249]....
        /*0dec*/ 	.word	0x00032030


	//   ....[250]....
        /*0df0*/ 	.word	0x000320a0


	//   ....[251]....
        /*0df4*/ 	.word	0x00032100


	//   ....[252]....
        /*0df8*/ 	.word	0x00032150


	//   ....[253]....
        /*0dfc*/ 	.word	0x000321d0


	//   ....[254]....
        /*0e00*/ 	.word	0x00032240


	//   ....[255]....
        /*0e04*/ 	.word	0x000322a0


	//   ....[0]....
        /*0e08*/ 	.word	0x000322f0


	//   ....[1]....
        /*0e0c*/ 	.word	0x00032350


	//   ....[2]....
        /*0e10*/ 	.word	0x000323a0


	//   ....[3]....
        /*0e14*/ 	.word	0x00032400


	//   ....[4]....
        /*0e18*/ 	.word	0x00032450


	//   ....[5]....
        /*0e1c*/ 	.word	0x000324b0


	//   ....[6]....
        /*0e20*/ 	.word	0x00032520


	//   ....[7]....
        /*0e24*/ 	.word	0x00032580


	//   ....[8]....
        /*0e28*/ 	.word	0x000325d0


	//   ....[9]....
        /*0e2c*/ 	.word	0x00032650


	//   ....[10]....
        /*0e30*/ 	.word	0x000326c0


	//   ....[11]....
        /*0e34*/ 	.word	0x00032720


	//   ....[12]....
        /*0e38*/ 	.word	0x00032770


	//   ....[13]....
        /*0e3c*/ 	.word	0x00032810


	//   ....[14]....
        /*0e40*/ 	.word	0x00032880


	//   ....[15]....
        /*0e44*/ 	.word	0x00032900


	//   ....[16]....
        /*0e48*/ 	.word	0x00032970


	//   ....[17]....
        /*0e4c*/ 	.word	0x00032a00


	//   ....[18]....
        /*0e50*/ 	.word	0x00032a50


	//   ....[19]....
        /*0e54*/ 	.word	0x00032ae0


	//   ....[20]....
        /*0e58*/ 	.word	0x00032b70


	//   ....[21]....
        /*0e5c*/ 	.word	0x00032c00


	//   ....[22]....
        /*0e60*/ 	.word	0x00032c90


	//   ....[23]....
        /*0e64*/ 	.word	0x00032d20


	//   ....[24]....
        /*0e68*/ 	.word	0x00032db0


	//   ....[25]....
        /*0e6c*/ 	.word	0x00032e30


	//   ....[26]....
        /*0e70*/ 	.word	0x00032e80


	//   ....[27]....
        /*0e74*/ 	.word	0x00032f10


	//   ....[28]....
        /*0e78*/ 	.word	0x00032fa0


	//   ....[29]....
        /*0e7c*/ 	.word	0x00033020


	//   ....[30]....
        /*0e80*/ 	.word	0x00033070


	//   ....[31]....
        /*0e84*/ 	.word	0x00033100


	//   ....[32]....
        /*0e88*/ 	.word	0x00033190


	//   ....[33]....
        /*0e8c*/ 	.word	0x00033220


	//   ....[34]....
        /*0e90*/ 	.word	0x000332b0


	//   ....[35]....
        /*0e94*/ 	.word	0x00033340


	//   ....[36]....
        /*0e98*/ 	.word	0x000333d0


	//   ....[37]....
        /*0e9c*/ 	.word	0x00033490


	//   ....[38]....
        /*0ea0*/ 	.word	0x00033770


	//   ....[39]....
        /*0ea4*/ 	.word	0x00033980


	//   ....[40]....
        /*0ea8*/ 	.word	0x000339d0


	//   ....[41]....
        /*0eac*/ 	.word	0x00033a30


	//   ....[42]....
        /*0eb0*/ 	.word	0x00033b20


	//   ....[43]....
        /*0eb4*/ 	.word	0x00033b80


	//   ....[44]....
        /*0eb8*/ 	.word	0x00033c70


	//   ....[45]....
        /*0ebc*/ 	.word	0x00033cd0


	//   ....[46]....
        /*0ec0*/ 	.word	0x00033dc0


	//   ....[47]....
        /*0ec4*/ 	.word	0x00033e20


	//   ....[48]....
        /*0ec8*/ 	.word	0x00033f10


	//   ....[49]....
        /*0ecc*/ 	.word	0x00033f70


	//   ....[50]....
        /*0ed0*/ 	.word	0x00034060


	//   ....[51]....
        /*0ed4*/ 	.word	0x000340c0


	//   ....[52]....
        /*0ed8*/ 	.word	0x00034190


	//   ....[53]....
        /*0edc*/ 	.word	0x00034210


	//   ....[54]....
        /*0ee0*/ 	.word	0x000342e0


	//   ....[55]....
        /*0ee4*/ 	.word	0x000345c0


	//   ....[56]....
        /*0ee8*/ 	.word	0x00034660


	//   ....[57]....
        /*0eec*/ 	.word	0x00034800


	//   ....[58]....
        /*0ef0*/ 	.word	0x00034880


	//   ....[59]....
        /*0ef4*/ 	.word	0x00034900


	//   ....[60]....
        /*0ef8*/ 	.word	0x00034980


	//   ....[61]....
        /*0efc*/ 	.word	0x00034a00


	//   ....[62]....
        /*0f00*/ 	.word	0x00034a90


	//   ....[63]....
        /*0f04*/ 	.word	0x00034b30


	//   ....[64]....
        /*0f08*/ 	.word	0x00034be0


	//   ....[65]....
        /*0f0c*/ 	.word	0x00034c60


	//   ....[66]....
        /*0f10*/ 	.word	0x00034ce0


	//   ....[67]....
        /*0f14*/ 	.word	0x00034d60


	//   ....[68]....
        /*0f18*/ 	.word	0x00034df0


	//   ....[69]....
        /*0f1c*/ 	.word	0x00034e70


	//   ....[70]....
        /*0f20*/ 	.word	0x00034f20


	//   ....[71]....
        /*0f24*/ 	.word	0x00034f70


	//   ....[72]....
        /*0f28*/ 	.word	0x00035030


	//   ....[73]....
        /*0f2c*/ 	.word	0x00035160


	//----- nvinfo : EIATTR_REG_RECONFIG
	.align		4
.L_240:
        /*0f30*/ 	.byte	0x01, 0x54
	.zero		2


	//----- nvinfo : EIATTR_SYSCALL_OFFSETS
	.align		4
        /*0f34*/ 	.byte	0x04, 0x46
        /*0f36*/ 	.short	(.L_242 - .L_241)


	//   ....[0]....
.L_241:
        /*0f38*/ 	.word	0x00001da0


	//   ....[1]....
        /*0f3c*/ 	.word	0x00001ef0


	//   ....[2]....
        /*0f40*/ 	.word	0x0000a9c0


	//   ....[3]....
        /*0f44*/ 	.word	0x0000af10


	//   ....[4]....
        /*0f48*/ 	.word	0x0002b780


	//   ....[5]....
        /*0f4c*/ 	.word	0x0002b8f0


	//   ....[6]....
        /*0f50*/ 	.word	0x0002ba40


	//   ....[7]....
        /*0f54*/ 	.word	0x0002bb80


	//   ....[8]....
        /*0f58*/ 	.word	0x0002c4a0


	//----- nvinfo : EIATTR_MBARRIER_INSTR_OFFSETS
	.align		4
.L_242:
        /*0f5c*/ 	.byte	0x04, 0x39
        /*0f5e*/ 	.short	(.L_244 - .L_243)


	//   ....[0]....
.L_243:
        /*0f60*/ 	.word	0x000002d0
        /*0f64*/ 	.word	0x000000ff
        /*0f68*/ 	.word	0x00028800
        /*0f6c*/ 	.short	0x0100
        /*0f6e*/ 	.byte	0x08
	.zero		1


	//   ....[1]....
        /*0f70*/ 	.word	0x000002e0
        /*0f74*/ 	.word	0x000000ff
        /*0f78*/ 	.word	0x00028820
        /*0f7c*/ 	.short	0x0100
        /*0f7e*/ 	.byte	0x08
	.zero		1


	//   ....[2]....
        /*0f80*/ 	.word	0x000003d0
        /*0f84*/ 	.word	0x000000ff
        /*0f88*/ 	.word	0x00028830
        /*0f8c*/ 	.short	0x0100
        /*0f8e*/ 	.byte	0x08
	.zero		1


	//   ....[3]....
        /*0f90*/ 	.word	0x000003e0
        /*0f94*/ 	.word	0x000000ff
        /*0f98*/ 	.word	0x00028840
        /*0f9c*/ 	.short	0x0100
        /*0f9e*/ 	.byte	0x08
	.zero		1


	//   ....[4]....
        /*0fa0*/ 	.word	0x000003f0
        /*0fa4*/ 	.word	0x000000ff
        /*0fa8*/ 	.word	0x00028838
        /*0fac*/ 	.short	0x0100
        /*0fae*/ 	.byte	0x08
	.zero		1


	//   ....[5]....
        /*0fb0*/ 	.word	0x00000400
        /*0fb4*/ 	.word	0x000000ff
        /*0fb8*/ 	.word	0x00028848
        /*0fbc*/ 	.short	0x0100
        /*0fbe*/ 	.byte	0x08
	.zero		1


	//   ....[6]....
        /*0fc0*/ 	.word	0x00000530
        /*0fc4*/ 	.word	0x000000ff
        /*0fc8*/ 	.word	0x00028850
        /*0fcc*/ 	.short	0x0100
        /*0fce*/ 	.byte	0x08
	.zero		1


	//   ....[7]....
        /*0fd0*/ 	.word	0x00000540
        /*0fd4*/ 	.word	0x000000ff
        /*0fd8*/ 	.word	0x00028860
        /*0fdc*/ 	.short	0x0100
        /*0fde*/ 	.byte	0x08
	.zero		1


	//   ....[8]....
        /*0fe0*/ 	.word	0x00000550
        /*0fe4*/ 	.word	0x000000ff
        /*0fe8*/ 	.word	0x00028858
        /*0fec*/ 	.short	0x0100
        /*0fee*/ 	.byte	0x08
	.zero		1


	//   ....[9]....
        /*0ff0*/ 	.word	0x00000560
        /*0ff4*/ 	.word	0x000000ff
        /*0ff8*/ 	.word	0x00028868
        /*0ffc*/ 	.short	0x0100
        /*0ffe*/ 	.byte	0x08
	.zero		1


	//   ....[10]....
        /*1000*/ 	.word	0x00000650
        /*1004*/ 	.word	0x000000ff
        /*1008*/ 	.word	0x00028870
        /*100c*/ 	.short	0x0100
        /*100e*/ 	.byte	0x06
	.zero		1


	//   ....[11]....
        /*1010*/ 	.word	0x00000660
        /*1014*/ 	.word	0x000000ff
        /*1018*/ 	.word	0x00028880
        /*101c*/ 	.short	0x0100
        /*101e*/ 	.byte	0x06
	.zero		1


	//   ....[12]....
        /*1020*/ 	.word	0x00000670
        /*1024*/ 	.word	0x000000ff
        /*1028*/ 	.word	0x00028878
        /*102c*/ 	.short	0x0100
        /*102e*/ 	.byte	0x06
	.zero		1


	//   ....[13]....
        /*1030*/ 	.word	0x00000680
        /*1034*/ 	.word	0x000000ff
        /*1038*/ 	.word	0x00028888
        /*103c*/ 	.short	0x0100
        /*103e*/ 	.byte	0x06
	.zero		1


	//   ....[14]....
        /*1040*/ 	.word	0x000007b0
        /*1044*/ 	.word	0x000000ff
        /*1048*/ 	.word	0x00028890
        /*104c*/ 	.short	0x0100
        /*104e*/ 	.byte	0x08
	.zero		1


	//   ....[15]....
        /*1050*/ 	.word	0x000007c0
        /*1054*/ 	.word	0x000000ff
        /*1058*/ 	.word	0x000288a0
        /*105c*/ 	.short	0x0100
        /*105e*/ 	.byte	0x08
	.zero		1


	//   ....[16]....
        /*1060*/ 	.word	0x000007d0
        /*1064*/ 	.word	0x000000ff
        /*1068*/ 	.word	0x00028898
        /*106c*/ 	.short	0x0100
        /*106e*/ 	.byte	0x08
	.zero		1


	//   ....[17]....
        /*1070*/ 	.word	0x000007e0
        /*1074*/ 	.word	0x000000ff
        /*1078*/ 	.word	0x000288a8
        /*107c*/ 	.short	0x0100
        /*107e*/ 	.byte	0x08
	.zero		1


	//   ....[18]....
        /*1080*/ 	.word	0x00000910
        /*1084*/ 	.word	0x000000ff
        /*1088*/ 	.word	0x000288b0
        /*108c*/ 	.short	0x0100
        /*108e*/ 	.byte	0x08
	.zero		1


	//   ....[19]....
        /*1090*/ 	.word	0x00000920
        /*1094*/ 	.word	0x000000ff
        /*1098*/ 	.word	0x000288c0
        /*109c*/ 	.short	0x0100
        /*109e*/ 	.byte	0x08
	.zero		1


	//   ....[20]....
        /*10a0*/ 	.word	0x00000930
        /*10a4*/ 	.word	0x000000ff
        /*10a8*/ 	.word	0x000288b8
        /*10ac*/ 	.short	0x0100
        /*10ae*/ 	.byte	0x08
	.zero		1


	//   ....[21]....
        /*10b0*/ 	.word	0x00000940
        /*10b4*/ 	.word	0x000000ff
        /*10b8*/ 	.word	0x000288c8
        /*10bc*/ 	.short	0x0100
        /*10be*/ 	.byte	0x08
	.zero		1


	//   ....[22]....
        /*10c0*/ 	.word	0x00003010
        /*10c4*/ 	.word	0x00000073
        /*10c8*/ 	.word	0x00028890
        /*10cc*/ 	.short	0x010a
        /*10ce*/ 	.byte	0x3f
	.zero		1


	//   ....[23]....
        /*10d0*/ 	.word	0x000061d0
        /*10d4*/ 	.word	0x00000073
        /*10d8*/ 	.word	0x00028890
        /*10dc*/ 	.short	0x010a
        /*10de*/ 	.byte	0x3f
	.zero		1


	//   ....[24]....
        /*10e0*/ 	.word	0x00009180
        /*10e4*/ 	.word	0x00000073
        /*10e8*/ 	.word	0x00028890
        /*10ec*/ 	.short	0x010a
        /*10ee*/ 	.byte	0x3f
	.zero		1


	//   ....[25]....
        /*10f0*/ 	.word	0x000096f0
        /*10f4*/ 	.word	0x00000020
        /*10f8*/ 	.word	0x00000000
        /*10fc*/ 	.short	0x0101
        /*10fe*/ 	.byte	0x3f
	.zero		1


	//   ....[26]....
        /*1100*/ 	.word	0x00009730
        /*1104*/ 	.word	0x00000073
        /*1108*/ 	.word	0x000288b0
        /*110c*/ 	.short	0x010a
        /*110e*/ 	.byte	0x3f
	.zero		1


	//   ....[27]....
        /*1110*/ 	.word	0x00009d10
        /*1114*/ 	.word	0x00000073
        /*1118*/ 	.word	0x00000000
        /*111c*/ 	.short	0x0101
        /*111e*/ 	.byte	0x3f
	.zero		1


	//   ....[28]....
        /*1120*/ 	.word	0x0000ac90
        /*1124*/ 	.word	0x00000012
        /*1128*/ 	.word	0x00028800
        /*112c*/ 	.short	0x010a
        /*112e*/ 	.byte	0x3f
	.zero		1


	//   ....[29]....
        /*1130*/ 	.word	0x0000ace0
        /*1134*/ 	.word	0x00000012
        /*1138*/ 	.word	0x00028800
        /*113c*/ 	.short	0x010a
        /*113e*/ 	.byte	0x3f
	.zero		1


	//   ....[30]....
        /*1140*/ 	.word	0x0000b6e0
        /*1144*/ 	.word	0x00000012
        /*1148*/ 	.word	0x00028800
        /*114c*/ 	.short	0x010a
        /*114e*/ 	.byte	0x3f
	.zero		1


	//   ....[31]....
        /*1150*/ 	.word	0x0000dc30
        /*1154*/ 	.word	0x00000012
        /*1158*/ 	.word	0x00028800
        /*115c*/ 	.short	0x010a
        /*115e*/ 	.byte	0x3f
	.zero		1


	//   ....[32]....
        /*1160*/ 	.word	0x0000fcb0
        /*1164*/ 	.word	0x00000014
        /*1168*/ 	.word	0x00028830
        /*116c*/ 	.short	0x010a
        /*116e*/ 	.byte	0x3f
	.zero		1


	//   ....[33]....
        /*1170*/ 	.word	0x0000fd20
        /*1174*/ 	.word	0x00000014
        /*1178*/ 	.word	0x00028830
        /*117c*/ 	.short	0x010a
        /*117e*/ 	.byte	0x3f
	.zero		1


	//   ....[34]....
        /*1180*/ 	.word	0x000107a0
        /*1184*/ 	.word	0x00000014
        /*1188*/ 	.word	0x00000000
        /*118c*/ 	.short	0x0101
        /*118e*/ 	.byte	0x3f
	.zero		1


	//   ....[35]....
        /*1190*/ 	.word	0x00014eb0
        /*1194*/ 	.word	0x0000000f
        /*1198*/ 	.word	0x00028830
        /*119c*/ 	.short	0x010a
        /*119e*/ 	.byte	0x3f
	.zero		1


	//   ....[36]....
        /*11a0*/ 	.word	0x00014f00
        /*11a4*/ 	.word	0x0000000f
        /*11a8*/ 	.word	0x00028830
        /*11ac*/ 	.short	0x010a
        /*11ae*/ 	.byte	0x3f
	.zero		1


	//   ....[37]....
        /*11b0*/ 	.word	0x00015220
        /*11b4*/ 	.word	0x0000000f
        /*11b8*/ 	.word	0x00028850
        /*11bc*/ 	.short	0x010a
        /*11be*/ 	.byte	0x3f
	.zero		1


	//   ....[38]....
        /*11c0*/ 	.word	0x00015260
        /*11c4*/ 	.word	0x0000000f
        /*11c8*/ 	.word	0x00028850
        /*11cc*/ 	.short	0x010a
        /*11ce*/ 	.byte	0x3f
	.zero		1


	//   ....[39]....
        /*11d0*/ 	.word	0x000160b0
        /*11d4*/ 	.word	0x0000002d
        /*11d8*/ 	.word	0x00000000
        /*11dc*/ 	.short	0x0101
        /*11de*/ 	.byte	0x3f
	.zero		1


	//   ....[40]....
        /*11e0*/ 	.word	0x00019e20
        /*11e4*/ 	.word	0x00000014
        /*11e8*/ 	.word	0x00000000
        /*11ec*/ 	.short	0x0101
        /*11ee*/ 	.byte	0x3f
	.zero		1


	//   ....[41]....
        /*11f0*/ 	.word	0x0001a890
        /*11f4*/ 	.word	0x0000000f
        /*11f8*/ 	.word	0x00028830
        /*11fc*/ 	.short	0x010a
        /*11fe*/ 	.byte	0x3f
	.zero		1


	//   ....[42]....
        /*1200*/ 	.word	0x0001a8e0
        /*1204*/ 	.word	0x0000000f
        /*1208*/ 	.word	0x00028830
        /*120c*/ 	.short	0x010a
        /*120e*/ 	.byte	0x3f
	.zero		1


	//   ....[43]....
        /*1210*/ 	.word	0x0001ac30
        /*1214*/ 	.word	0x0000000f
        /*1218*/ 	.word	0x00028850
        /*121c*/ 	.short	0x010a
        /*121e*/ 	.byte	0x3f
	.zero		1


	//   ....[44]....
        /*1220*/ 	.word	0x0001ac70
        /*1224*/ 	.word	0x0000000f
        /*1228*/ 	.word	0x00028850
        /*122c*/ 	.short	0x010a
        /*122e*/ 	.byte	0x3f
	.zero		1


	//   ....[45]....
        /*1230*/ 	.word	0x0001d450
        /*1234*/ 	.word	0x00000003
        /*1238*/ 	.word	0x00000000
        /*123c*/ 	.short	0x0101
        /*123e*/ 	.byte	0x3f
	.zero		1


	//   ....[46]....
        /*1240*/ 	.word	0x0001d6a0
        /*1244*/ 	.word	0x0000000e
        /*1248*/ 	.word	0x00000000
        /*124c*/ 	.short	0x0101
        /*124e*/ 	.byte	0x3f
	.zero		1


	//   ....[47]....
        /*1250*/ 	.word	0x0001de80
        /*1254*/ 	.word	0x0000000f
        /*1258*/ 	.word	0x00028830
        /*125c*/ 	.short	0x010a
        /*125e*/ 	.byte	0x3f
	.zero		1


	//   ....[48]....
        /*1260*/ 	.word	0x0001ded0
        /*1264*/ 	.word	0x0000000f
        /*1268*/ 	.word	0x00028830
        /*126c*/ 	.short	0x010a
        /*126e*/ 	.byte	0x3f
	.zero		1


	//   ....[49]....
        /*1270*/ 	.word	0x0001e220
        /*1274*/ 	.word	0x0000000f
        /*1278*/ 	.word	0x00028850
        /*127c*/ 	.short	0x010a
        /*127e*/ 	.byte	0x3f
	.zero		1


	//   ....[50]....
        /*1280*/ 	.word	0x0001e260
        /*1284*/ 	.word	0x0000000f
        /*1288*/ 	.word	0x00028850
        /*128c*/ 	.short	0x010a
        /*128e*/ 	.byte	0x3f
	.zero		1


	//   ....[51]....
        /*1290*/ 	.word	0x0001f0a0
        /*1294*/ 	.word	0x0000002d
        /*1298*/ 	.word	0x00000000
        /*129c*/ 	.short	0x0101
        /*129e*/ 	.byte	0x3f
	.zero		1


	//   ....[52]....
        /*12a0*/ 	.word	0x00022e40
        /*12a4*/ 	.word	0x0000000e
        /*12a8*/ 	.word	0x00000000
        /*12ac*/ 	.short	0x0101
        /*12ae*/ 	.byte	0x3f
	.zero		1


	//   ....[53]....
        /*12b0*/ 	.word	0x00023540
        /*12b4*/ 	.word	0x0000000d
        /*12b8*/ 	.word	0x00028850
        /*12bc*/ 	.short	0x010a
        /*12be*/ 	.byte	0x3f
	.zero		1


	//   ....[54]....
        /*12c0*/ 	.word	0x000235c0
        /*12c4*/ 	.word	0x0000000d
        /*12c8*/ 	.word	0x00028850
        /*12cc*/ 	.short	0x010a
        /*12ce*/ 	.byte	0x3f
	.zero		1


	//   ....[55]....
        /*12d0*/ 	.word	0x00023ca0
        /*12d4*/ 	.word	0x00000002
        /*12d8*/ 	.word	0x00000000
        /*12dc*/ 	.short	0x0101
        /*12de*/ 	.byte	0x3f
	.zero		1


	//   ....[56]....
        /*12e0*/ 	.word	0x00025fd0
        /*12e4*/ 	.word	0x00000000
        /*12e8*/ 	.word	0x00000000
        /*12ec*/ 	.short	0x0101
        /*12ee*/ 	.byte	0x3f
	.zero		1


	//   ....[57]....
        /*12f0*/ 	.word	0x00026830
        /*12f4*/ 	.word	0x0000000e
        /*12f8*/ 	.word	0x00000000
        /*12fc*/ 	.short	0x0101
        /*12fe*/ 	.byte	0x3f
	.zero		1


	//   ....[58]....
        /*1300*/ 	.word	0x0002a270
        /*1304*/ 	.word	0x00000013
        /*1308*/ 	.word	0x00028820
        /*130c*/ 	.short	0x010a
        /*130e*/ 	.byte	0x3f
	.zero		1


	//   ....[59]....
        /*1310*/ 	.word	0x0002a340
        /*1314*/ 	.word	0x00000008
        /*1318*/ 	.word	0x000288a0
        /*131c*/ 	.short	0x010a
        /*131e*/ 	.byte	0x3f
	.zero		1


	//   ....[60]....
        /*1320*/ 	.word	0x0002a580
        /*1324*/ 	.word	0x00000008
        /*1328*/ 	.word	0x000288c0
        /*132c*/ 	.short	0x010a
        /*132e*/ 	.byte	0x3f
	.zero		1


	//   ....[61]....
        /*1330*/ 	.word	0x0002a930
        /*1334*/ 	.word	0x00000006
        /*1338*/ 	.word	0x000288a0
        /*133c*/ 	.short	0x010a
        /*133e*/ 	.byte	0x3f
	.zero		1


	//   ....[62]....
        /*1340*/ 	.word	0x0002ab60
        /*1344*/ 	.word	0x00000006
        /*1348*/ 	.word	0x000288c0
        /*134c*/ 	.short	0x010a
        /*134e*/ 	.byte	0x3f
	.zero		1


	//   ....[63]....
        /*1350*/ 	.word	0x0002bf60
        /*1354*/ 	.word	0x00000002
        /*1358*/ 	.word	0x00028880
        /*135c*/ 	.short	0x010a
        /*135e*/ 	.byte	0x3f
	.zero		1


	//   ....[64]....
        /*1360*/ 	.word	0x0002c110
        /*1364*/ 	.word	0x00000002
        /*1368*/ 	.word	0x00028840
        /*136c*/ 	.short	0x010a
        /*136e*/ 	.byte	0x3f
	.zero		1


	//   ....[65]....
        /*1370*/ 	.word	0x0002cd60
        /*1374*/ 	.word	0x00000013
        /*1378*/ 	.word	0x00028800
        /*137c*/ 	.short	0x0107
        /*137e*/ 	.byte	0x3f
	.zero		1


	//   ....[66]....
        /*1380*/ 	.word	0x0002ce50
        /*1384*/ 	.word	0x00000013
        /*1388*/ 	.word	0x00028800
        /*138c*/ 	.short	0x0101
        /*138e*/ 	.byte	0x3f
	.zero		1


	//   ....[67]....
        /*1390*/ 	.word	0x0002ce70
        /*1394*/ 	.word	0x00000013
        /*1398*/ 	.word	0x00028820
        /*139c*/ 	.short	0x010a
        /*139e*/ 	.byte	0x3f
	.zero		1


	//   ....[68]....
        /*13a0*/ 	.word	0x0002d180
        /*13a4*/ 	.word	0x00000006
        /*13a8*/ 	.word	0x00028880
        /*13ac*/ 	.short	0x010a
        /*13ae*/ 	.byte	0x3f
	.zero		1


	//   ....[69]....
        /*13b0*/ 	.word	0x0002d3e0
        /*13b4*/ 	.word	0x00000006
        /*13b8*/ 	.word	0x00028840
        /*13bc*/ 	.short	0x010a
        /*13be*/ 	.byte	0x3f
	.zero		1


	//   ....[70]....
        /*13c0*/ 	.word	0x0002d6b0
        /*13c4*/ 	.word	0x00000014
        /*13c8*/ 	.word	0x00028870
        /*13cc*/ 	.short	0x010a
        /*13ce*/ 	.byte	0x3f
	.zero		1


	//   ....[71]....
        /*13d0*/ 	.word	0x0002d720
        /*13d4*/ 	.word	0x00000014
        /*13d8*/ 	.word	0x00028860
        /*13dc*/ 	.short	0x010a
        /*13de*/ 	.byte	0x3f
	.zero		1


	//   ....[72]....
        /*13e0*/ 	.word	0x0002dde0
        /*13e4*/ 	.word	0x00000014
        /*13e8*/ 	.word	0x00028850
        /*13ec*/ 	.short	0x0101
        /*13ee*/ 	.byte	0x3f
	.zero		1


	//   ....[73]....
        /*13f0*/ 	.word	0x0002de60
        /*13f4*/ 	.word	0x00000014
        /*13f8*/ 	.word	0x00000000
        /*13fc*/ 	.short	0x0101
        /*13fe*/ 	.byte	0x3f
	.zero		1


	//   ....[74]....
        /*1400*/ 	.word	0x0002e0a0
        /*1404*/ 	.word	0x00000012
        /*1408*/ 	.word	0x00028870
        /*140c*/ 	.short	0x010a
        /*140e*/ 	.byte	0x3f
	.zero		1


	//   ....[75]....
        /*1410*/ 	.word	0x0002e110
        /*1414*/ 	.word	0x00000012
        /*1418*/ 	.word	0x00028860
        /*141c*/ 	.short	0x010a
        /*141e*/ 	.byte	0x3f
	.zero		1


	//   ....[76]....
        /*1420*/ 	.word	0x0002e770
        /*1424*/ 	.word	0x00000012
        /*1428*/ 	.word	0x00028850
        /*142c*/ 	.short	0x0101
        /*142e*/ 	.byte	0x3f
	.zero		1


	//   ....[77]....
        /*1430*/ 	.word	0x0002e7c0
        /*1434*/ 	.word	0x00000012
        /*1438*/ 	.word	0x00000000
        /*143c*/ 	.short	0x0101
        /*143e*/ 	.byte	0x3f
	.zero		1


	//   ....[78]....
        /*1440*/ 	.word	0x0002faf0
        /*1444*/ 	.word	0x00000000
        /*1448*/ 	.word	0x00028820
        /*144c*/ 	.short	0x010a
        /*144e*/ 	.byte	0x3f
	.zero		1


	//   ....[79]....
        /*1450*/ 	.word	0x0002fca0
        /*1454*/ 	.word	0x00000006
        /*1458*/ 	.word	0x00000000
        /*145c*/ 	.short	0x010a
        /*145e*/ 	.byte	0x3f
	.zero		1


	//   ....[80]....
        /*1460*/ 	.word	0x0002fd10
        /*1464*/ 	.word	0x00000007
        /*1468*/ 	.word	0x00000000
        /*146c*/ 	.short	0x010a
        /*146e*/ 	.byte	0x3f
	.zero		1


	//   ....[81]....
        /*1470*/ 	.word	0x0002fd70
        /*1474*/ 	.word	0x00000004
        /*1478*/ 	.word	0x00028860
        /*147c*/ 	.short	0x010a
        /*147e*/ 	.byte	0x3f
	.zero		1


	//   ....[82]....
        /*1480*/ 	.word	0x0002fdc0
        /*1484*/ 	.word	0x00000003
        /*1488*/ 	.word	0x00028860
        /*148c*/ 	.short	0x010a
        /*148e*/ 	.byte	0x3f
	.zero		1


	//   ....[83]....
        /*1490*/ 	.word	0x0002fe00
        /*1494*/ 	.word	0x00000004
        /*1498*/ 	.word	0x00028880
        /*149c*/ 	.short	0x010a
        /*149e*/ 	.byte	0x3f
	.zero		1


	//   ....[84]....
        /*14a0*/ 	.word	0x0002fe20
        /*14a4*/ 	.word	0x00000003
        /*14a8*/ 	.word	0x00028880
        /*14ac*/ 	.short	0x010a
        /*14ae*/ 	.byte	0x3f
	.zero		1


	//   ....[85]....
        /*14b0*/ 	.word	0x0002fe80
        /*14b4*/ 	.word	0x00000073
        /*14b8*/ 	.word	0x00028890
        /*14bc*/ 	.short	0x010a
        /*14be*/ 	.byte	0x3f
	.zero		1


	//   ....[86]....
        /*14c0*/ 	.word	0x0002fed0
        /*14c4*/ 	.word	0x00000073
        /*14c8*/ 	.word	0x00028890
        /*14cc*/ 	.short	0x010a
        /*14ce*/ 	.byte	0x3f
	.zero		1


	//   ....[87]....
        /*14d0*/ 	.word	0x0002ff20
        /*14d4*/ 	.word	0x00000073
        /*14d8*/ 	.word	0x00028890
        /*14dc*/ 	.short	0x010a
        /*14de*/ 	.byte	0x3f
	.zero		1


	//   ....[88]....
        /*14e0*/ 	.word	0x0002ff70
        /*14e4*/ 	.word	0x00000073
        /*14e8*/ 	.word	0x000288b0
        /*14ec*/ 	.short	0x010a
        /*14ee*/ 	.byte	0x3f
	.zero		1


	//   ....[89]....
        /*14f0*/ 	.word	0x00030440
        /*14f4*/ 	.word	0x00000012
        /*14f8*/ 	.word	0x00028800
        /*14fc*/ 	.short	0x010a
        /*14fe*/ 	.byte	0x3f
	.zero		1


	//   ....[90]....
        /*1500*/ 	.word	0x00030930
        /*1504*/ 	.word	0x00000012
        /*1508*/ 	.word	0x00028800
        /*150c*/ 	.short	0x010a
        /*150e*/ 	.byte	0x3f
	.zero		1


	//   ....[91]....
        /*1510*/ 	.word	0x00030980
        /*1514*/ 	.word	0x00000014
        /*1518*/ 	.word	0x00028830
        /*151c*/ 	.short	0x010a
        /*151e*/ 	.byte	0x3f
	.zero		1


	//   ....[92]....
        /*1520*/ 	.word	0x000309d0
        /*1524*/ 	.word	0x0000000f
        /*1528*/ 	.word	0x00028830
        /*152c*/ 	.short	0x010a
        /*152e*/ 	.byte	0x3f
	.zero		1


	//   ....[93]....
        /*1530*/ 	.word	0x00030a20
        /*1534*/ 	.word	0x0000000f
        /*1538*/ 	.word	0x00028850
        /*153c*/ 	.short	0x010a
        /*153e*/ 	.byte	0x3f
	.zero		1


	//   ....[94]....
        /*1540*/ 	.word	0x00030a70
        /*1544*/ 	.word	0x0000000f
        /*1548*/ 	.word	0x00028830
        /*154c*/ 	.short	0x010a
        /*154e*/ 	.byte	0x3f
	.zero		1


	//   ....[95]....
        /*1550*/ 	.word	0x00030ac0
        /*1554*/ 	.word	0x0000000f
        /*1558*/ 	.word	0x00028850
        /*155c*/ 	.short	0x010a
        /*155e*/ 	.byte	0x3f
	.zero		1


	//   ....[96]....
        /*1560*/ 	.word	0x00030b10
        /*1564*/ 	.word	0x0000000f
        /*1568*/ 	.word	0x00028830
        /*156c*/ 	.short	0x010a
        /*156e*/ 	.byte	0x3f
	.zero		1


	//   ....[97]....
        /*1570*/ 	.word	0x00030b60
        /*1574*/ 	.word	0x0000000f
        /*1578*/ 	.word	0x00028850
        /*157c*/ 	.short	0x010a
        /*157e*/ 	.byte	0x3f
	.zero		1


	//   ....[98]....
        /*1580*/ 	.word	0x00030bb0
        /*1584*/ 	.word	0x0000000d
        /*1588*/ 	.word	0x00028850
        /*158c*/ 	.short	0x010a
        /*158e*/ 	.byte	0x3f
	.zero		1


	//   ....[99]....
        /*1590*/ 	.word	0x00033550
        /*1594*/ 	.word	0x00000013
        /*1598*/ 	.word	0x00028820
        /*159c*/ 	.short	0x010a
        /*159e*/ 	.byte	0x3f
	.zero		1


	//   ....[100]....
        /*15a0*/ 	.word	0x000335a0
        /*15a4*/ 	.word	0x00000008
        /*15a8*/ 	.word	0x000288a0
        /*15ac*/ 	.short	0x010a
        /*15ae*/ 	.byte	0x3f
	.zero		1


	//   ....[101]....
        /*15b0*/ 	.word	0x000335f0
        /*15b4*/ 	.word	0x00000008
        /*15b8*/ 	.word	0x000288c0
        /*15bc*/ 	.short	0x010a
        /*15be*/ 	.byte	0x3f
	.zero		1


	//   ....[102]....
        /*15c0*/ 	.word	0x00033640
        /*15c4*/ 	.word	0x00000006
        /*15c8*/ 	.word	0x000288a0
        /*15cc*/ 	.short	0x010a
        /*15ce*/ 	.byte	0x3f
	.zero		1


	//   ....[103]....
        /*15d0*/ 	.word	0x00033690
        /*15d4*/ 	.word	0x00000006
        /*15d8*/ 	.word	0x000288c0
        /*15dc*/ 	.short	0x010a
        /*15de*/ 	.byte	0x3f
	.zero		1


	//   ....[104]....
        /*15e0*/ 	.word	0x00033830
        /*15e4*/ 	.word	0x00000002
        /*15e8*/ 	.word	0x00028880
        /*15ec*/ 	.short	0x010a
        /*15ee*/ 	.byte	0x3f
	.zero		1


	//   ....[105]....
        /*15f0*/ 	.word	0x00033880
        /*15f4*/ 	.word	0x00000002
        /*15f8*/ 	.word	0x00028840
        /*15fc*/ 	.short	0x010a
        /*15fe*/ 	.byte	0x3f
	.zero		1


	//   ....[106]....
        /*1600*/ 	.word	0x00034320
        /*1604*/ 	.word	0x00000013
        /*1608*/ 	.word	0x00028820
        /*160c*/ 	.short	0x010a
        /*160e*/ 	.byte	0x3f
	.zero		1


	//   ....[107]....
        /*1610*/ 	.word	0x00034370
        /*1614*/ 	.word	0x00000006
        /*1618*/ 	.word	0x00028880
        /*161c*/ 	.short	0x010a
        /*161e*/ 	.byte	0x3f
	.zero		1


	//   ....[108]....
        /*1620*/ 	.word	0x000343c0
        /*1624*/ 	.word	0x00000006
        /*1628*/ 	.word	0x00028840
        /*162c*/ 	.short	0x010a
        /*162e*/ 	.byte	0x3f
	.zero		1


	//   ....[109]....
        /*1630*/ 	.word	0x00034410
        /*1634*/ 	.word	0x00000014
        /*1638*/ 	.word	0x00028870
        /*163c*/ 	.short	0x010a
        /*163e*/ 	.byte	0x3f
	.zero		1


	//   ....[110]....
        /*1640*/ 	.word	0x00034460
        /*1644*/ 	.word	0x00000014
        /*1648*/ 	.word	0x00028860
        /*164c*/ 	.short	0x010a
        /*164e*/ 	.byte	0x3f
	.zero		1


	//   ....[111]....
        /*1650*/ 	.word	0x000344b0
        /*1654*/ 	.word	0x00000012
        /*1658*/ 	.word	0x00028870
        /*165c*/ 	.short	0x010a
        /*165e*/ 	.byte	0x3f
	.zero		1


	//   ....[112]....
        /*1660*/ 	.word	0x00034500
        /*1664*/ 	.word	0x00000012
        /*1668*/ 	.word	0x00028860
        /*166c*/ 	.short	0x010a
        /*166e*/ 	.byte	0x3f
	.zero		1


	//   ....[113]....
        /*1670*/ 	.word	0x00035080
        /*1674*/ 	.word	0x00000000
        /*1678*/ 	.word	0x00028820
        /*167c*/ 	.short	0x010a
        /*167e*/ 	.byte	0x3f
	.zero		1


	//   ....[114]....
        /*1680*/ 	.word	0x00035220
        /*1684*/ 	.word	0x00000006
        /*1688*/ 	.word	0x00000000
        /*168c*/ 	.short	0x010a
        /*168e*/ 	.byte	0x3f
	.zero		1


	//   ....[115]....
        /*1690*/ 	.word	0x00035270
        /*1694*/ 	.word	0x00000007
        /*1698*/ 	.word	0x00000000
        /*169c*/ 	.short	0x010a
        /*169e*/ 	.byte	0x3f
	.zero		1


	//   ....[116]....
        /*16a0*/ 	.word	0x000352c0
        /*16a4*/ 	.word	0x00000004
        /*16a8*/ 	.word	0x00028860
        /*16ac*/ 	.short	0x010a
        /*16ae*/ 	.byte	0x3f
	.zero		1


	//   ....[117]....
        /*16b0*/ 	.word	0x00035310
        /*16b4*/ 	.word	0x00000003
        /*16b8*/ 	.word	0x00028860
        /*16bc*/ 	.short	0x010a
        /*16be*/ 	.byte	0x3f
	.zero		1


	//   ....[118]....
        /*16c0*/ 	.word	0x00035360
        /*16c4*/ 	.word	0x00000004
        /*16c8*/ 	.word	0x00028880
        /*16cc*/ 	.short	0x010a
        /*16ce*/ 	.byte	0x3f
	.zero		1


	//----- nvinfo : EIATTR_NUM_MBARRIERS
	.align		4
.L_244:
        /*16d0*/ 	.byte	0x03, 0x38
        /*16d2*/ 	.short	0x0016


	//----- nvinfo : EIATTR_EXIT_INSTR_OFFSETS
	.align		4
        /*16d4*/ 	.byte	0x04, 0x1c
        /*16d6*/ 	.short	(.L_246 - .L_245)


	//   ....[0]....
.L_245:
        /*16d8*/ 	.word	0x0002fe70


	//----- nvinfo : EIATTR_MAX_THREADS
	.align		4
.L_246:
        /*16dc*/ 	.byte	0x04, 0x05
        /*16de*/ 	.short	(.L_248 - .L_247)
.L_247:
        /*16e0*/ 	.word	0x00000180
        /*16e4*/ 	.word	0x00000001
        /*16e8*/ 	.word	0x00000001


	//----- nvinfo : EIATTR_CRS_STACK_SIZE
	.align		4
.L_248:
        /*16ec*/ 	.byte	0x04, 0x1e
        /*16ee*/ 	.short	(.L_250 - .L_249)
.L_249:
        /*16f0*/ 	.word	0x00000000


	//----- nvinfo : EIATTR_CBANK_PARAM_SIZE
	.align		4
.L_250:
        /*16f4*/ 	.byte	0x03, 0x19
        /*16f6*/ 	.short	0x0af0


	//----- nvinfo : EIATTR_PARAM_CBANK
	.align		4
        /*16f8*/ 	.byte	0x04, 0x0a
        /*16fa*/ 	.short	(.L_252 - .L_251)
	.align		4
.L_251:
        /*16fc*/ 	.word	index@(.nv.constant0._ZN7cutlass13device_kernelIN5flash11enable_sm90INS1_16FlashAttnFwdSm90INS1_25CollectiveMainloopFwdSm90ILi2EN4cute5tupleIJNS5_1CILi1EEES8_S8_EEENS6_IJNS7_ILi128EEENS7_ILi192EEESA_EEELi128ENS_12float_e4m3_tEfNS_4arch4Sm90ELb0ELb1ELb1ELb1ELb0ELb1ELb0ELb1ELb1ELb1ELb1ELb0EEENS1_21CollectiveEpilogueFwdINS6_IJSA_SA_SB_EEES9_NS_10bfloat16_tESF_Li256ELb1ELb1ELb1ELb1EEENS1_36VarlenDynamicPersistentTileSchedulerILi128ELi192ELi256ELi128ELb1ELb1ELb1ELb1ELb0ELb1EEEEEEEEEvNT_6ParamsE)
        /*1700*/ 	.short	0x0210
        /*1702*/ 	.short	0x0af0


	//----- nvinfo : EIATTR_SW_WAR
	.align		4
.L_252:
        /*1704*/ 	.byte	0x04, 0x36
        /*1706*/ 	.short	(.L_254 - .L_253)
.L_253:
        /*1708*/ 	.word	0x00000008
.L_254:


//--------------------- .nv.info._ZN7cutlass13device_kernelIN5flash11enable_sm90INS1_16FlashAttnFwdSm90INS1_25CollectiveMainloopFwdSm90ILi2EN4cute5tupleIJNS5_1CILi1EEES8_S8_EEENS6_IJNS7_ILi128EEENS7_ILi224EEESA_EEELi128ENS_12float_e4m3_tEfNS_4arch4Sm90ELb1ELb0ELb1ELb0ELb0ELb0ELb0ELb1ELb1ELb1ELb1ELb0EEENS1_21CollectiveEpilogueFwdINS6_IJSA_SA_SB_EEES9_NS_10bfloat16_tESF_Li256ELb0ELb1ELb1ELb1EEENS1_19SingleTileSchedulerILb0ELb1ELb1ELi128EEEEEEEEEvNT_6ParamsE --------------------------
	.section	.nv.info._ZN7cutlass13device_kernelIN5flash11enable_sm90INS1_16FlashAttnFwdSm90INS1_25CollectiveMainloopFwdSm90ILi2EN4cute5tupleIJNS5_1CILi1EEES8_S8_EEENS6_IJNS7_ILi128EEENS7_ILi224EEESA_EEELi128ENS_12float_e4m3_tEfNS_4arch4Sm90ELb1ELb0ELb1ELb0ELb0ELb0ELb0ELb1ELb1ELb1ELb1ELb0EEENS1_21CollectiveEpilogueFwdINS6_IJSA_SA_SB_EEES9_NS_10bfloat16_tESF_Li256ELb0ELb1ELb1ELb1EEENS1_19SingleTileSchedulerILb0ELb1ELb1ELi128EEEEEEEEEvNT_6ParamsE,"",@"SHT_CUDA_INFO"
	.sectionflags	@""
	.align	4


	//----- nvinfo : EIATTR_CUDA_API_VERSION
	.align		4
        /*0000*/ 	.byte	0x04, 0x37
        /*0002*/ 	.short	(.L_256 - .L_255)
.L_255:
        /*0004*/ 	.word	0x00000082


	//----- nvinfo : EIATTR_KPARAM_INFO
	.align		4
.L_256:
        /*0008*/ 	.byte	0x04, 0x17
        /*000a*/ 	.short	(.L_258 - .L_257)
.L_257:
        /*000c*/ 	.word	0x00000000
        /*0010*/ 	.short	0x0000
        /*0012*/ 	.short	0x0070
        /*0014*/ 	.byte	0x00, 0xf0, 0x01, 0x28


	//----- nvinfo : EIATTR_SPARSE_MMA_MASK
	.align		4
.L_258:
        /*0018*/ 	.byte	0x03, 0x50
        /*001a*/ 	.short	0x0000


	//----- nvinfo : EIATTR_MAXREG_COUNT
	.align		4
        /*001c*/ 	.byte	0x03, 0x1b
        /*001e*/ 	.short	0x00a8


	//----- nvinfo : EIATTR_NUM_BARRIERS
	.align		4
        /*0020*/ 	.byte	0x02, 0x4c
        /*0022*/ 	.byte	0x10
	.zero		1


	//----- nvinfo : EIATTR_EXTERNS
	.align		4
        /*0024*/ 	.byte	0x04, 0x0f
        /*0026*/ 	.short	(.L_260 - .L_259)


	//   ....[0]....
	.align		4
.L_259:
        /*0028*/ 	.word	index@(__assertfail)


	//----- nvinfo : EIATTR_ANNOTATIONS
	.align		4
.L_260:
        /*002c*/ 	.byte	0x04, 0x55
        /*002e*/ 	.short	(.L_262 - .L_261)


	//   ....[0]....
.L_261:
        /* <DEDUP_REMOVED lines=14> */


	//----- nvinfo : EIATTR_MERCURY_ISA_VERSION
	.align		4
.L_262:
        /*00f8*/ 	.byte	0x03, 0x5f
        /*00fa*/ 	.short	0x0101


	//----- nvinfo : EIATTR_INT_WARP_WIDE_INSTR_OFFSETS
	.align		4
        /*00fc*/ 	.byte	0x04, 0x31
        /*00fe*/ 	.short	(.L_264 - .L_263)


	//   ....[0]....
.L_263:
        /*0100*/ 	.word	0x00000120


	//   ....[1]....
        /*0104*/ 	.word	0x000001c0


	//   ....[2]....
        /*0108*/ 	.word	0x00000230


	//----- nvinfo : EIATTR_COOP_GROUP_MASK_REGIDS
	.align		4
.L_264:
        /*010c*/ 	.byte	0x04, 0x29
        /*010e*/ 	.short	(.L_266 - .L_265)


	//   ....[0]....
.L_265:
        /*0110*/ 	.word	0xffffffff


	//   ....[1]....
        /*0114*/ 	.word	0xffffffff


	//   ....[2]....
        /*0118*/ 	.word	0xffffffff


	//   ....[3]....
        /*011c*/ 	.word	0xffffffff


	//   ....[4]....
        /*0120*/ 	.word	0xffffffff


	//   ....[5]....
        /*0124*/ 	.word	0xffffffff


	//   ....[6]....
        /*0128*/ 	.word	0xffffffff


	//   ....[7]....
        /*012c*/ 	.word	0xffffffff


	//   ....[8]....
        /*0130*/ 	.word	0xffffffff


	//   ....[9]....
        /*0134*/ 	.word	0xffffffff


	//   ....[10]....
        /*0138*/ 	.word	0xffffffff


	//   ....[11]....
        /*013c*/ 	.word	0xffffffff


	//   ....[12]....
        /*0140*/ 	.word	0xffffffff


	//   ....[13]....
        /*0144*/ 	.word	0xffffffff


	//   ....[14]....
        /*0148*/ 	.word	0xffffffff


	//   ....[15]....
        /*014c*/ 	.word	0xffffffff


	//   ....[16]....
        /*0150*/ 	.word	0xffffffff


	//   ....[17]....
        /*0154*/ 	.word	0xffffffff


	//   ....[18]....
        /*0158*/ 	.word	0xffffffff


	//   ....[19]....
        /*015c*/ 	.word	0xffffffff


	//   ....[20]....
        /*0160*/ 	.word	0xffffffff


	//   ....[21]....
        /*0164*/ 	.word	0xffffffff


	//   ....[22]....
        /*0168*/ 	.word	0xffffffff


	//   ....[23]....
        /*016c*/ 	.word	0xffffffff


	//   ....[24]....
        /*0170*/ 	.word	0xffffffff


	//   ....[25]....
        /*0174*/ 	.word	0xffffffff


	//   ....[26]....
        /*0178*/ 	.word	0xffffffff


	//   ....[27]....
        /*017c*/ 	.word	0xffffffff


	//   ....[28]....
        /*0180*/ 	.word	0xffffffff


	//   ....[29]....
        /*0184*/ 	.word	0xffffffff


	//   ....[30]....
        /*0188*/ 	.word	0xffffffff


	//   ....[31]....
        /*018c*/ 	.word	0xffffffff


	//   ....[32]....
        /*0190*/ 	.word	0xffffffff


	//   ....[33]....
        /*0194*/ 	.word	0xffffffff


	//   ....[34]....
        /*0198*/ 	.word	0xffffffff


	//   ....[35]....
        /*019c*/ 	.word	0xffffffff


	//   ....[36]....
        /*01a0*/ 	.word	0xffffffff


	//   ....[37]....
        /*01a4*/ 	.word	0xffffffff


	//   ....[38]....
        /*01a8*/ 	.word	0xffffffff


	//   ....[39]....
        /*01ac*/ 	.word	0xffffffff


	//   ....[40]....
        /*01b0*/ 	.word	0xffffffff


	//   ....[41]....
        /*01b4*/ 	.word	0xffffffff


	//   ....[42]....
        /*01b8*/ 	.word	0xffffffff


	//   ....[43]....
        /*01bc*/ 	.word	0xffffffff


	//   ....[44]....
        /*01c0*/ 	.word	0xffffffff


	//   ....[45]....
        /*01c4*/ 	.word	0xffffffff


	//   ....[46]....
        /*01c8*/ 	.word	0xffffffff


	//   ....[47]....
        /*01cc*/ 	.word	0xffffffff


	//   ....[48]....
        /*01d0*/ 	.word	0xffffffff


	//   ....[49]....
        /*01d4*/ 	.word	0xffffffff


	//   ....[50]....
        /*01d8*/ 	.word	0xffffffff


	//   ....[51]....
        /*01dc*/ 	.word	0xffffffff


	//   ....[52]....
        /*01e0*/ 	.word	0xffffffff


	//   ....[53]....
        /*01e4*/ 	.word	0xffffffff


	//   ....[54]....
        /*01e8*/ 	.word	0xffffffff


	//   ....[55]....
        /*01ec*/ 	.word	0xffffffff


	//   ....[56]....
        /*01f0*/ 	.word	0xffffffff


	//   ....[57]....
        /*01f4*/ 	.word	0xffffffff


	//   ....[58]....
        /*01f8*/ 	.word	0xffffffff


	//   ....[59]....
        /*01fc*/ 	.word	0xffffffff


	//   ....[60]....
        /*0200*/ 	.word	0xffffffff


	//   ....[61]....
        /*0204*/ 	.word	0xffffffff


	//   ....[62]....
        /*0208*/ 	.word	0xffffffff


	//   ....[63]....
        /*020c*/ 	.word	0xffffffff


	//   ....[64]....
        /*0210*/ 	.word	0xffffffff


	//   ....[65]....
        /*0214*/ 	.word	0xffffffff


	//   ....[66]....
        /*0218*/ 	.word	0xffffffff


	//   ....[67]....
        /*021c*/ 	.word	0xffffffff


	//   ....[68]....
        /*0220*/ 	.word	0xffffffff


	//   ....[69]....
        /*0224*/ 	.word	0xffffffff


	//   ....[70]....
        /*0228*/ 	.word	0xffffffff


	//   ....[71]....
        /*022c*/ 	.word	0xffffffff


	//   ....[72]....
        /*0230*/ 	.word	0xffffffff


	//   ....[73]....
        /*0234*/ 	.word	0xffffffff


	//   ....[74]....
        /*0238*/ 	.word	0xffffffff


	//   ....[75]....
        /*023c*/ 	.word	0xffffffff


	//   ....[76]....
        /*0240*/ 	.word	0xffffffff


	//   ....[77]....
        /*0244*/ 	.word	0xffffffff


	//   ....[78]....
        /*0248*/ 	.word	0xffffffff


	//   ....[79]....
        /*024c*/ 	.word	0xffffffff


	//   ....[80]....
        /*0250*/ 	.word	0xffffffff


	//   ....[81]....
        /*0254*/ 	.word	0xffffffff


	//   ....[82]....
        /*0258*/ 	.word	0xffffffff


	//   ....[83]....
        /*025c*/ 	.word	0xffffffff


	//   ....[84]....
        /*0260*/ 	.word	0xffffffff


	//   ....[85]....
        /*0264*/ 	.word	0xffffffff


	//   ....[86]....
        /*0268*/ 	.word	0xffffffff


	//   ....[87]....
        /*026c*/ 	.word	0xffffffff


	//   ....[88]....
        /*0270*/ 	.word	0xffffffff


	//   ....[89]....
        /*0274*/ 	.word	0xffffffff


	//   ....[90]....
        /*0278*/ 	.word	0xffffffff


	//   ....[91]....
        /*027c*/ 	.word	0xffffffff


	//   ....[92]....
        /*0280*/ 	.word	0xffffffff


	//   ....[93]....
        /*0284*/ 	.word	0xffffffff


	//   ....[94]....
        /*0288*/ 	.word	0xffffffff


	//   ....[95]....
        /*028c*/ 	.word	0xffffffff


	//   ....[96]....
        /*0290*/ 	.word	0xffffffff


	//   ....[97]....
        /*0294*/ 	.word	0xffffffff


	//   ....[98]....
        /*0298*/ 	.word	0xffffffff


	//   ....[99]....
        /*029c*/ 	.word	0xffffffff


	//   ....[100]....
        /*02a0*/ 	.word	0xffffffff


	//   ....[101]....
        /*02a4*/ 	.word	0xffffffff


	//   ....[102]....
        /*02a8*/ 	.word	0xffffffff


	//   ....[103]....
        /*02ac*/ 	.word	0xffffffff


	//   ....[104]....
        /*02b0*/ 	.word	0xffffffff


	//   ....[105]....
        /*02b4*/ 	.word	0xffffffff


	//   ....[106]....
        /*02b8*/ 	.word	0xffffffff


	//   ....[107]....
        /*02bc*/ 	.word	0xffffffff


	//   ....[108]....
        /*02c0*/ 	.word	0xffffffff


	//   ....[109]....
        /*02c4*/ 	.word	0xffffffff


	//   ....[110]....
        /*02c8*/ 	.word	0xffffffff


	//   ....[111]....
        /*02cc*/ 	.word	0xffffffff


	//   ....[112]....
        /*02d0*/ 	.word	0xffffffff


	//   ....[113]....
        /*02d4*/ 	.word	0xffffffff


	//   ....[114]....
        /*02d8*/ 	.word	0xffffffff


	//   ....[115]....
        /*02dc*/ 	.word	0xffffffff


	//   ....[116]....
        /*02e0*/ 	.word	0xffffffff


	//   ....[117]....
        /*02e4*/ 	.word	0xffffffff


	//   ....[118]....
        /*02e8*/ 	.word	0xffffffff


	//   ....[119]....
        /*02ec*/ 	.word	0x0500000f


	//   ....[120]....
        /*02f0*/ 	.word	0x0500000f


	//   ....[121]....
        /*02f4*/ 	.word	0x0500000f


	//   ....[122]....
        /*02f8*/ 	.word	0x0500000f


	//   ....[123]....
        /*02fc*/ 	.word	0x0500000f


	//   ....[124]....
        /*0300*/ 	.word	0x0500000f


	//   ....[125]....
        /*0304*/ 	.word	0x0500000f


	//   ....[126]....
        /*0308*/ 	.word	0x0500000f


	//   ....[127]....
        /*030c*/ 	.word	0x0500000f


	//   ....[128]....
        /*0310*/ 	.word	0x0500000f


	//   ....[129]....
        /*0314*/ 	.word	0x0500000f


	//   ....[130]....
        /*0318*/ 	.word	0x0500000f


	//   ....[131]....
        /*031c*/ 	.word	0x0500000f


	//   ....[132]....
        /*0320*/ 	.word	0x0500000f


	//   ....[133]....
        /*0324*/ 	.word	0x0500000f


	//   ....[134]....
        /*0328*/ 	.word	0x0500000f


	//   ....[135]....
        /*032c*/ 	.word	0x0500000f


	//----- nvinfo : EIATTR_COOP_GROUP_INSTR_OFFSETS
	.align		4
.L_266:
        /*0330*/ 	.byte	0x04, 0x28
        /*0332*/ 	.short	(.L_268 - .L_267)


	//   ....[0]....
.L_267:
        /*0334*/ 	.word	0x00000060


	//   ....[1]....
        /*0338*/ 	.word	0x00000130


	//   ....[2]....
        /*033c*/ 	.word	0x000001e0


	//   ....[3]....
        /*0340*/ 	.word	0x000003a0


	//   ....[4]....
        /*0344*/ 	.word	0x00000500


	//   ....[5]....
        /*0348*/ 	.word	0x00000620


	//   ....[6]....
        /*034c*/ 	.word	0x00000780


	//   ....[7]....
        /*0350*/ 	.word	0x000011c0


	//   ....[8]....
        /*0354*/ 	.word	0x000029e0


	//   ....[9]....
        /*0358*/ 	.word	0x00002a20


	//   ....[10]....
        /*035c*/ 	.word	0x00003b90


	//   ....[11]....
        /*0360*/ 	.word	0x00003c20


	//   ....[12]....
        /*0364*/ 	.word	0x00004cd0


	//   ....[13]....
        /*0368*/ 	.word	0x00004d70


	//   ....[14]....
        /*036c*/ 	.word	0x000076f0


	//   ....[15]....
        /*0370*/ 	.word	0x00007a80


	//   ....[16]....
        /*0374*/ 	.word	0x00008c90


	//   ....[17]....
        /*0378*/ 	.word	0x00008d20


	//   ....[18]....
        /*037c*/ 	.word	0x00009f10


	//   ....[19]....
        /*0380*/ 	.word	0x00009f90


	//   ....[20]....
        /*0384*/ 	.word	0x0000dec0


	//   ....[21]....
        /*0388*/ 	.word	0x0000def0


	//   ....[22]....
        /*038c*/ 	.word	0x0000df60


	//   ....[23]....
        /*0390*/ 	.word	0x0000df70


	//   ....[24]....
        /*0394*/ 	.word	0x000101a0


	//   ....[25]....
        /*0398*/ 	.word	0x000101c0


	//   ....[26]....
        /*039c*/ 	.word	0x00010220


	//   ....[27]....
        /*03a0*/ 	.word	0x00010230


	//   ....[28]....
        /*03a4*/ 	.word	0x00011050


	//   ....[29]....
        /*03a8*/ 	.word	0x00011060


	//   ....[30]....
        /*03ac*/ 	.word	0x00011070


	//   ....[31]....
        /*03b0*/ 	.word	0x00011090


	//   ....[32]....
        /*03b4*/ 	.word	0x000110a0


	//   ....[33]....
        /*03b8*/ 	.word	0x000110b0


	//   ....[34]....
        /*03bc*/ 	.word	0x000110c0


	//   ....[35]....
        /*03c0*/ 	.word	0x000110e0


	//   ....[36]....
        /*03c4*/ 	.word	0x000110f0


	//   ....[37]....
        /*03c8*/ 	.word	0x00011100


	//   ....[38]....
        /*03cc*/ 	.word	0x00011110


	//   ....[39]....
        /*03d0*/ 	.word	0x00011120


	//   ....[40]....
        /*03d4*/ 	.word	0x00011130


	//   ....[41]....
        /*03d8*/ 	.word	0x00011140


	//   ....[42]....
        /*03dc*/ 	.word	0x00011150


	//   ....[43]....
        /*03e0*/ 	.word	0x00011160


	//   ....[44]....
        /*03e4*/ 	.word	0x00011170


	//   ....[45]....
        /*03e8*/ 	.word	0x00011180


	//   ....[46]....
        /*03ec*/ 	.word	0x00011190


	//   ....[47]....
        /*03f0*/ 	.word	0x000111a0


	//   ....[48]....
        /*03f4*/ 	.word	0x000111b0


	//   ....[49]....
        /*03f8*/ 	.word	0x000111c0


	//   ....[50]....
        /*03fc*/ 	.word	0x000111d0


	//   ....[51]....
        /*0400*/ 	.word	0x000111e0


	//   ....[52]....
        /*0404*/ 	.word	0x000111f0


	//   ....[53]....
        /*0408*/ 	.word	0x00011200


	//   ....[54]....
        /*040c*/ 	.word	0x00011210


	//   ....[55]....
        /*0410*/ 	.word	0x00011220


	//   ....[56]....
        /*0414*/ 	.word	0x00011230


	//   ....[57]....
        /*0418*/ 	.word	0x00011250


	//   ....[58]....
        /*041c*/ 	.word	0x00011260


	//   ....[59]....
        /*0420*/ 	.word	0x00011270


	//   ....[60]....
        /*0424*/ 	.word	0x00011290


	//   ....[61]....
        /*0428*/ 	.word	0x000112a0


	//   ....[62]....
        /*042c*/ 	.word	0x000112b0


	//   ....[63]....
        /*0430*/ 	.word	0x000112d0


	//   ....[64]....
        /*0434*/ 	.word	0x000112f0


	//   ....[65]....
        /*0438*/ 	.word	0x00011300


	//   ....[66]....
        /*043c*/ 	.word	0x00011320


	//   ....[67]....
        /*0440*/ 	.word	0x00011350


	//   ....[68]....
        /*0444*/ 	.word	0x00011360


	//   ....[69]....
        /*0448*/ 	.word	0x00011370


	//   ....[70]....
        /*044c*/ 	.word	0x00011390


	//   ....[71]....
        /*0450*/ 	.word	0x000113a0


	//   ....[72]....
        /*0454*/ 	.word	0x000113b0


	//   ....[73]....
        /*0458*/ 	.word	0x000113c0


	//   ....[74]....
        /*045c*/ 	.word	0x000113d0


	//   ....[75]....
        /*0460*/ 	.word	0x000113e0


	//   ....[76]....
        /*0464*/ 	.word	0x00011400


	//   ....[77]....
        /*0468*/ 	.word	0x00011430


	//   ....[78]....
        /*046c*/ 	.word	0x00011460


	//   ....[79]....
        /*0470*/ 	.word	0x00011490


	//   ....[80]....
        /*0474*/ 	.word	0x000114d0


	//   ....[81]....
        /*0478*/ 	.word	0x00011500


	//   ....[82]....
        /*047c*/ 	.word	0x00011530


	//   ....[83]....
        /*0480*/ 	.word	0x00011560


	//   ....[84]....
        /*0484*/ 	.word	0x00011590


	//   ....[85]....
        /*0488*/ 	.word	0x000115c0


	//   ....[86]....
        /*048c*/ 	.word	0x000115f0


	//   ....[87]....
        /*0490*/ 	.word	0x00011600


	//   ....[88]....
        /*0494*/ 	.word	0x00011610


	//   ....[89]....
        /*0498*/ 	.word	0x00011620


	//   ....[90]....
        /*049c*/ 	.word	0x00011630


	//   ....[91]....
        /*04a0*/ 	.word	0x00011640


	//   ....[92]....
        /*04a4*/ 	.word	0x00011a10


	//   ....[93]....
        /*04a8*/ 	.word	0x00011a60


	//   ....[94]....
        /*04ac*/ 	.word	0x00011aa0


	//   ....[95]....
        /*04b0*/ 	.word	0x00011ae0


	//   ....[96]....
        /*04b4*/ 	.word	0x00011b20


	//   ....[97]....
        /*04b8*/ 	.word	0x00011b60


	//   ....[98]....
        /*04bc*/ 	.word	0x00012230


	//   ....[99]....
        /*04c0*/ 	.word	0x00012260


	//   ....[100]....
        /*04c4*/ 	.word	0x00012d80


	//   ....[101]....
        /*04c8*/ 	.word	0x00013b90


	//   ....[102]....
        /*04cc*/ 	.word	0x00014520


	//   ....[103]....
        /*04d0*/ 	.word	0x00014560


	//   ....[104]....
        /*04d4*/ 	.word	0x00014590


	//   ....[105]....
        /*04d8*/ 	.word	0x00014630


	//   ....[106]....
        /*04dc*/ 	.word	0x00014650


	//   ....[107]....
        /*04e0*/ 	.word	0x000146e0


	//   ....[108]....
        /*04e4*/ 	.word	0x00014700


	//   ....[109]....
        /*04e8*/ 	.word	0x00014790


	//   ....[110]....
        /*04ec*/ 	.word	0x000147b0


	//   ....[111]....
        /*04f0*/ 	.word	0x00014840


	//   ....[112]....
        /*04f4*/ 	.word	0x00014860


	//   ....[113]....
        /*04f8*/ 	.word	0x000148f0


	//   ....[114]....
        /*04fc*/ 	.word	0x00014910


	//   ....[115]....
        /*0500*/ 	.word	0x00014990


	//   ....[116]....
        /*0504*/ 	.word	0x000149b0


	//   ....[117]....
        /*0508*/ 	.word	0x00014a20


	//   ....[118]....
        /*050c*/ 	.word	0x00016430


	//   ....[119]....
        /*0510*/ 	.word	0x000169e0


	//   ....[120]....
        /*0514*/ 	.word	0x00016bc0


	//   ....[121]....
        /*0518*/ 	.word	0x00016c10


	//   ....[122]....
        /*051c*/ 	.word	0x00016cb0


	//   ....[123]....
        /*0520*/ 	.word	0x00016db0


	//   ....[124]....
        /*0524*/ 	.word	0x00016e20


	//   ....[125]....
        /*0528*/ 	.word	0x00016f20


	//   ....[126]....
        /*052c*/ 	.word	0x00016f90


	//   ....[127]....
        /*0530*/ 	.word	0x00017090


	//   ....[128]....
        /*0534*/ 	.word	0x00017100


	//   ....[129]....
        /*0538*/ 	.word	0x00017200


	//   ....[130]....
        /*053c*/ 	.word	0x00017270


	//   ....[131]....
        /*0540*/ 	.word	0x00017360


	//   ....[132]....
        /*0544*/ 	.word	0x000173d0


	//   ....[133]....
        /*0548*/ 	.word	0x000174b0


	//   ....[134]....
        /*054c*/ 	.word	0x00017540


	//   ....[135]....
        /*0550*/ 	.word	0x00017620


	//----- nvinfo : EIATTR_REG_RECONFIG
	.align		4
.L_268:
        /*0554*/ 	.byte	0x01, 0x54
	.zero		2


	//----- nvinfo : EIATTR_SYSCALL_OFFSETS
	.align		4
        /*0558*/ 	.byte	0x04, 0x46
        /*055a*/ 	.short	(.L_270 - .L_269)


	//   ....[0]....
.L_269:
        /*055c*/ 	.word	0x00001380


	//   ....[1]....
        /*0560*/ 	.word	0x00013520


	//   ....[2]....
        /*0564*/ 	.word	0x00013660


	//   ....[3]....
        /*0568*/ 	.word	0x000137a0


	//   ....[4]....
        /*056c*/ 	.word	0x000138c0


	//   ....[5]....
        /*0570*/ 	.word	0x000141e0


	//----- nvinfo : EIATTR_MBARRIER_INSTR_OFFSETS
	.align		4
.L_270:
        /*0574*/ 	.byte	0x04, 0x39
        /*0576*/ 	.short	(.L_272 - .L_271)


	//   ....[0]....
.L_271:
        /*0578*/ 	.word	0x00000250
        /*057c*/ 	.word	0x000000ff
        /*0580*/ 	.word	0x0002e800
        /*0584*/ 	.short	0x0100
        /*0586*/ 	.byte	0x08
	.zero		1


	//   ....[1]....
        /*0588*/ 	.word	0x00000260
        /*058c*/ 	.word	0x000000ff
        /*0590*/ 	.word	0x0002e820
        /*0594*/ 	.short	0x0100
        /*0596*/ 	.byte	0x08
	.zero		1


	//   ....[2]....
        /*0598*/ 	.word	0x00000350
        /*059c*/ 	.word	0x000000ff
        /*05a0*/ 	.word	0x0002e830
        /*05a4*/ 	.short	0x0100
        /*05a6*/ 	.byte	0x08
	.zero		1


	//   ....[3]....
        /*05a8*/ 	.word	0x00000360
        /*05ac*/ 	.word	0x000000ff
        /*05b0*/ 	.word	0x0002e840
        /*05b4*/ 	.short	0x0100
        /*05b6*/ 	.byte	0x08
	.zero		1


	//   ....[4]....
        /*05b8*/ 	.word	0x00000370
        /*05bc*/ 	.word	0x000000ff
        /*05c0*/ 	.word	0x0002e838
        /*05c4*/ 	.short	0x0100
        /*05c6*/ 	.byte	0x08
	.zero		1


	//   ....[5]....
        /*05c8*/ 	.word	0x00000380
        /*05cc*/ 	.word	0x000000ff
        /*05d0*/ 	.word	0x0002e848
        /*05d4*/ 	.short	0x0100
        /*05d6*/ 	.byte	0x08
	.zero		1


	//   ....[6]....
        /*05d8*/ 	.word	0x000004b0
        /*05dc*/ 	.word	0x000000ff
        /*05e0*/ 	.word	0x0002e850
        /*05e4*/ 	.short	0x0100
        /*05e6*/ 	.byte	0x08
	.zero		1


	//   ....[7]....
        /*05e8*/ 	.word	0x000004c0
        /*05ec*/ 	.word	0x000000ff
        /*05f0*/ 	.word	0x0002e860
        /*05f4*/ 	.short	0x0100
        /*05f6*/ 	.byte	0x08
	.zero		1


	//   ....[8]....
        /*05f8*/ 	.word	0x000004d0
        /*05fc*/ 	.word	0x000000ff
        /*0600*/ 	.word	0x0002e858
        /*0604*/ 	.short	0x0100
        /*0606*/ 	.byte	0x08
	.zero		1


	//   ....[9]....
        /*0608*/ 	.word	0x000004e0
        /*060c*/ 	.word	0x000000ff
        /*0610*/ 	.word	0x0002e868
        /*0614*/ 	.short	0x0100
        /*0616*/ 	.byte	0x08
	.zero		1


	//   ....[10]....
        /*0618*/ 	.word	0x000005d0
        /*061c*/ 	.word	0x000000ff
        /*0620*/ 	.word	0x0002e870
        /*0624*/ 	.short	0x0100
        /*0626*/ 	.byte	0x06
	.zero		1


	//   ....[11]....
        /*0628*/ 	.word	0x000005e0
        /*062c*/ 	.word	0x000000ff
        /*0630*/ 	.word	0x0002e880
        /*0634*/ 	.short	0x0100
        /*0636*/ 	.byte	0x06
	.zero		1


	//   ....[12]....
        /*0638*/ 	.word	0x000005f0
        /*063c*/ 	.word	0x000000ff
        /*0640*/ 	.word	0x0002e878
        /*0644*/ 	.short	0x0100
        /*0646*/ 	.byte	0x06
	.zero		1


	//   ....[13]....
        /*0648*/ 	.word	0x00000600
        /*064c*/ 	.word	0x000000ff
        /*0650*/ 	.word	0x0002e888
        /*0654*/ 	.short	0x0100
        /*0656*/ 	.byte	0x06
	.zero		1


	//   ....[14]....
        /*0658*/ 	.word	0x00000730
        /*065c*/ 	.word	0x000000ff
        /*0660*/ 	.word	0x0002e890
        /*0664*/ 	.short	0x0100
        /*0666*/ 	.byte	0x08
	.zero		1


	//   ....[15]....
        /*0668*/ 	.word	0x00000740
        /*066c*/ 	.word	0x000000ff
        /*0670*/ 	.word	0x0002e8a0
        /*0674*/ 	.short	0x0100
        /*0676*/ 	.byte	0x08
	.zero		1


	//   ....[16]....
        /*0678*/ 	.word	0x00000750
        /*067c*/ 	.word	0x000000ff
        /*0680*/ 	.word	0x0002e898
        /*0684*/ 	.short	0x0100
        /*0686*/ 	.byte	0x08
	.zero		1


	//   ....[17]....
        /*0688*/ 	.word	0x00000760
        /*068c*/ 	.word	0x000000ff
        /*0690*/ 	.word	0x0002e8a8
        /*0694*/ 	.short	0x0100
        /*0696*/ 	.byte	0x08
	.zero		1


	//   ....[18]....
        /*0698*/ 	.word	0x00000890
        /*069c*/ 	.word	0x000000ff
        /*06a0*/ 	.word	0x0002e8b0
        /*06a4*/ 	.short	0x0100
        /*06a6*/ 	.byte	0x08
	.zero		1


	//   ....[19]....
        /*06a8*/ 	.word	0x000008a0
        /*06ac*/ 	.word	0x000000ff
        /*06b0*/ 	.word	0x0002e8c0
        /*06b4*/ 	.short	0x0100
        /*06b6*/ 	.byte	0x08
	.zero		1


	//   ....[20]....
        /*06b8*/ 	.word	0x000008b0
        /*06bc*/ 	.word	0x000000ff
        /*06c0*/ 	.word	0x0002e8b8
        /*06c4*/ 	.short	0x0100
        /*06c6*/ 	.byte	0x08
	.zero		1


	//   ....[21]....
        /*06c8*/ 	.word	0x000008c0
        /*06cc*/ 	.word	0x000000ff
        /*06d0*/ 	.word	0x0002e8c8
        /*06d4*/ 	.short	0x0100
        /*06d6*/ 	.byte	0x08
	.zero		1


	//   ....[22]....
        /*06d8*/ 	.word	0x00001600
        /*06dc*/ 	.word	0x000000ff
        /*06e0*/ 	.word	0x0002e800
        /*06e4*/ 	.short	0x010a
        /*06e6*/ 	.byte	0x29
	.zero		1


	//   ....[23]....
        /*06e8*/ 	.word	0x00001680
        /*06ec*/ 	.word	0x000000ff
        /*06f0*/ 	.word	0x0002e830
        /*06f4*/ 	.short	0x010a
        /*06f6*/ 	.byte	0x29
	.zero		1


	//   ....[24]....
        /*06f8*/ 	.word	0x00001710
        /*06fc*/ 	.word	0x000000ff
        /*0700*/ 	.word	0x0002e830
        /*0704*/ 	.short	0x010a
        /*0706*/ 	.byte	0x29
	.zero		1


	//   ....[25]....
        /*0708*/ 	.word	0x00003be0
        /*070c*/ 	.word	0x00000065
        /*0710*/ 	.word	0x00000000
        /*0714*/ 	.short	0x0101
        /*0716*/ 	.byte	0x3f
	.zero		1


	//   ....[26]....
        /*0718*/ 	.word	0x000067e0
        /*071c*/ 	.word	0x000000ff
        /*0720*/ 	.word	0x0002e830
        /*0724*/ 	.short	0x010a
        /*0726*/ 	.byte	0x0a
	.zero		1


	//   ....[27]....
        /*0728*/ 	.word	0x00006820
        /*072c*/ 	.word	0x000000ff
        /*0730*/ 	.word	0x0002e830
        /*0734*/ 	.short	0x010a
        /*0736*/ 	.byte	0x0a
	.zero		1


	//   ....[28]....
        /*0738*/ 	.word	0x00007410
        /*073c*/ 	.word	0x000000ff
        /*0740*/ 	.word	0x0002e850
        /*0744*/ 	.short	0x010a
        /*0746*/ 	.byte	0x0a
	.zero		1


	//   ....[29]....
        /*0748*/ 	.word	0x00007450
        /*074c*/ 	.word	0x000000ff
        /*0750*/ 	.word	0x0002e850
        /*0754*/ 	.short	0x010a
        /*0756*/ 	.byte	0x0a
	.zero		1


	//   ....[30]....
        /*0758*/ 	.word	0x0000af20
        /*075c*/ 	.word	0x00000005
        /*0760*/ 	.word	0x00000000
        /*0764*/ 	.short	0x0101
        /*0766*/ 	.byte	0x3f
	.zero		1


	//   ....[31]....
        /*0768*/ 	.word	0x0000b2d0
        /*076c*/ 	.word	0x000000ff
        /*0770*/ 	.word	0x00000000
        /*0774*/ 	.short	0x0101
        /*0776*/ 	.byte	0x0a
	.zero		1


	//   ....[32]....
        /*0778*/ 	.word	0x0000bb30
        /*077c*/ 	.word	0x000000ff
        /*0780*/ 	.word	0x0002e830
        /*0784*/ 	.short	0x010a
        /*0786*/ 	.byte	0x07
	.zero		1


	//   ....[33]....
        /*0788*/ 	.word	0x0000bb70
        /*078c*/ 	.word	0x000000ff
        /*0790*/ 	.word	0x0002e830
        /*0794*/ 	.short	0x010a
        /*0796*/ 	.byte	0x07
	.zero		1


	//   ....[34]....
        /*0798*/ 	.word	0x0000c750
        /*079c*/ 	.word	0x000000ff
        /*07a0*/ 	.word	0x0002e850
        /*07a4*/ 	.short	0x010a
        /*07a6*/ 	.byte	0x07
	.zero		1


	//   ....[35]....
        /*07a8*/ 	.word	0x0000c790
        /*07ac*/ 	.word	0x000000ff
        /*07b0*/ 	.word	0x0002e850
        /*07b4*/ 	.short	0x010a
        /*07b6*/ 	.byte	0x07
	.zero		1


	//   ....[36]....
        /*07b8*/ 	.word	0x0000f380
        /*07bc*/ 	.word	0x00000005
        /*07c0*/ 	.word	0x00000000
        /*07c4*/ 	.short	0x0101
        /*07c6*/ 	.byte	0x3f
	.zero		1


	//   ....[37]....
        /*07c8*/ 	.word	0x0000f6d0
        /*07cc*/ 	.word	0x000000ff
        /*07d0*/ 	.word	0x00000000
        /*07d4*/ 	.short	0x0101
        /*07d6*/ 	.byte	0x05
	.zero		1


	//   ....[38]....
        /*07d8*/ 	.word	0x0000fe30
        /*07dc*/ 	.word	0x000000ff
        /*07e0*/ 	.word	0x0002e850
        /*07e4*/ 	.short	0x010a
        /*07e6*/ 	.byte	0x05
	.zero		1


	//   ....[39]....
        /*07e8*/ 	.word	0x0000fe70
        /*07ec*/ 	.word	0x000000ff
        /*07f0*/ 	.word	0x0002e850
        /*07f4*/ 	.short	0x010a
        /*07f6*/ 	.byte	0x05
	.zero		1


	//   ....[40]....
        /*07f8*/ 	.word	0x000104f0
        /*07fc*/ 	.word	0x000000ff
        /*0800*/ 	.word	0x00000000
        /*0804*/ 	.short	0x0101
        /*0806*/ 	.byte	0x05
	.zero		1


	//   ....[41]....
        /*0808*/ 	.word	0x00011b40
        /*080c*/ 	.word	0x000000ff
        /*0810*/ 	.word	0x00000000
        /*0814*/ 	.short	0x0101
        /*0816*/ 	.byte	0x04
	.zero		1


	//   ....[42]....
        /*0818*/ 	.word	0x00013da0
        /*081c*/ 	.word	0x000000ff
        /*0820*/ 	.word	0x0002e880
        /*0824*/ 	.short	0x010a
        /*0826*/ 	.byte	0x28
	.zero		1


	//   ....[43]....
        /*0828*/ 	.word	0x00013f00
        /*082c*/ 	.word	0x000000ff
        /*0830*/ 	.word	0x0002e840
        /*0834*/ 	.short	0x010a
        /*0836*/ 	.byte	0x28
	.zero		1


	//   ....[44]....
        /*0838*/ 	.word	0x00014ae0
        /*083c*/ 	.word	0x000000ff
        /*0840*/ 	.word	0x0002e800
        /*0844*/ 	.short	0x0107
        /*0846*/ 	.byte	0x28
	.zero		1


	//   ....[45]....
        /*0848*/ 	.word	0x00014b30
        /*084c*/ 	.word	0x000000ff
        /*0850*/ 	.word	0x0002e800
        /*0854*/ 	.short	0x0101
        /*0856*/ 	.byte	0x28
	.zero		1


	//   ....[46]....
        /*0858*/ 	.word	0x00014b50
        /*085c*/ 	.word	0x000000ff
        /*0860*/ 	.word	0x0002e820
        /*0864*/ 	.short	0x010a
        /*0866*/ 	.byte	0x28
	.zero		1


	//   ....[47]....
        /*0868*/ 	.word	0x00014e40
        /*086c*/ 	.word	0x00000004
        /*0870*/ 	.word	0x0002e880
        /*0874*/ 	.short	0x010a
        /*0876*/ 	.byte	0x3f
	.zero		1


	//   ....[48]....
        /*0878*/ 	.word	0x00015080
        /*087c*/ 	.word	0x00000004
        /*0880*/ 	.word	0x0002e840
        /*0884*/ 	.short	0x010a
        /*0886*/ 	.byte	0x3f
	.zero		1


	//   ....[49]....
        /*0888*/ 	.word	0x00015320
        /*088c*/ 	.word	0x00000012
        /*0890*/ 	.word	0x0002e870
        /*0894*/ 	.short	0x010a
        /*0896*/ 	.byte	0x3f
	.zero		1


	//   ....[50]....
        /*0898*/ 	.word	0x00015380
        /*089c*/ 	.word	0x00000012
        /*08a0*/ 	.word	0x0002e860
        /*08a4*/ 	.short	0x010a
        /*08a6*/ 	.byte	0x3f
	.zero		1


	//   ....[51]....
        /*08a8*/ 	.word	0x00015a20
        /*08ac*/ 	.word	0x00000012
        /*08b0*/ 	.word	0x0002e850
        /*08b4*/ 	.short	0x0101
        /*08b6*/ 	.byte	0x3f
	.zero		1


	//   ....[52]....
        /*08b8*/ 	.word	0x00015a90
        /*08bc*/ 	.word	0x00000000
        /*08c0*/ 	.word	0x00000000
        /*08c4*/ 	.short	0x0101
        /*08c6*/ 	.byte	0x3f
	.zero		1


	//   ....[53]....
        /*08c8*/ 	.word	0x00015bb0
        /*08cc*/ 	.word	0x00000010
        /*08d0*/ 	.word	0x0002e870
        /*08d4*/ 	.short	0x010a
        /*08d6*/ 	.byte	0x3f
	.zero		1


	//   ....[54]....
        /*08d8*/ 	.word	0x00015c40
        /*08dc*/ 	.word	0x00000010
        /*08e0*/ 	.word	0x0002e860
        /*08e4*/ 	.short	0x010a
        /*08e6*/ 	.byte	0x3f
	.zero		1


	//   ....[55]....
        /*08e8*/ 	.word	0x000162d0
        /*08ec*/ 	.word	0x00000010
        /*08f0*/ 	.word	0x0002e850
        /*08f4*/ 	.short	0x0101
        /*08f6*/ 	.byte	0x3f
	.zero		1


	//   ....[56]....
        /*08f8*/ 	.word	0x00016340
        /*08fc*/ 	.word	0x00000000
        /*0900*/ 	.word	0x00000000
        /*0904*/ 	.short	0x0101
        /*0906*/ 	.byte	0x3f
	.zero		1


	//   ....[57]....
        /*0908*/ 	.word	0x000163e0
        /*090c*/ 	.word	0x00000009
        /*0910*/ 	.word	0x0002e820
        /*0914*/ 	.short	0x010a
        /*0916*/ 	.byte	0x3f
	.zero		1


	//   ....[58]....
        /*0918*/ 	.word	0x00016520
        /*091c*/ 	.word	0x00000005
        /*0920*/ 	.word	0x00000000
        /*0924*/ 	.short	0x010a
        /*0926*/ 	.byte	0x3f
	.zero		1


	//   ....[59]....
        /*0928*/ 	.word	0x00016590
        /*092c*/ 	.word	0x00000007
        /*0930*/ 	.word	0x00000000
        /*0934*/ 	.short	0x010a
        /*0936*/ 	.byte	0x3f
	.zero		1


	//   ....[60]....
        /*0938*/ 	.word	0x000165e0
        /*093c*/ 	.word	0x00000005
        /*0940*/ 	.word	0x0002e860
        /*0944*/ 	.short	0x010a
        /*0946*/ 	.byte	0x3f
	.zero		1


	//   ....[61]....
        /*0948*/ 	.word	0x00016630
        /*094c*/ 	.word	0x00000003
        /*0950*/ 	.word	0x0002e860
        /*0954*/ 	.short	0x010a
        /*0956*/ 	.byte	0x3f
	.zero		1


	//   ....[62]....
        /*0958*/ 	.word	0x00016670
        /*095c*/ 	.word	0x00000005
        /*0960*/ 	.word	0x0002e880
        /*0964*/ 	.short	0x010a
        /*0966*/ 	.byte	0x3f
	.zero		1


	//   ....[63]....
        /*0968*/ 	.word	0x00016690
        /*096c*/ 	.word	0x00000003
        /*0970*/ 	.word	0x0002e880
        /*0974*/ 	.short	0x010a
        /*0976*/ 	.byte	0x3f
	.zero		1


	//   ....[64]....
        /*0978*/ 	.word	0x00016700
        /*097c*/ 	.word	0x00000003
        /*0980*/ 	.word	0x0002e800
        /*0984*/ 	.short	0x010a
        /*0986*/ 	.byte	0x3f
	.zero		1


	//   ....[65]....
        /*0988*/ 	.word	0x00016760
        /*098c*/ 	.word	0x00000005
        /*0990*/ 	.word	0x0002e830
        /*0994*/ 	.short	0x010a
        /*0996*/ 	.byte	0x3f
	.zero		1


	//   ....[66]....
        /*0998*/ 	.word	0x000167c0
        /*099c*/ 	.word	0x0000000f
        /*09a0*/ 	.word	0x0002e830
        /*09a4*/ 	.short	0x010a
        /*09a6*/ 	.byte	0x3f
	.zero		1


	//   ....[67]....
        /*09a8*/ 	.word	0x00016820
        /*09ac*/ 	.word	0x0000000e
        /*09b0*/ 	.word	0x0002e850
        /*09b4*/ 	.short	0x010a
        /*09b6*/ 	.byte	0x3f
	.zero		1


	//   ....[68]....
        /*09b8*/ 	.word	0x00016880
        /*09bc*/ 	.word	0x0000000e
        /*09c0*/ 	.word	0x0002e830
        /*09c4*/ 	.short	0x010a
        /*09c6*/ 	.byte	0x3f
	.zero		1


	//   ....[69]....
        /*09c8*/ 	.word	0x000168e0
        /*09cc*/ 	.word	0x0000000b
        /*09d0*/ 	.word	0x0002e850
        /*09d4*/ 	.short	0x010a
        /*09d6*/ 	.byte	0x3f
	.zero		1


	//   ....[70]....
        /*09d8*/ 	.word	0x00016940
        /*09dc*/ 	.word	0x00000003
        /*09e0*/ 	.word	0x0002e850
        /*09e4*/ 	.short	0x010a
        /*09e6*/ 	.byte	0x3f
	.zero		1


	//   ....[71]....
        /*09e8*/ 	.word	0x00016aa0
        /*09ec*/ 	.word	0x00000003
        /*09f0*/ 	.word	0x0002e880
        /*09f4*/ 	.short	0x010a
        /*09f6*/ 	.byte	0x3f
	.zero		1


	//   ....[72]....
        /*09f8*/ 	.word	0x00016b00
        /*09fc*/ 	.word	0x00000003
        /*0a00*/ 	.word	0x0002e840
        /*0a04*/ 	.short	0x010a
        /*0a06*/ 	.byte	0x3f
	.zero		1


	//   ....[73]....
        /*0a08*/ 	.word	0x00017660
        /*0a0c*/ 	.word	0x00000003
        /*0a10*/ 	.word	0x0002e820
        /*0a14*/ 	.short	0x010a
        /*0a16*/ 	.byte	0x3f
	.zero		1


	//   ....[74]....
        /*0a18*/ 	.word	0x000176b0
        /*0a1c*/ 	.word	0x00000004
        /*0a20*/ 	.word	0x0002e880
        /*0a24*/ 	.short	0x010a
        /*0a26*/ 	.byte	0x3f
	.zero		1


	//   ....[75]....
        /*0a28*/ 	.word	0x00017700
        /*0a2c*/ 	.word	0x00000004
        /*0a30*/ 	.word	0x0002e840
        /*0a34*/ 	.short	0x010a
        /*0a36*/ 	.byte	0x3f
	.zero		1


	//   ....[76]....
        /*0a38*/ 	.word	0x00017750
        /*0a3c*/ 	.word	0x00000012
        /*0a40*/ 	.word	0x0002e870
        /*0a44*/ 	.short	0x010a
        /*0a46*/ 	.byte	0x3f
	.zero		1


	//   ....[77]....
        /*0a48*/ 	.word	0x000177a0
        /*0a4c*/ 	.word	0x00000012
        /*0a50*/ 	.word	0x0002e860
        /*0a54*/ 	.short	0x010a
        /*0a56*/ 	.byte	0x3f
	.zero		1


	//   ....[78]....
        /*0a58*/ 	.word	0x000177f0
        /*0a5c*/ 	.word	0x00000010
        /*0a60*/ 	.word	0x0002e870
        /*0a64*/ 	.short	0x010a
        /*0a66*/ 	.byte	0x3f
	.zero		1


	//   ....[79]....
        /*0a68*/ 	.word	0x00017840
        /*0a6c*/ 	.word	0x00000010
        /*0a70*/ 	.word	0x0002e860
        /*0a74*/ 	.short	0x010a
        /*0a76*/ 	.byte	0x3f
	.zero		1


	//   ....[80]....
        /*0a78*/ 	.word	0x00017890
        /*0a7c*/ 	.word	0x00000009
        /*0a80*/ 	.word	0x0002e820
        /*0a84*/ 	.short	0x010a
        /*0a86*/ 	.byte	0x3f
	.zero		1


	//   ....[81]....
        /*0a88*/ 	.word	0x000178e0
        /*0a8c*/ 	.word	0x00000005
        /*0a90*/ 	.word	0x00000000
        /*0a94*/ 	.short	0x010a
        /*0a96*/ 	.byte	0x3f
	.zero		1


	//   ....[82]....
        /*0a98*/ 	.word	0x00017930
        /*0a9c*/ 	.word	0x00000007
        /*0aa0*/ 	.word	0x00000000
        /*0aa4*/ 	.short	0x010a
        /*0aa6*/ 	.byte	0x3f
	.zero		1


	//   ....[83]....
        /*0aa8*/ 	.word	0x00017980
        /*0aac*/ 	.word	0x00000005
        /*0ab0*/ 	.word	0x0002e860
        /*0ab4*/ 	.short	0x010a
        /*0ab6*/ 	.byte	0x3f
	.zero		1


	//   ....[84]....
        /*0ab8*/ 	.word	0x000179d0
        /*0abc*/ 	.word	0x00000003
        /*0ac0*/ 	.word	0x0002e860
        /*0ac4*/ 	.short	0x010a
        /*0ac6*/ 	.byte	0x3f
	.zero		1


	//   ....[85]....
        /*0ac8*/ 	.word	0x00017a20
        /*0acc*/ 	.word	0x00000005
        /*0ad0*/ 	.word	0x0002e880
        /*0ad4*/ 	.short	0x010a
        /*0ad6*/ 	.byte	0x3f
	.zero		1


	//----- nvinfo : EIATTR_NUM_MBARRIERS
	.align		4
.L_272:
        /*0ad8*/ 	.byte	0x03, 0x38
        /*0ada*/ 	.short	0x0016


	//----- nvinfo : EIATTR_EXIT_INSTR_OFFSETS
	.align		4
        /*0adc*/ 	.byte	0x04, 0x1c
        /*0ade*/ 	.short	(.L_274 - .L_273)


	//   ....[0]....
.L_273:
        /*0ae0*/ 	.word	0x000166e0


	//----- nvinfo : EIATTR_MAX_THREADS
	.align		4
.L_274:
        /*0ae4*/ 	.byte	0x04, 0x05
        /*0ae6*/ 	.short	(.L_276 - .L_275)
.L_275:
        /*0ae8*/ 	.word	0x00000180
        /*0aec*/ 	.word	0x00000001
        /*0af0*/ 	.word	0x00000001


	//----- nvinfo : EIATTR_CRS_STACK_SIZE
	.align		4
.L_276:
        /*0af4*/ 	.byte	0x04, 0x1e
        /*0af6*/ 	.short	(.L_278 - .L_277)
.L_277:
        /*0af8*/ 	.word	0x00000000


	//----- nvinfo : EIATTR_CBANK_PARAM_SIZE
	.align		4
.L_278:
        /*0afc*/ 	.byte	0x03, 0x19
        /*0afe*/ 	.short	0x0a70


	//----- nvinfo : EIATTR_PARAM_CBANK
	.align		4
        /*0b00*/ 	.byte	0x04, 0x0a
        /*0b02*/ 	.short	(.L_280 - .L_279)
	.align		4
.L_279:
        /*0b04*/ 	.word	index@(.nv.constant0._ZN7cutlass13device_kernelIN5flash11enable_sm90INS1_16FlashAttnFwdSm90INS1_25CollectiveMainloopFwdSm90ILi2EN4cute5tupleIJNS5_1CILi1EEES8_S8_EEENS6_IJNS7_ILi128EEENS7_ILi224EEESA_EEELi128ENS_12float_e4m3_tEfNS_4arch4Sm90ELb1ELb0ELb1ELb0ELb0ELb0ELb0ELb1ELb1ELb1ELb1ELb0EEENS1_21CollectiveEpilogueFwdINS6_IJSA_SA_SB_EEES9_NS_10bfloat16_tESF_Li256ELb0ELb1ELb1ELb1EEENS1_19SingleTileSchedulerILb0ELb1ELb1ELi128EEEEEEEEEvNT_6ParamsE)
        /*0b08*/ 	.short	0x0210
        /*0b0a*/ 	.short	0x0a70


	//----- nvinfo : EIATTR_SW_WAR
	.align		4
.L_280:
        /*0b0c*/ 	.byte	0x04, 0x36
        /*0b0e*/ 	.short	(.L_282 - .L_281)
.L_281:
        /*0b10*/ 	.word	0x00000008
.L_282:


//--------------------- .nv.info._ZN7cutlass13device_kernelIN5flash11enable_sm90INS1_16FlashAttnFwdSm90INS1_25CollectiveMainloopFwdSm90ILi2EN4cute5tupleIJNS5_1CILi1EEES8_S8_EEENS6_IJNS7_ILi128EEENS7_ILi224EEESA_EEELi128ENS_12float_e4m3_tEfNS_4arch4Sm90ELb1ELb0ELb1ELb1ELb0ELb0ELb0ELb1ELb1ELb1ELb1ELb0EEENS1_21CollectiveEpilogueFwdINS6_IJSA_SA_SB_EEES9_NS_10bfloat16_tESF_Li256ELb1ELb1ELb1ELb1EEENS1_36VarlenDynamicPersistentTileSchedulerILi128ELi224ELi256ELi128ELb1ELb1ELb1ELb1ELb1ELb1EEEEEEEEEvNT_6ParamsE --------------------------
	.section	.nv.info._ZN7cutlass13device_kernelIN5flash11enable_sm90INS1_16FlashAttnFwdSm90INS1_25CollectiveMainloopFwdSm90ILi2EN4cute5tupleIJNS5_1CILi1EEES8_S8_EEENS6_IJNS7_ILi128EEENS7_ILi224EEESA_EEELi128ENS_12float_e4m3_tEfNS_4arch4Sm90ELb1ELb0ELb1ELb1ELb0ELb0ELb0ELb1ELb1ELb1ELb1ELb0EEENS1_21CollectiveEpilogueFwdINS6_IJSA_SA_SB_EEES9_NS_10bfloat16_tESF_Li256ELb1ELb1ELb1ELb1EEENS1_36VarlenDynamicPersistentTileSchedulerILi128ELi224ELi256ELi128ELb1ELb1ELb1ELb1ELb1ELb1EEEEEEEEEvNT_6ParamsE,"",@"SHT_CUDA_INFO"
	.sectionflags	@""
	.align	4


	//----- nvinfo : EIATTR_CUDA_API_VERSION
	.align		4
        /*0000*/ 	.byte	0x04, 0x37
        /*0002*/ 	.short	(.L_284 - .L_283)
.L_283:
        /*0004*/ 	.word	0x00000082


	//----- nvinfo : EIATTR_KPARAM_INFO
	.align		4
.L_284:
        /*0008*/ 	.byte	0x04, 0x17
        /*000a*/ 	.short	(.L_286 - .L_285)
.L_285:
        /*000c*/ 	.word	0x00000000
        /*0010*/ 	.short	0x0000
        /*0012*/ 	.short	0x0070
        /*0014*/ 	.byte	0x00, 0xf0, 0x01, 0x2a


	//----- nvinfo : EIATTR_SPARSE_MMA_MASK
	.align		4
.L_286:
        /*0018*/ 	.byte	0x03, 0x50
        /*001a*/ 	.short	0x0000


	//----- nvinfo : EIATTR_MAXREG_COUNT
	.align		4
        /*001c*/ 	.byte	0x03, 0x1b
        /*001e*/ 	.short	0x00a8


	//----- nvinfo : EIATTR_NUM_BARRIERS
	.align		4
        /*0020*/ 	.byte	0x02, 0x4c
        /*0022*/ 	.byte	0x10
	.zero		1


	//----- nvinfo : EIATTR_EXTERNS
	.align		4
        /*0024*/ 	.byte	0x04, 0x0f
        /*0026*/ 	.short	(.L_288 - .L_287)


	//   ....[0]....
	.align		4
.L_287:
        /*0028*/ 	.word	index@(__assertfail)


	//----- nvinfo : EIATTR_ANNOTATIONS
	.align		4
.L_288:
        /*002c*/ 	.byte	0x04, 0x55
        /*002e*/ 	.short	(.L_290 - .L_289)


	//   ....[0]....
.L_289:
        /* <DEDUP_REMOVED lines=46> */


	//----- nvinfo : EIATTR_MERCURY_ISA_VERSION
	.align		4
.L_290:
        /*02f8*/ 	.byte	0x03, 0x5f
        /*02fa*/ 	.short	0x0101


	//----- nvinfo : EIATTR_UNUSED_LOAD_BYTE_OFFSET
	.align		4
        /*02fc*/ 	.byte	0x04, 0x44
        /*02fe*/ 	.short	(.L_292 - .L_291)


	//   ....[0]....
.L_291:
        /*0300*/ 	.word	0x00000a40
        /*0304*/ 	.word	0x0000fff0


	//   ....[1]....
        /*0308*/ 	.word	0x00011280
        /*030c*/ 	.word	0x0000fff0


	//----- nvinfo : EIATTR_INT_WARP_WIDE_INSTR_OFFSETS
	.align		4
.L_292:
        /*0310*/ 	.byte	0x04, 0x31
        /*0312*/ 	.short	(.L_294 - .L_293)


	//   ....[0]....
.L_293:
        /*0314*/ 	.word	0x00000130


	//   ....[1]....
        /*0318*/ 	.word	0x00000170


	//   ....[2]....
        /*031c*/ 	.word	0x000001e0


	//   ....[3]....
        /*0320*/ 	.word	0x00016ca0


	//   ....[4]....
        /*0324*/ 	.word	0x00016d30


	//   ....[5]....
        /*0328*/ 	.word	0x00019530


	//   ....[6]....
        /*032c*/ 	.word	0x000195c0


	//----- nvinfo : EIATTR_COOP_GROUP_MASK_REGIDS
	.align		4
.L_294:
        /*0330*/ 	.byte	0x04, 0x29
        /*0332*/ 	.short	(.L_296 - .L_295)


	//   ....[0]....
.L_295:
        /*0334*/ 	.word	0xffffffff


	//   ....[1]....
        /*0338*/ 	.word	0xffffffff


	//   ....[2]....
        /*033c*/ 	.word	0xffffffff


	//   ....[3]....
        /*0340*/ 	.word	0xffffffff


	//   ....[4]....
        /*0344*/ 	.word	0xffffffff


	//   ....[5]....
        /*0348*/ 	.word	0xffffffff


	//   ....[6]....
        /*034c*/ 	.word	0xffffffff


	//   ....[7]....
        /*0350*/ 	.word	0xffffffff


	//   ....[8]....
        /*0354*/ 	.word	0xffffffff


	//   ....[9]....
        /*0358*/ 	.word	0xffffffff


	//   ....[10]....
        /*035c*/ 	.word	0xffffffff


	//   ....[11]....
        /*0360*/ 	.word	0xffffffff


	//   ....[12]....
        /*0364*/ 	.word	0xffffffff


	//   ....[13]....
        /*0368*/ 	.word	0xffffffff


	//   ....[14]....
        /*036c*/ 	.word	0xffffffff


	//   ....[15]....
        /*0370*/ 	.word	0xffffffff


	//   ....[16]....
        /*0374*/ 	.word	0xffffffff


	//   ....[17]....
        /*0378*/ 	.word	0xffffffff


	//   ....[18]....
        /*037c*/ 	.word	0xffffffff


	//   ....[19]....
        /*0380*/ 	.word	0xffffffff


	//   ....[20]....
        /*0384*/ 	.word	0xffffffff


	//   ....[21]....
        /*0388*/ 	.word	0xffffffff


	//   ....[22]....
        /*038c*/ 	.word	0xffffffff


	//   ....[23]....
        /*0390*/ 	.word	0xffffffff


	//   ....[24]....
        /*0394*/ 	.word	0xffffffff


	//   ....[25]....
        /*0398*/ 	.word	0xffffffff


	//   ....[26]....
        /*039c*/ 	.word	0xffffffff


	//   ....[27]....
        /*03a0*/ 	.word	0xffffffff


	//   ....[28]....
        /*03a4*/ 	.word	0xffffffff


	//   ....[29]....
        /*03a8*/ 	.word	0xffffffff


	//   ....[30]....
        /*03ac*/ 	.word	0xffffffff


	//   ....[31]....
        /*03b0*/ 	.word	0xffffffff


	//   ....[32]....
        /*03b4*/ 	.word	0xffffffff


	//   ....[33]....
        /*03b8*/ 	.word	0xffffffff


	//   ....[34]....
        /*03bc*/ 	.word	0xffffffff


	//   ....[35]....
        /*03c0*/ 	.word	0xffffffff


	//   ....[36]....
        /*03c4*/ 	.word	0xffffffff


	//   ....[37]....
        /*03c8*/ 	.word	0xffffffff


	//   ....[38]....
        /*03cc*/ 	.word	0xffffffff


	//   ....[39]....
        /*03d0*/ 	.word	0xffffffff


	//   ....[40]....
        /*03d4*/ 	.word	0xffffffff


	//   ....[41]....
        /*03d8*/ 	.word	0xffffffff


	//   ....[42]....
        /*03dc*/ 	.word	0xffffffff


	//   ....[43]....
        /*03e0*/ 	.word	0xffffffff


	//   ....[44]....
        /*03e4*/ 	.word	0xffffffff


	//   ....[45]....
        /*03e8*/ 	.word	0xffffffff


	//   ....[46]....
        /*03ec*/ 	.word	0xffffffff


	//   ....[47]....
        /*03f0*/ 	.word	0xffffffff


	//   ....[48]....
        /*03f4*/ 	.word	0xffffffff


	//   ....[49]....
        /*03f8*/ 	.word	0xffffffff


	//   ....[50]....
        /*03fc*/ 	.word	0xffffffff


	//   ....[51]....
        /*0400*/ 	.word	0xffffffff


	//   ....[52]....
        /*0404*/ 	.word	0xffffffff


	//   ....[53]....
        /*0408*/ 	.word	0xffffffff


	//   ....[54]....
        /*040c*/ 	.word	0xffffffff


	//   ....[55]....
        /*0410*/ 	.word	0xffffffff


	//   ....[56]....
        /*0414*/ 	.word	0xffffffff


	//   ....[57]....
        /*0418*/ 	.word	0xffffffff


	//   ....[58]....
        /*041c*/ 	.word	0xffffffff


	//   ....[59]....
        /*0420*/ 	.word	0xffffffff


	//   ....[60]....
        /*0424*/ 	.word	0xffffffff


	//   ....[61]....
        /*0428*/ 	.word	0xffffffff


	//   ....[62]....
        /*042c*/ 	.word	0xffffffff


	//   ....[63]....
        /*0430*/ 	.word	0xffffffff


	//   ....[64]....
        /*0434*/ 	.word	0xffffffff


	//   ....[65]....
        /*0438*/ 	.word	0xffffffff


	//   ....[66]....
        /*043c*/ 	.word	0xffffffff


	//   ....[67]....
        /*0440*/ 	.word	0xffffffff


	//   ....[68]....
        /*0444*/ 	.word	0xffffffff


	//   ....[69]....
        /*0448*/ 	.word	0xffffffff


	//   ....[70]....
        /*044c*/ 	.word	0xffffffff


	//   ....[71]....
        /*0450*/ 	.word	0xffffffff


	//   ....[72]....
        /*0454*/ 	.word	0xffffffff


	//   ....[73]....
        /*0458*/ 	.word	0xffffffff


	//   ....[74]....
        /*045c*/ 	.word	0xffffffff


	//   ....[75]....
        /*0460*/ 	.word	0xffffffff


	//   ....[76]....
        /*0464*/ 	.word	0xffffffff


	//   ....[77]....
        /*0468*/ 	.word	0xffffffff


	//   ....[78]....
        /*046c*/ 	.word	0xffffffff


	//   ....[79]....
        /*0470*/ 	.word	0xffffffff


	//   ....[80]....
        /*0474*/ 	.word	0xffffffff


	//   ....[81]....
        /*0478*/ 	.word	0xffffffff


	//   ....[82]....
        /*047c*/ 	.word	0xffffffff


	//   ....[83]....
        /*0480*/ 	.word	0xffffffff


	//   ....[84]....
        /*0484*/ 	.word	0xffffffff


	//   ....[85]....
        /*0488*/ 	.word	0xffffffff


	//   ....[86]....
        /*048c*/ 	.word	0xffffffff


	//   ....[87]....
        /*0490*/ 	.word	0xffffffff


	//   ....[88]....
        /*0494*/ 	.word	0xffffffff


	//   ....[89]....
        /*0498*/ 	.word	0xffffffff


	//   ....[90]....
        /*049c*/ 	.word	0xffffffff


	//   ....[91]....
        /*04a0*/ 	.word	0xffffffff


	//   ....[92]....
        /*04a4*/ 	.word	0xffffffff


	//   ....[93]....
        /*04a8*/ 	.word	0xffffffff


	//   ....[94]....
        /*04ac*/ 	.word	0xffffffff


	//   ....[95]....
        /*04b0*/ 	.word	0xffffffff


	//   ....[96]....
        /*04b4*/ 	.word	0xffffffff


	//   ....[97]....
        /*04b8*/ 	.word	0xffffffff


	//   ....[98]....
        /*04bc*/ 	.word	0xffffffff


	//   ....[99]....
        /*04c0*/ 	.word	0xffffffff


	//   ....[100]....
        /*04c4*/ 	.word	0xffffffff


	//   ....[101]....
        /*04c8*/ 	.word	0xffffffff


	//   ....[102]....
        /*04cc*/ 	.word	0xffffffff


	//   ....[103]....
        /*04d0*/ 	.word	0xffffffff


	//   ....[104]....
        /*04d4*/ 	.word	0xffffffff


	//   ....[105]....
        /*04d8*/ 	.word	0xffffffff


	//   ....[106]....
        /*04dc*/ 	.word	0xffffffff


	//   ....[107]....
        /*04e0*/ 	.word	0xffffffff


	//   ....[108]....
        /*04e4*/ 	.word	0xffffffff


	//   ....[109]....
        /*04e8*/ 	.word	0xffffffff


	//   ....[110]....
        /*04ec*/ 	.word	0xffffffff


	//   ....[111]....
        /*04f0*/ 	.word	0xffffffff


	//   ....[112]....
        /*04f4*/ 	.word	0xffffffff


	//   ....[113]....
        /*04f8*/ 	.word	0xffffffff


	//   ....[114]....
        /*04fc*/ 	.word	0xffffffff


	//   ....[115]....
        /*0500*/ 	.word	0xffffffff


	//   ....[116]....
        /*0504*/ 	.word	0xffffffff


	//   ....[117]....
        /*0508*/ 	.word	0xffffffff


	//   ....[118]....
        /*050c*/ 	.word	0xffffffff


	//   ....[119]....
        /*0510*/ 	.word	0xffffffff


	//   ....[120]....
        /*0514*/ 	.word	0xffffffff


	//   ....[121]....
        /*0518*/ 	.word	0xffffffff


	//   ....[122]....
        /*051c*/ 	.word	0xffffffff


	//   ....[123]....
        /*0520*/ 	.word	0xffffffff


	//   ....[124]....
        /*0524*/ 	.word	0xffffffff


	//   ....[125]....
        /*0528*/ 	.word	0xffffffff


	//   ....[126]....
        /*052c*/ 	.word	0xffffffff


	//   ....[127]....
        /*0530*/ 	.word	0xffffffff


	//   ....[128]....
        /*0534*/ 	.word	0xffffffff


	//   ....[129]....
        /*0538*/ 	.word	0xffffffff


	//   ....[130]....
        /*053c*/ 	.word	0xffffffff


	//   ....[131]....
        /*0540*/ 	.word	0xffffffff


	//   ....[132]....
        /*0544*/ 	.word	0xffffffff


	//   ....[133]....
        /*0548*/ 	.word	0xffffffff


	//   ....[134]....
        /*054c*/ 	.word	0xffffffff


	//   ....[135]....
        /*0550*/ 	.word	0xffffffff


	//   ....[136]....
        /*0554*/ 	.word	0xffffffff


	//   ....[137]....
        /*0558*/ 	.word	0xffffffff


	//   ....[138]....
        /*055c*/ 	.word	0xffffffff


	//   ....[139]....
        /*0560*/ 	.word	0xffffffff


	//   ....[140]....
        /*0564*/ 	.word	0xffffffff


	//   ....[141]....
        /*0568*/ 	.word	0xffffffff


	//   ....[142]....
        /*056c*/ 	.word	0xffffffff


	//   ....[143]....
        /*0570*/ 	.word	0xffffffff


	//   ....[144]....
        /*0574*/ 	.word	0xffffffff


	//   ....[145]....
        /*0578*/ 	.word	0xffffffff


	//   ....[146]....
        /*057c*/ 	.word	0xffffffff


	//   ....[147]....
        /*0580*/ 	.word	0xffffffff


	//   ....[148]....
        /*0584*/ 	.word	0xffffffff


	//   ....[149]....
        /*0588*/ 	.word	0xffffffff


	//   ....[150]....
        /*058c*/ 	.word	0xffffffff


	//   ....[151]....
        /*0590*/ 	.word	0xffffffff


	//   ....[152]....
        /*0594*/ 	.word	0xffffffff


	//   ....[153]....
        /*0598*/ 	.word	0xffffffff


	//   ....[154]....
        /*059c*/ 	.word	0xffffffff


	//   ....[155]....
        /*05a0*/ 	.word	0xffffffff


	//   ....[156]....
        /*05a4*/ 	.word	0xffffffff


	//   ....[157]....
        /*05a8*/ 	.word	0xffffffff


	//   ....[158]....
        /*05ac*/ 	.word	0xffffffff


	//   ....[159]....
        /*05b0*/ 	.word	0xffffffff


	//   ....[160]....
        /*05b4*/ 	.word	0xffffffff


	//   ....[161]....
        /*05b8*/ 	.word	0xffffffff


	//   ....[162]....
        /*05bc*/ 	.word	0xffffffff


	//   ....[163]....
        /*05c0*/ 	.word	0xffffffff


	//   ....[164]....
        /*05c4*/ 	.word	0xffffffff


	//   ....[165]....
        /*05c8*/ 	.word	0xffffffff


	//   ....[166]....
        /*05cc*/ 	.word	0xffffffff


	//   ....[167]....
        /*05d0*/ 	.word	0xffffffff


	//   ....[168]....
        /*05d4*/ 	.word	0xffffffff


	//   ....[169]....
        /*05d8*/ 	.word	0x0500000f


	//   ....[170]....
        /*05dc*/ 	.word	0x0500000f


	//   ....[171]....
        /*05e0*/ 	.word	0x0500000f


	//   ....[172]....
        /*05e4*/ 	.word	0x0500000f


	//   ....[173]....
        /*05e8*/ 	.word	0x0500000f


	//   ....[174]....
        /*05ec*/ 	.word	0x0500000f


	//   ....[175]....
        /*05f0*/ 	.word	0x0500000f


	//   ....[176]....
        /*05f4*/ 	.word	0x0500000f


	//   ....[177]....
        /*05f8*/ 	.word	0x0500000f


	//   ....[178]....
        /*05fc*/ 	.word	0x0500000f


	//   ....[179]....
        /*0600*/ 	.word	0x0500000f


	//   ....[180]....
        /*0604*/ 	.word	0x0500000f


	//   ....[181]....
        /*0608*/ 	.word	0x0500000f


	//   ....[182]....
        /*060c*/ 	.word	0x0500000f


	//   ....[183]....
        /*0610*/ 	.word	0x0500000f


	//   ....[184]....
        /*0614*/ 	.word	0x0500000f


	//   ....[185]....
        /*0618*/ 	.word	0x0500000f


	//   ....[186]....
        /*061c*/ 	.word	0x0500000f


	//----- nvinfo : EIATTR_COOP_GROUP_INSTR_OFFSETS
	.align		4
.L_296:
        /*0620*/ 	.byte	0x04, 0x28
        /*0622*/ 	.short	(.L_298 - .L_297)


	//   ....[0]....
.L_297:
        /*0624*/ 	.word	0x00000070


	//   ....[1]....
        /*0628*/ 	.word	0x00000140


	//   ....[2]....
        /*062c*/ 	.word	0x00000190


	//   ....[3]....
        /*0630*/ 	.word	0x000003c0


	//   ....[4]....
        /*0634*/ 	.word	0x00000520


	//   ....[5]....
        /*0638*/ 	.word	0x00000640


	//   ....[6]....
        /*063c*/ 	.word	0x000007a0


	//   ....[7]....
        /*0640*/ 	.word	0x00001c00


	//   ....[8]....
        /*0644*/ 	.word	0x00003270


	//   ....[9]....
        /*0648*/ 	.word	0x000033c0


	//   ....[10]....
        /*064c*/ 	.word	0x00004430


	//   ....[11]....
        /*0650*/ 	.word	0x000044b0


	//   ....[12]....
        /*0654*/ 	.word	0x000055d0


	//   ....[13]....
        /*0658*/ 	.word	0x00005640


	//   ....[14]....
        /*065c*/ 	.word	0x00008a60


	//   ....[15]....
        /*0660*/ 	.word	0x000097a0


	//   ....[16]....
        /*0664*/ 	.word	0x00009890


	//   ....[17]....
        /*0668*/ 	.word	0x00009990


	//   ....[18]....
        /*066c*/ 	.word	0x0000a860


	//   ....[19]....
        /*0670*/ 	.word	0x0000a8f0


	//   ....[20]....
        /*0674*/ 	.word	0x0000e7d0


	//   ....[21]....
        /*0678*/ 	.word	0x0000e810


	//   ....[22]....
        /*067c*/ 	.word	0x0000e840


	//   ....[23]....
        /*0680*/ 	.word	0x0000e870


	//   ....[24]....
        /*0684*/ 	.word	0x00010ac0


	//   ....[25]....
        /*0688*/ 	.word	0x00010ad0


	//   ....[26]....
        /*068c*/ 	.word	0x00010b50


	//   ....[27]....
        /*0690*/ 	.word	0x00010b60


	//   ....[28]....
        /*0694*/ 	.word	0x000119b0


	//   ....[29]....
        /*0698*/ 	.word	0x000119e0


	//   ....[30]....
        /*069c*/ 	.word	0x00011a10


	//   ....[31]....
        /*06a0*/ 	.word	0x00011a40


	//   ....[32]....
        /*06a4*/ 	.word	0x00011a70


	//   ....[33]....
        /*06a8*/ 	.word	0x00011ab0


	//   ....[34]....
        /*06ac*/ 	.word	0x00011ae0


	//   ....[35]....
        /*06b0*/ 	.word	0x00011b10


	//   ....[36]....
        /*06b4*/ 	.word	0x00011b40


	//   ....[37]....
        /*06b8*/ 	.word	0x00011b70


	//   ....[38]....
        /*06bc*/ 	.word	0x00011b80


	//   ....[39]....
        /*06c0*/ 	.word	0x00011b90


	//   ....[40]....
        /*06c4*/ 	.word	0x00011ba0


	//   ....[41]....
        /*06c8*/ 	.word	0x00011bb0


	//   ....[42]....
        /*06cc*/ 	.word	0x00011be0


	//   ....[43]....
        /*06d0*/ 	.word	0x00011c10


	//   ....[44]....
        /*06d4*/ 	.word	0x00011c20


	//   ....[45]....
        /*06d8*/ 	.word	0x00011c30


	//   ....[46]....
        /*06dc*/ 	.word	0x00011c40


	//   ....[47]....
        /*06e0*/ 	.word	0x00011c50


	//   ....[48]....
        /*06e4*/ 	.word	0x00011c60


	//   ....[49]....
        /*06e8*/ 	.word	0x00011c70


	//   ....[50]....
        /*06ec*/ 	.word	0x00011c80


	//   ....[51]....
        /*06f0*/ 	.word	0x00011cb0


	//   ....[52]....
        /*06f4*/ 	.word	0x00011cc0


	//   ....[53]....
        /*06f8*/ 	.word	0x00011cd0


	//   ....[54]....
        /*06fc*/ 	.word	0x00011ce0


	//   ....[55]....
        /*0700*/ 	.word	0x00011cf0


	//   ....[56]....
        /*0704*/ 	.word	0x00011d00


	//   ....[57]....
        /*0708*/ 	.word	0x00011d10


	//   ....[58]....
        /*070c*/ 	.word	0x00011d20


	//   ....[59]....
        /*0710*/ 	.word	0x00011d30


	//   ....[60]....
        /*0714*/ 	.word	0x00011d40


	//   ....[61]....
        /*0718*/ 	.word	0x00011d70


	//   ....[62]....
        /*071c*/ 	.word	0x00011da0


	//   ....[63]....
        /*0720*/ 	.word	0x00011dd0


	//   ....[64]....
        /*0724*/ 	.word	0x00011df0


	//   ....[65]....
        /*0728*/ 	.word	0x00011e00


	//   ....[66]....
        /*072c*/ 	.word	0x00011e10


	//   ....[67]....
        /*0730*/ 	.word	0x00011e20


	//   ....[68]....
        /*0734*/ 	.word	0x00011e40


	//   ....[69]....
        /*0738*/ 	.word	0x00011e50


	//   ....[70]....
        /*073c*/ 	.word	0x00011e60


	//   ....[71]....
        /*0740*/ 	.word	0x00011e70


	//   ....[72]....
        /*0744*/ 	.word	0x00011ea0


	//   ....[73]....
        /*0748*/ 	.word	0x00011ed0


	//   ....[74]....
        /*074c*/ 	.word	0x00011f00


	//   ....[75]....
        /*0750*/ 	.word	0x00011f20


	//   ....[76]....
        /*0754*/ 	.word	0x00011f30


	//   ....[77]....
        /*0758*/ 	.word	0x00011f50


	//   ....[78]....
        /*075c*/ 	.word	0x00011f80


	//   ....[79]....
        /*0760*/ 	.word	0x00011fb0


	//   ....[80]....
        /*0764*/ 	.word	0x00011fd0


	//   ....[81]....
        /*0768*/ 	.word	0x00011ff0


	//   ....[82]....
        /*076c*/ 	.word	0x00012020


	//   ....[83]....
        /*0770*/ 	.word	0x00012030


	//   ....[84]....
        /*0774*/ 	.word	0x00012040


	//   ....[85]....
        /*0778*/ 	.word	0x00012050


	//   ....[86]....
        /*077c*/ 	.word	0x00012070


	//   ....[87]....
        /*0780*/ 	.word	0x000120a0


	//   ....[88]....
        /*0784*/ 	.word	0x000120d0


	//   ....[89]....
        /*0788*/ 	.word	0x00012100


	//   ....[90]....
        /*078c*/ 	.word	0x00012130


	//   ....[91]....
        /*0790*/ 	.word	0x00012160


	//   ....[92]....
        /*0794*/ 	.word	0x00012a30


	//   ....[93]....
        /*0798*/ 	.word	0x00012a40


	//   ....[94]....
        /*079c*/ 	.word	0x00012a50


	//   ....[95]....
        /*07a0*/ 	.word	0x00012a90


	//   ....[96]....
        /*07a4*/ 	.word	0x00013210


	//   ....[97]....
        /*07a8*/ 	.word	0x00013230


	//   ....[98]....
        /*07ac*/ 	.word	0x00013320


	//   ....[99]....
        /*07b0*/ 	.word	0x00013340


	//   ....[100]....
        /*07b4*/ 	.word	0x00013400


	//   ....[101]....
        /*07b8*/ 	.word	0x00013420


	//   ....[102]....
        /*07bc*/ 	.word	0x000134f0


	//   ....[103]....
        /*07c0*/ 	.word	0x00013510


	//   ....[104]....
        /*07c4*/ 	.word	0x00013a20


	//   ....[105]....
        /*07c8*/ 	.word	0x00013a30


	//   ....[106]....
        /*07cc*/ 	.word	0x00013e70


	//   ....[107]....
        /*07d0*/ 	.word	0x00013e80


	//   ....[108]....
        /*07d4*/ 	.word	0x00014bd0


	//   ....[109]....
        /*07d8*/ 	.word	0x00014bf0


	//   ....[110]....
        /*07dc*/ 	.word	0x00014cb0


	//   ....[111]....
        /*07e0*/ 	.word	0x00014cd0


	//   ....[112]....
        /*07e4*/ 	.word	0x00014d90


	//   ....[113]....
        /*07e8*/ 	.word	0x00014db0


	//   ....[114]....
        /*07ec*/ 	.word	0x00014e80


	//   ....[115]....
        /*07f0*/ 	.word	0x00014ea0


	//   ....[116]....
        /*07f4*/ 	.word	0x00014fe0


	//   ....[117]....
        /*07f8*/ 	.word	0x00015210


	//   ....[118]....
        /*07fc*/ 	.word	0x00015250


	//   ....[119]....
        /*0800*/ 	.word	0x00015290


	//   ....[120]....
        /*0804*/ 	.word	0x000152c0


	//   ....[121]....
        /*0808*/ 	.word	0x000152f0


	//   ....[122]....
        /*080c*/ 	.word	0x00015320


	//   ....[123]....
        /*0810*/ 	.word	0x000154b0


	//   ....[124]....
        /*0814*/ 	.word	0x000154e0


	//   ....[125]....
        /*0818*/ 	.word	0x00015520


	//   ....[126]....
        /*081c*/ 	.word	0x00015550


	//   ....[127]....
        /*0820*/ 	.word	0x00015580


	//   ....[128]....
        /*0824*/ 	.word	0x000155b0


	//   ....[129]....
        /*0828*/ 	.word	0x00015650


	//   ....[130]....
        /*082c*/ 	.word	0x000156a0


	//   ....[131]....
        /*0830*/ 	.word	0x000156b0


	//   ....[132]....
        /*0834*/ 	.word	0x000156f0


	//   ....[133]....
        /*0838*/ 	.word	0x00017420


	//   ....[134]....
        /*083c*/ 	.word	0x00017f30


	//   ....[135]....
        /*0840*/ 	.word	0x00017f60


	//   ....[136]....
        /*0844*/ 	.word	0x00018010


	//   ....[137]....
        /*0848*/ 	.word	0x00018020


	//   ....[138]....
        /*084c*/ 	.word	0x00018090


	//   ....[139]....
        /*0850*/ 	.word	0x000180a0


	//   ....[140]....
        /*0854*/ 	.word	0x00018110


	//   ....[141]....
        /*0858*/ 	.word	0x00018120


	//   ....[142]....
        /*085c*/ 	.word	0x00018190


	//   ....[143]....
        /*0860*/ 	.word	0x000181a0


	//   ....[144]....
        /*0864*/ 	.word	0x00018210


	//   ....[145]....
        /*0868*/ 	.word	0x00018220


	//   ....[146]....
        /*086c*/ 	.word	0x00018290


	//   ....[147]....
        /*0870*/ 	.word	0x000182a0


	//   ....[148]....
        /*0874*/ 	.word	0x000182b0


	//   ....[149]....
        /*0878*/ 	.word	0x000182c0


	//   ....[150]....
        /*087c*/ 	.word	0x0001a120


	//   ....[151]....
        /*0880*/ 	.word	0x0001a150


	//   ....[152]....
        /*0884*/ 	.word	0x0001a180


	//   ....[153]....
        /*0888*/ 	.word	0x0001a1c0


	//   ....[154]....
        /*088c*/ 	.word	0x0001a1d0


	//   ....[155]....
        /*0890*/ 	.word	0x0001a200


	//   ....[156]....
        /*0894*/ 	.word	0x0001a210


	//   ....[157]....
        /*0898*/ 	.word	0x0001a250


	//   ....[158]....
        /*089c*/ 	.word	0x0001a3c0


	//   ....[159]....
        /*08a0*/ 	.word	0x0001a3f0


	//   ....[160]....
        /*08a4*/ 	.word	0x0001a420


	//   ....[161]....
        /*08a8*/ 	.word	0x0001a450


	//   ....[162]....
        /*08ac*/ 	.word	0x0001a480


	//   ....[163]....
        /*08b0*/ 	.word	0x0001a4b0


	//   ....[164]....
        /*08b4*/ 	.word	0x0001a530


	//   ....[165]....
        /*08b8*/ 	.word	0x0001a570


	//   ....[166]....
        /*08bc*/ 	.word	0x0001a580


	//   ....[167]....
        /*08c0*/ 	.word	0x0001a5c0


	//   ....[168]....
        /*08c4*/ 	.word	0x0001b0a0


	//   ....[169]....
        /*08c8*/ 	.word	0x0001b6a0


	//   ....[170]....
        /*08cc*/ 	.word	0x0001b880


	//   ....[171]....
        /*08d0*/ 	.word	0x0001b8f0


	//   ....[172]....
        /*08d4*/ 	.word	0x0001b950


	//   ....[173]....
        /*08d8*/ 	.word	0x0001ba40


	//   ....[174]....
        /*08dc*/ 	.word	0x0001baa0


	//   ....[175]....
        /*08e0*/ 	.word	0x0001bb80


	//   ....[176]....
        /*08e4*/ 	.word	0x0001bbe0


	//   ....[177]....
        /*08e8*/ 	.word	0x0001bcc0


	//   ....[178]....
        /*08ec*/ 	.word	0x0001bd20


	//   ....[179]....
        /*08f0*/ 	.word	0x0001be00


	//   ....[180]....
        /*08f4*/ 	.word	0x0001be60


	//   ....[181]....
        /*08f8*/ 	.word	0x0001bf40


	//   ....[182]....
        /*08fc*/ 	.word	0x0001bfa0


	//   ....[183]....
        /*0900*/ 	.word	0x0001c070


	//   ....[184]....
        /*0904*/ 	.word	0x0001c0d0


	//   ....[185]....
        /*0908*/ 	.word	0x0001c190


	//   ....[186]....
        /*090c*/ 	.word	0x0001c4e0


	//----- nvinfo : EIATTR_REG_RECONFIG
	.align		4
.L_298:
        /*0910*/ 	.byte	0x01, 0x54
	.zero		2


	//----- nvinfo : EIATTR_SYSCALL_OFFSETS
	.align		4
        /*0914*/ 	.byte	0x04, 0x46
        /*0916*/ 	.short	(.L_300 - .L_299)


	//   ....[0]....
.L_299:
        /*0918*/ 	.word	0x00001d80


	//   ....[1]....
        /*091c*/ 	.word	0x00016ea0


	//   ....[2]....
        /*0920*/ 	.word	0x00017000


	//   ....[3]....
        /*0924*/ 	.word	0x00017150


	//   ....[4]....
        /*0928*/ 	.word	0x00017290


	//   ....[5]....
        /*092c*/ 	.word	0x00017bd0


	//----- nvinfo : EIATTR_MBARRIER_INSTR_OFFSETS
	.align		4
.L_300:
        /*0930*/ 	.byte	0x04, 0x39
        /*0932*/ 	.short	(.L_302 - .L_301)


	//   ....[0]....
.L_301:
        /*0934*/ 	.word	0x00000270
        /*0938*/ 	.word	0x000000ff
        /*093c*/ 	.word	0x0002e800
        /*0940*/ 	.short	0x0100
        /*0942*/ 	.byte	0x08
	.zero		1


	//   ....[1]....
        /*0944*/ 	.word	0x00000280
        /*0948*/ 	.word	0x000000ff
        /*094c*/ 	.word	0x0002e820
        /*0950*/ 	.short	0x0100
        /*0952*/ 	.byte	0x08
	.zero		1


	//   ....[2]....
        /*0954*/ 	.word	0x00000370
        /*0958*/ 	.word	0x000000ff
        /*095c*/ 	.word	0x0002e830
        /*0960*/ 	.short	0x0100
        /*0962*/ 	.byte	0x08
	.zero		1


	//   ....[3]....
        /*0964*/ 	.word	0x00000380
        /*0968*/ 	.word	0x000000ff
        /*096c*/ 	.word	0x0002e840
        /*0970*/ 	.short	0x0100
        /*0972*/ 	.byte	0x08
	.zero		1


	//   ....[4]....
        /*0974*/ 	.word	0x00000390
        /*0978*/ 	.word	0x000000ff
        /*097c*/ 	.word	0x0002e838
        /*0980*/ 	.short	0x0100
        /*0982*/ 	.byte	0x08
	.zero		1


	//   ....[5]....
        /*0984*/ 	.word	0x000003a0
        /*0988*/ 	.word	0x000000ff
        /*098c*/ 	.word	0x0002e848
        /*0990*/ 	.short	0x0100
        /*0992*/ 	.byte	0x08
	.zero		1


	//   ....[6]....
        /*0994*/ 	.word	0x000004d0
        /*0998*/ 	.word	0x000000ff
        /*099c*/ 	.word	0x0002e850
        /*09a0*/ 	.short	0x0100
        /*09a2*/ 	.byte	0x08
	.zero		1


	//   ....[7]....
        /*09a4*/ 	.word	0x000004e0
        /*09a8*/ 	.word	0x000000ff
        /*09ac*/ 	.word	0x0002e860
        /*09b0*/ 	.short	0x0100
        /*09b2*/ 	.byte	0x08
	.zero		1


	//   ....[8]....
        /*09b4*/ 	.word	0x000004f0
        /*09b8*/ 	.word	0x000000ff
        /*09bc*/ 	.word	0x0002e858
        /*09c0*/ 	.short	0x0100
        /*09c2*/ 	.byte	0x08
	.zero		1


	//   ....[9]....
        /*09c4*/ 	.word	0x00000500
        /*09c8*/ 	.word	0x000000ff
        /*09cc*/ 	.word	0x0002e868
        /*09d0*/ 	.short	0x0100
        /*09d2*/ 	.byte	0x08
	.zero		1


	//   ....[10]....
        /*09d4*/ 	.word	0x000005f0
        /*09d8*/ 	.word	0x000000ff
        /*09dc*/ 	.word	0x0002e870
        /*09e0*/ 	.short	0x0100
        /*09e2*/ 	.byte	0x06
	.zero		1


	//   ....[11]....
        /*09e4*/ 	.word	0x00000600
        /*09e8*/ 	.word	0x000000ff
        /*09ec*/ 	.word	0x0002e880
        /*09f0*/ 	.short	0x0100
        /*09f2*/ 	.byte	0x06
	.zero		1


	//   ....[12]....
        /*09f4*/ 	.word	0x00000610
        /*09f8*/ 	.word	0x000000ff
        /*09fc*/ 	.word	0x0002e878
        /*0a00*/ 	.short	0x0100
        /*0a02*/ 	.byte	0x06
	.zero		1


	//   ....[13]....
        /*0a04*/ 	.word	0x00000620
        /*0a08*/ 	.word	0x000000ff
        /*0a0c*/ 	.word	0x0002e888
        /*0a10*/ 	.short	0x0100
        /*0a12*/ 	.byte	0x06
	.zero		1


	//   ....[14]....
        /*0a14*/ 	.word	0x00000750
        /*0a18*/ 	.word	0x000000ff
        /*0a1c*/ 	.word	0x0002e890
        /*0a20*/ 	.short	0x0100
        /*0a22*/ 	.byte	0x08
	.zero		1


	//   ....[15]....
        /*0a24*/ 	.word	0x00000760
        /*0a28*/ 	.word	0x000000ff
        /*0a2c*/ 	.word	0x0002e8a0
        /*0a30*/ 	.short	0x0100
        /*0a32*/ 	.byte	0x08
	.zero		1


	//   ....[16]....
        /*0a34*/ 	.word	0x00000770
        /*0a38*/ 	.word	0x000000ff
        /*0a3c*/ 	.word	0x0002e898
        /*0a40*/ 	.short	0x0100
        /*0a42*/ 	.byte	0x08
	.zero		1


	//   ....[17]....
        /*0a44*/ 	.word	0x00000780
        /*0a48*/ 	.word	0x000000ff
        /*0a4c*/ 	.word	0x0002e8a8
        /*0a50*/ 	.short	0x0100
        /*0a52*/ 	.byte	0x08
	.zero		1


	//   ....[18]....
        /*0a54*/ 	.word	0x000008b0
        /*0a58*/ 	.word	0x000000ff
        /*0a5c*/ 	.word	0x0002e8b0
        /*0a60*/ 	.short	0x0100
        /*0a62*/ 	.byte	0x08
	.zero		1


	//   ....[19]....
        /*0a64*/ 	.word	0x000008c0
        /*0a68*/ 	.word	0x000000ff
        /*0a6c*/ 	.word	0x0002e8c0
        /*0a70*/ 	.short	0x0100
        /*0a72*/ 	.byte	0x08
	.zero		1


	//   ....[20]....
        /*0a74*/ 	.word	0x000008d0
        /*0a78*/ 	.word	0x000000ff
        /*0a7c*/ 	.word	0x0002e8b8
        /*0a80*/ 	.short	0x0100
        /*0a82*/ 	.byte	0x08
	.zero		1


	//   ....[21]....
        /*0a84*/ 	.word	0x000008e0
        /*0a88*/ 	.word	0x000000ff
        /*0a8c*/ 	.word	0x0002e8c8
        /*0a90*/ 	.short	0x0100
        /*0a92*/ 	.byte	0x08
	.zero		1


	//   ....[22]....
        /*0a94*/ 	.word	0x00001fd0
        /*0a98*/ 	.word	0x000000ff
        /*0a9c*/ 	.word	0x0002e800
        /*0aa0*/ 	.short	0x010a
        /*0aa2*/ 	.byte	0x29
	.zero		1


	//   ....[23]....
        /*0aa4*/ 	.word	0x00002090
        /*0aa8*/ 	.word	0x00000002
        /*0aac*/ 	.word	0x0002e830
        /*0ab0*/ 	.short	0x010a
        /*0ab2*/ 	.byte	0x3f
	.zero		1


	//   ....[24]....
        /*0ab4*/ 	.word	0x000020d0
        /*0ab8*/ 	.word	0x00000002
        /*0abc*/ 	.word	0x0002e830
        /*0ac0*/ 	.short	0x010a
        /*0ac2*/ 	.byte	0x3f
	.zero		1


	//   ....[25]....
        /*0ac4*/ 	.word	0x000059b0
        /*0ac8*/ 	.word	0x00000038
        /*0acc*/ 	.word	0x00000000
        /*0ad0*/ 	.short	0x0101
        /*0ad2*/ 	.byte	0x3f
	.zero		1


	//   ....[26]....
        /*0ad4*/ 	.word	0x00006fd0
        /*0ad8*/ 	.word	0x000000ff
        /*0adc*/ 	.word	0x0002e830
        /*0ae0*/ 	.short	0x010a
        /*0ae2*/ 	.byte	0x06
	.zero		1


	//   ....[27]....
        /*0ae4*/ 	.word	0x00007010
        /*0ae8*/ 	.word	0x000000ff
        /*0aec*/ 	.word	0x0002e830
        /*0af0*/ 	.short	0x010a
        /*0af2*/ 	.byte	0x06
	.zero		1


	//   ....[28]....
        /*0af4*/ 	.word	0x00007c30
        /*0af8*/ 	.word	0x000000ff
        /*0afc*/ 	.word	0x0002e850
        /*0b00*/ 	.short	0x010a
        /*0b02*/ 	.byte	0x06
	.zero		1


	//   ....[29]....
        /*0b04*/ 	.word	0x00007c70
        /*0b08*/ 	.word	0x000000ff
        /*0b0c*/ 	.word	0x0002e850
        /*0b10*/ 	.short	0x010a
        /*0b12*/ 	.byte	0x06
	.zero		1


	//   ....[30]....
        /*0b14*/ 	.word	0x0000b790
        /*0b18*/ 	.word	0x00000002
        /*0b1c*/ 	.word	0x00000000
        /*0b20*/ 	.short	0x0101
        /*0b22*/ 	.byte	0x3f
	.zero		1


	//   ....[31]....
        /*0b24*/ 	.word	0x0000bb70
        /*0b28*/ 	.word	0x000000ff
        /*0b2c*/ 	.word	0x00000000
        /*0b30*/ 	.short	0x0101
        /*0b32*/ 	.byte	0x06
	.zero		1


	//   ....[32]....
        /*0b34*/ 	.word	0x0000c3e0
        /*0b38*/ 	.word	0x000000ff
        /*0b3c*/ 	.word	0x0002e830
        /*0b40*/ 	.short	0x010a
        /*0b42*/ 	.byte	0x06
	.zero		1


	//   ....[33]....
        /*0b44*/ 	.word	0x0000c420
        /*0b48*/ 	.word	0x000000ff
        /*0b4c*/ 	.word	0x0002e830
        /*0b50*/ 	.short	0x010a
        /*0b52*/ 	.byte	0x06
	.zero		1


	//   ....[34]....
        /*0b54*/ 	.word	0x0000d010
        /*0b58*/ 	.word	0x000000ff
        /*0b5c*/ 	.word	0x0002e850
        /*0b60*/ 	.short	0x010a
        /*0b62*/ 	.byte	0x06
	.zero		1


	//   ....[35]....
        /*0b64*/ 	.word	0x0000d050
        /*0b68*/ 	.word	0x000000ff
        /*0b6c*/ 	.word	0x0002e850
        /*0b70*/ 	.short	0x010a
        /*0b72*/ 	.byte	0x06
	.zero		1


	//   ....[36]....
        /*0b74*/ 	.word	0x0000fd20
        /*0b78*/ 	.word	0x00000002
        /*0b7c*/ 	.word	0x00000000
        /*0b80*/ 	.short	0x0101
        /*0b82*/ 	.byte	0x3f
	.zero		1


	//   ....[37]....
        /*0b84*/ 	.word	0x00010010
        /*0b88*/ 	.word	0x000000ff
        /*0b8c*/ 	.word	0x00000000
        /*0b90*/ 	.short	0x0101
        /*0b92*/ 	.byte	0x06
	.zero		1


	//   ....[38]....
        /*0b94*/ 	.word	0x00010780
        /*0b98*/ 	.word	0x000000ff
        /*0b9c*/ 	.word	0x0002e850
        /*0ba0*/ 	.short	0x010a
        /*0ba2*/ 	.byte	0x05
	.zero		1


	//   ....[39]....
        /*0ba4*/ 	.word	0x000107c0
        /*0ba8*/ 	.word	0x000000ff
        /*0bac*/ 	.word	0x0002e850
        /*0bb0*/ 	.short	0x010a
        /*0bb2*/ 	.byte	0x05
	.zero		1


	//   ....[40]....
        /*0bb4*/ 	.word	0x00010e40
        /*0bb8*/ 	.word	0x000000ff
        /*0bbc*/ 	.word	0x00000000
        /*0bc0*/ 	.short	0x0101
        /*0bc2*/ 	.byte	0x04
	.zero		1


	//   ....[41]....
        /*0bc4*/ 	.word	0x00013200
        /*0bc8*/ 	.word	0x00000003
        /*0bcc*/ 	.word	0x00000000
        /*0bd0*/ 	.short	0x0101
        /*0bd2*/ 	.byte	0x3f
	.zero		1


	//   ....[42]....
        /*0bd4*/ 	.word	0x00013720
        /*0bd8*/ 	.word	0x00000002
        /*0bdc*/ 	.word	0x00000000
        /*0be0*/ 	.short	0x0101
        /*0be2*/ 	.byte	0x3f
	.zero		1


	//   ....[43]....
        /*0be4*/ 	.word	0x00017680
        /*0be8*/ 	.word	0x00000004
        /*0bec*/ 	.word	0x0002e880
        /*0bf0*/ 	.short	0x010a
        /*0bf2*/ 	.byte	0x3f
	.zero		1


	//   ....[44]....
        /*0bf4*/ 	.word	0x00017820
        /*0bf8*/ 	.word	0x00000004
        /*0bfc*/ 	.word	0x0002e840
        /*0c00*/ 	.short	0x010a
        /*0c02*/ 	.byte	0x3f
	.zero		1


	//   ....[45]....
        /*0c04*/ 	.word	0x000183a0
        /*0c08*/ 	.word	0x00000012
        /*0c0c*/ 	.word	0x0002e800
        /*0c10*/ 	.short	0x0107
        /*0c12*/ 	.byte	0x3f
	.zero		1


	//   ....[46]....
        /*0c14*/ 	.word	0x00018490
        /*0c18*/ 	.word	0x00000012
        /*0c1c*/ 	.word	0x0002e800
        /*0c20*/ 	.short	0x0101
        /*0c22*/ 	.byte	0x3f
	.zero		1


	//   ....[47]....
        /*0c24*/ 	.word	0x000184b0
        /*0c28*/ 	.word	0x00000012
        /*0c2c*/ 	.word	0x0002e820
        /*0c30*/ 	.short	0x010a
        /*0c32*/ 	.byte	0x3f
	.zero		1


	//   ....[48]....
        /*0c34*/ 	.word	0x000187c0
        /*0c38*/ 	.word	0x00000004
        /*0c3c*/ 	.word	0x0002e880
        /*0c40*/ 	.short	0x010a
        /*0c42*/ 	.byte	0x3f
	.zero		1


	//   ....[49]....
        /*0c44*/ 	.word	0x00018a20
        /*0c48*/ 	.word	0x00000004
        /*0c4c*/ 	.word	0x0002e840
        /*0c50*/ 	.short	0x010a
        /*0c52*/ 	.byte	0x3f
	.zero		1


	//   ....[50]....
        /*0c54*/ 	.word	0x00018cf0
        /*0c58*/ 	.word	0x00000013
        /*0c5c*/ 	.word	0x0002e870
        /*0c60*/ 	.short	0x010a
        /*0c62*/ 	.byte	0x3f
	.zero		1


	//   ....[51]....
        /*0c64*/ 	.word	0x00018d60
        /*0c68*/ 	.word	0x00000013
        /*0c6c*/ 	.word	0x0002e860
        /*0c70*/ 	.short	0x010a
        /*0c72*/ 	.byte	0x3f
	.zero		1


	//   ....[52]....
        /*0c74*/ 	.word	0x00019400
        /*0c78*/ 	.word	0x00000013
        /*0c7c*/ 	.word	0x0002e850
        /*0c80*/ 	.short	0x0101
        /*0c82*/ 	.byte	0x3f
	.zero		1


	//   ....[53]....
        /*0c84*/ 	.word	0x00019480
        /*0c88*/ 	.word	0x00000013
        /*0c8c*/ 	.word	0x00000000
        /*0c90*/ 	.short	0x0101
        /*0c92*/ 	.byte	0x3f
	.zero		1


	//   ....[54]....
        /*0c94*/ 	.word	0x000196a0
        /*0c98*/ 	.word	0x00000010
        /*0c9c*/ 	.word	0x0002e870
        /*0ca0*/ 	.short	0x010a
        /*0ca2*/ 	.byte	0x3f
	.zero		1


	//   ....[55]....
        /*0ca4*/ 	.word	0x00019730
        /*0ca8*/ 	.word	0x00000010
        /*0cac*/ 	.word	0x0002e860
        /*0cb0*/ 	.short	0x010a
        /*0cb2*/ 	.byte	0x3f
	.zero		1


	//   ....[56]....
        /*0cb4*/ 	.word	0x00019df0
        /*0cb8*/ 	.word	0x00000010
        /*0cbc*/ 	.word	0x0002e850
        /*0cc0*/ 	.short	0x0101
        /*0cc2*/ 	.byte	0x3f
	.zero		1


	//   ....[57]....
        /*0cc4*/ 	.word	0x00019e30
        /*0cc8*/ 	.word	0x00000000
        /*0ccc*/ 	.word	0x00000000
        /*0cd0*/ 	.short	0x0101
        /*0cd2*/ 	.byte	0x3f
	.zero		1


	//   ....[58]....
        /*0cd4*/ 	.word	0x0001b020
        /*0cd8*/ 	.word	0x00000000
        /*0cdc*/ 	.word	0x0002e820
        /*0ce0*/ 	.short	0x010a
        /*0ce2*/ 	.byte	0x3f
	.zero		1


	//   ....[59]....
        /*0ce4*/ 	.word	0x0001b1e0
        /*0ce8*/ 	.word	0x00000006
        /*0cec*/ 	.word	0x00000000
        /*0cf0*/ 	.short	0x010a
        /*0cf2*/ 	.byte	0x3f
	.zero		1


	//   ....[60]....
        /*0cf4*/ 	.word	0x0001b250
        /*0cf8*/ 	.word	0x00000007
        /*0cfc*/ 	.word	0x00000000
        /*0d00*/ 	.short	0x010a
        /*0d02*/ 	.byte	0x3f
	.zero		1


	//   ....[61]....
        /*0d04*/ 	.word	0x0001b2b0
        /*0d08*/ 	.word	0x00000004
        /*0d0c*/ 	.word	0x0002e860
        /*0d10*/ 	.short	0x010a
        /*0d12*/ 	.byte	0x3f
	.zero		1


	//   ....[62]....
        /*0d14*/ 	.word	0x0001b300
        /*0d18*/ 	.word	0x00000003
        /*0d1c*/ 	.word	0x0002e860
        /*0d20*/ 	.short	0x010a
        /*0d22*/ 	.byte	0x3f
	.zero		1


	//   ....[63]....
        /*0d24*/ 	.word	0x0001b340
        /*0d28*/ 	.word	0x00000004
        /*0d2c*/ 	.word	0x0002e880
        /*0d30*/ 	.short	0x010a
        /*0d32*/ 	.byte	0x3f
	.zero		1


	//   ....[64]....
        /*0d34*/ 	.word	0x0001b360
        /*0d38*/ 	.word	0x00000003
        /*0d3c*/ 	.word	0x0002e880
        /*0d40*/ 	.short	0x010a
        /*0d42*/ 	.byte	0x3f
	.zero		1


	//   ....[65]....
        /*0d44*/ 	.word	0x0001b3d0
        /*0d48*/ 	.word	0x00000003
        /*0d4c*/ 	.word	0x0002e800
        /*0d50*/ 	.short	0x010a
        /*0d52*/ 	.byte	0x3f
	.zero		1


	//   ....[66]....
        /*0d54*/ 	.word	0x0001b420
        /*0d58*/ 	.word	0x00000002
        /*0d5c*/ 	.word	0x0002e830
        /*0d60*/ 	.short	0x010a
        /*0d62*/ 	.byte	0x3f
	.zero		1


	//   ....[67]....
        /*0d64*/ 	.word	0x0001b480
        /*0d68*/ 	.word	0x00000008
        /*0d6c*/ 	.word	0x0002e830
        /*0d70*/ 	.short	0x010a
        /*0d72*/ 	.byte	0x3f
	.zero		1


	//   ....[68]....
        /*0d74*/ 	.word	0x0001b4e0
        /*0d78*/ 	.word	0x00000008
        /*0d7c*/ 	.word	0x0002e850
        /*0d80*/ 	.short	0x010a
        /*0d82*/ 	.byte	0x3f
	.zero		1


	//   ....[69]....
        /*0d84*/ 	.word	0x0001b540
        /*0d88*/ 	.word	0x00000008
        /*0d8c*/ 	.word	0x0002e830
        /*0d90*/ 	.short	0x010a
        /*0d92*/ 	.byte	0x3f
	.zero		1


	//   ....[70]....
        /*0d94*/ 	.word	0x0001b5a0
        /*0d98*/ 	.word	0x00000008
        /*0d9c*/ 	.word	0x0002e850
        /*0da0*/ 	.short	0x010a
        /*0da2*/ 	.byte	0x3f
	.zero		1


	//   ....[71]....
        /*0da4*/ 	.word	0x0001b600
        /*0da8*/ 	.word	0x00000005
        /*0dac*/ 	.word	0x0002e850
        /*0db0*/ 	.short	0x010a
        /*0db2*/ 	.byte	0x3f
	.zero		1


	//   ....[72]....
        /*0db4*/ 	.word	0x0001b750
        /*0db8*/ 	.word	0x00000004
        /*0dbc*/ 	.word	0x0002e880
        /*0dc0*/ 	.short	0x010a
        /*0dc2*/ 	.byte	0x3f
	.zero		1


	//   ....[73]....
        /*0dc4*/ 	.word	0x0001b7a0
        /*0dc8*/ 	.word	0x00000004
        /*0dcc*/ 	.word	0x0002e840
        /*0dd0*/ 	.short	0x010a
        /*0dd2*/ 	.byte	0x3f
	.zero		1


	//   ....[74]....
        /*0dd4*/ 	.word	0x0001c1d0
        /*0dd8*/ 	.word	0x00000012
        /*0ddc*/ 	.word	0x0002e820
        /*0de0*/ 	.short	0x010a
        /*0de2*/ 	.byte	0x3f
	.zero		1


	//   ....[75]....
        /*0de4*/ 	.word	0x0001c220
        /*0de8*/ 	.word	0x00000004
        /*0dec*/ 	.word	0x0002e880
        /*0df0*/ 	.short	0x010a
        /*0df2*/ 	.byte	0x3f
	.zero		1


	//   ....[76]....
        /*0df4*/ 	.word	0x0001c270
        /*0df8*/ 	.word	0x00000004
        /*0dfc*/ 	.word	0x0002e840
        /*0e00*/ 	.short	0x010a
        /*0e02*/ 	.byte	0x3f
	.zero		1


	//   ....[77]....
        /*0e04*/ 	.word	0x0001c2c0
        /*0e08*/ 	.word	0x00000013
        /*0e0c*/ 	.word	0x0002e870
        /*0e10*/ 	.short	0x010a
        /*0e12*/ 	.byte	0x3f
	.zero		1


	//   ....[78]....
        /*0e14*/ 	.word	0x0001c310
        /*0e18*/ 	.word	0x00000013
        /*0e1c*/ 	.word	0x0002e860
        /*0e20*/ 	.short	0x010a
        /*0e22*/ 	.byte	0x3f
	.zero		1


	//   ....[79]....
        /*0e24*/ 	.word	0x0001c360
        /*0e28*/ 	.word	0x00000010
        /*0e2c*/ 	.word	0x0002e870
        /*0e30*/ 	.short	0x010a
        /*0e32*/ 	.byte	0x3f
	.zero		1


	//   ....[80]....
        /*0e34*/ 	.word	0x0001c3b0
        /*0e38*/ 	.word	0x00000010
        /*0e3c*/ 	.word	0x0002e860
        /*0e40*/ 	.short	0x010a
        /*0e42*/ 	.byte	0x3f
	.zero		1


	//   ....[81]....
        /*0e44*/ 	.word	0x0001c400
        /*0e48*/ 	.word	0x00000000
        /*0e4c*/ 	.word	0x0002e820
        /*0e50*/ 	.short	0x010a
        /*0e52*/ 	.byte	0x3f
	.zero		1


	//   ....[82]....
        /*0e54*/ 	.word	0x0001c5a0
        /*0e58*/ 	.word	0x00000006
        /*0e5c*/ 	.word	0x00000000
        /*0e60*/ 	.short	0x010a
        /*0e62*/ 	.byte	0x3f
	.zero		1


	//   ....[83]....
        /*0e64*/ 	.word	0x0001c5f0
        /*0e68*/ 	.word	0x00000007
        /*0e6c*/ 	.word	0x00000000
        /*0e70*/ 	.short	0x010a
        /*0e72*/ 	.byte	0x3f
	.zero		1


	//   ....[84]....
        /*0e74*/ 	.word	0x0001c640
        /*0e78*/ 	.word	0x00000004
        /*0e7c*/ 	.word	0x0002e860
        /*0e80*/ 	.short	0x010a
        /*0e82*/ 	.byte	0x3f
	.zero		1


	//   ....[85]....
        /*0e84*/ 	.word	0x0001c690
        /*0e88*/ 	.word	0x00000003
        /*0e8c*/ 	.word	0x0002e860
        /*0e90*/ 	.short	0x010a
        /*0e92*/ 	.byte	0x3f
	.zero		1


	//   ....[86]....
        /*0e94*/ 	.word	0x0001c6e0
        /*0e98*/ 	.word	0x00000004
        /*0e9c*/ 	.word	0x0002e880
        /*0ea0*/ 	.short	0x010a
        /*0ea2*/ 	.byte	0x3f
	.zero		1


	//----- nvinfo : EIATTR_NUM_MBARRIERS
	.align		4
.L_302:
        /*0ea4*/ 	.byte	0x03, 0x38
        /*0ea6*/ 	.short	0x0016


	//----- nvinfo : EIATTR_EXIT_INSTR_OFFSETS
	.align		4
        /*0ea8*/ 	.byte	0x04, 0x1c
        /*0eaa*/ 	.short	(.L_304 - .L_303)


	//   ....[0]....
.L_303:
        /*0eac*/ 	.word	0x00000a80


	//   ....[1]....
        /*0eb0*/ 	.word	0x00014f90


	//   ....[2]....
        /*0eb4*/ 	.word	0x0001b3b0


	//----- nvinfo : EIATTR_MAX_THREADS
	.align		4
.L_304:
        /*0eb8*/ 	.byte	0x04, 0x05
        /*0eba*/ 	.short	(.L_306 - .L_305)
.L_305:
        /*0ebc*/ 	.word	0x00000180
        /*0ec0*/ 	.word	0x00000001
        /*0ec4*/ 	.word	0x00000001


	//----- nvinfo : EIATTR_CRS_STACK_SIZE
	.align		4
.L_306:
        /*0ec8*/ 	.byte	0x04, 0x1e
        /*0eca*/ 	.short	(.L_308 - .L_307)
.L_307:
        /*0ecc*/ 	.word	0x00000000


	//----- nvinfo : EIATTR_CBANK_PARAM_SIZE
	.align		4
.L_308:
        /*0ed0*/ 	.byte	0x03, 0x19
        /*0ed2*/ 	.short	0x0af0


	//----- nvinfo : EIATTR_PARAM_CBANK
	.align		4
        /*0ed4*/ 	.byte	0x04, 0x0a
        /*0ed6*/ 	.short	(.L_310 - .L_309)
	.align		4
.L_309:
        /*0ed8*/ 	.word	index@(.nv.constant0._ZN7cutlass13device_kernelIN5flash11enable_sm90INS1_16FlashAttnFwdSm90INS1_25CollectiveMainloopFwdSm90ILi2EN4cute5tupleIJNS5_1CILi1EEES8_S8_EEENS6_IJNS7_ILi128EEENS7_ILi224EEESA_EEELi128ENS_12float_e4m3_tEfNS_4arch4Sm90ELb1ELb0ELb1ELb1ELb0ELb0ELb0ELb1ELb1ELb1ELb1ELb0EEENS1_21CollectiveEpilogueFwdINS6_IJSA_SA_SB_EEES9_NS_10bfloat16_tESF_Li256ELb1ELb1ELb1ELb1EEENS1_36VarlenDynamicPersistentTileSchedulerILi128ELi224ELi256ELi128ELb1ELb1ELb1ELb1ELb1ELb1EEEEEEEEEvNT_6ParamsE)
        /*0edc*/ 	.short	0x0210
        /*0ede*/ 	.short	0x0af0


	//----- nvinfo : EIATTR_SW_WAR
	.align		4
.L_310:
        /*0ee0*/ 	.byte	0x04, 0x36
        /*0ee2*/ 	.short	(.L_312 - .L_311)
.L_311:
        /*0ee4*/ 	.word	0x00000008
.L_312:


//--------------------- .nv.info._ZN7cutlass13device_kernelIN5flash11enable_sm90INS1_16FlashAttnFwdSm90INS1_25CollectiveMainloopFwdSm90ILi2EN4cute5tupleIJNS5_1CILi1EEES8_S8_EEENS6_IJNS7_ILi128EEENS7_ILi224EEESA_EEELi128ENS_12float_e4m3_tEfNS_4arch4Sm90ELb1ELb0ELb1ELb1ELb0ELb1ELb0ELb1ELb1ELb1ELb1ELb0EEENS1_21CollectiveEpilogueFwdINS6_IJSA_SA_SB_EEES9_NS_10bfloat16_tESF_Li256ELb1ELb1ELb1ELb1EEENS1_36VarlenDynamicPersistentTileSchedulerILi128ELi224ELi256ELi128ELb1ELb1ELb1ELb1ELb1ELb1EEEEEEEEEvNT_6ParamsE --------------------------
	.section	.nv.info._ZN7cutlass13device_kernelIN5flash11enable_sm90INS1_16FlashAttnFwdSm90INS1_25CollectiveMainloopFwdSm90ILi2EN4cute5tupleIJNS5_1CILi1EEES8_S8_EEENS6_IJNS7_ILi128EEENS7_ILi224EEESA_EEELi128ENS_12float_e4m3_tEfNS_4arch4Sm90ELb1ELb0ELb1ELb1ELb0ELb1ELb0ELb1ELb1ELb1ELb1ELb0EEENS1_21CollectiveEpilogueFwdINS6_IJSA_SA_SB_EEES9_NS_10bfloat16_tESF_Li256ELb1ELb1ELb1ELb1EEENS1_36VarlenDynamicPersistentTileSchedulerILi128ELi224ELi256ELi128ELb1ELb1ELb1ELb1ELb1ELb1EEEEEEEEEvNT_6ParamsE,"",@"SHT_CUDA_INFO"
	.sectionflags	@""
	.align	4


	//----- nvinfo : EIATTR_CUDA_API_VERSION
	.align		4
        /*0000*/ 	.byte	0x04, 0x37
        /*0002*/ 	.short	(.L_314 - .L_313)
.L_313:
        /*0004*/ 	.word	0x00000082


	//----- nvinfo : EIATTR_KPARAM_INFO
	.align		4
.L_314:
        /*0008*/ 	.byte	0x04, 0x17
        /*000a*/ 	.short	(.L_316 - .L_315)
.L_315:
        /*000c*/ 	.word	0x00000000
        /*0010*/ 	.short	0x0000
        /*0012*/ 	.short	0x0070
        /*0014*/ 	.byte	0x00, 0xf0, 0x01, 0x2a


	//----- nvinfo : EIATTR_SPARSE_MMA_MASK
	.align		4
.L_316:
        /*0018*/ 	.byte	0x03, 0x50
        /*001a*/ 	.short	0x0000


	//----- nvinfo : EIATTR_MAXREG_COUNT
	.align		4
        /*001c*/ 	.byte	0x03, 0x1b
        /*001e*/ 	.short	0x00a8


	//----- nvinfo : EIATTR_NUM_BARRIERS
	.align		4
        /*0020*/ 	.byte	0x02, 0x4c
        /*0022*/ 	.byte	0x10
	.zero		1


	//----- nvinfo : EIATTR_EXTERNS
	.align		4
        /*0024*/ 	.byte	0x04, 0x0f
        /*0026*/ 	.short	(.L_318 - .L_317)


	//   ....[0]....
	.align		4
.L_317:
        /*0028*/ 	.word	index@(__assertfail)


	//----- nvinfo : EIATTR_ANNOTATIONS
	.align		4
.L_318:
        /*002c*/ 	.byte	0x04, 0x55
        /*002e*/ 	.short	(.L_320 - .L_319)


	//   ....[0]....
.L_319:
        /* <DEDUP_REMOVED lines=159> */


	//----- nvinfo : EIATTR_MERCURY_ISA_VERSION
	.align		4
.L_320:
        /*0a08*/ 	.byte	0x03, 0x5f
        /*0a0a*/ 	.short	0x0101


	//----- nvinfo : EIATTR_UNUSED_LOAD_BYTE_OFFSET
	.align		4
        /*0a0c*/ 	.byte	0x04, 0x44
        /*0a0e*/ 	.short	(.L_322 - .L_321)


	//   ....[0]....
.L_321:
        /*0a10*/ 	.word	0x00000b00
        /*0a14*/ 	.word	0x0000fff0


	//   ....[1]....
        /*0a18*/ 	.word	0x00023620
        /*0a1c*/ 	.word	0x0000fff0


	//----- nvinfo : EIATTR_INT_WARP_WIDE_INSTR_OFFSETS
	.align		4
.L_322:
        /*0a20*/ 	.byte	0x04, 0x31
        /*0a22*/ 	.short	(.L_324 - .L_323)


	//   ....[0]....
.L_323:
        /*0a24*/ 	.word	0x00000190


	//   ....[1]....
        /*0a28*/ 	.word	0x000001d0


	//   ....[2]....
        /*0a2c*/ 	.word	0x00000240


	//   ....[3]....
        /*0a30*/ 	.word	0x0002a7a0


	//   ....[4]....
        /*0a34*/ 	.word	0x0002a840


	//   ....[5]....
        /*0a38*/ 	.word	0x0002d1c0


	//   ....[6]....
        /*0a3c*/ 	.word	0x0002d260


	//----- nvinfo : EIATTR_COOP_GROUP_MASK_REGIDS
	.align		4
.L_324:
        /*0a40*/ 	.byte	0x04, 0x29
        /*0a42*/ 	.short	(.L_326 - .L_325)


	//   ....[0]....
.L_325:
        /*0a44*/ 	.word	0xffffffff


	//   ....[1]....
        /*0a48*/ 	.word	0xffffffff


	//   ....[2]....
        /*0a4c*/ 	.word	0xffffffff


	//   ....[3]....
        /*0a50*/ 	.word	0xffffffff


	//   ....[4]....
        /*0a54*/ 	.word	0xffffffff


	//   ....[5]....
        /*0a58*/ 	.word	0xffffffff


	//   ....[6]....
        /*0a5c*/ 	.word	0xffffffff


	//   ....[7]....
        /*0a60*/ 	.word	0xffffffff


	//   ....[8]....
        /*0a64*/ 	.word	0xffffffff


	//   ....[9]....
        /*0a68*/ 	.word	0xffffffff


	//   ....[10]....
        /*0a6c*/ 	.word	0xffffffff


	//   ....[11]....
        /*0a70*/ 	.word	0xffffffff


	//   ....[12]....
        /*0a74*/ 	.word	0xffffffff


	//   ....[13]....
        /*0a78*/ 	.word	0xffffffff


	//   ....[14]....
        /*0a7c*/ 	.word	0xffffffff


	//   ....[15]....
        /*0a80*/ 	.word	0xffffffff


	//   ....[16]....
        /*0a84*/ 	.word	0xffffffff


	//   ....[17]....
        /*0a88*/ 	.word	0xffffffff


	//   ....[18]....
        /*0a8c*/ 	.word	0xffffffff


	//   ....[19]....
        /*0a90*/ 	.word	0xffffffff


	//   ....[20]....
        /*0a94*/ 	.word	0xffffffff


	//   ....[21]....
        /*0a98*/ 	.word	0xffffffff


	//   ....[22]....
        /*0a9c*/ 	.word	0xffffffff


	//   ....[23]....
        /*0aa0*/ 	.word	0xffffffff


	//   ....[24]....
        /*0aa4*/ 	.word	0xffffffff


	//   ....[25]....
        /*0aa8*/ 	.word	0xffffffff


	//   ....[26]....
        /*0aac*/ 	.word	0xffffffff


	//   ....[27]....
        /*0ab0*/ 	.word	0xffffffff


	//   ....[28]....
        /*0ab4*/ 	.word	0xffffffff


	//   ....[29]....
        /*0ab8*/ 	.word	0xffffffff


	//   ....[30]....
        /*0abc*/ 	.word	0xffffffff


	//   ....[31]....
        /*0ac0*/ 	.word	0xffffffff


	//   ....[32]....
        /*0ac4*/ 	.word	0xffffffff


	//   ....[33]....
        /*0ac8*/ 	.word	0xffffffff


	//   ....[34]....
        /*0acc*/ 	.word	0xffffffff


	//   ....[35]....
        /*0ad0*/ 	.word	0xffffffff


	//   ....[36]....
        /*0ad4*/ 	.word	0xffffffff


	//   ....[37]....
        /*0ad8*/ 	.word	0xffffffff


	//   ....[38]....
        /*0adc*/ 	.word	0xffffffff


	//   ....[39]....
        /*0ae0*/ 	.word	0xffffffff


	//   ....[40]....
        /*0ae4*/ 	.word	0xffffffff


	//   ....[41]....
        /*0ae8*/ 	.word	0xffffffff


	//   ....[42]....
        /*0aec*/ 	.word	0xffffffff


	//   ....[43]....
        /*0af0*/ 	.word	0xffffffff


	//   ....[44]....
        /*0af4*/ 	.word	0xffffffff


	//   ....[45]....
        /*0af8*/ 	.word	0xffffffff


	//   ....[46]....
        /*0afc*/ 	.word	0xffffffff


	//   ....[47]....
        /*0b00*/ 	.word	0xffffffff


	//   ....[48]....
        /*0b04*/ 	.word	0xffffffff


	//   ....[49]....
        /*0b08*/ 	.word	0xffffffff


	//   ....[50]....
        /*0b0c*/ 	.word	0xffffffff


	//   ....[51]....
        /*0b10*/ 	.word	0xffffffff


	//   ....[52]....
        /*0b14*/ 	.word	0xffffffff


	//   ....[53]....
        /*0b18*/ 	.word	0xffffffff


	//   ....[54]....
        /*0b1c*/ 	.word	0xffffffff


	//   ....[55]....
        /*0b20*/ 	.word	0xffffffff


	//   ....[56]....
        /*0b24*/ 	.word	0xffffffff


	//   ....[57]....
        /*0b28*/ 	.word	0xffffffff


	//   ....[58]....
        /*0b2c*/ 	.word	0xffffffff


	//   ....[59]....
        /*0b30*/ 	.word	0xffffffff


	//   ....[60]....
        /*0b34*/ 	.word	0xffffffff


	//   ....[61]....
        /*0b38*/ 	.word	0xffffffff


	//   ....[62]....
        /*0b3c*/ 	.word	0xffffffff


	//   ....[63]....
        /*0b40*/ 	.word	0xffffffff


	//   ....[64]....
        /*0b44*/ 	.word	0xffffffff


	//   ....[65]....
        /*0b48*/ 	.word	0xffffffff


	//   ....[66]....
        /*0b4c*/ 	.word	0xffffffff


	//   ....[67]....
        /*0b50*/ 	.word	0xffffffff


	//   ....[68]....
        /*0b54*/ 	.word	0xffffffff


	//   ....[69]....
        /*0b58*/ 	.word	0xffffffff


	//   ....[70]....
        /*0b5c*/ 	.word	0xffffffff


	//   ....[71]....
        /*0b60*/ 	.word	0xffffffff


	//   ....[72]....
        /*0b64*/ 	.word	0xffffffff


	//   ....[73]....
        /*0b68*/ 	.word	0xffffffff


	//   ....[74]....
        /*0b6c*/ 	.word	0xffffffff


	//   ....[75]....
        /*0b70*/ 	.word	0xffffffff


	//   ....[76]....
        /*0b74*/ 	.word	0xffffffff


	//   ....[77]....
        /*0b78*/ 	.word	0xffffffff


	//   ....[78]....
        /*0b7c*/ 	.word	0xffffffff


	//   ....[79]....
        /*0b80*/ 	.word	0xffffffff


	//   ....[80]....
        /*0b84*/ 	.word	0xffffffff


	//   ....[81]....
        /*0b88*/ 	.word	0xffffffff


	//   ....[82]....
        /*0b8c*/ 	.word	0xffffffff


	//   ....[83]....
        /*0b90*/ 	.word	0xffffffff


	//   ....[84]....
        /*0b94*/ 	.word	0xffffffff


	//   ....[85]....
        /*0b98*/ 	.word	0xffffffff


	//   ....[86]....
        /*0b9c*/ 	.word	0xffffffff


	//   ....[87]....
        /*0ba0*/ 	.word	0xffffffff


	//   ....[88]....
        /*0ba4*/ 	.word	0xffffffff


	//   ....[89]....
        /*0ba8*/ 	.word	0xffffffff


	//   ....[90]....
        /*0bac*/ 	.word	0xffffffff


	//   ....[91]....
        /*0bb0*/ 	.word	0xffffffff


	//   ....[92]....
        /*0bb4*/ 	.word	0xffffffff


	//   ....[93]....
        /*0bb8*/ 	.word	0xffffffff


	//   ....[94]....
        /*0bbc*/ 	.word	0xffffffff


	//   ....[95]....
        /*0bc0*/ 	.word	0xffffffff


	//   ....[96]....
        /*0bc4*/ 	.word	0xffffffff


	//   ....[97]....
        /*0bc8*/ 	.word	0xffffffff


	//   ....[98]....
        /*0bcc*/ 	.word	0xffffffff


	//   ....[99]....
        /*0bd0*/ 	.word	0xffffffff


	//   ....[100]....
        /*0bd4*/ 	.word	0xffffffff


	//   ....[101]....
        /*0bd8*/ 	.word	0xffffffff


	//   ....[102]....
        /*0bdc*/ 	.word	0xffffffff


	//   ....[103]....
        /*0be0*/ 	.word	0xffffffff


	//   ....[104]....
        /*0be4*/ 	.word	0xffffffff


	//   ....[105]....
        /*0be8*/ 	.word	0xffffffff


	//   ....[106]....
        /*0bec*/ 	.word	0xffffffff


	//   ....[107]....
        /*0bf0*/ 	.word	0xffffffff


	//   ....[108]....
        /*0bf4*/ 	.word	0xffffffff


	//   ....[109]....
        /*0bf8*/ 	.word	0xffffffff


	//   ....[110]....
        /*0bfc*/ 	.word	0xffffffff


	//   ....[111]....
        /*0c00*/ 	.word	0xffffffff


	//   ....[112]....
        /*0c04*/ 	.word	0xffffffff


	//   ....[113]....
        /*0c08*/ 	.word	0xffffffff


	//   ....[114]....
        /*0c0c*/ 	.word	0xffffffff


	//   ....[115]....
        /*0c10*/ 	.word	0xffffffff


	//   ....[116]....
        /*0c14*/ 	.word	0xffffffff


	//   ....[117]....
        /*0c18*/ 	.word	0xffffffff


	//   ....[118]....
        /*0c1c*/ 	.word	0xffffffff


	//   ....[119]....
        /*0c20*/ 	.word	0xffffffff


	//   ....[120]....
        /*0c24*/ 	.word	0xffffffff


	//   ....[121]....
        /*0c28*/ 	.word	0xffffffff


	//   ....[122]....
        /*0c2c*/ 	.word	0xffffffff


	//   ....[123]....
        /*0c30*/ 	.word	0xffffffff


	//   ....[124]....
        /*0c34*/ 	.word	0xffffffff


	//   ....[125]....
        /*0c38*/ 	.word	0xffffffff


	//   ....[126]....
        /*0c3c*/ 	.word	0xffffffff


	//   ....[127]....
        /*0c40*/ 	.word	0xffffffff


	//   ....[128]....
        /*0c44*/ 	.word	0xffffffff


	//   ....[129]....
        /*0c48*/ 	.word	0xffffffff


	//   ....[130]....
        /*0c4c*/ 	.word	0xffffffff


	//   ....[131]....
        /*0c50*/ 	.word	0xffffffff


	//   ....[132]....
        /*0c54*/ 	.word	0xffffffff


	//   ....[133]....
        /*0c58*/ 	.word	0xffffffff


	//   ....[134]....
        /*0c5c*/ 	.word	0xffffffff


	//   ....[135]....
        /*0c60*/ 	.word	0xffffffff


	//   ....[136]....
        /*0c64*/ 	.word	0xffffffff


	//   ....[137]....
        /*0c68*/ 	.word	0xffffffff


	//   ....[138]....
        /*0c6c*/ 	.word	0xffffffff


	//   ....[139]....
        /*0c70*/ 	.word	0xffffffff


	//   ....[140]....
        /*0c74*/ 	.word	0xffffffff


	//   ....[141]....
        /*0c78*/ 	.word	0xffffffff


	//   ....[142]....
        /*0c7c*/ 	.word	0xffffffff


	//   ....[143]....
        /*0c80*/ 	.word	0xffffffff


	//   ....[144]....
        /*0c84*/ 	.word	0xffffffff


	//   ....[145]....
        /*0c88*/ 	.word	0xffffffff


	//   ....[146]....
        /*0c8c*/ 	.word	0xffffffff


	//   ....[147]....
        /*0c90*/ 	.word	0xffffffff


	//   ....[148]....
        /*0c94*/ 	.word	0xffffffff


	//   ....[149]....
        /*0c98*/ 	.word	0xffffffff


	//   ....[150]....
        /*0c9c*/ 	.word	0xffffffff


	//   ....[151]....
        /*0ca0*/ 	.word	0xffffffff


	//   ....[152]....
        /*0ca4*/ 	.word	0xffffffff


	//   ....[153]....
        /*0ca8*/ 	.word	0xffffffff


	//   ....[154]....
        /*0cac*/ 	.word	0xffffffff


	//   ....[155]....
        /*0cb0*/ 	.word	0xffffffff


	//   ....[156]....
        /*0cb4*/ 	.word	0xffffffff


	//   ....[157]....
        /*0cb8*/ 	.word	0xffffffff


	//   ....[158]....
        /*0cbc*/ 	.word	0xffffffff


	//   ....[159]....
        /*0cc0*/ 	.word	0xffffffff


	//   ....[160]....
        /*0cc4*/ 	.word	0xffffffff


	//   ....[161]....
        /*0cc8*/ 	.word	0xffffffff


	//   ....[162]....
        /*0ccc*/ 	.word	0xffffffff


	//   ....[163]....
        /*0cd0*/ 	.word	0xffffffff


	//   ....[164]....
        /*0cd4*/ 	.word	0xffffffff


	//   ....[165]....
        /*0cd8*/ 	.word	0xffffffff


	//   ....[166]....
        /*0cdc*/ 	.word	0xffffffff


	//   ....[167]....
        /*0ce0*/ 	.word	0xffffffff


	//   ....[168]....
        /*0ce4*/ 	.word	0xffffffff


	//   ....[169]....
        /*0ce8*/ 	.word	0xffffffff


	//   ....[170]....
        /*0cec*/ 	.word	0xffffffff


	//   ....[171]....
        /*0cf0*/ 	.word	0xffffffff


	//   ....[172]....
        /*0cf4*/ 	.word	0xffffffff


	//   ....[173]....
        /*0cf8*/ 	.word	0xffffffff


	//   ....[174]....
        /*0cfc*/ 	.word	0xffffffff


	//   ....[175]....
        /*0d00*/ 	.word	0xffffffff


	//   ....[176]....
        /*0d04*/ 	.word	0xffffffff


	//   ....[177]....
        /*0d08*/ 	.word	0xffffffff


	//   ....[178]....
        /*0d0c*/ 	.word	0xffffffff


	//   ....[179]....
        /*0d10*/ 	.word	0xffffffff


	//   ....[180]....
        /*0d14*/ 	.word	0xffffffff


	//   ....[181]....
        /*0d18*/ 	.word	0xffffffff


	//   ....[182]....
        /*0d1c*/ 	.word	0xffffffff


	//   ....[183]....
        /*0d20*/ 	.word	0xffffffff


	//   ....[184]....
        /*0d24*/ 	.word	0xffffffff


	//   ....[185]....
        /*0d28*/ 	.word	0xffffffff


	//   ....[186]....
        /*0d2c*/ 	.word	0x0500000f


	//   ....[187]....
        /*0d30*/ 	.word	0x0500000f


	//   ....[188]....
        /*0d34*/ 	.word	0x0500000f


	//   ....[189]....
        /*0d38*/ 	.word	0x0500000f


	//   ....[190]....
        /*0d3c*/ 	.word	0x0500000f


	//   ....[191]....
        /*0d40*/ 	.word	0x0500000f


	//   ....[192]....
        /*0d44*/ 	.word	0x0500000f


	//   ....[193]....
        /*0d48*/ 	.word	0x0500000f


	//   ....[194]....
        /*0d4c*/ 	.word	0x0500000f


	//   ....[195]....
        /*0d50*/ 	.word	0x0500000f


	//   ....[196]....
        /*0d54*/ 	.word	0x0500000f


	//   ....[197]....
        /*0d58*/ 	.word	0x0500000f


	//   ....[198]....
        /*0d5c*/ 	.word	0x0500000f


	//   ....[199]....
        /*0d60*/ 	.word	0x0500000f


	//   ....[200]....
        /*0d64*/ 	.word	0x0500000f


	//   ....[201]....
        /*0d68*/ 	.word	0x0500000f


	//   ....[202]....
        /*0d6c*/ 	.word	0x0500000f


	//   ....[203]....
        /*0d70*/ 	.word	0x0500000f


	//   ....[204]....
        /*0d74*/ 	.word	0x0500000f


	//   ....[205]....
        /*0d78*/ 	.word	0x0500000f


	//   ....[206]....
        /*0d7c*/ 	.word	0x0500000f


	//   ....[207]....
        /*0d80*/ 	.word	0x0500000f


	//   ....[208]....
        /*0d84*/ 	.word	0x0500000f


	//   ....[209]....
        /*0d88*/ 	.word	0x0500000f


	//   ....[210]....
        /*0d8c*/ 	.word	0x0500000f


	//   ....[211]....
        /*0d90*/ 	.word	0x0500000f


	//   ....[212]....
        /*0d94*/ 	.word	0x0500000f


	//   ....[213]....
        /*0d98*/ 	.word	0x0500000f


	//   ....[214]....
        /*0d9c*/ 	.word	0x0500000f


	//   ....[215]....
        /*0da0*/ 	.word	0x0500000f


	//   ....[216]....
        /*0da4*/ 	.word	0x0500000f


	//   ....[217]....
        /*0da8*/ 	.word	0x0500000f


	//   ....[218]....
        /*0dac*/ 	.word	0x0500000f


	//   ....[219]....
        /*0db0*/ 	.word	0x0500000f


	//   ....[220]....
        /*0db4*/ 	.word	0x0500000f


	//   ....[221]....
        /*0db8*/ 	.word	0x0500000f


	//   ....[222]....
        /*0dbc*/ 	.word	0x0500000f


	//   ....[223]....
        /*0dc0*/ 	.word	0x0500000f


	//   ....[224]....
        /*0dc4*/ 	.word	0x0500000f


	//   ....[225]....
        /*0dc8*/ 	.word	0x0500000f


	//   ....[226]....
        /*0dcc*/ 	.word	0x0500000f


	//   ....[227]....
        /*0dd0*/ 	.word	0x0500000f


	//   ....[228]....
        /*0dd4*/ 	.word	0x0500000f


	//   ....[229]....
        /*0dd8*/ 	.word	0x0500000f


	//   ....[230]....
        /*0ddc*/ 	.word	0x0500000f


	//   ....[231]....
        /*0de0*/ 	.word	0x0500000f


	//   ....[232]....
        /*0de4*/ 	.word	0x0500000f


	//   ....[233]....
        /*0de8*/ 	.word	0x0500000f


	//   ....[234]....
        /*0dec*/ 	.word	0x0500000f


	//   ....[235]....
        /*0df0*/ 	.word	0x0500000f


	//   ....[236]....
        /*0df4*/ 	.word	0x0500000f


	//   ....[237]....
        /*0df8*/ 	.word	0x0500000f


	//   ....[238]....
        /*0dfc*/ 	.word	0x0500000f


	//   ....[239]....
        /*0e00*/ 	.word	0x0500000f


	//   ....[240]....
        /*0e04*/ 	.word	0x0500000f


	//   ....[241]....
        /*0e08*/ 	.word	0x0500000f


	//   ....[242]....
        /*0e0c*/ 	.word	0x0500000f


	//   ....[243]....
        /*0e10*/ 	.word	0x0500000f


	//   ....[244]....
        /*0e14*/ 	.word	0x0500000f


	//   ....[245]....
        /*0e18*/ 	.word	0x0500000f


	//   ....[246]....
        /*0e1c*/ 	.word	0x0500000f


	//   ....[247]....
        /*0e20*/ 	.word	0x0500000f


	//   ....[248]....
        /*0e24*/ 	.word	0x0500000f


	//   ....[249]....
        /*0e28*/ 	.word	0x0500000f


	//   ....[250]....
        /*0e2c*/ 	.word	0x0500000f


	//   ....[251]....
        /*0e30*/ 	.word	0x0500000f


	//   ....[252]....
        /*0e34*/ 	.word	0x0500000f


	//   ....[253]....
        /*0e38*/ 	.word	0x0500000f


	//   ....[254]....
        /*0e3c*/ 	.word	0x0500000f


	//   ....[255]....
        /*0e40*/ 	.word	0x0500000f


	//   ....[0]....
        /*0e44*/ 	.word	0x0500000f


	//   ....[1]....
        /*0e48*/ 	.word	0x0500000f


	//   ....[2]....
        /*0e4c*/ 	.word	0x0500000f


	//   ....[3]....
        /*0e50*/ 	.word	0x0500000f


	//   ....[4]....
        /*0e54*/ 	.word	0x0500000f


	//   ....[5]....
        /*0e58*/ 	.word	0x0500000f


	//   ....[6]....
        /*0e5c*/ 	.word	0x0500000f


	//   ....[7]....
        /*0e60*/ 	.word	0x0500000f


	//   ....[8]....
        /*0e64*/ 	.word	0x0500000f


	//   ....[9]....
        /*0e68*/ 	.word	0x0500000f


	//   ....[10]....
        /*0e6c*/ 	.word	0x0500000f


	//   ....[11]....
        /*0e70*/ 	.word	0x0500000f


	//   ....[12]....
        /*0e74*/ 	.word	0x0500000f


	//   ....[13]....
        /*0e78*/ 	.word	0x0500000f


	//   ....[14]....
        /*0e7c*/ 	.word	0x0500000f


	//   ....[15]....
        /*0e80*/ 	.word	0x0500000f


	//   ....[16]....
        /*0e84*/ 	.word	0x0500000f


	//   ....[17]....
        /*0e88*/ 	.word	0x0500000f


	//   ....[18]....
        /*0e8c*/ 	.word	0x0500000f


	//   ....[19]....
        /*0e90*/ 	.word	0x0500000f


	//   ....[20]....
        /*0e94*/ 	.word	0x0500000f


	//   ....[21]....
        /*0e98*/ 	.word	0x0500000f


	//   ....[22]....
        /*0e9c*/ 	.word	0x0500000f


	//   ....[23]....
        /*0ea0*/ 	.word	0x0500000f


	//   ....[24]....
        /*0ea4*/ 	.word	0x0500000f


	//   ....[25]....
        /*0ea8*/ 	.word	0x0500000f


	//   ....[26]....
        /*0eac*/ 	.word	0x0500000f


	//   ....[27]....
        /*0eb0*/ 	.word	0x0500000f


	//   ....[28]....
        /*0eb4*/ 	.word	0x0500000f


	//   ....[29]....
        /*0eb8*/ 	.word	0x0500000f


	//   ....[30]....
        /*0ebc*/ 	.word	0x0500000f


	//   ....[31]....
        /*0ec0*/ 	.word	0x0500000f


	//   ....[32]....
        /*0ec4*/ 	.word	0x0500000f


	//   ....[33]....
        /*0ec8*/ 	.word	0x0500000f


	//   ....[34]....
        /*0ecc*/ 	.word	0x0500000f


	//   ....[35]....
        /*0ed0*/ 	.word	0x0500000f


	//   ....[36]....
        /*0ed4*/ 	.word	0x0500000f


	//   ....[37]....
        /*0ed8*/ 	.word	0x0500000f


	//   ....[38]....
        /*0edc*/ 	.word	0x0500000f


	//   ....[39]....
        /*0ee0*/ 	.word	0x0500000f


	//   ....[40]....
        /*0ee4*/ 	.word	0x0500000f


	//   ....[41]....
        /*0ee8*/ 	.word	0x0500000f


	//   ....[42]....
        /*0eec*/ 	.word	0x0500000f


	//   ....[43]....
        /*0ef0*/ 	.word	0x0500000f


	//   ....[44]....
        /*0ef4*/ 	.word	0x0500000f


	//   ....[45]....
        /*0ef8*/ 	.word	0x0500000f


	//   ....[46]....
        /*0efc*/ 	.word	0x0500000f


	//   ....[47]....
        /*0f00*/ 	.word	0x0500000f


	//   ....[48]....
        /*0f04*/ 	.word	0x0500000f


	//   ....[49]....
        /*0f08*/ 	.word	0x0500000f


	//   ....[50]....
        /*0f0c*/ 	.word	0x0500000f


	//   ....[51]....
        /*0f10*/ 	.word	0x0500000f


	//   ....[52]....
        /*0f14*/ 	.word	0x0500000f


	//   ....[53]....
        /*0f18*/ 	.word	0x0500000f


	//   ....[54]....
        /*0f1c*/ 	.word	0x0500000f


	//   ....[55]....
        /*0f20*/ 	.word	0x0500000f


	//   ....[56]....
        /*0f24*/ 	.word	0x0500000f


	//   ....[57]....
        /*0f28*/ 	.word	0x0500000f


	//   ....[58]....
        /*0f2c*/ 	.word	0x0500000f


	//   ....[59]....
        /*0f30*/ 	.word	0x0500000f


	//   ....[60]....
        /*0f34*/ 	.word	0x0500000f


	//   ....[61]....
        /*0f38*/ 	.word	0x0500000f


	//   ....[62]....
        /*0f3c*/ 	.word	0x0500000f


	//   ....[63]....
        /*0f40*/ 	.word	0x0500000f


	//   ....[64]....
        /*0f44*/ 	.word	0x0500000f


	//   ....[65]....
        /*0f48*/ 	.word	0x0500000f


	//   ....[66]....
        /*0f4c*/ 	.word	0x0500000f


	//   ....[67]....
        /*0f50*/ 	.word	0x0500000f


	//----- nvinfo : EIATTR_COOP_GROUP_INSTR_OFFSETS
	.align		4
.L_326:
        /*0f54*/ 	.byte	0x04, 0x28
        /*0f56*/ 	.short	(.L_328 - .L_327)


	//   ....[0]....
.L_327:
        /*0f58*/ 	.word	0x00000070


	//   ....[1]....
        /*0f5c*/ 	.word	0x000001a0


	//   ....[2]....
        /*0f60*/ 	.word	0x000001f0


	//   ....[3]....
        /*0f64*/ 	.word	0x00000420


	//   ....[4]....
        /*0f68*/ 	.word	0x00000580


	//   ....[5]....
        /*0f6c*/ 	.word	0x000006a0


	//   ....[6]....
        /*0f70*/ 	.word	0x00000800


	//   ....[7]....
        /*0f74*/ 	.word	0x0000d220


	//   ....[8]....
        /*0f78*/ 	.word	0x0000dc30


	//   ....[9]....
        /*0f7c*/ 	.word	0x0000dc40


	//   ....[10]....
        /*0f80*/ 	.word	0x0000dc50


	//   ....[11]....
        /*0f84*/ 	.word	0x0000dc60


	//   ....[12]....
        /*0f88*/ 	.word	0x0000de80


	//   ....[13]....
        /*0f8c*/ 	.word	0x0000de90


	//   ....[14]....
        /*0f90*/ 	.word	0x0000dea0


	//   ....[15]....
        /*0f94*/ 	.word	0x0000deb0


	//   ....[16]....
        /*0f98*/ 	.word	0x000103f0


	//   ....[17]....
        /*0f9c*/ 	.word	0x00010400


	//   ....[18]....
        /*0fa0*/ 	.word	0x00010410


	//   ....[19]....
        /*0fa4*/ 	.word	0x00010420


	//   ....[20]....
        /*0fa8*/ 	.word	0x00010520


	//   ....[21]....
        /*0fac*/ 	.word	0x00010540


	//   ....[22]....
        /*0fb0*/ 	.word	0x00010550


	//   ....[23]....
        /*0fb4*/ 	.word	0x00010560


	//   ....[24]....
        /*0fb8*/ 	.word	0x00013af0


	//   ....[25]....
        /*0fbc*/ 	.word	0x000146a0


	//   ....[26]....
        /*0fc0*/ 	.word	0x00014e60


	//   ....[27]....
        /*0fc4*/ 	.word	0x00014e90


	//   ....[28]....
        /*0fc8*/ 	.word	0x00016190


	//   ....[29]....
        /*0fcc*/ 	.word	0x000161b0


	//   ....[30]....
        /*0fd0*/ 	.word	0x00019cf0


	//   ....[31]....
        /*0fd4*/ 	.word	0x00019da0


	//   ....[32]....
        /*0fd8*/ 	.word	0x0001b4c0


	//   ....[33]....
        /*0fdc*/ 	.word	0x0001b690


	//   ....[34]....
        /*0fe0*/ 	.word	0x0001be60


	//   ....[35]....
        /*0fe4*/ 	.word	0x0001bf60


	//   ....[36]....
        /*0fe8*/ 	.word	0x00020900


	//   ....[37]....
        /*0fec*/ 	.word	0x00020920


	//   ....[38]....
        /*0ff0*/ 	.word	0x00020950


	//   ....[39]....
        /*0ff4*/ 	.word	0x00020990


	//   ....[40]....
        /*0ff8*/ 	.word	0x00022dc0


	//   ....[41]....
        /*0ffc*/ 	.word	0x00022dd0


	//   ....[42]....
        /*1000*/ 	.word	0x00022e50


	//   ....[43]....
        /*1004*/ 	.word	0x00022e60


	//   ....[44]....
        /*1008*/ 	.word	0x00023ac0


	//   ....[45]....
        /*100c*/ 	.word	0x00023b50


	//   ....[46]....
        /*1010*/ 	.word	0x00023b80


	//   ....[47]....
        /*1014*/ 	.word	0x00023bb0


	//   ....[48]....
        /*1018*/ 	.word	0x00023be0


	//   ....[49]....
        /*101c*/ 	.word	0x00023c10


	//   ....[50]....
        /*1020*/ 	.word	0x00023c40


	//   ....[51]....
        /*1024*/ 	.word	0x00023c70


	//   ....[52]....
        /*1028*/ 	.word	0x00023ca0


	//   ....[53]....
        /*102c*/ 	.word	0x00023cd0


	//   ....[54]....
        /*1030*/ 	.word	0x00023d00


	//   ....[55]....
        /*1034*/ 	.word	0x00023d30


	//   ....[56]....
        /*1038*/ 	.word	0x00023d60


	//   ....[57]....
        /*103c*/ 	.word	0x00023d90


	//   ....[58]....
        /*1040*/ 	.word	0x00023dc0


	//   ....[59]....
        /*1044*/ 	.word	0x00023df0


	//   ....[60]....
        /*1048*/ 	.word	0x00023e20


	//   ....[61]....
        /*104c*/ 	.word	0x00023e50


	//   ....[62]....
        /*1050*/ 	.word	0x00023e80


	//   ....[63]....
        /*1054*/ 	.word	0x00023eb0


	//   ....[64]....
        /*1058*/ 	.word	0x00023ee0


	//   ....[65]....
        /*105c*/ 	.word	0x00023f10


	//   ....[66]....
        /*1060*/ 	.word	0x00023f40


	//   ....[67]....
        /*1064*/ 	.word	0x00023f70


	//   ....[68]....
        /*1068*/ 	.word	0x00023fa0


	//   ....[69]....
        /*106c*/ 	.word	0x00023fd0


	//   ....[70]....
        /*1070*/ 	.word	0x00024000


	//   ....[71]....
        /*1074*/ 	.word	0x00024030


	//   ....[72]....
        /*1078*/ 	.word	0x00024060


	//   ....[73]....
        /*107c*/ 	.word	0x00024090


	//   ....[74]....
        /*1080*/ 	.word	0x000240c0


	//   ....[75]....
        /*1084*/ 	.word	0x000240f0


	//   ....[76]....
        /*1088*/ 	.word	0x00024120


	//   ....[77]....
        /*108c*/ 	.word	0x00024150


	//   ....[78]....
        /*1090*/ 	.word	0x00024180


	//   ....[79]....
        /*1094*/ 	.word	0x000241b0


	//   ....[80]....
        /*1098*/ 	.word	0x000241e0


	//   ....[81]....
        /*109c*/ 	.word	0x00024210


	//   ....[82]....
        /*10a0*/ 	.word	0x00024230


	//   ....[83]....
        /*10a4*/ 	.word	0x00024240


	//   ....[84]....
        /*10a8*/ 	.word	0x00024250


	//   ....[85]....
        /*10ac*/ 	.word	0x00024260


	//   ....[86]....
        /*10b0*/ 	.word	0x00024270


	//   ....[87]....
        /*10b4*/ 	.word	0x000242a0


	//   ....[88]....
        /*10b8*/ 	.word	0x000242d0


	//   ....[89]....
        /*10bc*/ 	.word	0x00024300


	//   ....[90]....
        /*10c0*/ 	.word	0x00024330


	//   ....[91]....
        /*10c4*/ 	.word	0x00024360


	//   ....[92]....
        /*10c8*/ 	.word	0x00024390


	//   ....[93]....
        /*10cc*/ 	.word	0x000243c0


	//   ....[94]....
        /*10d0*/ 	.word	0x000243f0


	//   ....[95]....
        /*10d4*/ 	.word	0x00024420


	//   ....[96]....
        /*10d8*/ 	.word	0x00024450


	//   ....[97]....
        /*10dc*/ 	.word	0x00024480


	//   ....[98]....
        /*10e0*/ 	.word	0x000244b0


	//   ....[99]....
        /*10e4*/ 	.word	0x000244e0


	//   ....[100]....
        /*10e8*/ 	.word	0x000244f0


	//   ....[101]....
        /*10ec*/ 	.word	0x00024500


	//   ....[102]....
        /*10f0*/ 	.word	0x00024510


	//   ....[103]....
        /*10f4*/ 	.word	0x00024520


	//   ....[104]....
        /*10f8*/ 	.word	0x00024550


	//   ....[105]....
        /*10fc*/ 	.word	0x00024580


	//   ....[106]....
        /*1100*/ 	.word	0x000245b0


	//   ....[107]....
        /*1104*/ 	.word	0x000245e0


	//   ....[108]....
        /*1108*/ 	.word	0x00024ea0


	//   ....[109]....
        /*110c*/ 	.word	0x00024ec0


	//   ....[110]....
        /*1110*/ 	.word	0x00024ee0


	//   ....[111]....
        /*1114*/ 	.word	0x00024ef0


	//   ....[112]....
        /*1118*/ 	.word	0x00025640


	//   ....[113]....
        /*111c*/ 	.word	0x00025650


	//   ....[114]....
        /*1120*/ 	.word	0x00025770


	//   ....[115]....
        /*1124*/ 	.word	0x00025780


	//   ....[116]....
        /*1128*/ 	.word	0x000258a0


	//   ....[117]....
        /*112c*/ 	.word	0x000258b0


	//   ....[118]....
        /*1130*/ 	.word	0x000259d0


	//   ....[119]....
        /*1134*/ 	.word	0x000259e0


	//   ....[120]....
        /*1138*/ 	.word	0x00025fa0


	//   ....[121]....
        /*113c*/ 	.word	0x00025fb0


	//   ....[122]....
        /*1140*/ 	.word	0x00026530


	//   ....[123]....
        /*1144*/ 	.word	0x00026540


	//   ....[124]....
        /*1148*/ 	.word	0x000272e0


	//   ....[125]....
        /*114c*/ 	.word	0x000272f0


	//   ....[126]....
        /*1150*/ 	.word	0x00027420


	//   ....[127]....
        /*1154*/ 	.word	0x00027430


	//   ....[128]....
        /*1158*/ 	.word	0x00027550


	//   ....[129]....
        /*115c*/ 	.word	0x00027560


	//   ....[130]....
        /*1160*/ 	.word	0x00027680


	//   ....[131]....
        /*1164*/ 	.word	0x00027690


	//   ....[132]....
        /*1168*/ 	.word	0x00027810


	//   ....[133]....
        /*116c*/ 	.word	0x00027a60


	//   ....[134]....
        /*1170*/ 	.word	0x00027a90


	//   ....[135]....
        /*1174*/ 	.word	0x00027ac0


	//   ....[136]....
        /*1178*/ 	.word	0x00027af0


	//   ....[137]....
        /*117c*/ 	.word	0x00027b20


	//   ....[138]....
        /*1180*/ 	.word	0x00027b50


	//   ....[139]....
        /*1184*/ 	.word	0x00027d00


	//   ....[140]....
        /*1188*/ 	.word	0x00027d30


	//   ....[141]....
        /*118c*/ 	.word	0x00027d60


	//   ....[142]....
        /*1190*/ 	.word	0x00027d90


	//   ....[143]....
        /*1194*/ 	.word	0x00027dc0


	//   ....[144]....
        /*1198*/ 	.word	0x00027df0


	//   ....[145]....
        /*119c*/ 	.word	0x00027e90


	//   ....[146]....
        /*11a0*/ 	.word	0x00027ec0


	//   ....[147]....
        /*11a4*/ 	.word	0x00027ed0


	//   ....[148]....
        /*11a8*/ 	.word	0x00027f00


	//   ....[149]....
        /*11ac*/ 	.word	0x000296f0


	//   ....[150]....
        /*11b0*/ 	.word	0x0002af60


	//   ....[151]....
        /*11b4*/ 	.word	0x0002bb80


	//   ....[152]....
        /*11b8*/ 	.word	0x0002bba0


	//   ....[153]....
        /*11bc*/ 	.word	0x0002bc30


	//   ....[154]....
        /*11c0*/ 	.word	0x0002bc40


	//   ....[155]....
        /*11c4*/ 	.word	0x0002bcc0


	//   ....[156]....
        /*11c8*/ 	.word	0x0002bcd0


	//   ....[157]....
        /*11cc*/ 	.word	0x0002bd50


	//   ....[158]....
        /*11d0*/ 	.word	0x0002bd60


	//   ....[159]....
        /*11d4*/ 	.word	0x0002bde0


	//   ....[160]....
        /*11d8*/ 	.word	0x0002bdf0


	//   ....[161]....
        /*11dc*/ 	.word	0x0002be70


	//   ....[162]....
        /*11e0*/ 	.word	0x0002be80


	//   ....[163]....
        /*11e4*/ 	.word	0x0002bf00


	//   ....[164]....
        /*11e8*/ 	.word	0x0002bf10


	//   ....[165]....
        /*11ec*/ 	.word	0x0002bf60


	//   ....[166]....
        /*11f0*/ 	.word	0x0002bf80


	//   ....[167]....
        /*11f4*/ 	.word	0x0002dd60


	//   ....[168]....
        /*11f8*/ 	.word	0x0002dd90


	//   ....[169]....
        /*11fc*/ 	.word	0x0002de00


	//   ....[170]....
        /*1200*/ 	.word	0x0002de30


	//   ....[171]....
        /*1204*/ 	.word	0x0002de60


	//   ....[172]....
        /*1208*/ 	.word	0x0002de90


	//   ....[173]....
        /*120c*/ 	.word	0x0002dec0


	//   ....[174]....
        /*1210*/ 	.word	0x0002def0


	//   ....[175]....
        /*1214*/ 	.word	0x0002e0c0


	//   ....[176]....
        /*1218*/ 	.word	0x0002e0f0


	//   ....[177]....
        /*121c*/ 	.word	0x0002e120


	//   ....[178]....
        /*1220*/ 	.word	0x0002e150


	//   ....[179]....
        /*1224*/ 	.word	0x0002e180


	//   ....[180]....
        /*1228*/ 	.word	0x0002e1b0


	//   ....[181]....
        /*122c*/ 	.word	0x0002e280


	//   ....[182]....
        /*1230*/ 	.word	0x0002e2a0


	//   ....[183]....
        /*1234*/ 	.word	0x0002e2b0


	//   ....[184]....
        /*1238*/ 	.word	0x0002e330


	//   ....[185]....
        /*123c*/ 	.word	0x0002ee90


	//   ....[186]....
        /*1240*/ 	.word	0x0002f3b0


	//   ....[187]....
        /*1244*/ 	.word	0x0002f460


	//   ....[188]....
        /*1248*/ 	.word	0x0002f4f0


	//   ....[189]....
        /*124c*/ 	.word	0x0002f540


	//   ....[190]....
        /*1250*/ 	.word	0x0002f590


	//   ....[191]....
        /*1254*/ 	.word	0x0002f620


	//   ....[192]....
        /*1258*/ 	.word	0x0002f6b0


	//   ....[193]....
        /*125c*/ 	.word	0x0002f700


	//   ....[194]....
        /*1260*/ 	.word	0x0002f750


	//   ....[195]....
        /*1264*/ 	.word	0x0002f840


	//   ....[196]....
        /*1268*/ 	.word	0x0002f8f0


	//   ....[197]....
        /*126c*/ 	.word	0x0002f940


	//   ....[198]....
        /*1270*/ 	.word	0x0002f990


	//   ....[199]....
        /*1274*/ 	.word	0x0002fae0


	//   ....[200]....
        /*1278*/ 	.word	0x0002fb30


	//   ....[201]....
        /*127c*/ 	.word	0x0002fb80


	//   ....[202]....
        /*1280*/ 	.word	0x0002fbd0


	//   ....[203]....
        /*1284*/ 	.word	0x0002ff60


	//   ....[204]....
        /*1288*/ 	.word	0x00030080


	//   ....[205]....
        /*128c*/ 	.word	0x000301b0


	//   ....[206]....
        /*1290*/ 	.word	0x000302c0


	//   ....[207]....
        /*1294*/ 	.word	0x000303f0


	//   ....[208]....
        /*1298*/ 	.word	0x000304c0


	//   ....[209]....
        /*129c*/ 	.word	0x00030520


	//   ....[210]....
        /*12a0*/ 	.word	0x00030570


	//   ....[211]....
        /*12a4*/ 	.word	0x000305d0


	//   ....[212]....
        /*12a8*/ 	.word	0x00030650


	//   ....[213]....
        /*12ac*/ 	.word	0x000306b0


	//   ....[214]....
        /*12b0*/ 	.word	0x00030700


	//   ....[215]....
        /*12b4*/ 	.word	0x00030780


	//   ....[216]....
        /*12b8*/ 	.word	0x000307f0


	//   ....[217]....
        /*12bc*/ 	.word	0x00030850


	//   ....[218]....
        /*12c0*/ 	.word	0x000308b0


	//   ....[219]....
        /*12c4*/ 	.word	0x00030920


	//   ....[220]....
        /*12c8*/ 	.word	0x00030990


	//   ....[221]....
        /*12cc*/ 	.word	0x000309f0


	//   ....[222]....
        /*12d0*/ 	.word	0x00030a50


	//   ....[223]....
        /*12d4*/ 	.word	0x00030ac0


	//   ....[224]....
        /*12d8*/ 	.word	0x00030b30


	//   ....[225]....
        /*12dc*/ 	.word	0x00030b90


	//   ....[226]....
        /*12e0*/ 	.word	0x00030bf0


	//   ....[227]....
        /*12e4*/ 	.word	0x00030c70


	//   ....[228]....
        /*12e8*/ 	.word	0x00030ce0


	//   ....[229]....
        /*12ec*/ 	.word	0x00030d40


	//   ....[230]....
        /*12f0*/ 	.word	0x00030d90


	//   ....[231]....
        /*12f4*/ 	.word	0x00030e10


	//   ....[232]....
        /*12f8*/ 	.word	0x00030e80


	//   ....[233]....
        /*12fc*/ 	.word	0x00030ee0


	//   ....[234]....
        /*1300*/ 	.word	0x00030f30


	//   ....[235]....
        /*1304*/ 	.word	0x00030fb0


	//   ....[236]....
        /*1308*/ 	.word	0x00031020


	//   ....[237]....
        /*130c*/ 	.word	0x00031080


	//   ....[238]....
        /*1310*/ 	.word	0x000310d0


	//   ....[239]....
        /*1314*/ 	.word	0x00031150


	//   ....[240]....
        /*1318*/ 	.word	0x000311c0


	//   ....[241]....
        /*131c*/ 	.word	0x00031220


	//   ....[242]....
        /*1320*/ 	.word	0x00031270


	//   ....[243]....
        /*1324*/ 	.word	0x000312d0


	//   ....[244]....
        /*1328*/ 	.word	0x00031340


	//   ....[245]....
        /*132c*/ 	.word	0x000313b0


	//   ....[246]....
        /*1330*/ 	.word	0x00031410


	//   ....[247]....
        /*1334*/ 	.word	0x00031470


	//   ....[248]....
        /*1338*/ 	.word	0x000314e0


	//   ....[249]....
        /*133c*/ 	.word	0x00031540


	//   ....[250]....
        /*1340*/ 	.word	0x00031590


	//   ....[251]....
        /*1344*/ 	.word	0x00031610


	//   ....[252]....
        /*1348*/ 	.word	0x00031660


	//   ....[253]....
        /*134c*/ 	.word	0x000316d0


	//   ....[254]....
        /*1350*/ 	.word	0x00031750


	//   ....[255]....
        /*1354*/ 	.word	0x000317c0


	//   ....[0]....
        /*1358*/ 	.word	0x00031840


	//   ....[1]....
        /*135c*/ 	.word	0x000318a0


	//   ....[2]....
        /*1360*/ 	.word	0x000318f0


	//   ....[3]....
        /*1364*/ 	.word	0x00031970


	//   ....[4]....
        /*1368*/ 	.word	0x000319e0


	//   ....[5]....
        /*136c*/ 	.word	0x00031a40


	//   ....[6]....
        /*1370*/ 	.word	0x00031a90


	//   ....[7]....
        /*1374*/ 	.word	0x00031b10


	//   ....[8]....
        /*1378*/ 	.word	0x00031b80


	//   ....[9]....
        /*137c*/ 	.word	0x00031be0


	//   ....[10]....
        /*1380*/ 	.word	0x00031c30


	//   ....[11]....
        /*1384*/ 	.word	0x00031cc0


	//   ....[12]....
        /*1388*/ 	.word	0x00031d10


	//   ....[13]....
        /*138c*/ 	.word	0x00031da0


	//   ....[14]....
        /*1390*/ 	.word	0x00031e30


	//   ....[15]....
        /*1394*/ 	.word	0x00031ec0


	//   ....[16]....
        /*1398*/ 	.word	0x00031f50


	//   ....[17]....
        /*139c*/ 	.word	0x00031fe0


	//   ....[18]....
        /*13a0*/ 	.word	0x00032070


	//   ....[19]....
        /*13a4*/ 	.word	0x000320f0


	//   ....[20]....
        /*13a8*/ 	.word	0x00032140


	//   ....[21]....
        /*13ac*/ 	.word	0x000321d0


	//   ....[22]....
        /*13b0*/ 	.word	0x00032260


	//   ....[23]....
        /*13b4*/ 	.word	0x000322e0


	//   ....[24]....
        /*13b8*/ 	.word	0x00032330


	//   ....[25]....
        /*13bc*/ 	.word	0x000323c0


	//   ....[26]....
        /*13c0*/ 	.word	0x00032450


	//   ....[27]....
        /*13c4*/ 	.word	0x000324e0


	//   ....[28]....
        /*13c8*/ 	.word	0x00032570


	//   ....[29]....
        /*13cc*/ 	.word	0x00032600


	//   ....[30]....
        /*13d0*/ 	.word	0x00032690


	//   ....[31]....
        /*13d4*/ 	.word	0x00032750


	//   ....[32]....
        /*13d8*/ 	.word	0x00032a30


	//   ....[33]....
        /*13dc*/ 	.word	0x00032c30


	//   ....[34]....
        /*13e0*/ 	.word	0x00032c80


	//   ....[35]....
        /*13e4*/ 	.word	0x00032d90


	//   ....[36]....
        /*13e8*/ 	.word	0x00032de0


	//   ....[37]....
        /*13ec*/ 	.word	0x00032ef0


	//   ....[38]....
        /*13f0*/ 	.word	0x00032f40


	//   ....[39]....
        /*13f4*/ 	.word	0x00033050


	//   ....[40]....
        /*13f8*/ 	.word	0x000330a0


	//   ....[41]....
        /*13fc*/ 	.word	0x000331b0


	//   ....[42]....
        /*1400*/ 	.word	0x00033200


	//   ....[43]....
        /*1404*/ 	.word	0x00033310


	//   ....[44]....
        /*1408*/ 	.word	0x00033360


	//   ....[45]....
        /*140c*/ 	.word	0x00033450


	//   ....[46]....
        /*1410*/ 	.word	0x000334c0


	//   ....[47]....
        /*1414*/ 	.word	0x000335b0


	//   ....[48]....
        /*1418*/ 	.word	0x00033600


	//   ....[49]....
        /*141c*/ 	.word	0x000338e0


	//   ....[50]....
        /*1420*/ 	.word	0x00033980


	//   ....[51]....
        /*1424*/ 	.word	0x00033b30


	//   ....[52]....
        /*1428*/ 	.word	0x00033bb0


	//   ....[53]....
        /*142c*/ 	.word	0x00033c30


	//   ....[54]....
        /*1430*/ 	.word	0x00033cb0


	//   ....[55]....
        /*1434*/ 	.word	0x00033d30


	//   ....[56]....
        /*1438*/ 	.word	0x00033dc0


	//   ....[57]....
        /*143c*/ 	.word	0x00033e60


	//   ....[58]....
        /*1440*/ 	.word	0x00033f10


	//   ....[59]....
        /*1444*/ 	.word	0x00033f90


	//   ....[60]....
        /*1448*/ 	.word	0x00034010


	//   ....[61]....
        /*144c*/ 	.word	0x00034090


	//   ....[62]....
        /*1450*/ 	.word	0x00034120


	//   ....[63]....
        /*1454*/ 	.word	0x000341a0


	//   ....[64]....
        /*1458*/ 	.word	0x00034250


	//   ....[65]....
        /*145c*/ 	.word	0x000342a0


	//   ....[66]....
        /*1460*/ 	.word	0x00034360


	//   ....[67]....
        /*1464*/ 	.word	0x00034490


	//----- nvinfo : EIATTR_REG_RECONFIG
	.align		4
.L_328:
        /*1468*/ 	.byte	0x01, 0x54
	.zero		2


	//----- nvinfo : EIATTR_SYSCALL_OFFSETS
	.align		4
        /*146c*/ 	.byte	0x04, 0x46
        /*146e*/ 	.short	(.L_330 - .L_329)


	//   ....[0]....
.L_329:
        /*1470*/ 	.word	0x00001e20


	//   ....[1]....
        /*1474*/ 	.word	0x00001f70


	//   ....[2]....
        /*1478*/ 	.word	0x0000d3e0


	//   ....[3]....
        /*147c*/ 	.word	0x0000d970


	//   ....[4]....
        /*1480*/ 	.word	0x0002a9b0


	//   ....[5]....
        /*1484*/ 	.word	0x0002ab40


	//   ....[6]....
        /*1488*/ 	.word	0x0002ac90


	//   ....[7]....
        /*148c*/ 	.word	0x0002add0


	//   ....[8]....
        /*1490*/ 	.word	0x0002b7d0


	//----- nvinfo : EIATTR_MBARRIER_INSTR_OFFSETS
	.align		4
.L_330:
        /*1494*/ 	.byte	0x04, 0x39
        /*1496*/ 	.short	(.L_332 - .L_331)


	//   ....[0]....
.L_331:
        /*1498*/ 	.word	0x000002d0
        /*149c*/ 	.word	0x000000ff
        /*14a0*/ 	.word	0x0002e800
        /*14a4*/ 	.short	0x0100
        /*14a6*/ 	.byte	0x08
	.zero		1


	//   ....[1]....
        /*14a8*/ 	.word	0x000002e0
        /*14ac*/ 	.word	0x000000ff
        /*14b0*/ 	.word	0x0002e820
        /*14b4*/ 	.short	0x0100
        /*14b6*/ 	.byte	0x08
	.zero		1


	//   ....[2]....
        /*14b8*/ 	.word	0x000003d0
        /*14bc*/ 	.word	0x000000ff
        /*14c0*/ 	.word	0x0002e830
        /*14c4*/ 	.short	0x0100
        /*14c6*/ 	.byte	0x08
	.zero		1


	//   ....[3]....
        /*14c8*/ 	.word	0x000003e0
        /*14cc*/ 	.word	0x000000ff
        /*14d0*/ 	.word	0x0002e840
        /*14d4*/ 	.short	0x0100
        /*14d6*/ 	.byte	0x08
	.zero		1


	//   ....[4]....
        /*14d8*/ 	.word	0x000003f0
        /*14dc*/ 	.word	0x000000ff
        /*14e0*/ 	.word	0x0002e838
        /*14e4*/ 	.short	0x0100
        /*14e6*/ 	.byte	0x08
	.zero		1


	//   ....[5]....
        /*14e8*/ 	.word	0x00000400
        /*14ec*/ 	.word	0x000000ff
        /*14f0*/ 	.word	0x0002e848
        /*14f4*/ 	.short	0x0100
        /*14f6*/ 	.byte	0x08
	.zero		1


	//   ....[6]....
        /*14f8*/ 	.word	0x00000530
        /*14fc*/ 	.word	0x000000ff
        /*1500*/ 	.word	0x0002e850
        /*1504*/ 	.short	0x0100
        /*1506*/ 	.byte	0x08
	.zero		1


	//   ....[7]....
        /*1508*/ 	.word	0x00000540
        /*150c*/ 	.word	0x000000ff
        /*1510*/ 	.word	0x0002e860
        /*1514*/ 	.short	0x0100
        /*1516*/ 	.byte	0x08
	.zero		1


	//   ....[8]....
        /*1518*/ 	.word	0x00000550
        /*151c*/ 	.word	0x000000ff
        /*1520*/ 	.word	0x0002e858
        /*1524*/ 	.short	0x0100
        /*1526*/ 	.byte	0x08
	.zero		1


	//   ....[9]....
        /*1528*/ 	.word	0x00000560
        /*152c*/ 	.word	0x000000ff
        /*1530*/ 	.word	0x0002e868
        /*1534*/ 	.short	0x0100
        /*1536*/ 	.byte	0x08
	.zero		1


	//   ....[10]....
        /*1538*/ 	.word	0x00000650
        /*153c*/ 	.word	0x000000ff
        /*1540*/ 	.word	0x0002e870
        /*1544*/ 	.short	0x0100
        /*1546*/ 	.byte	0x06
	.zero		1


	//   ....[11]....
        /*1548*/ 	.word	0x00000660
        /*154c*/ 	.word	0x000000ff
        /*1550*/ 	.word	0x0002e880
        /*1554*/ 	.short	0x0100
        /*1556*/ 	.byte	0x06
	.zero		1


	//   ....[12]....
        /*1558*/ 	.word	0x00000670
        /*155c*/ 	.word	0x000000ff
        /*1560*/ 	.word	0x0002e878
        /*1564*/ 	.short	0x0100
        /*1566*/ 	.byte	0x06
	.zero		1


	//   ....[13]....
        /*1568*/ 	.word	0x00000680
        /*156c*/ 	.word	0x000000ff
        /*1570*/ 	.word	0x0002e888
        /*1574*/ 	.short	0x0100
        /*1576*/ 	.byte	0x06
	.zero		1


	//   ....[14]....
        /*1578*/ 	.word	0x000007b0
        /*157c*/ 	.word	0x000000ff
        /*1580*/ 	.word	0x0002e890
        /*1584*/ 	.short	0x0100
        /*1586*/ 	.byte	0x08
	.zero		1


	//   ....[15]....
        /*1588*/ 	.word	0x000007c0
        /*158c*/ 	.word	0x000000ff
        /*1590*/ 	.word	0x0002e8a0
        /*1594*/ 	.short	0x0100
        /*1596*/ 	.byte	0x08
	.zero		1


	//   ....[16]....
        /*1598*/ 	.word	0x000007d0
        /*159c*/ 	.word	0x000000ff
        /*15a0*/ 	.word	0x0002e898
        /*15a4*/ 	.short	0x0100
        /*15a6*/ 	.byte	0x08
	.zero		1


	//   ....[17]....
        /*15a8*/ 	.word	0x000007e0
        /*15ac*/ 	.word	0x000000ff
        /*15b0*/ 	.word	0x0002e8a8
        /*15b4*/ 	.short	0x0100
        /*15b6*/ 	.byte	0x08
	.zero		1


	//   ....[18]....
        /*15b8*/ 	.word	0x00000910
        /*15bc*/ 	.word	0x000000ff
        /*15c0*/ 	.word	0x0002e8b0
        /*15c4*/ 	.short	0x0100
        /*15c6*/ 	.byte	0x08
	.zero		1


	//   ....[19]....
        /*15c8*/ 	.word	0x00000920
        /*15cc*/ 	.word	0x000000ff
        /*15d0*/ 	.word	0x0002e8c0
        /*15d4*/ 	.short	0x0100
        /*15d6*/ 	.byte	0x08
	.zero		1


	//   ....[20]....
        /*15d8*/ 	.word	0x00000930
        /*15dc*/ 	.word	0x000000ff
        /*15e0*/ 	.word	0x0002e8b8
        /*15e4*/ 	.short	0x0100
        /*15e6*/ 	.byte	0x08
	.zero		1


	//   ....[21]....
        /*15e8*/ 	.word	0x00000940
        /*15ec*/ 	.word	0x000000ff
        /*15f0*/ 	.word	0x0002e8c8
        /*15f4*/ 	.short	0x0100
        /*15f6*/ 	.byte	0x08
	.zero		1


	//   ....[22]....
        /*15f8*/ 	.word	0x000035a0
        /*15fc*/ 	.word	0x0000006c
        /*1600*/ 	.word	0x0002e890
        /*1604*/ 	.short	0x010a
        /*1606*/ 	.byte	0x3f
	.zero		1


	//   ....[23]....
        /*1608*/ 	.word	0x000078d0
        /*160c*/ 	.word	0x0000006c
        /*1610*/ 	.word	0x0002e890
        /*1614*/ 	.short	0x010a
        /*1616*/ 	.byte	0x3f
	.zero		1


	//   ....[24]....
        /*1618*/ 	.word	0x0000ba10
        /*161c*/ 	.word	0x0000006c
        /*1620*/ 	.word	0x0002e890
        /*1624*/ 	.short	0x010a
        /*1626*/ 	.byte	0x3f
	.zero		1


	//   ....[25]....
        /*1628*/ 	.word	0x0000c190
        /*162c*/ 	.word	0x00000030
        /*1630*/ 	.word	0x00000000
        /*1634*/ 	.short	0x0101
        /*1636*/ 	.byte	0x3f
	.zero		1


	//   ....[26]....
        /*1638*/ 	.word	0x0000c1d0
        /*163c*/ 	.word	0x0000006c
        /*1640*/ 	.word	0x0002e8b0
        /*1644*/ 	.short	0x010a
        /*1646*/ 	.byte	0x3f
	.zero		1


	//   ....[27]....
        /*1648*/ 	.word	0x0000ca70
        /*164c*/ 	.word	0x0000006c
        /*1650*/ 	.word	0x00000000
        /*1654*/ 	.short	0x0101
        /*1656*/ 	.byte	0x3f
	.zero		1


	//   ....[28]....
        /*1658*/ 	.word	0x0000d6f0
        /*165c*/ 	.word	0x00000010
        /*1660*/ 	.word	0x0002e800
        /*1664*/ 	.short	0x010a
        /*1666*/ 	.byte	0x3f
	.zero		1


	//   ....[29]....
        /*1668*/ 	.word	0x0000d740
        /*166c*/ 	.word	0x00000010
        /*1670*/ 	.word	0x0002e800
        /*1674*/ 	.short	0x010a
        /*1676*/ 	.byte	0x3f
	.zero		1


	//   ....[30]....
        /*1678*/ 	.word	0x0000e210
        /*167c*/ 	.word	0x00000010
        /*1680*/ 	.word	0x0002e800
        /*1684*/ 	.short	0x010a
        /*1686*/ 	.byte	0x3f
	.zero		1


	//   ....[31]....
        /*1688*/ 	.word	0x00010800
        /*168c*/ 	.word	0x00000010
        /*1690*/ 	.word	0x0002e800
        /*1694*/ 	.short	0x010a
        /*1696*/ 	.byte	0x3f
	.zero		1


	//   ....[32]....
        /*1698*/ 	.word	0x00012950
        /*169c*/ 	.word	0x00000000
        /*16a0*/ 	.word	0x0002e830
        /*16a4*/ 	.short	0x010a
        /*16a6*/ 	.byte	0x3f
	.zero		1


	//   ....[33]....
        /*16a8*/ 	.word	0x000129f0
        /*16ac*/ 	.word	0x00000000
        /*16b0*/ 	.word	0x0002e830
        /*16b4*/ 	.short	0x010a
        /*16b6*/ 	.byte	0x3f
	.zero		1


	//   ....[34]....
        /*16b8*/ 	.word	0x00016cd0
        /*16bc*/ 	.word	0x00000000
        /*16c0*/ 	.word	0x00000000
        /*16c4*/ 	.short	0x0101
        /*16c6*/ 	.byte	0x3f
	.zero		1


	//   ....[35]....
        /*16c8*/ 	.word	0x00017e60
        /*16cc*/ 	.word	0x0000000d
        /*16d0*/ 	.word	0x0002e830
        /*16d4*/ 	.short	0x010a
        /*16d6*/ 	.byte	0x3f
	.zero		1


	//   ....[36]....
        /*16d8*/ 	.word	0x00017eb0
        /*16dc*/ 	.word	0x0000000d
        /*16e0*/ 	.word	0x0002e830
        /*16e4*/ 	.short	0x010a
        /*16e6*/ 	.byte	0x3f
	.zero		1


	//   ....[37]....
        /*16e8*/ 	.word	0x00019320
        /*16ec*/ 	.word	0x0000000d
        /*16f0*/ 	.word	0x0002e850
        /*16f4*/ 	.short	0x010a
        /*16f6*/ 	.byte	0x3f
	.zero		1


	//   ....[38]....
        /*16f8*/ 	.word	0x00019360
        /*16fc*/ 	.word	0x0000000d
        /*1700*/ 	.word	0x0002e850
        /*1704*/ 	.short	0x010a
        /*1706*/ 	.byte	0x3f
	.zero		1


	//   ....[39]....
        /*1708*/ 	.word	0x0001d160
        /*170c*/ 	.word	0x00000085
        /*1710*/ 	.word	0x00000000
        /*1714*/ 	.short	0x0101
        /*1716*/ 	.byte	0x3f
	.zero		1


	//   ....[40]....
        /*1718*/ 	.word	0x0001d3c0
        /*171c*/ 	.word	0x00000085
        /*1720*/ 	.word	0x00000000
        /*1724*/ 	.short	0x0101
        /*1726*/ 	.byte	0x3f
	.zero		1


	//   ....[41]....
        /*1728*/ 	.word	0x0001dc10
        /*172c*/ 	.word	0x0000000c
        /*1730*/ 	.word	0x0002e830
        /*1734*/ 	.short	0x010a
        /*1736*/ 	.byte	0x3f
	.zero		1


	//   ....[42]....
        /*1738*/ 	.word	0x0001dc60
        /*173c*/ 	.word	0x0000000c
        /*1740*/ 	.word	0x0002e830
        /*1744*/ 	.short	0x010a
        /*1746*/ 	.byte	0x3f
	.zero		1


	//   ....[43]....
        /*1748*/ 	.word	0x0001f0c0
        /*174c*/ 	.word	0x0000000d
        /*1750*/ 	.word	0x0002e850
        /*1754*/ 	.short	0x010a
        /*1756*/ 	.byte	0x3f
	.zero		1


	//   ....[44]....
        /*1758*/ 	.word	0x0001f100
        /*175c*/ 	.word	0x0000000d
        /*1760*/ 	.word	0x0002e850
        /*1764*/ 	.short	0x010a
        /*1766*/ 	.byte	0x3f
	.zero		1


	//   ....[45]....
        /*1768*/ 	.word	0x00021dc0
        /*176c*/ 	.word	0x0000006f
        /*1770*/ 	.word	0x00000000
        /*1774*/ 	.short	0x0101
        /*1776*/ 	.byte	0x3f
	.zero		1


	//   ....[46]....
        /*1778*/ 	.word	0x000228c0
        /*177c*/ 	.word	0x00000000
        /*1780*/ 	.word	0x00000000
        /*1784*/ 	.short	0x0101
        /*1786*/ 	.byte	0x3f
	.zero		1


	//   ....[47]....
        /*1788*/ 	.word	0x00022960
        /*178c*/ 	.word	0x00000009
        /*1790*/ 	.word	0x0002e850
        /*1794*/ 	.short	0x010a
        /*1796*/ 	.byte	0x3f
	.zero		1


	//   ....[48]....
        /*1798*/ 	.word	0x000229e0
        /*179c*/ 	.word	0x00000009
        /*17a0*/ 	.word	0x0002e850
        /*17a4*/ 	.short	0x010a
        /*17a6*/ 	.byte	0x3f
	.zero		1


	//   ....[49]....
        /*17a8*/ 	.word	0x000234e0
        /*17ac*/ 	.word	0x00000000
        /*17b0*/ 	.word	0x00000000
        /*17b4*/ 	.short	0x0101
        /*17b6*/ 	.byte	0x3f
	.zero		1


	//   ....[50]....
        /*17b8*/ 	.word	0x000255a0
        /*17bc*/ 	.word	0x00000000
        /*17c0*/ 	.word	0x00000000
        /*17c4*/ 	.short	0x0101
        /*17c6*/ 	.byte	0x3f
	.zero		1


	//   ....[51]....
        /*17c8*/ 	.word	0x00025d90
        /*17cc*/ 	.word	0x00000004
        /*17d0*/ 	.word	0x00000000
        /*17d4*/ 	.short	0x0101
        /*17d6*/ 	.byte	0x3f
	.zero		1


	//   ....[52]....
        /*17d8*/ 	.word	0x000297d0
        /*17dc*/ 	.word	0x00000012
        /*17e0*/ 	.word	0x0002e820
        /*17e4*/ 	.short	0x010a
        /*17e6*/ 	.byte	0x3f
	.zero		1


	//   ....[53]....
        /*17e8*/ 	.word	0x000298a0
        /*17ec*/ 	.word	0x00000007
        /*17f0*/ 	.word	0x0002e8a0
        /*17f4*/ 	.short	0x010a
        /*17f6*/ 	.byte	0x3f
	.zero		1


	//   ....[54]....
        /*17f8*/ 	.word	0x00029ae0
        /*17fc*/ 	.word	0x00000007
        /*1800*/ 	.word	0x0002e8c0
        /*1804*/ 	.short	0x010a
        /*1806*/ 	.byte	0x3f
	.zero		1


	//   ....[55]....
        /*1808*/ 	.word	0x00029e90
        /*180c*/ 	.word	0x00000005
        /*1810*/ 	.word	0x0002e8a0
        /*1814*/ 	.short	0x010a
        /*1816*/ 	.byte	0x3f
	.zero		1


	//   ....[56]....
        /*1818*/ 	.word	0x0002a0c0
        /*181c*/ 	.word	0x00000005
        /*1820*/ 	.word	0x0002e8c0
        /*1824*/ 	.short	0x010a
        /*1826*/ 	.byte	0x3f
	.zero		1


	//   ....[57]....
        /*1828*/ 	.word	0x0002b200
        /*182c*/ 	.word	0x00000002
        /*1830*/ 	.word	0x0002e880
        /*1834*/ 	.short	0x010a
        /*1836*/ 	.byte	0x3f
	.zero		1


	//   ....[58]....
        /*1838*/ 	.word	0x0002b3b0
        /*183c*/ 	.word	0x00000002
        /*1840*/ 	.word	0x0002e840
        /*1844*/ 	.short	0x010a
        /*1846*/ 	.byte	0x3f
	.zero		1


	//   ....[59]....
        /*1848*/ 	.word	0x0002c030
        /*184c*/ 	.word	0x00000012
        /*1850*/ 	.word	0x0002e800
        /*1854*/ 	.short	0x0107
        /*1856*/ 	.byte	0x3f
	.zero		1


	//   ....[60]....
        /*1858*/ 	.word	0x0002c120
        /*185c*/ 	.word	0x00000012
        /*1860*/ 	.word	0x0002e800
        /*1864*/ 	.short	0x0101
        /*1866*/ 	.byte	0x3f
	.zero		1


	//   ....[61]....
        /*1868*/ 	.word	0x0002c140
        /*186c*/ 	.word	0x00000012
        /*1870*/ 	.word	0x0002e820
        /*1874*/ 	.short	0x010a
        /*1876*/ 	.byte	0x3f
	.zero		1


	//   ....[62]....
        /*1878*/ 	.word	0x0002c470
        /*187c*/ 	.word	0x00000006
        /*1880*/ 	.word	0x0002e880
        /*1884*/ 	.short	0x010a
        /*1886*/ 	.byte	0x3f
	.zero		1


	//   ....[63]....
        /*1888*/ 	.word	0x0002c6d0
        /*188c*/ 	.word	0x00000006
        /*1890*/ 	.word	0x0002e840
        /*1894*/ 	.short	0x010a
        /*1896*/ 	.byte	0x3f
	.zero		1


	//   ....[64]....
        /*1898*/ 	.word	0x0002c9a0
        /*189c*/ 	.word	0x00000013
        /*18a0*/ 	.word	0x0002e870
        /*18a4*/ 	.short	0x010a
        /*18a6*/ 	.byte	0x3f
	.zero		1


	//   ....[65]....
        /*18a8*/ 	.word	0x0002ca10
        /*18ac*/ 	.word	0x00000013
        /*18b0*/ 	.word	0x0002e860
        /*18b4*/ 	.short	0x010a
        /*18b6*/ 	.byte	0x3f
	.zero		1


	//   ....[66]....
        /*18b8*/ 	.word	0x0002d090
        /*18bc*/ 	.word	0x00000013
        /*18c0*/ 	.word	0x0002e850
        /*18c4*/ 	.short	0x0101
        /*18c6*/ 	.byte	0x3f
	.zero		1


	//   ....[67]....
        /*18c8*/ 	.word	0x0002d110
        /*18cc*/ 	.word	0x00000013
        /*18d0*/ 	.word	0x00000000
        /*18d4*/ 	.short	0x0101
        /*18d6*/ 	.byte	0x3f
	.zero		1


	//   ....[68]....
        /*18d8*/ 	.word	0x0002d360
        /*18dc*/ 	.word	0x00000010
        /*18e0*/ 	.word	0x0002e870
        /*18e4*/ 	.short	0x010a
        /*18e6*/ 	.byte	0x3f
	.zero		1


	//   ....[69]....
        /*18e8*/ 	.word	0x0002d3d0
        /*18ec*/ 	.word	0x00000010
        /*18f0*/ 	.word	0x0002e860
        /*18f4*/ 	.short	0x010a
        /*18f6*/ 	.byte	0x3f
	.zero		1


	//   ....[70]....
        /*18f8*/ 	.word	0x0002da70
        /*18fc*/ 	.word	0x00000010
        /*1900*/ 	.word	0x0002e850
        /*1904*/ 	.short	0x0101
        /*1906*/ 	.byte	0x3f
	.zero		1


	//   ....[71]....
        /*1908*/ 	.word	0x0002dac0
        /*190c*/ 	.word	0x00000010
        /*1910*/ 	.word	0x00000000
        /*1914*/ 	.short	0x0101
        /*1916*/ 	.byte	0x3f
	.zero		1


	//   ....[72]....
        /*1918*/ 	.word	0x0002ee10
        /*191c*/ 	.word	0x00000000
        /*1920*/ 	.word	0x0002e820
        /*1924*/ 	.short	0x010a
        /*1926*/ 	.byte	0x3f
	.zero		1


	//   ....[73]....
        /*1928*/ 	.word	0x0002efe0
        /*192c*/ 	.word	0x00000006
        /*1930*/ 	.word	0x00000000
        /*1934*/ 	.short	0x010a
        /*1936*/ 	.byte	0x3f
	.zero		1


	//   ....[74]....
        /*1938*/ 	.word	0x0002f050
        /*193c*/ 	.word	0x00000007
        /*1940*/ 	.word	0x00000000
        /*1944*/ 	.short	0x010a
        /*1946*/ 	.byte	0x3f
	.zero		1


	//   ....[75]....
        /*1948*/ 	.word	0x0002f0b0
        /*194c*/ 	.word	0x00000004
        /*1950*/ 	.word	0x0002e860
        /*1954*/ 	.short	0x010a
        /*1956*/ 	.byte	0x3f
	.zero		1


	//   ....[76]....
        /*1958*/ 	.word	0x0002f100
        /*195c*/ 	.word	0x00000003
        /*1960*/ 	.word	0x0002e860
        /*1964*/ 	.short	0x010a
        /*1966*/ 	.byte	0x3f
	.zero		1


	//   ....[77]....
        /*1968*/ 	.word	0x0002f140
        /*196c*/ 	.word	0x00000004
        /*1970*/ 	.word	0x0002e880
        /*1974*/ 	.short	0x010a
        /*1976*/ 	.byte	0x3f
	.zero		1


	//   ....[78]....
        /*1978*/ 	.word	0x0002f160
        /*197c*/ 	.word	0x00000003
        /*1980*/ 	.word	0x0002e880
        /*1984*/ 	.short	0x010a
        /*1986*/ 	.byte	0x3f
	.zero		1


	//   ....[79]....
        /*1988*/ 	.word	0x0002f1c0
        /*198c*/ 	.word	0x0000006c
        /*1990*/ 	.word	0x0002e890
        /*1994*/ 	.short	0x010a
        /*1996*/ 	.byte	0x3f
	.zero		1


	//   ....[80]....
        /*1998*/ 	.word	0x0002f210
        /*199c*/ 	.word	0x0000006c
        /*19a0*/ 	.word	0x0002e890
        /*19a4*/ 	.short	0x010a
        /*19a6*/ 	.byte	0x3f
	.zero		1


	//   ....[81]....
        /*19a8*/ 	.word	0x0002f260
        /*19ac*/ 	.word	0x0000006c
        /*19b0*/ 	.word	0x0002e890
        /*19b4*/ 	.short	0x010a
        /*19b6*/ 	.byte	0x3f
	.zero		1


	//   ....[82]....
        /*19b8*/ 	.word	0x0002f2b0
        /*19bc*/ 	.word	0x0000006c
        /*19c0*/ 	.word	0x0002e8b0
        /*19c4*/ 	.short	0x010a
        /*19c6*/ 	.byte	0x3f
	.zero		1


	//   ....[83]....
        /*19c8*/ 	.word	0x0002f780
        /*19cc*/ 	.word	0x00000010
        /*19d0*/ 	.word	0x0002e800
        /*19d4*/ 	.short	0x010a
        /*19d6*/ 	.byte	0x3f
	.zero		1


	//   ....[84]....
        /*19d8*/ 	.word	0x0002fc90
        /*19dc*/ 	.word	0x00000010
        /*19e0*/ 	.word	0x0002e800
        /*19e4*/ 	.short	0x010a
        /*19e6*/ 	.byte	0x3f
	.zero		1


	//   ....[85]....
        /*19e8*/ 	.word	0x0002fce0
        /*19ec*/ 	.word	0x00000000
        /*19f0*/ 	.word	0x0002e830
        /*19f4*/ 	.short	0x010a
        /*19f6*/ 	.byte	0x3f
	.zero		1


	//   ....[86]....
        /*19f8*/ 	.word	0x0002fd30
        /*19fc*/ 	.word	0x0000000d
        /*1a00*/ 	.word	0x0002e830
        /*1a04*/ 	.short	0x010a
        /*1a06*/ 	.byte	0x3f
	.zero		1


	//   ....[87]....
        /*1a08*/ 	.word	0x0002fd80
        /*1a0c*/ 	.word	0x0000000d
        /*1a10*/ 	.word	0x0002e850
        /*1a14*/ 	.short	0x010a
        /*1a16*/ 	.byte	0x3f
	.zero		1


	//   ....[88]....
        /*1a18*/ 	.word	0x0002fdd0
        /*1a1c*/ 	.word	0x0000000c
        /*1a20*/ 	.word	0x0002e830
        /*1a24*/ 	.short	0x010a
        /*1a26*/ 	.byte	0x3f
	.zero		1


	//   ....[89]....
        /*1a28*/ 	.word	0x0002fe20
        /*1a2c*/ 	.word	0x0000000d
        /*1a30*/ 	.word	0x0002e850
        /*1a34*/ 	.short	0x010a
        /*1a36*/ 	.byte	0x3f
	.zero		1


	//   ....[90]....
        /*1a38*/ 	.word	0x0002fe70
        /*1a3c*/ 	.word	0x00000009
        /*1a40*/ 	.word	0x0002e850
        /*1a44*/ 	.short	0x010a
        /*1a46*/ 	.byte	0x3f
	.zero		1


	//   ....[91]....
        /*1a48*/ 	.word	0x00032810
        /*1a4c*/ 	.word	0x00000012
        /*1a50*/ 	.word	0x0002e820
        /*1a54*/ 	.short	0x010a
        /*1a56*/ 	.byte	0x3f
	.zero		1


	//   ....[92]....
        /*1a58*/ 	.word	0x00032860
        /*1a5c*/ 	.word	0x00000007
        /*1a60*/ 	.word	0x0002e8a0
        /*1a64*/ 	.short	0x010a
        /*1a66*/ 	.byte	0x3f
	.zero		1


	//   ....[93]....
        /*1a68*/ 	.word	0x000328b0
        /*1a6c*/ 	.word	0x00000007
        /*1a70*/ 	.word	0x0002e8c0
        /*1a74*/ 	.short	0x010a
        /*1a76*/ 	.byte	0x3f
	.zero		1


	//   ....[94]....
        /*1a78*/ 	.word	0x00032900
        /*1a7c*/ 	.word	0x00000005
        /*1a80*/ 	.word	0x0002e8a0
        /*1a84*/ 	.short	0x010a
        /*1a86*/ 	.byte	0x3f
	.zero		1


	//   ....[95]....
        /*1a88*/ 	.word	0x00032950
        /*1a8c*/ 	.word	0x00000005
        /*1a90*/ 	.word	0x0002e8c0
        /*1a94*/ 	.short	0x010a
        /*1a96*/ 	.byte	0x3f
	.zero		1


	//   ....[96]....
        /*1a98*/ 	.word	0x00032af0
        /*1a9c*/ 	.word	0x00000002
        /*1aa0*/ 	.word	0x0002e880
        /*1aa4*/ 	.short	0x010a
        /*1aa6*/ 	.byte	0x3f
	.zero		1


	//   ....[97]....
        /*1aa8*/ 	.word	0x00032b40
        /*1aac*/ 	.word	0x00000002
        /*1ab0*/ 	.word	0x0002e840
        /*1ab4*/ 	.short	0x010a
        /*1ab6*/ 	.byte	0x3f
	.zero		1


	//   ....[98]....
        /*1ab8*/ 	.word	0x00033640
        /*1abc*/ 	.word	0x00000012
        /*1ac0*/ 	.word	0x0002e820
        /*1ac4*/ 	.short	0x010a
        /*1ac6*/ 	.byte	0x3f
	.zero		1


	//   ....[99]....
        /*1ac8*/ 	.word	0x00033690
        /*1acc*/ 	.word	0x00000006
        /*1ad0*/ 	.word	0x0002e880
        /*1ad4*/ 	.short	0x010a
        /*1ad6*/ 	.byte	0x3f
	.zero		1


	//   ....[100]....
        /*1ad8*/ 	.word	0x000336e0
        /*1adc*/ 	.word	0x00000006
        /*1ae0*/ 	.word	0x0002e840
        /*1ae4*/ 	.short	0x010a
        /*1ae6*/ 	.byte	0x3f
	.zero		1


	//   ....[101]....
        /*1ae8*/ 	.word	0x00033730
        /*1aec*/ 	.word	0x00000013
        /*1af0*/ 	.word	0x0002e870
        /*1af4*/ 	.short	0x010a
        /*1af6*/ 	.byte	0x3f
	.zero		1


	//   ....[102]....
        /*1af8*/ 	.word	0x00033780
        /*1afc*/ 	.word	0x00000013
        /*1b00*/ 	.word	0x0002e860
        /*1b04*/ 	.short	0x010a
        /*1b06*/ 	.byte	0x3f
	.zero		1


	//   ....[103]....
        /*1b08*/ 	.word	0x000337d0
        /*1b0c*/ 	.word	0x00000010
        /*1b10*/ 	.word	0x0002e870
        /*1b14*/ 	.short	0x010a
        /*1b16*/ 	.byte	0x3f
	.zero		1


	//   ....[104]....
        /*1b18*/ 	.word	0x00033820
        /*1b1c*/ 	.word	0x00000010
        /*1b20*/ 	.word	0x0002e860
        /*1b24*/ 	.short	0x010a
        /*1b26*/ 	.byte	0x3f
	.zero		1


	//   ....[105]....
        /*1b28*/ 	.word	0x000343b0
        /*1b2c*/ 	.word	0x00000000
        /*1b30*/ 	.word	0x0002e820
        /*1b34*/ 	.short	0x010a
        /*1b36*/ 	.byte	0x3f
	.zero		1


	//   ....[106]....
        /*1b38*/ 	.word	0x00034550
        /*1b3c*/ 	.word	0x00000006
        /*1b40*/ 	.word	0x00000000
        /*1b44*/ 	.short	0x010a
        /*1b46*/ 	.byte	0x3f
	.zero		1


	//   ....[107]....
        /*1b48*/ 	.word	0x000345a0
        /*1b4c*/ 	.word	0x00000007
        /*1b50*/ 	.word	0x00000000
        /*1b54*/ 	.short	0x010a
        /*1b56*/ 	.byte	0x3f
	.zero		1


	//   ....[108]....
        /*1b58*/ 	.word	0x000345f0
        /*1b5c*/ 	.word	0x00000004
        /*1b60*/ 	.word	0x0002e860
        /*1b64*/ 	.short	0x010a
        /*1b66*/ 	.byte	0x3f
	.zero		1


	//   ....[109]....
        /*1b68*/ 	.word	0x00034640
        /*1b6c*/ 	.word	0x00000003
        /*1b70*/ 	.word	0x0002e860
        /*1b74*/ 	.short	0x010a
        /*1b76*/ 	.byte	0x3f
	.zero		1


	//   ....[110]....
        /*1b78*/ 	.word	0x00034690
        /*1b7c*/ 	.word	0x00000004
        /*1b80*/ 	.word	0x0002e880
        /*1b84*/ 	.short	0x010a
        /*1b86*/ 	.byte	0x3f
	.zero		1


	//----- nvinfo : EIATTR_NUM_MBARRIERS
	.align		4
.L_332:
        /*1b88*/ 	.byte	0x03, 0x38
        /*1b8a*/ 	.short	0x0016


	//----- nvinfo : EIATTR_EXIT_INSTR_OFFSETS
	.align		4
        /*1b8c*/ 	.byte	0x04, 0x1c
        /*1b8e*/ 	.short	(.L_334 - .L_333)


	//   ....[0]....
.L_333:
        /*1b90*/ 	.word	0x0002f1b0


	//----- nvinfo : EIATTR_MAX_THREADS
	.align		4
.L_334:
        /*1b94*/ 	.byte	0x04, 0x05
        /*1b96*/ 	.short	(.L_336 - .L_335)
.L_335:
        /*1b98*/ 	.word	0x00000180
        /*1b9c*/ 	.word	0x00000001
        /*1ba0*/ 	.word	0x00000001


	//----- nvinfo : EIATTR_CRS_STACK_SIZE
	.align		4
.L_336:
        /*1ba4*/ 	.byte	0x04, 0x1e
        /*1ba6*/ 	.short	(.L_338 - .L_337)
.L_337:
        /*1ba8*/ 	.word	0x00000000


	//----- nvinfo : EIATTR_CBANK_PARAM_SIZE
	.align		4
.L_338:
        /*1bac*/ 	.byte	0x03, 0x19
        /*1bae*/ 	.short	0x0af0


	//----- nvinfo : EIATTR_PARAM_CBANK
	.align		4
        /*1bb0*/ 	.byte	0x04, 0x0a
        /*1bb2*/ 	.short	(.L_340 - .L_339)
	.align		4
.L_339:
        /*1bb4*/ 	.word	index@(.nv.constant0._ZN7cutlass13device_kernelIN5flash11enable_sm90INS1_16FlashAttnFwdSm90INS1_25CollectiveMainloopFwdSm90ILi2EN4cute5tupleIJNS5_1CILi1EEES8_S8_EEENS6_IJNS7_ILi128EEENS7_ILi224EEESA_EEELi128ENS_12float_e4m3_tEfNS_4arch4Sm90ELb1ELb0ELb1ELb1ELb0ELb1ELb0ELb1ELb1ELb1ELb1ELb0EEENS1_21CollectiveEpilogueFwdINS6_IJSA_SA_SB_EEES9_NS_10bfloat16_tESF_Li256ELb1ELb1ELb1ELb1EEENS1_36VarlenDynamicPersistentTileSchedulerILi128ELi224ELi256ELi128ELb1ELb1ELb1ELb1ELb1ELb1EEEEEEEEEvNT_6ParamsE)
        /*1bb8*/ 	.short	0x0210
        /*1bba*/ 	.short	0x0af0


	//----- nvinfo : EIATTR_SW_WAR
	.align		4
.L_340:
        /*1bbc*/ 	.byte	0x04, 0x36
        /*1bbe*/ 	.short	(.L_342 - .L_341)
.L_341:
        /*1bc0*/ 	.word	0x00000008
.L_342:


//--------------------- .nv.callgraph             --------------------------
	.section	.nv.callgraph,"",@"SHT_CUDA_CALLGRAPH"
	.align	4
	.sectionentsize	8
	.align		4
        /*0000*/ 	.word	0x00000000
	.align		4
        /*0004*/ 	.word	0xffffffff
	.align		4
        /*0008*/ 	.word	index@(_ZN7cutlass13device_kernelIN5flash11enable_sm90INS1_16FlashAttnFwdSm90INS1_25CollectiveMainloopFwdSm90ILi2EN4cute5tupleIJNS5_1CILi1EEES8_S8_EEENS6_IJNS7_ILi128EEENS7_ILi224EEESA_EEELi128ENS_12float_e4m3_tEfNS_4arch4Sm90ELb0ELb0ELb1ELb0ELb0ELb0ELb0ELb1ELb1ELb1ELb1ELb0EEENS1_21CollectiveEpilogueFwdINS6_IJSA_SA_SB_EEES9_NS_10bfloat16_tESF_Li256ELb0ELb1ELb1ELb1EEENS1_19SingleTileSchedulerILb0ELb1ELb1ELi128EEEEEEEEEvNT_6ParamsE)
	.align		4
        /*000c*/ 	.word	index@(__assertfail)
	.align		4
        /*0010*/ 	.word	index@(_ZN7cutlass13device_kernelIN5flash11enable_sm90INS1_16FlashAttnFwdSm90INS1_25CollectiveMainloopFwdSm90ILi2EN4cute5tupleIJNS5_1CILi1EEES8_S8_EEENS6_IJNS7_ILi128EEENS7_ILi224EEESA_EEELi128ENS_12float_e4m3_tEfNS_4arch4Sm90ELb0ELb0ELb1ELb1ELb0ELb0ELb0ELb1ELb1ELb1ELb1ELb0EEENS1_21CollectiveEpilogueFwdINS6_IJSA_SA_SB_EEES9_NS_10bfloat16_tESF_Li256ELb1ELb1ELb1ELb1EEENS1_36VarlenDynamicPersistentTileSchedulerILi128ELi224ELi256ELi128ELb1ELb1ELb1ELb0ELb1ELb1EEEEEEEEEvNT_6ParamsE)
	.align		4
        /*0014*/ 	.word	index@(__assertfail)
	.align		4
        /*0018*/ 	.word	index@(_ZN7cutlass13device_kernelIN5flash11enable_sm90INS1_16FlashAttnFwdSm90INS1_25CollectiveMainloopFwdSm90ILi2EN4cute5tupleIJNS5_1CILi1EEES8_S8_EEENS6_IJNS7_ILi128EEENS7_ILi224EEESA_EEELi128ENS_12float_e4m3_tEfNS_4arch4Sm90ELb0ELb0ELb1ELb1ELb0ELb1ELb0ELb1ELb1ELb1ELb1ELb0EEENS1_21CollectiveEpilogueFwdINS6_IJSA_SA_SB_EEES9_NS_10bfloat16_tESF_Li256ELb1ELb1ELb1ELb1EEENS1_36VarlenDynamicPersistentTileSchedulerILi128ELi224ELi256ELi128ELb1ELb1ELb1ELb0ELb1ELb1EEEEEEEEEvNT_6ParamsE)
	.align		4
        /*001c*/ 	.word	index@(__assertfail)
	.align		4
        /*0020*/ 	.word	index@(_ZN7cutlass13device_kernelIN5flash11enable_sm90INS1_16FlashAttnFwdSm90INS1_25CollectiveMainloopFwdSm90ILi2EN4cute5tupleIJNS5_1CILi1EEES8_S8_EEENS6_IJNS7_ILi128EEENS7_ILi192EEESA_EEELi128ENS_12float_e4m3_tEfNS_4arch4Sm90ELb0ELb1ELb1ELb0ELb0ELb0ELb0ELb1ELb1ELb1ELb1ELb0EEENS1_21CollectiveEpilogueFwdINS6_IJSA_SA_SB_EEES9_NS_10bfloat16_tESF_Li256ELb0ELb1ELb1ELb1EEENS1_19SingleTileSchedulerILb0ELb1ELb1ELi128EEEEEEEEEvNT_6ParamsE)
	.align		4
        /*0024*/ 	.word	index@(__assertfail)
	.align		4
        /*0028*/ 	.word	index@(_ZN7cutlass13device_kernelIN5flash11enable_sm90INS1_16FlashAttnFwdSm90INS1_25CollectiveMainloopFwdSm90ILi2EN4cute5tupleIJNS5_1CILi1EEES8_S8_EEENS6_IJNS7_ILi128EEENS7_ILi192EEESA_EEELi128ENS_12float_e4m3_tEfNS_4arch4Sm90ELb0ELb1ELb1ELb1ELb0ELb0ELb0ELb1ELb1ELb1ELb1ELb0EEENS1_21CollectiveEpilogueFwdINS6_IJSA_SA_SB_EEES9_NS_10bfloat16_tESF_Li256ELb1ELb1ELb1ELb1EEENS1_36VarlenDynamicPersistentTileSchedulerILi128ELi192ELi256ELi128ELb1ELb1ELb1ELb1ELb0ELb1EEEEEEEEEvNT_6ParamsE)
	.align		4
        /*002c*/ 	.word	index@(__assertfail)
	.align		4
        /*0030*/ 	.word	index@(_ZN7cutlass13device_kernelIN5flash11enable_sm90INS1_16FlashAttnFwdSm90INS1_25CollectiveMainloopFwdSm90ILi2EN4cute5tupleIJNS5_1CILi1EEES8_S8_EEENS6_IJNS7_ILi128EEENS7_ILi192EEESA_EEELi128ENS_12float_e4m3_tEfNS_4arch4Sm90ELb0ELb1ELb1ELb1ELb0ELb1ELb0ELb1ELb1ELb1ELb1ELb0EEENS1_21CollectiveEpilogueFwdINS6_IJSA_SA_SB_EEES9_NS_10bfloat16_tESF_Li256ELb1ELb1ELb1ELb1EEENS1_36VarlenDynamicPersistentTileSchedulerILi128ELi192ELi256ELi128ELb1ELb1ELb1ELb1ELb0ELb1EEEEEEEEEvNT_6ParamsE)
	.align		4
        /*0034*/ 	.word	index@(__assertfail)
	.align		4
        /*0038*/ 	.word	index@(_ZN7cutlass13device_kernelIN5flash11enable_sm90INS1_16FlashAttnFwdSm90INS1_25CollectiveMainloopFwdSm90ILi2EN4cute5tupleIJNS5_1CILi1EEES8_S8_EEENS6_IJNS7_ILi128EEENS7_ILi224EEESA_EEELi128ENS_12float_e4m3_tEfNS_4arch4Sm90ELb1ELb0ELb1ELb0ELb0ELb0ELb0ELb1ELb1ELb1ELb1ELb0EEENS1_21CollectiveEpilogueFwdINS6_IJSA_SA_SB_EEES9_NS_10bfloat16_tESF_Li256ELb0ELb1ELb1ELb1EEENS1_19SingleTileSchedulerILb0ELb1ELb1ELi128EEEEEEEEEvNT_6ParamsE)
	.align		4
        /*003c*/ 	.word	index@(__assertfail)
	.align		4
        /*0040*/ 	.word	index@(_ZN7cutlass13device_kernelIN5flash11enable_sm90INS1_16FlashAttnFwdSm90INS1_25CollectiveMainloopFwdSm90ILi2EN4cute5tupleIJNS5_1CILi1EEES8_S8_EEENS6_IJNS7_ILi128EEENS7_ILi224EEESA_EEELi128ENS_12float_e4m3_tEfNS_4arch4Sm90ELb1ELb0ELb1ELb1ELb0ELb0ELb0ELb1ELb1ELb1ELb1ELb0EEENS1_21CollectiveEpilogueFwdINS6_IJSA_SA_SB_EEES9_NS_10bfloat16_tESF_Li256ELb1ELb1ELb1ELb1EEENS1_36VarlenDynamicPersistentTileSchedulerILi128ELi224ELi256ELi128ELb1ELb1ELb1ELb1ELb1ELb1EEEEEEEEEvNT_6ParamsE)
	.align		4
        /*0044*/ 	.word	index@(__assertfail)
	.align		4
        /*0048*/ 	.word	index@(_ZN7cutlass13device_kernelIN5flash11enable_sm90INS1_16FlashAttnFwdSm90INS1_25CollectiveMainloopFwdSm90ILi2EN4cute5tupleIJNS5_1CILi1EEES8_S8_EEENS6_IJNS7_ILi128EEENS7_ILi224EEESA_EEELi128ENS_12float_e4m3_tEfNS_4arch4Sm90ELb1ELb0ELb1ELb1ELb0ELb1ELb0ELb1ELb1ELb1ELb1ELb0EEENS1_21CollectiveEpilogueFwdINS6_IJSA_SA_SB_EEES9_NS_10bfloat16_tESF_Li256ELb1ELb1ELb1ELb1EEENS1_36VarlenDynamicPersistentTileSchedulerILi128ELi224ELi256ELi128ELb1ELb1ELb1ELb1ELb1ELb1EEEEEEEEEvNT_6ParamsE)
	.align		4
        /*004c*/ 	.word	index@(__assertfail)
	.align		4
        /*0050*/ 	.word	0x00000000
	.align		4
        /*0054*/ 	.word	0xfffffffe
	.align		4
        /*0058*/ 	.word	0x00000000
	.align		4
        /*005c*/ 	.word	0xfffffffd
	.align		4
        /*0060*/ 	.word	0x00000000
	.align		4
        /*0064*/ 	.word	0xfffffffc


//--------------------- .nv.constant4             --------------------------
	.section	.nv.constant4,"a",@progbits
	.align	8
	.align		8
.nv.constant4:
        /*0000*/ 	.dword	__assertfail
	.align		8
        /*0008*/ 	.dword	__unnamed_1
	.align		8
        /*0010*/ 	.dword	__unnamed_2
	.align		8
        /*0018*/ 	.dword	__unnamed_3
	.align		8
        /*0020*/ 	.dword	__unnamed_4
	.align		8
        /*0028*/ 	.dword	__unnamed_5
	.align		8
        /*0030*/ 	.dword	__unnamed_6
	.align		8
        /*0038*/ 	.dword	_ZZN5flash28permute_output_fp8_VcolmajorIN4cute6TensorINS1_11ArrayEngineIfLm64EEENS1_6LayoutINS1_5tupleIJNS6_IJNS1_1CILi2EEES8_NS7_ILi16EEEEEENS7_ILi1EEESB_EEENS6_IJNS6_IJSB_S8_NS7_ILi4EEEEEENS7_ILi0EEESF_EEEEEEEEEvRT_E9upper_map
	.align		8
        /*0040*/ 	.dword	__unnamed_7
	.align		8
        /*0048*/ 	.dword	__unnamed_8
	.align		8
        /*0050*/ 	.dword	__unnamed_9
	.align		8
        /*0058*/ 	.dword	__unnamed_10
	.align		8
        /*0060*/ 	.dword	__unnamed_11
	.align		8
        /*0068*/ 	.dword	_ZN80_INTERNAL_de3e3484_44_flash_fwd_hdim128_e4m3_split_softcap_sm90_cu_b81ac279_29034cuda3std3__45__cpo5beginE
	.align		8
        /*0070*/ 	.dword	_ZN80_INTERNAL_de3e3484_44_flash_fwd_hdim128_e4m3_split_softcap_sm90_cu_b81ac279_29034cuda3std3__45__cpo3endE
	.align		8
        /*0078*/ 	.dword	_ZN80_INTERNAL_de3e3484_44_flash_fwd_hdim128_e4m3_split_softcap_sm90_cu_b81ac279_29034cuda3std3__45__cpo6cbeginE
	.align		8
        /*0080*/ 	.dword	_ZN80_INTERNAL_de3e3484_44_flash_fwd_hdim128_e4m3_split_softcap_sm90_cu_b81ac279_29034cuda3std3__45__cpo4cendE
	.align		8
        /*0088*/ 	.dword	_ZN80_INTERNAL_de3e3484_44_flash_fwd_hdim128_e4m3_split_softcap_sm90_cu_b81ac279_29034cuda3std3__482_GLOBAL__N__de3e3484_44_flash_fwd_hdim128_e4m3_split_softcap_sm90_cu_b81ac279_29036ignoreE
	.align		8
        /*0090*/ 	.dword	_ZN80_INTERNAL_de3e3484_44_flash_fwd_hdim128_e4m3_split_softcap_sm90_cu_b81ac279_29034cuda3std3__419piecewise_constructE
	.align		8
        /*0098*/ 	.dword	_ZN80_INTERNAL_de3e3484_44_flash_fwd_hdim128_e4m3_split_softcap_sm90_cu_b81ac279_29034cuda3std3__48in_placeE
	.align		8
        /*00a0*/ 	.dword	_ZN80_INTERNAL_de3e3484_44_flash_fwd_hdim128_e4m3_split_softcap_sm90_cu_b81ac279_29034cuda3std6ranges3__45__cpo4swapE
	.align		8
        /*00a8*/ 	.dword	_ZN80_INTERNAL_de3e3484_44_flash_fwd_hdim128_e4m3_split_softcap_sm90_cu_b81ac279_29034cuda3std6ranges3__45__cpo9iter_moveE
	.align		8
        /*00b0*/ 	.dword	_ZN80_INTERNAL_de3e3484_44_flash_fwd_hdim128_e4m3_split_softcap_sm90_cu_b81ac279_29034cute7productE
	.align		8
        /*00b8*/ 	.dword	_ZN80_INTERNAL_de3e3484_44_flash_fwd_hdim128_e4m3_split_softcap_sm90_cu_b81ac279_29034cute1_E
	.align		8
        /*00c0*/ 	.dword	$str$23
	.align		8
        /*00c8*/ 	.dword	$str$24


//--------------------- .text._ZN7cutlass13device_kernelIN5flash11enable_sm90INS1_16FlashAttnFwdSm90INS1_25CollectiveMainloopFwdSm90ILi2EN4cute5tupleIJNS5_1CILi1EEES8_S8_EEENS6_IJNS7_ILi128EEENS7_ILi224EEESA_EEELi128ENS_12float_e4m3_tEfNS_4arch4Sm90ELb0ELb0ELb1ELb0ELb0ELb0ELb0ELb1ELb1ELb1ELb1ELb0EEENS1_21CollectiveEpilogueFwdINS6_IJSA_SA_SB_EEES9_NS_10bfloat16_tESF_Li256ELb0ELb1ELb1ELb1EEENS1_19SingleTileSchedulerILb0ELb1ELb1ELi128EEEEEEEEEvNT_6ParamsE --------------------------
	.section	.text._ZN7cutlass13device_kernelIN5flash11enable_sm90INS1_16FlashAttnFwdSm90INS1_25CollectiveMainloopFwdSm90ILi2EN4cute5tupleIJNS5_1CILi1EEES8_S8_EEENS6_IJNS7_ILi128EEENS7_ILi224EEESA_EEELi128ENS_12float_e4m3_tEfNS_4arch4Sm90ELb0ELb0ELb1ELb0ELb0ELb0ELb0ELb1ELb1ELb1ELb1ELb0EEENS1_21CollectiveEpilogueFwdINS6_IJSA_SA_SB_EEES9_NS_10bfloat16_tESF_Li256ELb0ELb1ELb1ELb1EEENS1_19SingleTileSchedulerILb0ELb1ELb1ELi128EEEEEEEEEvNT_6ParamsE,"ax",@progbits
	.align	128
.text._ZN7cutlass13device_kernelIN5flash11enable_sm90INS1_16FlashAttnFwdSm90INS1_25CollectiveMainloopFwdSm90ILi2EN4cute5tupleIJNS5_1CILi1EEES8_S8_EEENS6_IJNS7_ILi128EEENS7_ILi224EEESA_EEELi128ENS_12float_e4m3_tEfNS_4arch4Sm90ELb0ELb0ELb1ELb0ELb0ELb0ELb0ELb1ELb1ELb1ELb1ELb0EEENS1_21CollectiveEpilogueFwdINS6_IJSA_SA_SB_EEES9_NS_10bfloat16_tESF_Li256ELb0ELb1ELb1ELb1EEENS1_19SingleTileSchedulerILb0ELb1ELb1ELi128EEEEEEEEEvNT_6ParamsE:
        .type           _ZN7cutlass13device_kernelIN5flash11enable_sm90INS1_16FlashAttnFwdSm90INS1_25CollectiveMainloopFwdSm90ILi2EN4cute5tupleIJNS5_1CILi1EEES8_S8_EEENS6_IJNS7_ILi128EEENS7_ILi224EEESA_EEELi128ENS_12float_e4m3_tEfNS_4arch4Sm90ELb0ELb0ELb1ELb0ELb0ELb0ELb0ELb1ELb1ELb1ELb1ELb0EEENS1_21CollectiveEpilogueFwdINS6_IJSA_SA_SB_EEES9_NS_10bfloat16_tESF_Li256ELb0ELb1ELb1ELb1EEENS1_19SingleTileSchedulerILb0ELb1ELb1ELi128EEEEEEEEEvNT_6ParamsE,@function
        .size           _ZN7cutlass13device_kernelIN5flash11enable_sm90INS1_16FlashAttnFwdSm90INS1_25CollectiveMainloopFwdSm90ILi2EN4cute5tupleIJNS5_1CILi1EEES8_S8_EEENS6_IJNS7_ILi128EEENS7_ILi224EEESA_EEELi128ENS_12float_e4m3_tEfNS_4arch4Sm90ELb0ELb0ELb1ELb0ELb0ELb0ELb0ELb1ELb1ELb1ELb1ELb0EEENS1_21CollectiveEpilogueFwdINS6_IJSA_SA_SB_EEES9_NS_10bfloat16_tESF_Li256ELb0ELb1ELb1ELb1EEENS1_19SingleTileSchedulerILb0ELb1ELb1ELi128EEEEEEEEEvNT_6ParamsE,(.L_x_2816 - _ZN7cutlass13device_kernelIN5flash11enable_sm90INS1_16FlashAttnFwdSm90INS1_25CollectiveMainloopFwdSm90ILi2EN4cute5tupleIJNS5_1CILi1EEES8_S8_EEENS6_IJNS7_ILi128EEENS7_ILi224EEESA_EEELi128ENS_12float_e4m3_tEfNS_4arch4Sm90ELb0ELb0ELb1ELb0ELb0ELb0ELb0ELb1ELb1ELb1ELb1ELb0EEENS1_21CollectiveEpilogueFwdINS6_IJSA_SA_SB_EEES9_NS_10bfloat16_tESF_Li256ELb0ELb1ELb1ELb1EEENS1_19SingleTileSchedulerILb0ELb1ELb1ELi128EEEEEEEEEvNT_6ParamsE)
        .other          _ZN7cutlass13device_kernelIN5flash11enable_sm90INS1_16FlashAttnFwdSm90INS1_25CollectiveMainloopFwdSm90ILi2EN4cute5tupleIJNS5_1CILi1EEES8_S8_EEENS6_IJNS7_ILi128EEENS7_ILi224EEESA_EEELi128ENS_12float_e4m3_tEfNS_4arch4Sm90ELb0ELb0ELb1ELb0ELb0ELb0ELb0ELb1ELb1ELb1ELb1ELb0EEENS1_21CollectiveEpilogueFwdINS6_IJSA_SA_SB_EEES9_NS_10bfloat16_tESF_Li256ELb0ELb1ELb1ELb1EEENS1_19SingleTileSchedulerILb0ELb1ELb1ELi128EEEEEEEEEvNT_6ParamsE,@"STO_CUDA_ENTRY STV_DEFAULT"
_ZN7cutlass13device_kernelIN5flash11enable_sm90INS1_16FlashAttnFwdSm90INS1_25CollectiveMainloopFwdSm90ILi2EN4cute5tupleIJNS5_1CILi1EEES8_S8_EEENS6_IJNS7_ILi128EEENS7_ILi224EEESA_EEELi128ENS_12float_e4m3_tEfNS_4arch4Sm90ELb0ELb0ELb1ELb0ELb0ELb0ELb0ELb1ELb1ELb1ELb1ELb0EEENS1_21CollectiveEpilogueFwdINS6_IJSA_SA_SB_EEES9_NS_10bfloat16_tESF_Li256ELb0ELb1ELb1ELb1EEENS1_19SingleTileSchedulerILb0ELb1ELb1ELi128EEEEEEEEEvNT_6ParamsE:
[----:B------:R-:W0:Y:S02]  /*0000*/  LDC R1, c[0x0][0x28] ;  /* 0x00000a00ff017b82 */ /* 0x000e240000000800 */
[----:B0-----:R-:W-:Y:S01]  /*0010*/  VIADD R1, R1, 0xffffffd8 ;  /* 0xffffffd801017836 */ /* 0x001fe20000000000 */
[----:B------:R-:W0:Y:S01]  /*0020*/  S2R R19, SR_TID.X ;  /* 0x0000000000137919 */ /* 0x000e220000002100 */
[----:B------:R-:W-:Y:S01]  /*0030*/  ELECT P0, URZ, PT ;  /* 0x00000000003f782f */ /* 0x000fe20003800000 */
[----:B------:R-:W-:Y:S01]  /*0040*/  BSSY B0, `(.L_x_0) ;  /* 0x000000d000007945 */ /* 0x000fe20003800000 */
[----:B0-----:R-:W-:-:S05]  /*0050*/  SHF.R.U32.HI R0, RZ, 0x5, R19 ;  /* 0x00000005ff007819 */ /* 0x001fca0000011613 */
[----:B------:R-:W0:Y:S02]  /*0060*/  SHFL.IDX PT, R2, R0, RZ, 0x1f ;  /* 0x00001fff00027589 */ /* 0x000e2400000e0000 */
[----:B0-----:R-:W-:-:S13]  /*0070*/  ISETP.EQ.AND P0, PT, R2, RZ, P0 ;  /* 0x000000ff0200720c */ /* 0x001fda0000702270 */
[----:B------:R-:W-:Y:S05]  /*0080*/  @!P0 BRA `(.L_x_1) ;  /* 0x0000000000208947 */ /* 0x000fea0003800000 */
[----:B------:R-:W-:Y:S02]  /*0090*/  ULDC.64 UR4, c[0x0][0x198] ;  /* 0x0000660000047ab9 */ /* 0x000fe40000000a00 */
[----:B------:R-:W-:Y:S02]  /*00a0*/  UIADD3 UR6, UP0, UR4, 0x370, URZ ;  /* 0x0000037004067890 */ /* 0x000fe4000ff1e03f */
[----:B------:R-:W-:Y:S02]  /*00b0*/  UIADD3 UR4, UP1, UR4, 0x470, URZ ;  /* 0x0000047004047890 */ /* 0x000fe4000ff3e03f */
[----:B------:R-:W-:Y:S02]  /*00c0*/  UIADD3.X UR7, URZ, UR5, URZ, UP0, !UPT ;  /* 0x000000053f077290 */ /* 0x000fe400087fe43f */
[----:B------:R-:W-:-:S07]  /*00d0*/  UIADD3.X UR5, URZ, UR5, URZ, UP1, !UPT ;  /* 0x000000053f057290 */ /* 0x000fce0008ffe43f */
[----:B------:R0:W-:Y:S02]  /*00e0*/  UTMACCTL.PF [UR6] ;  /* 0x00000000060079b9 */ /* 0x0001e40008040000 */
[----:B------:R0:W-:Y:S02]  /*00f0*/  UTMACCTL.PF [UR4] ;  /* 0x00000000040079b9 */ /* 0x0001e40008040000 */
[----:B0-----:R-:W-:Y:S01]  /*0100*/  NOP ;  /* 0x0000000000007918 */ /* 0x001fe20000000000 */
.L_x_1:
[----:B------:R-:W-:Y:S05]  /*0110*/  BSYNC B0 ;  /* 0x0000000000007941 */ /* 0x000fea0003800000 */
.L_x_0:
[----:B------:R-:W-:Y:S01]  /*0120*/  VOTEU.ANY UP0, P0 ;  /* 0x00000000003f7886 */ /* 0x000fe20000000100 */
[----:B------:R-:W0:Y:S01]  /*0130*/  SHFL.IDX PT, R2, R0, RZ, 0x1f ;  /* 0x00001fff00027589 */ /* 0x000e2200000e0000 */
[----:B------:R-:W-:Y:S01]  /*0140*/  UMOV UR4, 0x80 ;  /* 0x0000008000047882 */ /* 0x000fe20000000000 */
[----:B------:R-:W-:Y:S01]  /*0150*/  UMOV UR7, 0x100 ;  /* 0x0000010000077882 */ /* 0x000fe20000000000 */
[----:B------:R-:W-:Y:S01]  /*0160*/  SHF.R.U32.HI R18, RZ, 0x7, R19 ;  /* 0x00000007ff127819 */ /* 0x000fe20000011613 */
[----:B------:R-:W1:Y:S01]  /*0170*/  @UP0 S2UR UR8, SR_CgaCtaId ;  /* 0x00000000000809c3 */ /* 0x000e620000008800 */
[----:B------:R-:W-:Y:S01]  /*0180*/  @UP0 UMOV UR6, 0x400 ;  /* 0x0000040000060882 */ /* 0x000fe20000000000 */
[----:B------:R-:W-:-:S04]  /*0190*/  @UP0 UIADD3 UR4, -UR4, 0x100000, URZ ;  /* 0x0010000004040890 */ /* 0x000fc8000fffe13f */
[----:B------:R-:W-:Y:S02]  /*01a0*/  @UP0 USHF.L.U32 UR5, UR4, 0xb, URZ ;  /* 0x0000000b04050899 */ /* 0x000fe4000800063f */
[----:B------:R-:W-:Y:S01]  /*01b0*/  @UP0 USHF.L.U32 UR4, UR4, 0x1, URZ ;  /* 0x0000000104040899 */ /* 0x000fe2000800063f */
[----:B------:R-:W-:Y:S01]  /*01c0*/  VOTEU.ANY UP1, P0 ;  /* 0x00000000003f7886 */ /* 0x000fe20000020100 */
[----:B0-----:R-:W-:Y:S02]  /*01d0*/  ISETP.NE.AND P1, PT, R2, RZ, PT ;  /* 0x000000ff0200720c */ /* 0x001fe40003f25270 */
[----:B------:R0:W2:Y:S01]  /*01e0*/  SHFL.IDX PT, R2, R18, RZ, 0x1f ;  /* 0x00001fff12027589 */ /* 0x0000a200000e0000 */
[----:B-1----:R-:W-:Y:S02]  /*01f0*/  @UP0 ULEA UR8, UR8, UR6, 0x18 ;  /* 0x0000000608080291 */ /* 0x002fe4000f8ec03f */
[----:B------:R-:W-:-:S04]  /*0200*/  @UP0 UIADD3 UR6, -UR7, 0x100000, URZ ;  /* 0x0010000007060890 */ /* 0x000fc8000fffe13f */
[----:B------:R-:W-:Y:S02]  /*0210*/  @UP0 USHF.L.U32 UR7, UR6, 0xb, URZ ;  /* 0x0000000b06070899 */ /* 0x000fe4000800063f */
[----:B------:R-:W-:Y:S01]  /*0220*/  @UP0 USHF.L.U32 UR6, UR6, 0x1, URZ ;  /* 0x0000000106060899 */ /* 0x000fe2000800063f */
[----:B------:R-:W-:Y:S01]  /*0230*/  VOTEU.ANY UP0, P0 ;  /* 0x00000000003f7886 */ /* 0x000fe20000000100 */
[----:B------:R-:W1:Y:S04]  /*0240*/  FENCE.VIEW.ASYNC.S ;  /* 0x00000000000073c6 */ /* 0x000e680000000000 */
[----:B-1----:R0:W1:Y:S06]  /*0250*/  @UP0 SYNCS.EXCH.64 URZ, [UR8+0x2e800], UR4 ;  /* 0x02e80004083f05b2 */ /* 0x00206c0008000100 */
[----:B------:R0:W3:Y:S02]  /*0260*/  @UP1 SYNCS.EXCH.64 URZ, [UR8+0x2e820], UR6 ;  /* 0x02e82006083f15b2 */ /* 0x0000e40008000100 */
[----:B0-----:R-:W-:Y:S05]  /*0270*/  @P1 BRA `(.L_x_2) ;  /* 0x0000000000481947 */ /* 0x001fea0003800000 */
[----:B------:R-:W0:Y:S01]  /*0280*/  S2UR UR5, SR_CgaCtaId ;  /* 0x00000000000579c3 */ /* 0x000e220000008800 */
[----:B------:R-:W-:Y:S01]  /*0290*/  UMOV UR4, 0x400 ;  /* 0x0000040000047882 */ /* 0x000fe20000000000 */
[----:B------:R-:W-:Y:S01]  /*02a0*/  UMOV UR6, 0x1 ;  /* 0x0000000100067882 */ /* 0x000fe20000000000 */
[----:B------:R-:W-:Y:S01]  /*02b0*/  UMOV UR7, 0x2 ;  /* 0x0000000200077882 */ /* 0x000fe20000000000 */
[----:B------:R-:W-:Y:S01]  /*02c0*/  ELECT P0, URZ, PT ;  /* 0x00000000003f782f */ /* 0x000fe20003800000 */
[----:B0-----:R-:W-:Y:S02]  /*02d0*/  ULEA UR8, UR5, UR4, 0x18 ;  /* 0x0000000405087291 */ /* 0x001fe4000f8ec03f */
[----:B------:R-:W-:-:S04]  /*02e0*/  UIADD3 UR4, -UR6, 0x100000, URZ ;  /* 0x0010000006047890 */ /* 0x000fc8000fffe13f */
[----:B------:R-:W-:Y:S02]  /*02f0*/  USHF.L.U32 UR5, UR4, 0xb, URZ ;  /* 0x0000000b04057899 */ /* 0x000fe4000800063f */
[----:B------:R-:W-:Y:S02]  /*0300*/  USHF.L.U32 UR4, UR4, 0x1, URZ ;  /* 0x0000000104047899 */ /* 0x000fe4000800063f */
[----:B------:R-:W-:-:S04]  /*0310*/  UIADD3 UR6, -UR7, 0x100000, URZ ;  /* 0x0010000007067890 */ /* 0x000fc8000fffe13f */
[----:B------:R-:W-:Y:S02]  /*0320*/  USHF.L.U32 UR7, UR6, 0xb, URZ ;  /* 0x0000000b06077899 */ /* 0x000fe4000800063f */
[----:B------:R-:W-:Y:S01]  /*0330*/  USHF.L.U32 UR6, UR6, 0x1, URZ ;  /* 0x0000000106067899 */ /* 0x000fe2000800063f */
[----:B------:R-:W0:Y:S03]  /*0340*/  FENCE.VIEW.ASYNC.S ;  /* 0x00000000000073c6 */ /* 0x000e260000000000 */
[----:B0-----:R0:W4:Y:S08]  /*0350*/  SYNCS.EXCH.64 URZ, [UR8+0x2e830], UR4 ;  /* 0x02e83004083f75b2 */ /* 0x0011300008000100 */
[----:B------:R0:W0:Y:S01]  /*0360*/  SYNCS.EXCH.64 URZ, [UR8+0x2e840], UR6 ;  /* 0x02e84006083f75b2 */ /* 0x0000220008000100 */
[----:B------:R0:W0:Y:S01]  /*0370*/  SYNCS.EXCH.64 URZ, [UR8+0x2e838], UR4 ;  /* 0x02e83804083f75b2 */ /* 0x0000220008000100 */
[----:B------:R0:W0:Y:S01]  /*0380*/  SYNCS.EXCH.64 URZ, [UR8+0x2e848], UR6 ;  /* 0x02e84806083f75b2 */ /* 0x0000220008000100 */
[----:B------:R-:W-:Y:S01]  /*0390*/  NOP ;  /* 0x0000000000007918 */ /* 0x000fe20000000000 */
.L_x_2:
[----:B------:R-:W5:Y:S01]  /*03a0*/  SHFL.IDX PT, R3, R0, RZ, 0x1f ;  /* 0x00001fff00037589 */ /* 0x000f6200000e0000 */
[----:B------:R-:W-:Y:S01]  /*03b0*/  NOP ;  /* 0x0000000000007918 */ /* 0x000fe20000000000 */
[----:B-----5:R-:W-:-:S13]  /*03c0*/  ISETP.NE.AND P0, PT, R3, RZ, PT ;  /* 0x000000ff0300720c */ /* 0x020fda0003f05270 */
[----:B------:R-:W-:Y:S05]  /*03d0*/  @P0 BRA `(.L_x_3) ;  /* 0x0000000000480947 */ /* 0x000fea0003800000 */
[----:B0-----:R-:W0:Y:S01]  /*03e0*/  S2UR UR5, SR_CgaCtaId ;  /* 0x00000000000579c3 */ /* 0x001e220000008800 */
        /* <DEDUP_REMOVED lines=12> */
[----:B0-----:R0:W0:Y:S08]  /*04b0*/  SYNCS.EXCH.64 URZ, [UR8+0x2e850], UR4 ;  /* 0x02e85004083f75b2 */ /* 0x0010300008000100 */
[----:B------:R0:W0:Y:S01]  /*04c0*/  SYNCS.EXCH.64 URZ, [UR8+0x2e860], UR6 ;  /* 0x02e86006083f75b2 */ /* 0x0000220008000100 */
[----:B------:R0:W0:Y:S01]  /*04d0*/  SYNCS.EXCH.64 URZ, [UR8+0x2e858], UR4 ;  /* 0x02e85804083f75b2 */ /* 0x0000220008000100 */
[----:B------:R0:W0:Y:S01]  /*04e0*/  SYNCS.EXCH.64 URZ, [UR8+0x2e868], UR6 ;  /* 0x02e86806083f75b2 */ /* 0x0000220008000100 */
[----:B------:R-:W-:Y:S01]  /*04f0*/  NOP ;  /* 0x0000000000007918 */ /* 0x000fe20000000000 */
.L_x_3:
[----:B------:R-:W5:Y:S01]  /*0500*/  SHFL.IDX PT, R3, R0, RZ, 0x1f ;  /* 0x00001fff00037589 */ /* 0x000f6200000e0000 */
[----:B------:R-:W-:Y:S01]  /*0510*/  NOP ;  /* 0x0000000000007918 */ /* 0x000fe20000000000 */
[----:B-----5:R-:W-:-:S13]  /*0520*/  ISETP.NE.AND P0, PT, R3, RZ, PT ;  /* 0x000000ff0300720c */ /* 0x020fda0003f05270 */
[----:B------:R-:W-:Y:S05]  /*0530*/  @P0 BRA `(.L_x_4) ;  /* 0x0000000000380947 */ /* 0x000fea0003800000 */
[----:B0-----:R-:W0:Y:S01]  /*0540*/  S2UR UR5, SR_CgaCtaId ;  /* 0x00000000000579c3 */ /* 0x001e220000008800 */
[----:B------:R-:W-:Y:S01]  /*0550*/  UMOV UR4, 0x400 ;  /* 0x0000040000047882 */ /* 0x000fe20000000000 */
[----:B------:R-:W-:Y:S01]  /*0560*/  UMOV UR7, 0x1 ;  /* 0x0000000100077882 */ /* 0x000fe20000000000 */
[----:B------:R-:W-:Y:S01]  /*0570*/  ELECT P0, URZ, PT ;  /* 0x00000000003f782f */ /* 0x000fe20003800000 */
[----:B0-----:R-:W-:Y:S02]  /*0580*/  ULEA UR6, UR5, UR4, 0x18 ;  /* 0x0000000405067291 */ /* 0x001fe4000f8ec03f */
[----:B------:R-:W-:-:S04]  /*0590*/  UIADD3 UR4, -UR7, 0x100000, URZ ;  /* 0x0010000007047890 */ /* 0x000fc8000fffe13f */
[----:B------:R-:W-:Y:S02]  /*05a0*/  USHF.L.U32 UR5, UR4, 0xb, URZ ;  /* 0x0000000b04057899 */ /* 0x000fe4000800063f */
[----:B------:R-:W-:Y:S01]  /*05b0*/  USHF.L.U32 UR4, UR4, 0x1, URZ ;  /* 0x0000000104047899 */ /* 0x000fe2000800063f */
[----:B------:R-:W0:Y:S11]  /*05c0*/  FENCE.VIEW.ASYNC.S ;  /* 0x00000000000073c6 */ /* 0x000e360000000000 */
[----:B0-----:R0:W0:Y:S01]  /*05d0*/  SYNCS.EXCH.64 URZ, [UR6+0x2e870], UR4 ;  /* 0x02e87004063f75b2 */ /* 0x0010220008000100 */
[----:B------:R0:W0:Y:S01]  /*05e0*/  SYNCS.EXCH.64 URZ, [UR6+0x2e880], UR4 ;  /* 0x02e88004063f75b2 */ /* 0x0000220008000100 */
[----:B------:R0:W0:Y:S01]  /*05f0*/  SYNCS.EXCH.64 URZ, [UR6+0x2e878], UR4 ;  /* 0x02e87804063f75b2 */ /* 0x0000220008000100 */
[----:B------:R0:W0:Y:S01]  /*0600*/  SYNCS.EXCH.64 URZ, [UR6+0x2e888], UR4 ;  /* 0x02e88804063f75b2 */ /* 0x0000220008000100 */
[----:B------:R-:W-:Y:S01]  /*0610*/  NOP ;  /* 0x0000000000007918 */ /* 0x000fe20000000000 */
.L_x_4:
        /* <DEDUP_REMOVED lines=22> */
.L_x_5:
        /* <DEDUP_REMOVED lines=22> */
.L_x_6:
[----:B--2---:R-:W-:Y:S01]  /*08e0*/  ISETP.NE.AND P0, PT, R2, RZ, PT ;  /* 0x000000ff0200720c */ /* 0x004fe20003f05270 */
[----:B------:R-:W-:Y:S01]  /*08f0*/  IMAD.MOV.U32 R2, RZ, RZ, 0x1 ;  /* 0x00000001ff027424 */ /* 0x000fe200078e00ff */
[----:B------:R-:W-:Y:S01]  /*0900*/  NOP ;  /* 0x0000000000007918 */ /* 0x000fe20000000000 */
[----:B------:R-:W-:Y:S01]  /*0910*/  ULDC.64 UR44, c[0x0][0x208] ;  /* 0x00008200002c7ab9 */ /* 0x000fe20000000a00 */
[----:B------:R-:W-:Y:S02]  /*0920*/  BSSY B6, `(.L_x_7) ;  /* 0x000104d000067945 */ /* 0x000fe40003800000 */
[----:B------:R-:W-:-:S05]  /*0930*/  SEL R2, R2, 0x2, !P0 ;  /* 0x0000000202027807 */ /* 0x000fca0004000000 */
[----:B------:R2:W-:Y:S01]  /*0940*/  STL [R1+0x1c], R2 ;  /* 0x00001c0201007387 */ /* 0x0005e20000100800 */
[----:B01-34-:R-:W-:Y:S06]  /*0950*/  BAR.SYNC.DEFER_BLOCKING 0x0 ;  /* 0x0000000000007b1d */ /* 0x01bfec0000010000 */
[----:B------:R-:W-:Y:S05]  /*0960*/  @!P0 BRA `(.L_x_8) ;  /* 0x000000cc00088947 */ /* 0x000fea0003800000 */
.L_x_9:
[----:B------:R-:W-:-:S08]  /*0970*/  NOP ;  /* 0x0000000000007918 */ /* 0x000fd00000000000 */
[----:B------:R-:W0:Y:S02]  /*0980*/  USETMAXREG.TRY_ALLOC.CTAPOOL UP0, 0xf0 ;  /* 0x000000f0000079c8 */ /* 0x000e240008000600 */
[----:B0-----:R-:W-:-:S13]  /*0990*/  PLOP3.LUT P0, PT, PT, PT, UP0, 0x80, 0x0 ;  /* 0x000000000000781c */ /* 0x001fda0003f0f008 */
[----:B------:R-:W-:Y:S05]  /*09a0*/  @!P0 BRA `(.L_x_9) ;  /* 0xfffffffc00f08947 */ /* 0x000fea000383ffff */
[----:B--2---:R-:W0:Y:S01]  /*09b0*/  LDC R2, c[0x0][0xc50] ;  /* 0x00031400ff027b82 */ /* 0x004e220000000800 */
[----:B------:R-:W-:-:S07]  /*09c0*/  LOP3.LUT R4, R19, 0xffffff80, RZ, 0xc0, !PT ;  /* 0xffffff8013047812 */ /* 0x000fce00078ec0ff */
[----:B------:R-:W-:Y:S08]  /*09d0*/  BAR.ARV 0x8, 0x180 ;  /* 0x0206000000007b1d */ /* 0x000ff00000002000 */
[----:B------:R-:W1:Y:S01]  /*09e0*/  S2UR UR4, SR_CTAID.Y ;  /* 0x00000000000479c3 */ /* 0x000e620000002600 */
[----:B------:R-:W-:-:S07]  /*09f0*/  ISETP.NE.AND P0, PT, R4, 0x80, PT ;  /* 0x000000800400780c */ /* 0x000fce0003f05270 */
[----:B------:R-:W2:Y:S08]  /*0a00*/  S2UR UR36, SR_CTAID.Z ;  /* 0x00000000002479c3 */ /* 0x000eb00000002700 */
[----:B------:R-:W-:Y:S06]  /*0a10*/  @!P0 BAR.ARV 0x9, 0x100 ;  /* 0x0244000000008b1d */ /* 0x000fec0000002000 */
[----:B0-----:R-:W-:Y:S01]  /*0a20*/  ISETP.NE.AND P1, PT, R2, 0x1, PT ;  /* 0x000000010200780c */ /* 0x001fe20003f25270 */
[----:B-1----:R-:W-:Y:S01]  /*0a30*/  IMAD.U32 R16, RZ, RZ, UR4 ;  /* 0x00000004ff107e24 */ /* 0x002fe2000f8e00ff */
[----:B--2---:R-:W-:-:S11]  /*0a40*/  ISETP.LE.AND P0, PT, RZ, UR36, PT ;  /* 0x00000024ff007c0c */ /* 0x004fd6000bf03270 */
[----:B------:R-:W0:Y:S08]  /*0a50*/  @P1 LDC R0, c[0x0][0xc54] ;  /* 0x00031500ff001b82 */ /* 0x000e300000000800 */
[----:B------:R-:W1:Y:S01]  /*0a60*/  @P1 LDC R3, c[0x0][0xc58] ;  /* 0x00031600ff031b82 */ /* 0x000e620000000800 */
[----:B0-----:R-:W-:-:S05]  /*0a70*/  @P1 IMAD.HI.U32 R0, R0, UR4, RZ ;  /* 0x0000000400001c27 */ /* 0x001fca000f8e00ff */
[----:B-1----:R-:W-:-:S05]  /*0a80*/  @P1 SHF.R.U32.HI R16, RZ, R3, R0 ;  /* 0x00000003ff101219 */ /* 0x002fca0000011600 */
[----:B------:R-:W-:-:S04]  /*0a90*/  IMAD.MOV R3, RZ, RZ, -R16 ;  /* 0x000000ffff037224 */ /* 0x000fc800078e0a10 */
[----:B------:R-:W-:Y:S01]  /*0aa0*/  IMAD R5, R2, R3, UR4 ;  /* 0x0000000402057e24 */ /* 0x000fe2000f8e0203 */
[----:B------:R-:W-:Y:S06]  /*0ab0*/  @!P0 BRA `(.L_x_10) ;  /* 0x0000010000cc8947 */ /* 0x000fec0003800000 */
[----:B------:R-:W0:Y:S01]  /*0ac0*/  LDC.64 R2, c[0x0][0x418] ;  /* 0x00010600ff027b82 */ /* 0x000e220000000a00 */
[----:B------:R-:W-:-:S07]  /*0ad0*/  LOP3.LUT R17, R5, 0xffff, RZ, 0xc0, !PT ;  /* 0x0000ffff05117812 */ /* 0x000fce00078ec0ff */
[----:B------:R-:W1:Y:S08]  /*0ae0*/  LDC R23, c[0x0][0x424] ;  /* 0x00010900ff177b82 */ /* 0x000e700000000800 */
[----:B------:R-:W2:Y:S01]  /*0af0*/  LDC R0, c[0x0][0x2f0] ;  /* 0x0000bc00ff007b82 */ /* 0x000ea20000000800 */
[----:B0-----:R-:W-:Y:S01]  /*0b00*/  ISETP.NE.U32.AND P0, PT, R2, RZ, PT ;  /* 0x000000ff0200720c */ /* 0x001fe20003f05070 */
[----:B------:R-:W-:-:S03]  /*0b10*/  IMAD.MOV.U32 R2, RZ, RZ, RZ ;  /* 0x000000ffff027224 */ /* 0x000fc600078e00ff */
[----:B------:R-:W-:-:S04]  /*0b20*/  ISETP.NE.AND.EX P0, PT, R3, RZ, PT, P0 ;  /* 0x000000ff0300720c */ /* 0x000fc80003f05300 */
[----:B-1----:R-:W-:-:S05]  /*0b30*/  SEL R23, R23, 0x1, P0 ;  /* 0x0000000117177807 */ /* 0x002fca0000000000 */
[----:B--2---:R-:W-:Y:S02]  /*0b40*/  IMAD R23, R23, R0, RZ ;  /* 0x0000000017177224 */ /* 0x004fe400078e02ff */
[----:B------:R-:W-:Y:S02]  /*0b50*/  IMAD.MOV.U32 R0, RZ, RZ, RZ ;  /* 0x000000ffff007224 */ /* 0x000fe400078e00ff */
[C---:B------:R-:W-:Y:S01]  /*0b60*/  VIADD R3, R23.reuse, 0xdf ;  /* 0x000000df17037836 */ /* 0x040fe20000000000 */
[----:B------:R-:W-:-:S03]  /*0b70*/  ISETP.GE.AND P0, PT, R23, 0x1, PT ;  /* 0x000000011700780c */ /* 0x000fc60003f06270 */
[----:B------:R-:W-:-:S05]  /*0b80*/  IMAD.HI R2, R3, -0x6db6db6d, R2 ;  /* 0x9249249303027827 */ /* 0x000fca00078e0202 */
[----:B------:R-:W-:-:S04]  /*0b90*/  SHF.R.U32.HI R3, RZ, 0x1f, R2 ;  /* 0x0000001fff037819 */ /* 0x000fc80000011602 */
[----:B------:R-:W-:Y:S01]  /*0ba0*/  LEA.HI.SX32 R22, R2, R3, 0x19 ;  /* 0x0000000302167211 */ /* 0x000fe200078fcaff */
[----:B------:R-:W-:Y:S06]  /*0bb0*/  @!P0 BRA `(.L_x_11) ;  /* 0x0000000000788947 */ /* 0x000fec0003800000 */
[----:B------:R-:W-:-:S04]  /*0bc0*/  SHF.R.U32.HI R5, RZ, 0x10, R5 ;  /* 0x00000010ff057819 */ /* 0x000fc80000011605 */
[----:B------:R-:W-:-:S13]  /*0bd0*/  ISETP.NE.AND P0, PT, R5, RZ, PT ;  /* 0x000000ff0500720c */ /* 0x000fda0003f05270 */
[----:B------:R-:W0:Y:S02]  /*0be0*/  @!P0 LDC R5, c[0x0][0x9f0] ;  /* 0x00027c00ff058b82 */ /* 0x000e240000000800 */
[-C--:B0-----:R-:W-:Y:S02]  /*0bf0*/  IABS R7, R5.reuse ;  /* 0x0000000500077213 */ /* 0x081fe40000000000 */
[----:B------:R-:W-:Y:S02]  /*0c00*/  IADD3 R0, R22, -0x1, R5 ;  /* 0xffffffff16007810 */ /* 0x000fe40007ffe005 */
[----:B------:R-:W0:Y:S01]  /*0c10*/  I2F.RP R4, R7 ;  /* 0x0000000700047306 */ /* 0x000e220000209400 */
[----:B------:R-:W-:-:S05]  /*0c20*/  IABS R8, R5 ;  /* 0x0000000500087213 */ /* 0x000fca0000000000 */
[----:B------:R-:W-:Y:S02]  /*0c30*/  IMAD.MOV R8, RZ, RZ, -R8 ;  /* 0x000000ffff087224 */ /* 0x000fe400078e0a08 */
[----:B0-----:R-:W0:Y:S02]  /*0c40*/  MUFU.RCP R4, R4 ;  /* 0x0000000400047308 */ /* 0x001e240000001000 */
[----:B0-----:R-:W-:Y:S01]  /*0c50*/  VIADD R2, R4, 0xffffffe ;  /* 0x0ffffffe04027836 */ /* 0x001fe20000000000 */
[----:B------:R-:W-:Y:S02]  /*0c60*/  IABS R4, R0 ;  /* 0x0000000000047213 */ /* 0x000fe40000000000 */
[----:B------:R-:W-:-:S03]  /*0c70*/  LOP3.LUT R0, R0, R5, RZ, 0x3c, !PT ;  /* 0x0000000500007212 */ /* 0x000fc600078e3cff */
[----:B------:R0:W1:Y:S01]  /*0c80*/  F2I.FTZ.U32.TRUNC.NTZ R3, R2 ;  /* 0x0000000200037305 */ /* 0x000062000021f000 */
[----:B------:R-:W-:Y:S01]  /*0c90*/  ISETP.GE.AND P2, PT, R0, RZ, PT ;  /* 0x000000ff0000720c */ /* 0x000fe20003f46270 */
[----:B0-----:R-:W-:Y:S02]  /*0ca0*/  IMAD.MOV.U32 R2, RZ, RZ, RZ ;  /* 0x000000ffff027224 */ /* 0x001fe400078e00ff */
[----:B-1----:R-:W-:-:S04]  /*0cb0*/  IMAD.MOV R6, RZ, RZ, -R3 ;  /* 0x000000ffff067224 */ /* 0x002fc800078e0a03 */
[----:B------:R-:W-:-:S04]  /*0cc0*/  IMAD R9, R6, R7, RZ ;  /* 0x0000000706097224 */ /* 0x000fc800078e02ff */
[----:B------:R-:W-:-:S04]  /*0cd0*/  IMAD.HI.U32 R3, R3, R9, R2 ;  /* 0x0000000903037227 */ /* 0x000fc800078e0002 */
[----:B------:R-:W-:Y:S02]  /*0ce0*/  IMAD.MOV.U32 R2, RZ, RZ, R8 ;  /* 0x000000ffff027224 */ /* 0x000fe400078e0008 */
[----:B------:R-:W-:-:S04]  /*0cf0*/  IMAD.HI.U32 R3, R3, R4, RZ ;  /* 0x0000000403037227 */ /* 0x000fc800078e00ff */
[----:B------:R-:W-:-:S05]  /*0d00*/  IMAD R2, R3, R2, R4 ;  /* 0x0000000203027224 */ /* 0x000fca00078e0204 */
[----:B------:R-:W-:-:S13]  /*0d10*/  ISETP.GT.U32.AND P1, PT, R7, R2, PT ;  /* 0x000000020700720c */ /* 0x000fda0003f24070 */
[----:B------:R-:W-:Y:S01]  /*0d20*/  @!P1 IMAD.IADD R2, R2, 0x1, -R7 ;  /* 0x0000000102029824 */ /* 0x000fe200078e0a07 */
[----:B------:R-:W-:Y:S02]  /*0d30*/  @!P1 IADD3 R3, R3, 0x1, RZ ;  /* 0x0000000103039810 */ /* 0x000fe40007ffe0ff */
[----:B------:R-:W-:Y:S02]  /*0d40*/  ISETP.NE.AND P1, PT, R5, RZ, PT ;  /* 0x000000ff0500720c */ /* 0x000fe40003f25270 */
[----:B------:R-:W-:-:S13]  /*0d50*/  ISETP.GE.U32.AND P0, PT, R2, R7, PT ;  /* 0x000000070200720c */ /* 0x000fda0003f06070 */
[----:B------:R-:W-:-:S04]  /*0d60*/  @P0 VIADD R3, R3, 0x1 ;  /* 0x0000000103030836 */ /* 0x000fc80000000000 */
[----:B------:R-:W-:-:S04]  /*0d70*/  IMAD.MOV.U32 R0, RZ, RZ, R3 ;  /* 0x000000ffff007224 */ /* 0x000fc800078e0003 */
[----:B------:R-:W-:Y:S01]  /*0d80*/  @!P2 IMAD.MOV R0, RZ, RZ, -R0 ;  /* 0x000000ffff00a224 */ /* 0x000fe200078e0a00 */
[----:B------:R-:W-:-:S07]  /*0d90*/  @!P1 LOP3.LUT R0, RZ, R5, RZ, 0x33, !PT ;  /* 0x00000005ff009212 */ /* 0x000fce00078e33ff */
.L_x_11:
[-C--:B------:R-:W-:Y:S01]  /*0da0*/  IMAD R17, R17, R0.reuse, RZ ;  /* 0x0000000011117224 */ /* 0x080fe200078e02ff */
[----:B------:R-:W-:Y:S01]  /*0db0*/  USHF.R.S32.HI UR37, URZ, 0x1f, UR36 ;  /* 0x0000001f3f257899 */ /* 0x000fe20008011424 */
[----:B------:R-:W-:Y:S01]  /*0dc0*/  VIADD R19, R19, 0xffffff80 ;  /* 0xffffff8013137836 */ /* 0x000fe20000000000 */
[----:B------:R-:W-:Y:S02]  /*0dd0*/  PLOP3.LUT P0, PT, PT, PT, PT, 0x80, 0x0 ;  /* 0x000000000000781c */ /* 0x000fe40003f0f070 */
[----:B------:R-:W-:Y:S02]  /*0de0*/  CS2R R2, SRZ ;  /* 0x0000000000027805 */ /* 0x000fe4000001ff00 */
[----:B------:R-:W-:Y:S01]  /*0df0*/  VIADDMNMX R22, R17, R0, R22, PT ;  /* 0x0000000011167246 */ /* 0x000fe20003800116 */
[----:B------:R-:W-:Y:S01]  /*0e00*/  IMAD.MOV.U32 R0, RZ, RZ, RZ ;  /* 0x000000ffff007224 */ /* 0x000fe200078e00ff */
[----:B------:R-:W-:Y:S02]  /*0e10*/  CS2R R6, SRZ ;  /* 0x0000000000067805 */ /* 0x000fe4000001ff00 */
[----:B------:R-:W-:-:S02]  /*0e20*/  CS2R R30, SRZ ;  /* 0x00000000001e7805 */ /* 0x000fc4000001ff00 */
[----:B------:R-:W-:Y:S02]  /*0e30*/  ISETP.GT.AND P1, PT, R22, R17, PT ;  /* 0x000000111600720c */ /* 0x000fe40003f24270 */
[----:B------:R-:W-:Y:S02]  /*0e40*/  CS2R R26, SRZ ;  /* 0x00000000001a7805 */ /* 0x000fe4000001ff00 */
[----:B------:R-:W-:Y:S02]  /*0e50*/  CS2R R8, SRZ ;  /* 0x0000000000087805 */ /* 0x000fe4000001ff00 */
[----:B------:R-:W-:Y:S02]  /*0e60*/  CS2R R36, SRZ ;  /* 0x0000000000247805 */ /* 0x000fe4000001ff00 */
[----:B------:R-:W-:Y:S02]  /*0e70*/  CS2R R38, SRZ ;  /* 0x0000000000267805 */ /* 0x000fe4000001ff00 */
[----:B------:R-:W-:-:S02]  /*0e80*/  CS2R R34, SRZ ;  /* 0x0000000000227805 */ /* 0x000fc4000001ff00 */
[----:B------:R-:W-:Y:S02]  /*0e90*/  CS2R R10, SRZ ;  /* 0x00000000000a7805 */ /* 0x000fe4000001ff00 */
[----:B------:R-:W-:Y:S02]  /*0ea0*/  CS2R R44, SRZ ;  /* 0x00000000002c7805 */ /* 0x000fe4000001ff00 */
[----:B------:R-:W-:Y:S02]  /*0eb0*/  CS2R R12, SRZ ;  /* 0x00000000000c7805 */ /* 0x000fe4000001ff00 */
[----:B------:R-:W-:Y:S02]  /*0ec0*/  CS2R R46, SRZ ;  /* 0x00000000002e7805 */ /* 0x000fe4000001ff00 */
[----:B------:R-:W-:Y:S02]  /*0ed0*/  CS2R R42, SRZ ;  /* 0x00000000002a7805 */ /* 0x000fe4000001ff00 */
[----:B------:R-:W-:Y:S01]  /*0ee0*/  CS2R R40, SRZ ;  /* 0x0000000000287805 */ /* 0x000fe2000001ff00 */
[----:B------:R-:W-:Y:S01]  /*0ef0*/  IMAD.MOV.U32 R52, RZ, RZ, RZ ;  /* 0x000000ffff347224 */ /* 0x000fe200078e00ff */
[----:B------:R-:W-:-:S02]  /*0f00*/  CS2R R14, SRZ ;  /* 0x00000000000e7805 */ /* 0x000fc4000001ff00 */
[----:B------:R-:W-:Y:S02]  /*0f10*/  CS2R R54, SRZ ;  /* 0x0000000000367805 */ /* 0x000fe4000001ff00 */
[----:B------:R-:W-:Y:S01]  /*0f20*/  CS2R R50, SRZ ;  /* 0x0000000000327805 */ /* 0x000fe2000001ff00 */
[----:B------:R-:W-:Y:S01]  /*0f30*/  IMAD.MOV.U32 R49, RZ, RZ, RZ ;  /* 0x000000ffff317224 */ /* 0x000fe200078e00ff */
[----:B------:R-:W-:Y:S01]  /*0f40*/  CS2R R20, SRZ ;  /* 0x0000000000147805 */ /* 0x000fe2000001ff00 */
[----:B------:R-:W-:Y:S01]  /*0f50*/  IMAD.MOV.U32 R60, RZ, RZ, RZ ;  /* 0x000000ffff3c7224 */ /* 0x000fe200078e00ff */
[----:B------:R-:W-:Y:S02]  /*0f60*/  CS2R R62, SRZ ;  /* 0x00000000003e7805 */ /* 0x000fe4000001ff00 */
[----:B------:R-:W-:Y:S01]  /*0f70*/  CS2R R58, SRZ ;  /* 0x00000000003a7805 */ /* 0x000fe2000001ff00 */
[----:B------:R-:W-:Y:S01]  /*0f80*/  IMAD.MOV.U32 R57, RZ, RZ, RZ ;  /* 0x000000ffff397224 */ /* 0x000fe200078e00ff */
[----:B------:R-:W-:Y:S01]  /*0f90*/  CS2R R70, SRZ ;  /* 0x0000000000467805 */ /* 0x000fe2000001ff00 */
[----:B------:R-:W-:Y:S01]  /*0fa0*/  IMAD.MOV.U32 R68, RZ, RZ, RZ ;  /* 0x000000ffff447224 */ /* 0x000fe200078e00ff */
[----:B------:R-:W-:Y:S01]  /*0fb0*/  CS2R R66, SRZ ;  /* 0x0000000000427805 */ /* 0x000fe2000001ff00 */
[----:B------:R-:W-:Y:S01]  /*0fc0*/  IMAD.MOV.U32 R24, RZ, RZ, RZ ;  /* 0x000000ffff187224 */ /* 0x000fe200078e00ff */
[----:B------:R-:W-:Y:S01]  /*0fd0*/  MOV R76, RZ ;  /* 0x000000ff004c7202 */ /* 0x000fe20000000f00 */
[----:B------:R-:W-:Y:S01]  /*0fe0*/  IMAD.MOV.U32 R29, RZ, RZ, RZ ;  /* 0x000000ffff1d7224 */ /* 0x000fe200078e00ff */
[----:B------:R-:W-:Y:S01]  /*0ff0*/  CS2R R78, SRZ ;  /* 0x00000000004e7805 */ /* 0x000fe2000001ff00 */
[----:B------:R-:W-:Y:S01]  /*1000*/  IMAD.MOV.U32 R65, RZ, RZ, RZ ;  /* 0x000000ffff417224 */ /* 0x000fe200078e00ff */
[----:B------:R-:W-:Y:S01]  /*1010*/  CS2R R74, SRZ ;  /* 0x00000000004a7805 */ /* 0x000fe2000001ff00 */
[----:B------:R-:W-:Y:S01]  /*1020*/  IMAD.MOV.U32 R32, RZ, RZ, RZ ;  /* 0x000000ffff207224 */ /* 0x000fe200078e00ff */
[----:B------:R-:W-:Y:S01]  /*1030*/  CS2R R86, SRZ ;  /* 0x0000000000567805 */ /* 0x000fe2000001ff00 */
[----:B------:R-:W-:Y:S01]  /*1040*/  IMAD.MOV.U32 R73, RZ, RZ, RZ ;  /* 0x000000ffff497224 */ /* 0x000fe200078e00ff */
[----:B------:R-:W-:Y:S01]  /*1050*/  CS2R R82, SRZ ;  /* 0x0000000000527805 */ /* 0x000fe2000001ff00 */
[----:B------:R-:W-:-:S02]  /*1060*/  IMAD.MOV.U32 R84, RZ, RZ, RZ ;  /* 0x000000ffff547224 */ /* 0x000fc400078e00ff */
[----:B------:R-:W-:Y:S01]  /*1070*/  IMAD.MOV.U32 R81, RZ, RZ, RZ ;  /* 0x000000ffff517224 */ /* 0x000fe200078e00ff */
[----:B------:R-:W-:Y:S06]  /*1080*/  @!P1 BRA `(.L_x_12) ;  /* 0x000000a0000c9947 */ /* 0x000fec0003800000 */
[----:B------:R-:W-:Y:S01]  /*1090*/  SHF.R.S32.HI R24, RZ, 0x1f, R19 ;  /* 0x0000001fff187819 */ /* 0x000fe20000011413 */
[----:B------:R-:W0:Y:S01]  /*10a0*/  S2UR UR5, SR_CgaCtaId ;  /* 0x00000000000579c3 */ /* 0x000e220000008800 */
[----:B------:R-:W-:Y:S02]  /*10b0*/  UMOV UR39, 0x400 ;  /* 0x0000040000277882 */ /* 0x000fe40000000000 */
[----:B------:R-:W-:-:S04]  /*10c0*/  LEA.HI R24, R24, R19, RZ, 0x7 ;  /* 0x0000001318187211 */ /* 0x000fc800078f38ff */
[----:B------:R-:W-:-:S06]  /*10d0*/  SHF.R.S32.HI R0, RZ, 0x7, R24 ;  /* 0x00000007ff007819 */ /* 0x000fcc0000011418 */
[----:B------:R-:W1:Y:S01]  /*10e0*/  SHFL.IDX PT, R0, R0, RZ, 0x1f ;  /* 0x00001fff00007589 */ /* 0x000e6200000e0000 */
[----:B0-----:R-:W-:-:S04]  /*10f0*/  ULEA UR39, UR5, UR39, 0x18 ;  /* 0x0000002705277291 */ /* 0x001fc8000f8ec03f */
[----:B------:R-:W-:-:S04]  /*1100*/  UIADD3 UR5, UR39, 0x1c400, URZ ;  /* 0x0001c40027057890 */ /* 0x000fc8000fffe03f */
[----:B------:R-:W-:Y:S01]  /*1110*/  ULOP3.LUT UP0, URZ, UR5, 0x9f, URZ, 0xc0, !UPT ;  /* 0x0000009f053f7892 */ /* 0x000fe2000f80c03f */
[----:B-1----:R-:W-:-:S05]  /*1120*/  R2UR UR38, R0 ;  /* 0x00000000002672ca */ /* 0x002fca00000e0000 */
[----:B------:R-:W-:-:S08]  /*1130*/  PLOP3.LUT P0, PT, PT, PT, UP0, 0x80, 0x0 ;  /* 0x000000000000781c */ /* 0x000fd00003f0f008 */
[----:B------:R-:W-:-:S04]  /*1140*/  ULEA.HI UR4, UR38, UR38, URZ, 0x1 ;  /* 0x0000002626047291 */ /* 0x000fc8000f8f083f */
[----:B------:R-:W-:-:S04]  /*1150*/  ULOP3.LUT UR4, UR4, 0x1e, URZ, 0xc0, !UPT ;  /* 0x0000001e04047892 */ /* 0x000fc8000f8ec03f */
[----:B------:R-:W-:-:S04]  /*1160*/  UIADD3 UR4, UR38, -UR4, URZ ;  /* 0x8000000426047290 */ /* 0x000fc8000fffe03f */
[----:B------:R-:W-:-:S04]  /*1170*/  ULEA UR4, UR4, UR5, 0xd ;  /* 0x0000000504047291 */ /* 0x000fc8000f8e683f */
[----:B------:R-:W-:-:S04]  /*1180*/  USHF.R.U32.HI UR4, URZ, 0x4, UR4 ;  /* 0x000000043f047899 */ /* 0x000fc80008011604 */
[----:B------:R-:W-:Y:S01]  /*1190*/  ULOP3.LUT UR40, UR4, 0x3fff, URZ, 0xc0, !UPT ;  /* 0x00003fff04287892 */ /* 0x000fe2000f8ec03f */
[----:B------:R-:W-:Y:S11]  /*11a0*/  @!P0 BRA `(.L_x_13) ;  /* 0x0000000000408947 */ /* 0x000ff60003800000 */
[----:B------:R-:W-:Y:S01]  /*11b0*/  MOV R0, 0x0 ;  /* 0x0000000000007802 */ /* 0x000fe20000000f00 */
[----:B------:R-:W-:Y:S01]  /*11c0*/  ULDC.64 UR4, c[0x4][0xc0] ;  /* 0x0100300000047ab9 */ /* 0x000fe20000000a00 */
[----:B------:R-:W-:Y:S01]  /*11d0*/  ULDC.64 UR6, c[0x4][0x30] ;  /* 0x01000c0000067ab9 */ /* 0x000fe20000000a00 */
[----:B------:R-:W-:Y:S01]  /*11e0*/  IMAD.U32 R4, RZ, RZ, UR4 ;  /* 0x00000004ff047e24 */ /* 0x000fe2000f8e00ff */
[----:B------:R0:W1:Y:S01]  /*11f0*/  LDC.64 R2, c[0x4][R0] ;  /* 0x0100000000027b82 */ /* 0x0000620000000a00 */
[----:B------:R-:W-:Y:S01]  /*1200*/  IMAD.U32 R5, RZ, RZ, UR5 ;  /* 0x00000005ff057e24 */ /* 0x000fe2000f8e00ff */
[----:B------:R-:W-:Y:S01]  /*1210*/  ULDC.64 UR4, c[0x4][0xc8] ;  /* 0x0100320000047ab9 */ /* 0x000fe20000000a00 */
[----:B------:R-:W-:Y:S02]  /*1220*/  IMAD.U32 R10, RZ, RZ, UR6 ;  /* 0x00000006ff0a7e24 */ /* 0x000fe4000f8e00ff */
[----:B------:R-:W-:Y:S02]  /*1230*/  IMAD.U32 R6, RZ, RZ, UR4 ;  /* 0x00000004ff067e24 */ /* 0x000fe4000f8e00ff */
[----:B------:R-:W-:-:S02]  /*1240*/  IMAD.U32 R7, RZ, RZ, UR5 ;  /* 0x00000005ff077e24 */ /* 0x000fc4000f8e00ff */
[----:B------:R-:W-:Y:S02]  /*1250*/  IMAD.U32 R11, RZ, RZ, UR7 ;  /* 0x00000007ff0b7e24 */ /* 0x000fe4000f8e00ff */
[----:B------:R-:W-:Y:S02]  /*1260*/  IMAD.MOV.U32 R8, RZ, RZ, 0x70 ;  /* 0x00000070ff087424 */ /* 0x000fe400078e00ff */
[----:B------:R-:W-:Y:S02]  /*1270*/  IMAD.MOV.U32 R12, RZ, RZ, 0x1 ;  /* 0x00000001ff0c7424 */ /* 0x000fe400078e00ff */
[----:B0-----:R-:W-:-:S07]  /*1280*/  IMAD.MOV.U32 R13, RZ, RZ, RZ ;  /* 0x000000ffff0d7224 */ /* 0x001fce00078e00ff */
[----:B------:R-:W-:-:S07]  /*1290*/  LEPC R20, `(.L_x_13) ;  /* 0x000000001014794e */ /* 0x000fce0000000000 */
[----:B-1----:R-:W-:Y:S05]  /*12a0*/  CALL.ABS.NOINC R2 ;  /* 0x0000000002007343 */ /* 0x002fea0003c00000 */
.L_x_13:
[----:B------:R-:W0:Y:S01]  /*12b0*/  LDC.64 R12, c[0x0][0x990] ;  /* 0x00026400ff0c7b82 */ /* 0x000e220000000a00 */
[----:B------:R-:W2:Y:S01]  /*12c0*/  LDL.LU R25, [R1+0x1c] ;  /* 0x00001c0001197983 */ /* 0x000ea20000300800 */
[----:B------:R-:W-:-:S06]  /*12d0*/  ULDC UR4, c[0x0][0x9d8] ;  /* 0x0002760000047ab9 */ /* 0x000fcc0000000800 */
[----:B------:R-:W1:Y:S01]  /*12e0*/  LDC.64 R20, c[0x0][0x998] ;  /* 0x00026600ff147b82 */ /* 0x000e620000000a00 */
[----:B0-----:R-:W-:-:S04]  /*12f0*/  ISETP.NE.U32.AND P0, PT, R12, RZ, PT ;  /* 0x000000ff0c00720c */ /* 0x001fc80003f05070 */
[----:B------:R-:W-:Y:S02]  /*1300*/  ISETP.NE.AND.EX P0, PT, R13, RZ, PT, P0 ;  /* 0x000000ff0d00720c */ /* 0x000fe40003f05300 */
[----:B-1----:R-:W-:-:S04]  /*1310*/  ISETP.NE.U32.AND P1, PT, R20, RZ, PT ;  /* 0x000000ff1400720c */ /* 0x002fc80003f25070 */
[----:B------:R-:W-:-:S07]  /*1320*/  ISETP.NE.AND.EX P1, PT, R21, RZ, PT, P1 ;  /* 0x000000ff1500720c */ /* 0x000fce0003f25310 */
[----:B------:R-:W0:Y:S01]  /*1330*/  @P0 LDC.64 R8, c[0x0][0x9a8] ;  /* 0x00026a00ff080b82 */ /* 0x000e220000000a00 */
[----:B------:R-:W-:-:S07]  /*1340*/  @P0 SHF.R.S32.HI R7, RZ, 0x1f, R16 ;  /* 0x0000001fff070819 */ /* 0x000fce0000011410 */
[----:B------:R-:W1:Y:S08]  /*1350*/  @P1 LDC.64 R10, c[0x0][0x9b8] ;  /* 0x00026e00ff0a1b82 */ /* 0x000e700000000a00 */
[----:B------:R-:W3:Y:S08]  /*1360*/  @P0 LDC.64 R14, c[0x0][0x9b0] ;  /* 0x00026c00ff0e0b82 */ /* 0x000ef00000000a00 */
[----:B------:R-:W4:Y:S01]  /*1370*/  @P1 LDC.64 R26, c[0x0][0x9c0] ;  /* 0x00027000ff1a1b82 */ /* 0x000f220000000a00 */
[----:B0-----:R-:W-:-:S02]  /*1380*/  @P0 IMAD R0, R8, UR37, RZ ;  /* 0x0000002508000c24 */ /* 0x001fc4000f8e02ff */
[----:B------:R-:W-:-:S04]  /*1390*/  @P0 IMAD.WIDE.U32 R2, R8, UR36, RZ ;  /* 0x0000002408020c25 */ /* 0x000fc8000f8e00ff */
[----:B------:R-:W-:Y:S02]  /*13a0*/  @P0 IMAD R9, R9, UR36, R0 ;  /* 0x0000002409090c24 */ /* 0x000fe4000f8e0200 */
[----:B-1----:R-:W-:-:S03]  /*13b0*/  @P1 IMAD R4, R10, UR37, RZ ;  /* 0x000000250a041c24 */ /* 0x002fc6000f8e02ff */
[----:B------:R-:W-:Y:S01]  /*13c0*/  @P0 IADD3 R3, R3, R9, RZ ;  /* 0x0000000903030210 */ /* 0x000fe20007ffe0ff */
[----:B------:R-:W-:Y:S01]  /*13d0*/  @P1 IMAD R11, R11, UR36, R4 ;  /* 0x000000240b0b1c24 */ /* 0x000fe2000f8e0204 */
[----:B------:R-:W-:Y:S01]  /*13e0*/  @P1 SHF.R.S32.HI R9, RZ, 0x1f, R16 ;  /* 0x0000001fff091819 */ /* 0x000fe20000011410 */
[----:B------:R-:W-:-:S04]  /*13f0*/  @P1 IMAD.WIDE.U32 R4, R10, UR36, RZ ;  /* 0x000000240a041c25 */ /* 0x000fc8000f8e00ff */
[-C--:B---3--:R-:W-:Y:S02]  /*1400*/  @P0 IMAD R7, R7, R14.reuse, RZ ;  /* 0x0000000e07070224 */ /* 0x088fe400078e02ff */
[----:B------:R-:W-:Y:S02]  /*1410*/  @P1 IMAD.IADD R5, R5, 0x1, R11 ;  /* 0x0000000105051824 */ /* 0x000fe400078e020b */
[----:B------:R-:W-:-:S04]  /*1420*/  @P0 IMAD.WIDE.U32 R2, R16, R14, R2 ;  /* 0x0000000e10020225 */ /* 0x000fc800078e0002 */
[-C--:B----4-:R-:W-:Y:S02]  /*1430*/  @P1 IMAD R0, R9, R26.reuse, RZ ;  /* 0x0000001a09001224 */ /* 0x090fe400078e02ff */
[C---:B------:R-:W-:Y:S02]  /*1440*/  @P0 IMAD R9, R16.reuse, R15, R7 ;  /* 0x0000000f10090224 */ /* 0x040fe400078e0207 */
[C---:B------:R-:W-:Y:S02]  /*1450*/  @P1 IMAD R11, R16.reuse, R27, R0 ;  /* 0x0000001b100b1224 */ /* 0x040fe400078e0200 */
[----:B------:R-:W-:Y:S01]  /*1460*/  @P1 IMAD.WIDE.U32 R6, R16, R26, R4 ;  /* 0x0000001a10061225 */ /* 0x000fe200078e0004 */
[----:B------:R-:W-:-:S03]  /*1470*/  @P0 LEA R4, P2, R2, R12, 0x2 ;  /* 0x0000000c02040211 */ /* 0x000fc600078410ff */
[----:B------:R-:W-:Y:S01]  /*1480*/  @P0 IMAD.IADD R3, R3, 0x1, R9 ;  /* 0x0000000103030824 */ /* 0x000fe200078e0209 */
[----:B------:R-:W-:Y:S01]  /*1490*/  @P1 LEA R8, P3, R6, R20, 0x2 ;  /* 0x0000001406081211 */ /* 0x000fe200078610ff */
[----:B------:R-:W-:-:S03]  /*14a0*/  @P1 IMAD.IADD R0, R7, 0x1, R11 ;  /* 0x0000000107001824 */ /* 0x000fc600078e020b */
[----:B------:R-:W-:Y:S01]  /*14b0*/  @P0 LEA.HI.X R5, R2, R13, R3, 0x2, P2 ;  /* 0x0000000d02050211 */ /* 0x000fe200010f1403 */
[----:B------:R-:W-:Y:S01]  /*14c0*/  IMAD.MOV.U32 R3, RZ, RZ, 0x3f800000 ;  /* 0x3f800000ff037424 */ /* 0x000fe200078e00ff */
[----:B------:R-:W-:Y:S01]  /*14d0*/  @P1 LEA.HI.X R9, R6, R21, R0, 0x2, P3 ;  /* 0x0000001506091211 */ /* 0x000fe200018f1400 */
[----:B------:R-:W-:-:S04]  /*14e0*/  IMAD.MOV.U32 R0, RZ, RZ, 0x3f800000 ;  /* 0x3f800000ff007424 */ /* 0x000fc800078e00ff */
[----:B------:R-:W3:Y:S04]  /*14f0*/  @P0 LDG.E R3, desc[UR44][R4.64] ;  /* 0x0000002c04030981 */ /* 0x000ee8000c1e1900 */
[----:B------:R-:W3:Y:S01]  /*1500*/  @P1 LDG.E R0, desc[UR44][R8.64] ;  /* 0x0000002c08001981 */ /* 0x000ee2000c1e1900 */
[----:B------:R-:W-:-:S04]  /*1510*/  SHF.L.U32 R6, RZ, 0x1f, RZ ;  /* 0x0000001fff067819 */ /* 0x000fc800000006ff */
[----:B------:R-:W0:Y:S01]  /*1520*/  SYNCS.PHASECHK.TRANS64.TRYWAIT P1, [UR39+0x2e800], R6 ;  /* 0x02e80006ff0075a7 */ /* 0x000e220008020167 */
[----:B--2---:R-:W-:-:S04]  /*1530*/  LOP3.LUT R2, R25, 0x1, RZ, 0xfc, !PT ;  /* 0x0000000119027812 */ /* 0x004fc800078efcff */
[----:B------:R-:W-:Y:S01]  /*1540*/  ISETP.NE.AND P0, PT, R2, 0x3, PT ;  /* 0x000000030200780c */ /* 0x000fe20003f05270 */
[----:B---3--:R-:W-:-:S04]  /*1550*/  FMUL.FTZ R0, R3, R0 ;  /* 0x0000000003007220 */ /* 0x008fc80000410000 */
[----:B------:R-:W-:Y:S01]  /*1560*/  FMUL.FTZ R0, R0, UR4 ;  /* 0x0000000400007c20 */ /* 0x000fe20008410000 */
[----:B0-----:R-:W-:Y:S07]  /*1570*/  @!P1 BRA `(.L_x_14) ;  /* 0x000000f800249947 */ /* 0x001fee0003800000 */
.L_x_93:
[----:B------:R-:W-:Y:S05]  /*1580*/  @!P0 BRA `(.L_x_15) ;  /* 0x0000000000048947 */ /* 0x000fea0003800000 */
[----:B------:R-:W-:Y:S01]  /*1590*/  BPT.TRAP 0x1 ;  /* 0x000000040000795c */ /* 0x000fe20000300000 */
.L_x_15:
[----:B------:R1:W2:Y:S01]  /*15a0*/  SYNCS.PHASECHK.TRANS64.TRYWAIT P2, [UR39+0x2e830], R6 ;  /* 0x02e83006ff0075a7 */ /* 0x0002a20008040167 */
[----:B------:R-:W-:Y:S05]  /*15b0*/  @!P0 BRA `(.L_x_16) ;  /* 0x0000000000048947 */ /* 0x000fea0003800000 */
[----:B------:R-:W-:Y:S01]  /*15c0*/  BPT.TRAP 0x1 ;  /* 0x000000040000795c */ /* 0x000fe20000300000 */
.L_x_16:
[----:B------:R-:W3:Y:S02]  /*15d0*/  S2R R2, SR_TID.X ;  /* 0x0000000000027919 */ /* 0x000ee40000002100 */
[----:B---3--:R-:W-:-:S04]  /*15e0*/  LOP3.LUT R2, R2, 0x7f, RZ, 0xc0, !PT ;  /* 0x0000007f02027812 */ /* 0x008fc800078ec0ff */
[----:B------:R-:W-:Y:S01]  /*15f0*/  ISETP.NE.AND P1, PT, R2, RZ, PT ;  /* 0x000000ff0200720c */ /* 0x000fe20003f25270 */
[----:B------:R-:W-:Y:S01]  /*1600*/  IMAD.U32 R2, RZ, RZ, UR40 ;  /* 0x00000028ff027e24 */ /* 0x000fe2000f8e00ff */
[----:B--2---:R-:W-:Y:S11]  /*1610*/  @P2 BRA `(.L_x_17) ;  /* 0x0000000000082947 */ /* 0x004ff60003800000 */
[----:B------:R-:W2:Y:S02]  /*1620*/  SYNCS.PHASECHK.TRANS64.TRYWAIT P2, [UR39+0x2e830], R6 ;  /* 0x02e83006ff0075a7 */ /* 0x000ea40008040167 */
[----:B--2---:R-:W-:Y:S05]  /*1630*/  @!P2 BRA `(.L_x_18) ;  /* 0x000000f8000ca947 */ /* 0x004fea0003800000 */
.L_x_17:
[----:B------:R-:W-:Y:S05]  /*1640*/  WARPSYNC.ALL ;  /* 0x0000000000007948 */ /* 0x000fea0003800000 */
[----:B------:R-:W-:Y:S01]  /*1650*/  IMAD.MOV.U32 R8, RZ, RZ, RZ ;  /* 0x000000ffff087224 */ /* 0x000fe200078e00ff */
[----:B------:R-:W-:Y:S01]  /*1660*/  LOP3.LUT R2, R2, 0x10000, RZ, 0xfc, !PT ;  /* 0x0001000002027812 */ /* 0x000fe200078efcff */
[----:B------:R-:W-:Y:S02]  /*1670*/  IMAD.MOV.U32 R25, RZ, RZ, RZ ;  /* 0x000000ffff197224 */ /* 0x000fe400078e00ff */
[----:B0-----:R-:W-:Y:S01]  /*1680*/  IMAD.MOV.U32 R3, RZ, RZ, 0x40000040 ;  /* 0x40000040ff037424 */ /* 0x001fe200078e00ff */
[----:B------:R-:W-:Y:S01]  /*1690*/  UIADD3 UR4, UR39, 0x20400, URZ ;  /* 0x0002040027047890 */ /* 0x000fe2000fffe03f */
[----:B------:R-:W-:Y:S01]  /*16a0*/  R2UR UR8, R2 ;  /* 0x00000000020872ca */ /* 0x000fe200000e0000 */
[----:B------:R-:W-:-:S02]  /*16b0*/  WARPGROUP.ARRIVE ;  /* 0x00000000000079c5 */ /* 0x000fc40000000000 */
[C---:B------:R-:W-:Y:S01]  /*16c0*/  R2UR UR9, R3.reuse ;  /* 0x00000000030972ca */ /* 0x040fe200000e0000 */
[----:B------:R-:W-:Y:S01]  /*16d0*/  USHF.R.U32.HI UR4, URZ, 0x4, UR4 ;  /* 0x000000043f047899 */ /* 0x000fe20008011604 */
[C---:B------:R-:W-:Y:S01]  /*16e0*/  R2UR UR28, R2.reuse ;  /* 0x00000000021c72ca */ /* 0x040fe200000e0000 */
[----:B------:R-:W-:Y:S01]  /*16f0*/  UMOV UR11, 0x40000040 ;  /* 0x40000040000b7882 */ /* 0x000fe20000000000 */
[C---:B------:R-:W-:Y:S01]  /*1700*/  R2UR UR29, R3.reuse ;  /* 0x00000000031d72ca */ /* 0x040fe200000e0000 */
[----:B------:R-:W-:Y:S01]  /*1710*/  ULOP3.LUT UR4, UR4, 0x3fff, URZ, 0xc0, !UPT ;  /* 0x00003fff04047892 */ /* 0x000fe2000f8ec03f */
[C---:B------:R-:W-:Y:S01]  /*1720*/  R2UR UR24, R2.reuse ;  /* 0x00000000021872ca */ /* 0x040fe200000e0000 */
[----:B------:R-:W-:Y:S01]  /*1730*/  UMOV UR31, 0x40000040 ;  /* 0x40000040001f7882 */ /* 0x000fe20000000000 */
[C---:B------:R-:W-:Y:S01]  /*1740*/  R2UR UR25, R3.reuse ;  /* 0x00000000031972ca */ /* 0x040fe200000e0000 */
[----:B------:R-:W-:Y:S01]  /*1750*/  ULOP3.LUT UR6, UR4, 0x10000, URZ, 0xfc, !UPT ;  /* 0x0001000004067892 */ /* 0x000fe2000f8efc3f */
[C---:B------:R-:W-:Y:S01]  /*1760*/  R2UR UR16, R2.reuse ;  /* 0x00000000021072ca */ /* 0x040fe200000e0000 */
[----:B------:R-:W-:Y:S01]  /*1770*/  UMOV UR27, 0x40000040 ;  /* 0x40000040001b7882 */ /* 0x000fe20000000000 */
[C---:B------:R-:W-:Y:S01]  /*1780*/  R2UR UR17, R3.reuse ;  /* 0x00000000031172ca */ /* 0x040fe200000e0000 */
[----:B------:R-:W-:Y:S01]  /*1790*/  UIADD3 UR12, UR6, 0x300, URZ ;  /* 0x00000300060c7890 */ /* 0x000fe2000fffe03f */
[C---:B------:R-:W-:Y:S01]  /*17a0*/  R2UR UR20, R2.reuse ;  /* 0x00000000021472ca */ /* 0x040fe200000e0000 */
[----:B------:R-:W-:Y:S01]  /*17b0*/  UMOV UR19, 0x40000040 ;  /* 0x4000004000137882 */ /* 0x000fe20000000000 */
[----:B------:R-:W-:Y:S01]  /*17c0*/  UMOV UR10, UR6 ;  /* 0x00000006000a7c82 */ /* 0x000fe20008000000 */
[----:B------:R-:W-:Y:S01]  /*17d0*/  R2UR UR21, R3 ;  /* 0x00000000031572ca */ /* 0x000fe200000e0000 */
[----:B------:R-:W-:Y:S01]  /*17e0*/  QGMMA.64x32x32.F32.E4M3.E4M3 R124, gdesc[UR8], RZ, !UPT, gsb0 ;  /* 0x00600000087c79f3 */ /* 0x000fe2000c0008ff */
[----:B------:R-:W-:Y:S01]  /*17f0*/  UIADD3 UR8, UR6, 0x100, URZ ;  /* 0x0000010006087890 */ /* 0x000fe2000fffe03f */
[----:B------:R-:W-:Y:S01]  /*1800*/  R2UR UR4, R2 ;  /* 0x00000000020472ca */ /* 0x000fe200000e0000 */
[----:B------:R-:W-:Y:S01]  /*1810*/  UIADD3 UR10, UR6, 0x200, URZ ;  /* 0x00000200060a7890 */ /* 0x000fe2000fffe03f */
[----:B------:R-:W-:Y:S01]  /*1820*/  LOP3.LUT R24, R24, 0xffffff80, RZ, 0xc0, !PT ;  /* 0xffffff8018187812 */ /* 0x000fe200078ec0ff */
[----:B------:R-:W-:Y:S01]  /*1830*/  UMOV UR18, UR12 ;  /* 0x0000000c00127c82 */ /* 0x000fe20008000000 */
[----:B------:R-:W-:Y:S01]  /*1840*/  UMOV UR23, 0x40000040 ;  /* 0x4000004000177882 */ /* 0x000fe20000000000 */
[----:B------:R-:W-:Y:S01]  /*1850*/  UMOV UR9, 0x40000040 ;  /* 0x4000004000097882 */ /* 0x000fe20000000000 */
[----:B------:R-:W-:Y:S01]  /*1860*/  UMOV UR30, UR8 ;  /* 0x00000008001e7c82 */ /* 0x000fe20008000000 */
[----:B------:R-:W-:Y:S01]  /*1870*/  UIADD3 UR8, UR6, 0x400, URZ ;  /* 0x0000040006087890 */ /* 0x000fe2000fffe03f */
[----:B------:R-:W-:Y:S01]  /*1880*/  IMAD.IADD R24, R19, 0x1, -R24 ;  /* 0x0000000113187824 */ /* 0x000fe200078e0a18 */
[----:B------:R-:W-:Y:S01]  /*1890*/  UMOV UR26, UR10 ;  /* 0x0000000a001a7c82 */ /* 0x000fe20008000000 */
[----:B------:R-:W-:Y:S01]  /*18a0*/  UIADD3 UR10, UR6, 0x2, URZ ;  /* 0x00000002060a7890 */ /* 0x000fe2000fffe03f */
[----:B------:R-:W-:Y:S01]  /*18b0*/  P2R R140, PR, RZ, 0x1 ;  /* 0x00000001ff8c7803 */ /* 0x000fe20000000000 */
[----:B------:R-:W-:Y:S01]  /*18c0*/  UMOV UR11, 0x40000040 ;  /* 0x40000040000b7882 */ /* 0x000fe20000000000 */
[----:B------:R-:W-:Y:S01]  /*18d0*/  UIADD3 UR5, UR6, 0x202, URZ ;  /* 0x0000020206057890 */ /* 0x000fe2000fffe03f */
[----:B------:R-:W-:Y:S01]  /*18e0*/  SHF.R.S32.HI R19, RZ, 0x1f, R24 ;  /* 0x0000001fff137819 */ /* 0x000fe20000011418 */
[----:B------:R-:W-:Y:S01]  /*18f0*/  UMOV UR22, UR8 ;  /* 0x0000000800167c82 */ /* 0x000fe20008000000 */
[----:B------:R-:W-:-:S02]  /*1900*/  UIADD3 UR8, UR4, 0x2, URZ ;  /* 0x0000000204087890 */ /* 0x000fc4000fffe03f */
[----:B------:R-:W-:Y:S01]  /*1910*/  UIADD3 UR7, UR6, 0x302, URZ ;  /* 0x0000030206077890 */ /* 0x000fe2000fffe03f */
[----:B------:R-:W-:Y:S01]  /*1920*/  LEA.HI R19, R19, R24, RZ, 0x2 ;  /* 0x0000001813137211 */ /* 0x000fe200078f10ff */
[----:B------:R-:W-:Y:S02]  /*1930*/  UIADD3 UR12, UR4, 0x4, URZ ;  /* 0x00000004040c7890 */ /* 0x000fe4000fffe03f */
[----:B------:R-:W-:Y:S01]  /*1940*/  UIADD3 UR14, UR6, 0x4, URZ ;  /* 0x00000004060e7890 */ /* 0x000fe2000fffe03f */
[----:B------:R-:W-:Y:S01]  /*1950*/  LOP3.LUT R19, R19, 0x7ffffffc, RZ, 0xc0, !PT ;  /* 0x7ffffffc13137812 */ /* 0x000fe200078ec0ff */
[----:B------:R-:W-:Y:S01]  /*1960*/  UMOV UR13, 0x40000040 ;  /* 0x40000040000d7882 */ /* 0x000fe20000000000 */
[----:B------:R-:W-:-:S03]  /*1970*/  UMOV UR15, 0x40000040 ;  /* 0x40000040000f7882 */ /* 0x000fc60000000000 */
[----:B------:R-:W-:Y:S02]  /*1980*/  IMAD.IADD R19, R24, 0x1, -R19 ;  /* 0x0000000118137824 */ /* 0x000fe400078e0a13 */
[----:B------:R-:W-:-:S04]  /*1990*/  IMAD.MOV.U32 R24, RZ, RZ, -0x2 ;  /* 0xfffffffeff187424 */ /* 0x000fc800078e00ff */
[----:B------:R-:W-:-:S04]  /*19a0*/  IMAD R24, R19, R24, 0xe0 ;  /* 0x000000e013187424 */ /* 0x000fc800078e0218 */
[----:B------:R-:W-:-:S04]  /*19b0*/  IMAD.IADD R23, R23, 0x1, R24 ;  /* 0x0000000117177824 */ /* 0x000fc800078e0218 */
[C---:B------:R-:W-:Y:S02]  /*19c0*/  IMAD R24, R22.reuse, -0xe0, R23 ;  /* 0xffffff2016187824 */ /* 0x040fe400078e0217 */
[----:B------:R-:W-:-:S03]  /*19d0*/  VIADD R22, R22, 0xfffffffe ;  /* 0xfffffffe16167836 */ /* 0x000fc60000000000 */
[C---:B------:R-:W-:Y:S02]  /*19e0*/  ISETP.GT.AND P3, PT, R24.reuse, RZ, PT ;  /* 0x000000ff1800720c */ /* 0x040fe40003f64270 */
[C---:B------:R-:W-:Y:S02]  /*19f0*/  ISETP.GT.AND P6, PT, R24.reuse, 0x1, PT ;  /* 0x000000011800780c */ /* 0x040fe40003fc4270 */
[C---:B------:R-:W-:Y:S02]  /*1a00*/  ISETP.GT.AND P5, PT, R24.reuse, 0x8, PT ;  /* 0x000000081800780c */ /* 0x040fe40003fa4270 */
[C---:B------:R-:W-:Y:S02]  /*1a10*/  ISETP.GT.AND P4, PT, R24.reuse, 0x9, PT ;  /* 0x000000091800780c */ /* 0x040fe40003f84270 */
[----:B------:R-:W-:Y:S01]  /*1a20*/  ISETP.GT.AND P2, PT, R24, 0x10, PT ;  /* 0x000000101800780c */ /* 0x000fe20003f44270 */
[----:B------:R-:W-:Y:S02]  /*1a30*/  WARPGROUP.DEPBAR.LE gsb0, 0x0 ;  /* 0x00008000000079c5 */ /* 0x000fe40000010000 */
[----:B------:R-:W-:-:S06]  /*1a40*/  WARPGROUP.ARRIVE ;  /* 0x00000000000079c5 */ /* 0x000fcc0000000000 */
[----:B------:R-:W-:Y:S01]  /*1a50*/  QGMMA.64x32x32.F32.E4M3.E4M3 R108, gdesc[UR28], RZ, !UPT, gsb0 ;  /* 0x006000001c6c79f3 */ /* 0x000fe2000c0008ff */
[----:B------:R-:W-:Y:S01]  /*1a60*/  R2UR UR28, R2 ;  /* 0x00000000021c72ca */ /* 0x000fe200000e0000 */
[----:B------:R-:W-:Y:S01]  /*1a70*/  UIADD3 UR30, UR6, 0x500, URZ ;  /* 0x00000500061e7890 */ /* 0x000fe2000fffe03f */
[----:B------:R-:W-:Y:S01]  /*1a80*/  R2UR UR29, R3 ;  /* 0x00000000031d72ca */ /* 0x000fe200000e0000 */
[----:B------:R-:W-:Y:S01]  /*1a90*/  UMOV UR31, 0x40000040 ;  /* 0x40000040001f7882 */ /* 0x000fe20000000000 */
        /* <DEDUP_REMOVED lines=10> */
[----:B------:R-:W-:Y:S02]  /*1b40*/  UIADD3 UR16, UR4, 0x6, URZ ;  /* 0x0000000604107890 */ /* 0x000fe4000fffe03f */
[----:B------:R-:W-:Y:S02]  /*1b50*/  UIADD3 UR4, UR6, 0x204, URZ ;  /* 0x0000020406047890 */ /* 0x000fe4000fffe03f */
[----:B------:R-:W-:Y:S01]  /*1b60*/  UIADD3 UR18, UR6, 0x6, URZ ;  /* 0x0000000606127890 */ /* 0x000fe2000fffe03f */
[----:B------:R-:W-:Y:S01]  /*1b70*/  UMOV UR17, 0x40000040 ;  /* 0x4000004000117882 */ /* 0x000fe20000000000 */
[----:B------:R-:W-:Y:S01]  /*1b80*/  UMOV UR19, 0x40000040 ;  /* 0x4000004000137882 */ /* 0x000fe20000000000 */
[----:B------:R-:W-:Y:S02]  /*1b90*/  WARPGROUP.DEPBAR.LE gsb0, 0x0 ;  /* 0x00008000000079c5 */ /* 0x000fe40000010000 */
[----:B------:R-:W-:-:S06]  /*1ba0*/  WARPGROUP.ARRIVE ;  /* 0x00000000000079c5 */ /* 0x000fcc0000000000 */
[----:B------:R-:W-:Y:S03]  /*1bb0*/  QGMMA.64x32x32.F32.E4M3.E4M3 R60, gdesc[UR20], RZ, !UPT, gsb0 ;  /* 0x00600000143c79f3 */ /* 0x000fe6000c0008ff */
        /* <DEDUP_REMOVED lines=8> */
[----:B------:R-:W-:Y:S01]  /*1c40*/  QGMMA.64x32x32.F32.E4M3.E4M3 R124, gdesc[UR8], R124, gsb0 ;  /* 0x00600000087c79f3 */ /* 0x000fe2000800087c */
[----:B------:R-:W-:Y:S01]  /*1c50*/  UIADD3 UR10, UR6, 0x102, URZ ;  /* 0x00000102060a7890 */ /* 0x000fe2000fffe03f */
[----:B------:R-:W-:Y:S01]  /*1c60*/  UMOV UR11, 0x40000040 ;  /* 0x40000040000b7882 */ /* 0x000fe20000000000 */
[----:B------:R-:W-:Y:S02]  /*1c70*/  WARPGROUP.DEPBAR.LE gsb0, 0x0 ;  /* 0x00008000000079c5 */ /* 0x000fe40000010000 */
[----:B------:R-:W-:-:S06]  /*1c80*/  WARPGROUP.ARRIVE ;  /* 0x00000000000079c5 */ /* 0x000fcc0000000000 */
[----:B------:R-:W-:Y:S01]  /*1c90*/  QGMMA.64x32x32.F32.E4M3.E4M3 R108, gdesc[UR8], R108, gsb0 ;  /* 0x00600000086c79f3 */ /* 0x000fe2000800086c */
[----:B------:R-:W-:Y:S01]  /*1ca0*/  UMOV UR10, UR5 ;  /* 0x00000005000a7c82 */ /* 0x000fe20008000000 */
[----:B------:R-:W-:Y:S01]  /*1cb0*/  UMOV UR11, 0x40000040 ;  /* 0x40000040000b7882 */ /* 0x000fe20000000000 */
[----:B------:R-:W-:Y:S01]  /*1cc0*/  UIADD3 UR5, UR6, 0x402, URZ ;  /* 0x0000040206057890 */ /* 0x000fe2000fffe03f */
        /* <DEDUP_REMOVED lines=25> */
[----:B------:R-:W-:Y:S03]  /*1e60*/  QGMMA.64x32x32.F32.E4M3.E4M3 R28, gdesc[UR8], R28, gsb0 ;  /* 0x00600000081c79f3 */ /* 0x000fe6000800081c */
        /* <DEDUP_REMOVED lines=28> */
[----:B------:R-:W0:Y:S01]  /*2030*/  S2UR UR5, SR_CgaCtaId ;  /* 0x00000000000579c3 */ /* 0x000e220000008800 */
[----:B------:R-:W-:Y:S02]  /*2040*/  WARPGROUP.DEPBAR.LE gsb0, 0x0 ;  /* 0x00008000000079c5 */ /* 0x000fe40000010000 */
[----:B------:R-:W-:-:S06]  /*2050*/  WARPGROUP.ARRIVE ;  /* 0x00000000000079c5 */ /* 0x000fcc0000000000 */
[----:B------:R-:W-:Y:S01]  /*2060*/  QGMMA.64x32x32.F32.E4M3.E4M3 R44, gdesc[UR12], R44, gsb0 ;  /* 0x006000000c2c79f3 */ /* 0x000fe2000800082c */
[----:B------:R-:W-:Y:S01]  /*2070*/  UMOV UR14, UR4 ;  /* 0x00000004000e7c82 */ /* 0x000fe20008000000 */
[----:B------:R-:W-:Y:S01]  /*2080*/  UMOV UR15, 0x40000040 ;  /* 0x40000040000f7882 */ /* 0x000fe20000000000 */
[----:B------:R-:W-:Y:S01]  /*2090*/  ULDC UR4, c[0x0][0x988] ;  /* 0x0002620000047ab9 */ /* 0x000fe20000000800 */
        /* <DEDUP_REMOVED lines=9> */
[----:B------:R-:W-:Y:S01]  /*2130*/  WARPGROUP.ARRIVE ;  /* 0x00000000000079c5 */ /* 0x000fe20000000000 */
[C---:B------:R-:W-:Y:S01]  /*2140*/  FMUL.FTZ R5, R0.reuse, R124 ;  /* 0x0000007c00057220 */ /* 0x040fe20000410000 */
[C---:B-1----:R-:W-:Y:S01]  /*2150*/  FMUL.FTZ R6, R0.reuse, R126 ;  /* 0x0000007e00067220 */ /* 0x042fe20000410000 */
[C---:B------:R-:W-:Y:S01]  /*2160*/  FMUL.FTZ R9, R0.reuse, R127 ;  /* 0x0000007f00097220 */ /* 0x040fe20000410000 */
[C---:B------:R-:W-:Y:S01]  /*2170*/  FMUL.FTZ R20, R0.reuse, R135 ;  /* 0x0000008700147220 */ /* 0x040fe20000410000 */
[C---:B------:R-:W-:Y:S01]  /*2180*/  FMUL.FTZ R11, R0.reuse, R130 ;  /* 0x00000082000b7220 */ /* 0x040fe20000410000 */
[----:B------:R-:W-:Y:S01]  /*2190*/  QGMMA.64x32x32.F32.E4M3.E4M3 R108, gdesc[UR16], R108, gsb0 ;  /* 0x00600000106c79f3 */ /* 0x000fe2000800086c */
[----:B------:R-:W-:Y:S01]  /*21a0*/  UIADD3 UR18, UR6, 0x206, URZ ;  /* 0x0000020606127890 */ /* 0x000fe2000fffe03f */
[----:B------:R-:W1:Y:S01]  /*21b0*/  MUFU.TANH R5, R5 ;  /* 0x0000000500057308 */ /* 0x000e620000002400 */
[----:B------:R-:W-:Y:S01]  /*21c0*/  UMOV UR19, 0x40000040 ;  /* 0x4000004000137882 */ /* 0x000fe20000000000 */
[C---:B------:R-:W-:Y:S01]  /*21d0*/  FMUL.FTZ R13, R0.reuse, R131 ;  /* 0x00000083000d7220 */ /* 0x040fe20000410000 */
[C---:B------:R-:W-:Y:S01]  /*21e0*/  FMUL.FTZ R15, R0.reuse, R134 ;  /* 0x00000086000f7220 */ /* 0x040fe20000410000 */
[C---:B------:R-:W-:Y:S01]  /*21f0*/  FMUL.FTZ R4, R0.reuse, R125 ;  /* 0x0000007d00047220 */ /* 0x040fe20000410000 */
[C---:B------:R-:W-:Y:S01]  /*2200*/  FMUL.FTZ R7, R0.reuse, R128 ;  /* 0x0000008000077220 */ /* 0x040fe20000410000 */
[C---:B------:R-:W-:Y:S01]  /*2210*/  FMUL.FTZ R26, R0.reuse, R136 ;  /* 0x00000088001a7220 */ /* 0x040fe20000410000 */
[C---:B------:R-:W-:Y:S01]  /*2220*/  FMUL.FTZ R21, R0.reuse, R138 ;  /* 0x0000008a00157220 */ /* 0x040fe20000410000 */
[----:B------:R-:W2:Y:S01]  /*2230*/  MUFU.TANH R6, R6 ;  /* 0x0000000600067308 */ /* 0x000ea20000002400 */
[C---:B------:R-:W-:Y:S01]  /*2240*/  FMUL.FTZ R10, R0.reuse, R129 ;  /* 0x00000081000a7220 */ /* 0x040fe20000410000 */
[C---:B------:R-:W-:Y:S01]  /*2250*/  FMUL.FTZ R124, R0.reuse, R139 ;  /* 0x0000008b007c7220 */ /* 0x040fe20000410000 */
[C---:B------:R-:W-:Y:S01]  /*2260*/  FMUL.FTZ R14, R0.reuse, R133 ;  /* 0x00000085000e7220 */ /* 0x040fe20000410000 */
[C---:B------:R-:W-:Y:S01]  /*2270*/  FMUL.FTZ R12, R0.reuse, R132 ;  /* 0x00000084000c7220 */ /* 0x040fe20000410000 */
[----:B------:R-:W-:-:S03]  /*2280*/  FMUL.FTZ R27, R0, R137 ;  /* 0x00000089001b7220 */ /* 0x000fc60000410000 */
[----:B------:R-:W3:Y:S01]  /*2290*/  MUFU.TANH R9, R9 ;  /* 0x0000000900097308 */ /* 0x000ee20000002400 */
[----:B-1----:R-:W-:-:S07]  /*22a0*/  FSEL R5, R5, -INF , P3 ;  /* 0xff80000005057808 */ /* 0x002fce0001800000 */
[----:B------:R-:W1:Y:S01]  /*22b0*/  MUFU.TANH R20, R20 ;  /* 0x0000001400147308 */ /* 0x000e620000002400 */
[----:B--2---:R-:W-:Y:S02]  /*22c0*/  FSEL R125, R6, -INF , P3 ;  /* 0xff800000067d7808 */ /* 0x004fe40001800000 */
[----:B------:R-:W-:-:S05]  /*22d0*/  ISETP.GT.AND P3, PT, R24, 0x11, PT ;  /* 0x000000111800780c */ /* 0x000fca0003f64270 */
[----:B------:R-:W2:Y:S01]  /*22e0*/  MUFU.TANH R11, R11 ;  /* 0x0000000b000b7308 */ /* 0x000ea20000002400 */
[----:B---3--:R-:W-:-:S07]  /*22f0*/  FSEL R6, R9, -INF , P6 ;  /* 0xff80000009067808 */ /* 0x008fce0003000000 */
[----:B------:R-:W3:Y:S01]  /*2300*/  MUFU.TANH R13, R13 ;  /* 0x0000000d000d7308 */ /* 0x000ee20000002400 */
[----:B-1----:R-:W-:Y:S02]  /*2310*/  FSEL R133, R20, -INF , P3 ;  /* 0xff80000014857808 */ /* 0x002fe40001800000 */
[----:B------:R-:W-:-:S05]  /*2320*/  FMNMX.FTZ R20, R125, R6, !PT ;  /* 0x000000067d147209 */ /* 0x000fca0007810000 */
[----:B------:R-:W1:Y:S01]  /*2330*/  MUFU.TANH R15, R15 ;  /* 0x0000000f000f7308 */ /* 0x000e620000002400 */
[----:B--2---:R-:W-:-:S04]  /*2340*/  FSEL R127, R11, -INF , P5 ;  /* 0xff8000000b7f7808 */ /* 0x004fc80002800000 */
[----:B------:R-:W-:-:S03]  /*2350*/  FMNMX.FTZ R20, R127, R20, !PT ;  /* 0x000000147f147209 */ /* 0x000fc60007810000 */
[----:B------:R-:W2:Y:S01]  /*2360*/  MUFU.TANH R4, R4 ;  /* 0x0000000400047308 */ /* 0x000ea20000002400 */
[----:B---3--:R-:W-:Y:S01]  /*2370*/  FSEL R129, R13, -INF , P4 ;  /* 0xff8000000d817808 */ /* 0x008fe20002000000 */
[----:B------:R-:W-:Y:S02]  /*2380*/  WARPGROUP.DEPBAR.LE gsb0, 0x0 ;  /* 0x00008000000079c5 */ /* 0x000fe40000010000 */
[----:B------:R-:W-:Y:S01]  /*2390*/  WARPGROUP.ARRIVE ;  /* 0x00000000000079c5 */ /* 0x000fe20000000000 */
[C---:B------:R-:W-:Y:S01]  /*23a0*/  FMUL.FTZ R110, R0.reuse, R110 ;  /* 0x0000006e006e7220 */ /* 0x040fe20000410000 */
[C---:B------:R-:W-:Y:S01]  /*23b0*/  FMUL.FTZ R111, R0.reuse, R111 ;  /* 0x0000006f006f7220 */ /* 0x040fe20000410000 */
[----:B------:R-:W-:Y:S01]  /*23c0*/  FMNMX.FTZ R20, R129, R20, !PT ;  /* 0x0000001481147209 */ /* 0x000fe20007810000 */
[----:B------:R-:W3:Y:S01]  /*23d0*/  MUFU.TANH R7, R7 ;  /* 0x0000000700077308 */ /* 0x000ee20000002400 */
[----:B-1----:R-:W-:Y:S01]  /*23e0*/  FSEL R131, R15, -INF , P2 ;  /* 0xff8000000f837808 */ /* 0x002fe20001000000 */
[----:B------:R-:W-:Y:S01]  /*23f0*/  QGMMA.64x32x32.F32.E4M3.E4M3 R92, gdesc[UR16], R92, gsb0 ;  /* 0x00600000105c79f3 */ /* 0x000fe2000800085c */
[----:B------:R-:W-:Y:S01]  /*2400*/  UIADD3 UR18, UR6, 0x306, URZ ;  /* 0x0000030606127890 */ /* 0x000fe2000fffe03f */
[C---:B------:R-:W-:Y:S01]  /*2410*/  FMUL.FTZ R114, R0.reuse, R114 ;  /* 0x0000007200727220 */ /* 0x040fe20000410000 */
[----:B------:R-:W-:Y:S01]  /*2420*/  UMOV UR19, 0x40000040 ;  /* 0x4000004000137882 */ /* 0x000fe20000000000 */
[----:B------:R-:W-:Y:S01]  /*2430*/  FMNMX.FTZ R20, R131, R20, !PT ;  /* 0x0000001483147209 */ /* 0x000fe20007810000 */
[----:B------:R-:W-:Y:S01]  /*2440*/  FMUL.FTZ R115, R0, R115 ;  /* 0x0000007300737220 */ /* 0x000fe20000410000 */
[----:B------:R-:W1:Y:S01]  /*2450*/  MUFU.TANH R26, R26 ;  /* 0x0000001a001a7308 */ /* 0x000e620000002400 */
[----:B--2---:R-:W-:Y:S01]  /*2460*/  FSEL R4, R4, -INF , P6 ;  /* 0xff80000004047808 */ /* 0x004fe20003000000 */
[----:B------:R-:W-:Y:S01]  /*2470*/  FMUL.FTZ R108, R0, R108 ;  /* 0x0000006c006c7220 */ /* 0x000fe20000410000 */
[----:B------:R-:W-:Y:S01]  /*2480*/  ISETP.GT.AND P6, PT, R24, 0x18, PT ;  /* 0x000000181800780c */ /* 0x000fe20003fc4270 */
[C---:B------:R-:W-:Y:S01]  /*2490*/  FMUL.FTZ R118, R0.reuse, R118 ;  /* 0x0000007600767220 */ /* 0x040fe20000410000 */
[C---:B------:R-:W-:Y:S01]  /*24a0*/  FMUL.FTZ R109, R0.reuse, R109 ;  /* 0x0000006d006d7220 */ /* 0x040fe20000410000 */
[C---:B------:R-:W-:Y:S01]  /*24b0*/  FMUL.FTZ R119, R0.reuse, R119 ;  /* 0x0000007700777220 */ /* 0x040fe20000410000 */
[C---:B------:R-:W-:Y:S01]  /*24c0*/  FMUL.FTZ R112, R0.reuse, R112 ;  /* 0x0000007000707220 */ /* 0x040fe20000410000 */
[----:B------:R-:W2:Y:S01]  /*24d0*/  MUFU.TANH R21, R21 ;  /* 0x0000001500157308 */ /* 0x000ea20000002400 */
[----:B---3--:R-:W-:Y:S01]  /*24e0*/  FSEL R7, R7, -INF , P5 ;  /* 0xff80000007077808 */ /* 0x008fe20002800000 */
[----:B------:R-:W-:Y:S01]  /*24f0*/  FMUL.FTZ R117, R0, R117 ;  /* 0x0000007500757220 */ /* 0x000fe20000410000 */
[----:B------:R-:W-:Y:S01]  /*2500*/  ISETP.GT.AND P5, PT, R24, 0x19, PT ;  /* 0x000000191800780c */ /* 0x000fe20003fa4270 */
[C---:B------:R-:W-:Y:S01]  /*2510*/  FMUL.FTZ R122, R0.reuse, R122 ;  /* 0x0000007a007a7220 */ /* 0x040fe20000410000 */
[C---:B------:R-:W-:Y:S01]  /*2520*/  FMUL.FTZ R113, R0.reuse, R113 ;  /* 0x0000007100717220 */ /* 0x040fe20000410000 */
[C---:B------:R-:W-:Y:S01]  /*2530*/  FMUL.FTZ R116, R0.reuse, R116 ;  /* 0x0000007400747220 */ /* 0x040fe20000410000 */
[----:B------:R-:W-:Y:S01]  /*2540*/  FMUL.FTZ R123, R0, R123 ;  /* 0x0000007b007b7220 */ /* 0x000fe20000410000 */
[----:B------:R-:W3:Y:S01]  /*2550*/  MUFU.TANH R10, R10 ;  /* 0x0000000a000a7308 */ /* 0x000ee20000002400 */
[----:B-1----:R-:W-:Y:S01]  /*2560*/  FSEL R15, R26, -INF , P6 ;  /* 0xff8000001a0f7808 */ /* 0x002fe20003000000 */
[C---:B------:R-:W-:Y:S01]  /*2570*/  FMUL.FTZ R121, R0.reuse, R121 ;  /* 0x0000007900797220 */ /* 0x040fe20000410000 */
[----:B------:R-:W-:Y:S01]  /*2580*/  FMNMX.FTZ R26, R133, R20, !PT ;  /* 0x00000014851a7209 */ /* 0x000fe20007810000 */
[----:B------:R-:W-:-:S04]  /*2590*/  FMUL.FTZ R120, R0, R120 ;  /* 0x0000007800787220 */ /* 0x000fc80000410000 */
[----:B------:R-:W1:Y:S01]  /*25a0*/  MUFU.TANH R124, R124 ;  /* 0x0000007c007c7308 */ /* 0x000e620000002400 */
[----:B--2---:R-:W-:Y:S02]  /*25b0*/  FSEL R135, R21, -INF , P6 ;  /* 0xff80000015877808 */ /* 0x004fe40003000000 */
[----:B------:R-:W-:Y:S02]  /*25c0*/  ISETP.GT.AND P6, PT, R24, 0x29, PT ;  /* 0x000000291800780c */ /* 0x000fe40003fc4270 */
[----:B------:R-:W-:-:S03]  /*25d0*/  FMNMX.FTZ R26, R135, R26, !PT ;  /* 0x0000001a871a7209 */ /* 0x000fc60007810000 */
[----:B------:R-:W2:Y:S01]  /*25e0*/  MUFU.TANH R12, R12 ;  /* 0x0000000c000c7308 */ /* 0x000ea20000002400 */
[----:B---3--:R-:W-:Y:S02]  /*25f0*/  FSEL R9, R10, -INF , P4 ;  /* 0xff8000000a097808 */ /* 0x008fe40002000000 */
[----:B------:R-:W-:-:S05]  /*2600*/  ISETP.GT.AND P4, PT, R24, 0x20, PT ;  /* 0x000000201800780c */ /* 0x000fca0003f84270 */
[----:B------:R-:W3:Y:S01]  /*2610*/  MUFU.TANH R110, R110 ;  /* 0x0000006e006e7308 */ /* 0x000ee20000002400 */
[----:B-1----:R-:W-:-:S04]  /*2620*/  FSEL R137, R124, -INF , P5 ;  /* 0xff8000007c897808 */ /* 0x002fc80002800000 */
[----:B------:R-:W-:-:S03]  /*2630*/  FMNMX.FTZ R26, R137, R26, !PT ;  /* 0x0000001a891a7209 */ /* 0x000fc60007810000 */
[----:B------:R-:W1:Y:S01]  /*2640*/  MUFU.TANH R14, R14 ;  /* 0x0000000e000e7308 */ /* 0x000e620000002400 */
[----:B--2---:R-:W-:Y:S02]  /*2650*/  FSEL R11, R12, -INF , P2 ;  /* 0xff8000000c0b7808 */ /* 0x004fe40001000000 */
[----:B------:R-:W-:Y:S01]  /*2660*/  ISETP.GT.AND P2, PT, R24, 0x21, PT ;  /* 0x000000211800780c */ /* 0x000fe20003f44270 */
[----:B------:R-:W-:Y:S02]  /*2670*/  WARPGROUP.DEPBAR.LE gsb0, 0x0 ;  /* 0x00008000000079c5 */ /* 0x000fe40000010000 */
[----:B------:R-:W-:Y:S02]  /*2680*/  WARPGROUP.ARRIVE ;  /* 0x00000000000079c5 */ /* 0x000fe40000000000 */
[----:B------:R-:W2:Y:S01]  /*2690*/  MUFU.TANH R111, R111 ;  /* 0x0000006f006f7308 */ /* 0x000ea20000002400 */
[----:B---3--:R-:W-:Y:S01]  /*26a0*/  FSEL R139, R110, -INF , P4 ;  /* 0xff8000006e8b7808 */ /* 0x008fe20002000000 */
[C---:B------:R-:W-:Y:S01]  /*26b0*/  FMUL.FTZ R94, R0.reuse, R94 ;  /* 0x0000005e005e7220 */ /* 0x040fe20000410000 */
[C---:B------:R-:W-:Y:S01]  /*26c0*/  FMUL.FTZ R93, R0.reuse, R93 ;  /* 0x0000005d005d7220 */ /* 0x040fe20000410000 */
[----:B------:R-:W-:Y:S01]  /*26d0*/  FMUL.FTZ R95, R0, R95 ;  /* 0x0000005f005f7220 */ /* 0x000fe20000410000 */
[----:B------:R-:W-:Y:S01]  /*26e0*/  QGMMA.64x32x32.F32.E4M3.E4M3 R76, gdesc[UR16], R76, gsb0 ;  /* 0x00600000104c79f3 */ /* 0x000fe2000800084c */
[----:B------:R-:W-:Y:S01]  /*26f0*/  UIADD3 UR18, UR6, 0x406, URZ ;  /* 0x0000040606127890 */ /* 0x000fe2000fffe03f */
[----:B------:R-:W-:Y:S01]  /*2700*/  FMNMX.FTZ R26, R139, R26, !PT ;  /* 0x0000001a8b1a7209 */ /* 0x000fe20007810000 */
[----:B------:R-:W-:Y:S01]  /*2710*/  UMOV UR19, 0x40000040 ;  /* 0x4000004000137882 */ /* 0x000fe20000000000 */
[----:B------:R-:W3:Y:S01]  /*2720*/  MUFU.TANH R114, R114 ;  /* 0x0000007200727308 */ /* 0x000ee20000002400 */
[----:B-1----:R-:W-:Y:S01]  /*2730*/  FSEL R13, R14, -INF , P3 ;  /* 0xff8000000e0d7808 */ /* 0x002fe20001800000 */
[----:B------:R-:W-:Y:S01]  /*2740*/  FMUL.FTZ R97, R0, R97 ;  /* 0x0000006100617220 */ /* 0x000fe20000410000 */
[----:B------:R-:W-:Y:S01]  /*2750*/  ISETP.GT.AND P3, PT, R24, 0x28, PT ;  /* 0x000000281800780c */ /* 0x000fe20003f64270 */
[C---:B------:R-:W-:Y:S01]  /*2760*/  FMUL.FTZ R99, R0.reuse, R99 ;  /* 0x0000006300637220 */ /* 0x040fe20000410000 */
[C---:B------:R-:W-:Y:S01]  /*2770*/  FMUL.FTZ R100, R0.reuse, R100 ;  /* 0x0000006400647220 */ /* 0x040fe20000410000 */
[C---:B------:R-:W-:Y:S01]  /*2780*/  FMUL.FTZ R102, R0.reuse, R102 ;  /* 0x0000006600667220 */ /* 0x040fe20000410000 */
[C---:B------:R-:W-:Y:S01]  /*2790*/  FMUL.FTZ R104, R0.reuse, R104 ;  /* 0x0000006800687220 */ /* 0x040fe20000410000 */
[----:B------:R-:W1:Y:S01]  /*27a0*/  MUFU.TANH R27, R27 ;  /* 0x0000001b001b7308 */ /* 0x000e620000002400 */
[----:B--2---:R-:W-:Y:S01]  /*27b0*/  FSEL R111, R111, -INF , P2 ;  /* 0xff8000006f6f7808 */ /* 0x004fe20001000000 */
[C---:B------:R-:W-:Y:S01]  /*27c0*/  FMUL.FTZ R106, R0.reuse, R106 ;  /* 0x0000006a006a7220 */ /* 0x040fe20000410000 */
[C---:B------:R-:W-:Y:S01]  /*27d0*/  FMUL.FTZ R98, R0.reuse, R98 ;  /* 0x0000006200627220 */ /* 0x040fe20000410000 */
[C---:B------:R-:W-:Y:S01]  /*27e0*/  FMUL.FTZ R92, R0.reuse, R92 ;  /* 0x0000005c005c7220 */ /* 0x040fe20000410000 */
[C---:B------:R-:W-:Y:S01]  /*27f0*/  FMUL.FTZ R103, R0.reuse, R103 ;  /* 0x0000006700677220 */ /* 0x040fe20000410000 */
[C---:B------:R-:W-:Y:S01]  /*2800*/  FMUL.FTZ R96, R0.reuse, R96 ;  /* 0x0000006000607220 */ /* 0x040fe20000410000 */
[----:B------:R-:W-:Y:S01]  /*2810*/  FMUL.FTZ R101, R0, R101 ;  /* 0x0000006500657220 */ /* 0x000fe20000410000 */
[----:B------:R-:W2:Y:S01]  /*2820*/  MUFU.TANH R115, R115 ;  /* 0x0000007300737308 */ /* 0x000ea20000002400 */
[----:B---3--:R-:W-:Y:S01]  /*2830*/  FSEL R141, R114, -INF , P3 ;  /* 0xff800000728d7808 */ /* 0x008fe20001800000 */
[C---:B------:R-:W-:Y:S01]  /*2840*/  FMUL.FTZ R107, R0.reuse, R107 ;  /* 0x0000006b006b7220 */ /* 0x040fe20000410000 */
[----:B------:R-:W-:-:S05]  /*2850*/  FMUL.FTZ R105, R0, R105 ;  /* 0x0000006900697220 */ /* 0x000fca0000410000 */
[----:B------:R-:W3:Y:S01]  /*2860*/  MUFU.TANH R108, R108 ;  /* 0x0000006c006c7308 */ /* 0x000ee20000002400 */
[----:B-1----:R-:W-:Y:S02]  /*2870*/  FSEL R19, R27, -INF , P5 ;  /* 0xff8000001b137808 */ /* 0x002fe40002800000 */
[----:B------:R-:W-:-:S05]  /*2880*/  ISETP.GT.AND P5, PT, R24, 0x30, PT ;  /* 0x000000301800780c */ /* 0x000fca0003fa4270 */
[----:B------:R-:W1:Y:S01]  /*2890*/  MUFU.TANH R118, R118 ;  /* 0x0000007600767308 */ /* 0x000e620000002400 */
[----:B--2---:R-:W-:-:S07]  /*28a0*/  FSEL R115, R115, -INF , P6 ;  /* 0xff80000073737808 */ /* 0x004fce0003000000 */
[----:B------:R-:W2:Y:S01]  /*28b0*/  MUFU.TANH R109, R109 ;  /* 0x0000006d006d7308 */ /* 0x000ea20000002400 */
[----:B---3--:R-:W-:Y:S02]  /*28c0*/  FSEL R21, R108, -INF , P4 ;  /* 0xff8000006c157808 */ /* 0x008fe40002000000 */
[----:B------:R-:W-:-:S05]  /*28d0*/  ISETP.GT.AND P4, PT, R24, 0x31, PT ;  /* 0x000000311800780c */ /* 0x000fca0003f84270 */
[----:B------:R-:W3:Y:S01]  /*28e0*/  MUFU.TANH R119, R119 ;  /* 0x0000007700777308 */ /* 0x000ee20000002400 */
[----:B-1----:R-:W-:Y:S01]  /*28f0*/  FSEL R143, R118, -INF , P5 ;  /* 0xff800000768f7808 */ /* 0x002fe20002800000 */
[----:B------:R-:W-:Y:S02]  /*2900*/  WARPGROUP.DEPBAR.LE gsb0, 0x0 ;  /* 0x00008000000079c5 */ /* 0x000fe40000010000 */
[----:B------:R-:W-:-:S04]  /*2910*/  WARPGROUP.ARRIVE ;  /* 0x00000000000079c5 */ /* 0x000fc80000000000 */
[----:B------:R-:W1:Y:S01]  /*2920*/  MUFU.TANH R112, R112 ;  /* 0x0000007000707308 */ /* 0x000e620000002400 */
[C---:B------:R-:W-:Y:S01]  /*2930*/  FMUL.FTZ R76, R0.reuse, R76 ;  /* 0x0000004c004c7220 */ /* 0x040fe20000410000 */
[C---:B------:R-:W-:Y:S01]  /*2940*/  FMUL.FTZ R78, R0.reuse, R78 ;  /* 0x0000004e004e7220 */ /* 0x040fe20000410000 */
[C---:B------:R-:W-:Y:S01]  /*2950*/  FMUL.FTZ R77, R0.reuse, R77 ;  /* 0x0000004d004d7220 */ /* 0x040fe20000410000 */
[----:B--2---:R-:W-:Y:S01]  /*2960*/  FSEL R23, R109, -INF , P2 ;  /* 0xff8000006d177808 */ /* 0x004fe20001000000 */
[----:B------:R-:W-:Y:S01]  /*2970*/  QGMMA.64x32x32.F32.E4M3.E4M3 R60, gdesc[UR16], R60, gsb0 ;  /* 0x00600000103c79f3 */ /* 0x000fe2000800083c */
[----:B------:R-:W-:Y:S01]  /*2980*/  UIADD3 UR18, UR6, 0x506, URZ ;  /* 0x0000050606127890 */ /* 0x000fe2000fffe03f */
[C---:B------:R-:W-:Y:S01]  /*2990*/  FMUL.FTZ R81, R0.reuse, R81 ;  /* 0x0000005100517220 */ /* 0x040fe20000410000 */
[----:B------:R-:W-:Y:S01]  /*29a0*/  UMOV UR19, 0x40000040 ;  /* 0x4000004000137882 */ /* 0x000fe20000000000 */
[----:B------:R-:W-:Y:S01]  /*29b0*/  MUFU.TANH R117, R117 ;  /* 0x0000007500757308 */ /* 0x000fe20000002400 */
[----:B------:R-:W-:Y:S01]  /*29c0*/  FMUL.FTZ R83, R0, R83 ;  /* 0x0000005300537220 */ /* 0x000fe20000410000 */
[----:B------:R-:W-:Y:S01]  /*29d0*/  ISETP.GT.AND P2, PT, R24, 0x38, PT ;  /* 0x000000381800780c */ /* 0x000fe20003f44270 */
[C---:B------:R-:W-:Y:S01]  /*29e0*/  FMUL.FTZ R87, R0.reuse, R87 ;  /* 0x0000005700577220 */ /* 0x040fe20000410000 */
[----:B---3--:R-:W-:Y:S01]  /*29f0*/  FSEL R119, R119, -INF , P4 ;  /* 0xff80000077777808 */ /* 0x008fe20002000000 */
[C---:B------:R-:W-:Y:S01]  /*2a00*/  FMUL.FTZ R79, R0.reuse, R79 ;  /* 0x0000004f004f7220 */ /* 0x040fe20000410000 */
[C---:B------:R-:W-:Y:S01]  /*2a10*/  FMUL.FTZ R88, R0.reuse, R88 ;  /* 0x0000005800587220 */ /* 0x040fe20000410000 */
[----:B------:R-:W-:Y:S01]  /*2a20*/  FMUL.FTZ R90, R0, R90 ;  /* 0x0000005a005a7220 */ /* 0x000fe20000410000 */
[----:B------:R-:W-:Y:S01]  /*2a30*/  MUFU.TANH R122, R122 ;  /* 0x0000007a007a7308 */ /* 0x000fe20000002400 */
[----:B-1----:R-:W-:Y:S01]  /*2a40*/  FSEL R27, R112, -INF , P3 ;  /* 0xff800000701b7808 */ /* 0x002fe20001800000 */
[----:B------:R-:W-:Y:S01]  /*2a50*/  FMUL.FTZ R80, R0, R80 ;  /* 0x0000005000507220 */ /* 0x000fe20000410000 */
[----:B------:R-:W-:Y:S01]  /*2a60*/  ISETP.GT.AND P3, PT, R24, 0x39, PT ;  /* 0x000000391800780c */ /* 0x000fe20003f64270 */
[C---:B------:R-:W-:Y:S01]  /*2a70*/  FMUL.FTZ R82, R0.reuse, R82 ;  /* 0x0000005200527220 */ /* 0x040fe20000410000 */
[C---:B------:R-:W-:Y:S01]  /*2a80*/  FMUL.FTZ R85, R0.reuse, R85 ;  /* 0x0000005500557220 */ /* 0x040fe20000410000 */
[C---:B------:R-:W-:Y:S01]  /*2a90*/  FMUL.FTZ R91, R0.reuse, R91 ;  /* 0x0000005b005b7220 */ /* 0x040fe20000410000 */
[C---:B------:R-:W-:Y:S01]  /*2aa0*/  FMUL.FTZ R86, R0.reuse, R86 ;  /* 0x0000005600567220 */ /* 0x040fe20000410000 */
[----:B------:R-:W-:Y:S01]  /*2ab0*/  MUFU.TANH R113, R113 ;  /* 0x0000007100717308 */ /* 0x000fe20000002400 */
[C---:B------:R-:W-:Y:S01]  /*2ac0*/  FMUL.FTZ R84, R0.reuse, R84 ;  /* 0x0000005400547220 */ /* 0x040fe20000410000 */
[----:B------:R-:W-:-:S06]  /*2ad0*/  FMUL.FTZ R89, R0, R89 ;  /* 0x0000005900597220 */ /* 0x000fcc0000410000 */
[----:B------:R-:W-:Y:S08]  /*2ae0*/  MUFU.TANH R116, R116 ;  /* 0x0000007400747308 */ /* 0x000ff00000002400 */
[----:B------:R-:W1:Y:S08]  /*2af0*/  MUFU.TANH R123, R123 ;  /* 0x0000007b007b7308 */ /* 0x000e700000002400 */
[----:B------:R-:W2:Y:S08]  /*2b00*/  MUFU.TANH R121, R121 ;  /* 0x0000007900797308 */ /* 0x000eb00000002400 */
[----:B------:R-:W3:Y:S01]  /*2b10*/  MUFU.TANH R120, R120 ;  /* 0x0000007800787308 */ /* 0x000ee20000002400 */
[----:B-1----:R-:W-:Y:S01]  /*2b20*/  FSEL R123, R123, -INF , P3 ;  /* 0xff8000007b7b7808 */ /* 0x002fe20001800000 */
[----:B------:R-:W-:-:S02]  /*2b30*/  WARPGROUP.DEPBAR.LE gsb0, 0x0 ;  /* 0x00008000000079c5 */ /* 0x000fc40000010000 */
[----:B------:R-:W-:Y:S01]  /*2b40*/  WARPGROUP.ARRIVE ;  /* 0x00000000000079c5 */ /* 0x000fe20000000000 */
[C---:B------:R-:W-:Y:S01]  /*2b50*/  FMUL.FTZ R72, R0.reuse, R72 ;  /* 0x0000004800487220 */ /* 0x040fe20000410000 */
[C---:B------:R-:W-:Y:S02]  /*2b60*/  FMUL.FTZ R132, R0.reuse, R67 ;  /* 0x0000004300847220 */ /* 0x040fe40000410000 */
[----:B------:R-:W1:Y:S01]  /*2b70*/  MUFU.TANH R94, R94 ;  /* 0x0000005e005e7308 */ /* 0x000e620000002400 */
[C---:B------:R-:W-:Y:S01]  /*2b80*/  FMUL.FTZ R193, R0.reuse, R75 ;  /* 0x0000004b00c17220 */ /* 0x040fe20000410000 */
[C---:B------:R-:W-:Y:S01]  /*2b90*/  FMUL.FTZ R60, R0.reuse, R60 ;  /* 0x0000003c003c7220 */ /* 0x040fe20000410000 */
[----:B------:R-:W-:Y:S01]  /*2ba0*/  QGMMA.64x32x32.F32.E4M3.E4M3 R44, gdesc[UR16], R44, gsb0 ;  /* 0x00600000102c79f3 */ /* 0x000fe2000800082c */
[----:B------:R-:W-:Y:S01]  /*2bb0*/  UIADD3 UR18, UR6, 0x606, URZ ;  /* 0x0000060606127890 */ /* 0x000fe2000fffe03f */
[C---:B------:R-:W-:Y:S01]  /*2bc0*/  FMUL.FTZ R128, R0.reuse, R63 ;  /* 0x0000003f00807220 */ /* 0x040fe20000410000 */
[----:B------:R-:W-:Y:S01]  /*2bd0*/  UMOV UR19, 0x40000040 ;  /* 0x4000004000137882 */ /* 0x000fe20000000000 */
[C---:B------:R-:W-:Y:S01]  /*2be0*/  FMUL.FTZ R130, R0.reuse, R65 ;  /* 0x0000004100827220 */ /* 0x040fe20000410000 */
[----:B------:R-:W4:Y:S01]  /*2bf0*/  MUFU.TANH R93, R93 ;  /* 0x0000005d005d7308 */ /* 0x000f220000002400 */
[C---:B------:R-:W-:Y:S01]  /*2c00*/  FMUL.FTZ R126, R0.reuse, R61 ;  /* 0x0000003d007e7220 */ /* 0x040fe20000410000 */
[C---:B------:R-:W-:Y:S01]  /*2c10*/  FMUL.FTZ R71, R0.reuse, R71 ;  /* 0x0000004700477220 */ /* 0x040fe20000410000 */
[C---:B------:R-:W-:Y:S01]  /*2c20*/  FMUL.FTZ R73, R0.reuse, R73 ;  /* 0x0000004900497220 */ /* 0x040fe20000410000 */
[C---:B------:R-:W-:Y:S01]  /*2c30*/  FMUL.FTZ R62, R0.reuse, R62 ;  /* 0x0000003e003e7220 */ /* 0x040fe20000410000 */
[C---:B------:R-:W-:Y:S01]  /*2c40*/  FMUL.FTZ R64, R0.reuse, R64 ;  /* 0x0000004000407220 */ /* 0x040fe20000410000 */
[C---:B------:R-:W-:Y:S01]  /*2c50*/  FMUL.FTZ R66, R0.reuse, R66 ;  /* 0x0000004200427220 */ /* 0x040fe20000410000 */
[C---:B------:R-:W-:Y:S01]  /*2c60*/  FMUL.FTZ R69, R0.reuse, R69 ;  /* 0x0000004500457220 */ /* 0x040fe20000410000 */
[----:B------:R-:W5:Y:S01]  /*2c70*/  MUFU.TANH R95, R95 ;  /* 0x0000005f005f7308 */ /* 0x000f620000002400 */
[C---:B------:R-:W-:Y:S01]  /*2c80*/  FMUL.FTZ R68, R0.reuse, R68 ;  /* 0x0000004400447220 */ /* 0x040fe20000410000 */
[C---:B------:R-:W-:Y:S01]  /*2c90*/  FMUL.FTZ R70, R0.reuse, R70 ;  /* 0x0000004600467220 */ /* 0x040fe20000410000 */
[----:B------:R-:W-:-:S05]  /*2ca0*/  FMUL.FTZ R74, R0, R74 ;  /* 0x0000004a004a7220 */ /* 0x000fca0000410000 */
[----:B------:R-:W-:Y:S08]  /*2cb0*/  MUFU.TANH R97, R97 ;  /* 0x0000006100617308 */ /* 0x000ff00000002400 */
[----:B------:R-:W0:Y:S08]  /*2cc0*/  MUFU.TANH R99, R99 ;  /* 0x0000006300637308 */ /* 0x000e300000002400 */
[----:B------:R-:W-:Y:S08]  /*2cd0*/  MUFU.TANH R100, R100 ;  /* 0x0000006400647308 */ /* 0x000ff00000002400 */
[----:B------:R-:W0:Y:S08]  /*2ce0*/  MUFU.TANH R102, R102 ;  /* 0x0000006600667308 */ /* 0x000e300000002400 */
[----:B------:R-:W-:Y:S01]  /*2cf0*/  MUFU.TANH R104, R104 ;  /* 0x0000006800687308 */ /* 0x000fe20000002400 */
[----:B------:R-:W-:-:S02]  /*2d00*/  WARPGROUP.DEPBAR.LE gsb0, 0x0 ;  /* 0x00008000000079c5 */ /* 0x000fc40000010000 */
[----:B------:R-:W-:Y:S01]  /*2d10*/  WARPGROUP.ARRIVE ;  /* 0x00000000000079c5 */ /* 0x000fe20000000000 */
[----:B------:R-:W-:-:S04]  /*2d20*/  FMUL.FTZ R67, R0, R48 ;  /* 0x0000003000437220 */ /* 0x000fc80000410000 */
[----:B------:R-:W0:Y:S01]  /*2d30*/  MUFU.TANH R106, R106 ;  /* 0x0000006a006a7308 */ /* 0x000e220000002400 */
[C---:B------:R-:W-:Y:S01]  /*2d40*/  FMUL.FTZ R75, R0.reuse, R49 ;  /* 0x00000031004b7220 */ /* 0x040fe20000410000 */
[----:B------:R-:W-:Y:S01]  /*2d50*/  FSEL R49, R117, -INF , P4 ;  /* 0xff80000075317808 */ /* 0x000fe20002000000 */
[----:B------:R-:W-:Y:S01]  /*2d60*/  FMUL.FTZ R63, R0, R45 ;  /* 0x0000002d003f7220 */ /* 0x000fe20000410000 */
[----:B------:R-:W-:Y:S01]  /*2d70*/  QGMMA.64x32x32.F32.E4M3.E4M3 R28, gdesc[UR16], R28, gsb0 ;  /* 0x00600000101c79f3 */ /* 0x000fe2000800081c */
[----:B------:R-:W-:Y:S01]  /*2d80*/  FSEL R117, R122, -INF , P2 ;  /* 0xff8000007a757808 */ /* 0x000fe20001000000 */
[----:B------:R-:W-:Y:S01]  /*2d90*/  FMUL.FTZ R65, R0, R47 ;  /* 0x0000002f00417220 */ /* 0x000fe20000410000 */
[----:B------:R-:W-:Y:S01]  /*2da0*/  FSEL R45, R113, -INF , P6 ;  /* 0xff800000712d7808 */ /* 0x000fe20003000000 */
[----:B------:R2:W-:Y:S01]  /*2db0*/  MUFU.TANH R48, R72 ;  /* 0x0000004800307308 */ /* 0x0005e20000002400 */
[----:B------:R-:W-:Y:S01]  /*2dc0*/  ISETP.GT.AND P6, PT, R24, 0x40, PT ;  /* 0x000000401800780c */ /* 0x000fe20003fc4270 */
[----:B------:R-:W-:Y:S01]  /*2dd0*/  FMUL.FTZ R142, R0, R54 ;  /* 0x00000036008e7220 */ /* 0x000fe20000410000 */
[----:B------:R-:W-:Y:S01]  /*2de0*/  FSEL R47, R116, -INF , P5 ;  /* 0xff800000742f7808 */ /* 0x000fe20002800000 */
[----:B------:R-:W-:Y:S01]  /*2df0*/  FMUL.FTZ R54, R0, R53 ;  /* 0x0000003500367220 */ /* 0x000fe20000410000 */
[----:B------:R-:W-:Y:S01]  /*2e00*/  ISETP.GT.AND P5, PT, R24, 0x41, PT ;  /* 0x000000411800780c */ /* 0x000fe20003fa4270 */
[C---:B------:R-:W-:Y:S01]  /*2e10*/  FMUL.FTZ R136, R0.reuse, R51 ;  /* 0x0000003300887220 */ /* 0x040fe20000410000 */
[C---:B------:R-:W-:Y:S01]  /*2e20*/  FMUL.FTZ R146, R0.reuse, R58 ;  /* 0x0000003a00927220 */ /* 0x040fe20000410000 */
[----:B------:R-:W0:Y:S01]  /*2e30*/  MUFU.TANH R98, R98 ;  /* 0x0000006200627308 */ /* 0x000e220000002400 */
[----:B--2---:R-:W-:Y:S01]  /*2e40*/  FMNMX.FTZ R72, R111, R26, !PT ;  /* 0x0000001a6f487209 */ /* 0x004fe20007810000 */
[C---:B------:R-:W-:Y:S01]  /*2e50*/  FMUL.FTZ R61, R0.reuse, R44 ;  /* 0x0000002c003d7220 */ /* 0x040fe20000410000 */
[----:B------:R-:W-:Y:S01]  /*2e60*/  FSEL R53, R121, -INF , P3 ;  /* 0xff80000079357808 */ /* 0x000fe20001800000 */
[C---:B------:R-:W-:Y:S01]  /*2e70*/  FMUL.FTZ R58, R0.reuse, R57 ;  /* 0x00000039003a7220 */ /* 0x040fe20000410000 */
[----:B------:R-:W-:Y:S01]  /*2e80*/  FMNMX.FTZ R72, R141, R72, !PT ;  /* 0x000000488d487209 */ /* 0x000fe20007810000 */
[----:B------:R-:W-:Y:S01]  /*2e90*/  FMUL.FTZ R195, R0, R46 ;  /* 0x0000002e00c37220 */ /* 0x000fe20000410000 */
[----:B---3--:R-:W-:Y:S01]  /*2ea0*/  FSEL R51, R120, -INF , P2 ;  /* 0xff80000078337808 */ /* 0x008fe20001000000 */
[----:B------:R-:W-:Y:S01]  /*2eb0*/  MUFU.TANH R76, R76 ;  /* 0x0000004c004c7308 */ /* 0x000fe20000002400 */
[----:B------:R-:W-:Y:S01]  /*2ec0*/  FMNMX.FTZ R72, R115, R72, !PT ;  /* 0x0000004873487209 */ /* 0x000fe20007810000 */
[----:B------:R-:W-:Y:S01]  /*2ed0*/  FMUL.FTZ R144, R0, R55 ;  /* 0x0000003700907220 */ /* 0x000fe20000410000 */
[----:B-1----:R-:W-:Y:S01]  /*2ee0*/  FSEL R121, R94, -INF , P6 ;  /* 0xff8000005e797808 */ /* 0x002fe20003000000 */
[C---:B------:R-:W-:Y:S01]  /*2ef0*/  FMUL.FTZ R138, R0.reuse, R52 ;  /* 0x00000034008a7220 */ /* 0x040fe20000410000 */
[----:B------:R-:W-:Y:S01]  /*2f00*/  FMNMX.FTZ R72, R143, R72, !PT ;  /* 0x000000488f487209 */ /* 0x000fe20007810000 */
[----:B------:R-:W-:Y:S01]  /*2f10*/  FMUL.FTZ R52, R0, R59 ;  /* 0x0000003b00347220 */ /* 0x000fe20000410000 */
[----:B------:R-:W-:Y:S01]  /*2f20*/  ISETP.GT.AND P2, PT, R24, 0x49, PT ;  /* 0x000000491800780c */ /* 0x000fe20003f44270 */
[----:B------:R-:W-:Y:S01]  /*2f30*/  MUFU.TANH R78, R78 ;  /* 0x0000004e004e7308 */ /* 0x000fe20000002400 */
[----:B------:R-:W-:Y:S01]  /*2f40*/  FMNMX.FTZ R72, R119, R72, !PT ;  /* 0x0000004877487209 */ /* 0x000fe20007810000 */
[----:B------:R-:W-:Y:S01]  /*2f50*/  FMUL.FTZ R56, R0, R56 ;  /* 0x0000003800387220 */ /* 0x000fe20000410000 */
[----:B------:R-:W-:Y:S01]  /*2f60*/  ISETP.GT.AND P3, PT, R24, 0x50, PT ;  /* 0x000000501800780c */ /* 0x000fe20003f64270 */
[----:B------:R-:W-:Y:S01]  /*2f70*/  FMUL.FTZ R134, R0, R50 ;  /* 0x0000003200867220 */ /* 0x000fe20000410000 */
[----:B------:R-:W-:-:S02]  /*2f80*/  FMNMX.FTZ R72, R117, R72, !PT ;  /* 0x0000004875487209 */ /* 0x000fc40007810000 */
[----:B----4-:R-:W-:Y:S01]  /*2f90*/  FSEL R57, R93, -INF , P5 ;  /* 0xff8000005d397808 */ /* 0x010fe20002800000 */
[----:B------:R-:W-:Y:S01]  /*2fa0*/  MUFU.TANH R77, R77 ;  /* 0x0000004d004d7308 */ /* 0x000fe20000002400 */
[----:B------:R-:W-:Y:S02]  /*2fb0*/  FMNMX.FTZ R72, R123, R72, !PT ;  /* 0x000000487b487209 */ /* 0x000fe40007810000 */
[----:B-----5:R-:W-:Y:S02]  /*2fc0*/  FSEL R145, R95, -INF , P5 ;  /* 0xff8000005f917808 */ /* 0x020fe40002800000 */
[C---:B------:R-:W-:Y:S02]  /*2fd0*/  ISETP.GT.AND P5, PT, R24.reuse, 0x58, PT ;  /* 0x000000581800780c */ /* 0x040fe40003fa4270 */
[----:B------:R-:W-:Y:S01]  /*2fe0*/  ISETP.GT.AND P4, PT, R24, 0x48, PT ;  /* 0x000000481800780c */ /* 0x000fe20003f84270 */
[----:B------:R-:W-:Y:S01]  /*2ff0*/  MUFU.TANH R81, R81 ;  /* 0x0000005100517308 */ /* 0x000fe20000002400 */
[----:B------:R-:W-:-:S02]  /*3000*/  FMNMX.FTZ R72, R121, R72, !PT ;  /* 0x0000004879487209 */ /* 0x000fc40007810000 */
[----:B0-----:R-:W-:Y:S02]  /*3010*/  FSEL R149, R99, -INF , P2 ;  /* 0xff80000063957808 */ /* 0x001fe40001000000 */
[----:B------:R-:W-:Y:S02]  /*3020*/  FSEL R151, R102, -INF , P3 ;  /* 0xff80000066977808 */ /* 0x000fe40001800000 */
[----:B------:R-:W-:Y:S01]  /*3030*/  FSEL R153, R106, -INF , P5 ;  /* 0xff8000006a997808 */ /* 0x000fe20002800000 */
[----:B------:R-:W-:Y:S01]  /*3040*/  MUFU.TANH R83, R83 ;  /* 0x0000005300537308 */ /* 0x000fe20000002400 */
[----:B------:R-:W-:Y:S02]  /*3050*/  FSEL R147, R98, -INF , P4 ;  /* 0xff80000062937808 */ /* 0x000fe40002000000 */
[----:B------:R-:W-:Y:S02]  /*3060*/  FMNMX.FTZ R72, R145, R72, !PT ;  /* 0x0000004891487209 */ /* 0x000fe40007810000 */
[----:B------:R-:W-:-:S02]  /*3070*/  MOV R98, UR4 ;  /* 0x0000000400627c02 */ /* 0x000fc40008000f00 */
[----:B------:R-:W-:Y:S01]  /*3080*/  FMNMX.FTZ R72, R147, R72, !PT ;  /* 0x0000004893487209 */ /* 0x000fe20007810000 */
[----:B------:R-:W0:Y:S01]  /*3090*/  MUFU.TANH R92, R92 ;  /* 0x0000005c005c7308 */ /* 0x000e220000002400 */
[----:B------:R-:W-:Y:S02]  /*30a0*/  WARPGROUP.DEPBAR.LE gsb0, 0x0 ;  /* 0x00008000000079c5 */ /* 0x000fe40000010000 */
[----:B------:R-:W-:Y:S01]  /*30b0*/  FMNMX.FTZ R72, R149, R72, !PT ;  /* 0x0000004895487209 */ /* 0x000fe20007810000 */
[C---:B------:R-:W-:Y:S01]  /*30c0*/  FMUL.FTZ R32, R0.reuse, R32 ;  /* 0x0000002000207220 */ /* 0x040fe20000410000 */
[C---:B------:R-:W-:Y:S01]  /*30d0*/  FMUL.FTZ R34, R0.reuse, R34 ;  /* 0x0000002200227220 */ /* 0x040fe20000410000 */
[C---:B------:R-:W-:Y:S01]  /*30e0*/  FMUL.FTZ R42, R0.reuse, R42 ;  /* 0x0000002a002a7220 */ /* 0x040fe20000410000 */
[----:B------:R-:W-:Y:S01]  /*30f0*/  FMNMX.FTZ R72, R151, R72, !PT ;  /* 0x0000004897487209 */ /* 0x000fe20007810000 */
[----:B------:R-:W-:Y:S01]  /*3100*/  MUFU.TANH R87, R87 ;  /* 0x0000005700577308 */ /* 0x000fe20000002400 */
[C---:B------:R-:W-:Y:S01]  /*3110*/  FMUL.FTZ R28, R0.reuse, R28 ;  /* 0x0000001c001c7220 */ /* 0x040fe20000410000 */
[----:B------:R-:W-:-:S06]  /*3120*/  FMUL.FTZ R38, R0, R38 ;  /* 0x0000002600267220 */ /* 0x000fcc0000410000 */
[----:B------:R-:W-:Y:S01]  /*3130*/  MUFU.TANH R79, R79 ;  /* 0x0000004f004f7308 */ /* 0x000fe20000002400 */
[----:B0-----:R-:W-:Y:S02]  /*3140*/  FSEL R55, R92, -INF , P6 ;  /* 0xff8000005c377808 */ /* 0x001fe40003000000 */
[----:B------:R-:W-:-:S05]  /*3150*/  ISETP.GT.AND P6, PT, R24, 0x51, PT ;  /* 0x000000511800780c */ /* 0x000fca0003fc4270 */
[----:B------:R-:W-:Y:S08]  /*3160*/  MUFU.TANH R60, R60 ;  /* 0x0000003c003c7308 */ /* 0x000ff00000002400 */
[----:B------:R-:W0:Y:S08]  /*3170*/  MUFU.TANH R103, R103 ;  /* 0x0000006700677308 */ /* 0x000e300000002400 */
[----:B------:R-:W-:Y:S08]  /*3180*/  MUFU.TANH R88, R88 ;  /* 0x0000005800587308 */ /* 0x000ff00000002400 */
[----:B------:R-:W-:Y:S01]  /*3190*/  MUFU.TANH R90, R90 ;  /* 0x0000005a005a7308 */ /* 0x000fe20000002400 */
[----:B0-----:R-:W-:-:S04]  /*31a0*/  FSEL R103, R103, -INF , P6 ;  /* 0xff80000067677808 */ /* 0x001fc80003000000 */
[----:B------:R-:W-:-:S03]  /*31b0*/  FMNMX.FTZ R72, R103, R72, !PT ;  /* 0x0000004867487209 */ /* 0x000fc60007810000 */
[----:B------:R0:W-:Y:S01]  /*31c0*/  MUFU.TANH R12, R61 ;  /* 0x0000003d000c7308 */ /* 0x0001e20000002400 */
[----:B------:R-:W-:-:S07]  /*31d0*/  FMNMX.FTZ R72, R153, R72, !PT ;  /* 0x0000004899487209 */ /* 0x000fce0007810000 */
[----:B------:R1:W-:Y:S01]  /*31e0*/  MUFU.TANH R14, R63 ;  /* 0x0000003f000e7308 */ /* 0x0003e20000002400 */
[----:B0-----:R-:W-:Y:S02]  /*31f0*/  FSEL R61, R97, -INF , P2 ;  /* 0xff800000613d7808 */ /* 0x001fe40001000000 */
[----:B------:R-:W-:-:S04]  /*3200*/  ISETP.GT.AND P2, PT, R24, 0x60, PT ;  /* 0x000000601800780c */ /* 0x000fc80003f44270 */
[----:B------:R-:W-:Y:S01]  /*3210*/  FSEL R159, R78, -INF , P2 ;  /* 0xff8000004e9f7808 */ /* 0x000fe20001000000 */
[----:B------:R0:W-:Y:S01]  /*3220*/  MUFU.TANH R20, R67 ;  /* 0x0000004300147308 */ /* 0x0001e20000002400 */
[----:B-1----:R-:W-:Y:S02]  /*3230*/  FSEL R63, R100, -INF , P3 ;  /* 0xff800000643f7808 */ /* 0x002fe40001800000 */
[----:B------:R-:W-:-:S04]  /*3240*/  ISETP.GT.AND P3, PT, R24, 0x61, PT ;  /* 0x000000611800780c */ /* 0x000fc80003f64270 */
[----:B------:R-:W-:Y:S01]  /*3250*/  FSEL R161, R79, -INF , P3 ;  /* 0xff8000004fa17808 */ /* 0x000fe20001800000 */
[----:B------:R-:W1:Y:S01]  /*3260*/  MUFU.TANH R96, R96 ;  /* 0x0000006000607308 */ /* 0x000e620000002400 */
[----:B0-----:R-:W-:Y:S02]  /*3270*/  FSEL R67, R104, -INF , P5 ;  /* 0xff80000068437808 */ /* 0x001fe40002800000 */
[----:B------:R-:W-:-:S04]  /*3280*/  ISETP.GT.AND P5, PT, R24, 0x69, PT ;  /* 0x000000691800780c */ /* 0x000fc80003fa4270 */
[----:B------:R-:W-:Y:S01]  /*3290*/  FSEL R167, R83, -INF , P5 ;  /* 0xff80000053a77808 */ /* 0x000fe20002800000 */
[----:B------:R-:W-:Y:S08]  /*32a0*/  MUFU.TANH R101, R101 ;  /* 0x0000006500657308 */ /* 0x000ff00000002400 */
[----:B------:R-:W-:Y:S01]  /*32b0*/  MUFU.TANH R130, R130 ;  /* 0x0000008200827308 */ /* 0x000fe20000002400 */
[----:B-1----:R-:W-:-:S02]  /*32c0*/  FSEL R59, R96, -INF , P4 ;  /* 0xff800000603b7808 */ /* 0x002fc40002000000 */
[----:B------:R-:W-:-:S05]  /*32d0*/  ISETP.GT.AND P4, PT, R24, 0x59, PT ;  /* 0x000000591800780c */ /* 0x000fca0003f84270 */
[----:B------:R-:W-:Y:S08]  /*32e0*/  MUFU.TANH R132, R132 ;  /* 0x0000008400847308 */ /* 0x000ff00000002400 */
[----:B------:R0:W-:Y:S08]  /*32f0*/  MUFU.TANH R46, R71 ;  /* 0x00000047002e7308 */ /* 0x0001f00000002400 */
[----:B------:R1:W-:Y:S01]  /*3300*/  MUFU.TANH R10, R73 ;  /* 0x00000049000a7308 */ /* 0x0003e20000002400 */
[----:B0-----:R-:W-:-:S02]  /*3310*/  FSEL R71, R76, -INF , P2 ;  /* 0xff8000004c477808 */ /* 0x001fc40001000000 */
[----:B------:R-:W-:-:S04]  /*3320*/  ISETP.GT.AND P2, PT, R24, 0x71, PT ;  /* 0x000000711800780c */ /* 0x000fc80003f44270 */
[----:B------:R-:W-:Y:S01]  /*3330*/  FSEL R173, R87, -INF , P2 ;  /* 0xff80000057ad7808 */ /* 0x000fe20001000000 */
[----:B------:R-:W0:Y:S01]  /*3340*/  MUFU.TANH R107, R107 ;  /* 0x0000006b006b7308 */ /* 0x000e220000002400 */
[----:B-1----:R-:W-:Y:S02]  /*3350*/  FSEL R73, R77, -INF , P3 ;  /* 0xff8000004d497808 */ /* 0x002fe40001800000 */
[----:B------:R-:W-:Y:S02]  /*3360*/  FSEL R77, R81, -INF , P5 ;  /* 0xff800000514d7808 */ /* 0x000fe40002800000 */
[C---:B------:R-:W-:Y:S02]  /*3370*/  ISETP.GT.AND P5, PT, R24.reuse, 0x80, PT ;  /* 0x000000801800780c */ /* 0x040fe40003fa4270 */
[----:B------:R-:W-:Y:S01]  /*3380*/  ISETP.GT.AND P3, PT, R24, 0x78, PT ;  /* 0x000000781800780c */ /* 0x000fe20003f64270 */
[----:B------:R-:W-:Y:S01]  /*3390*/  MUFU.TANH R80, R80 ;  /* 0x0000005000507308 */ /* 0x000fe20000002400 */
[----:B------:R-:W-:Y:S01]  /*33a0*/  FSEL R87, R60, -INF , P5 ;  /* 0xff8000003c577808 */ /* 0x000fe20002800000 */
[C---:B------:R-:W-:Y:S01]  /*33b0*/  FMUL.FTZ R60, R0.reuse, R30 ;  /* 0x0000001e003c7220 */ /* 0x040fe20000410000 */
[----:B------:R-:W-:Y:S01]  /*33c0*/  FMUL.FTZ R30, R0, R29 ;  /* 0x0000001d001e7220 */ /* 0x000fe20000410000 */
[----:B------:R-:W-:-:S02]  /*33d0*/  FSEL R83, R88, -INF , P3 ;  /* 0xff80000058537808 */ /* 0x000fc40001800000 */
[----:B------:R-:W-:Y:S02]  /*33e0*/  FSEL R175, R90, -INF , P3 ;  /* 0xff8000005aaf7808 */ /* 0x000fe40001800000 */
[----:B------:R-:W-:Y:S01]  /*33f0*/  MUFU.TANH R82, R82 ;  /* 0x0000005200527308 */ /* 0x000fe20000002400 */
[----:B------:R-:W-:Y:S02]  /*3400*/  ISETP.GT.AND P3, PT, R24, 0x89, PT ;  /* 0x000000891800780c */ /* 0x000fe40003f64270 */
[----:B0-----:R-:W-:Y:S02]  /*3410*/  FSEL R155, R107, -INF , P4 ;  /* 0xff8000006b9b7808 */ /* 0x001fe40002000000 */
[----:B------:R-:W-:Y:S02]  /*3420*/  FSEL R93, R130, -INF , P3 ;  /* 0xff800000825d7808 */ /* 0x000fe40001800000 */
[----:B------:R-:W-:Y:S01]  /*3430*/  FSEL R185, R132, -INF , P3 ;  /* 0xff80000084b97808 */ /* 0x000fe20001800000 */
[----:B------:R-:W0:Y:S01]  /*3440*/  MUFU.TANH R85, R85 ;  /* 0x0000005500557308 */ /* 0x000e220000002400 */
[----:B------:R-:W-:-:S02]  /*3450*/  ISETP.GT.AND P3, PT, R24, 0xa0, PT ;  /* 0x000000a01800780c */ /* 0x000fc40003f64270 */
[----:B------:R-:W-:-:S04]  /*3460*/  FMNMX.FTZ R72, R155, R72, !PT ;  /* 0x000000489b487209 */ /* 0x000fc80007810000 */
[----:B------:R-:W-:Y:S01]  /*3470*/  FMNMX.FTZ R72, R159, R72, !PT ;  /* 0x000000489f487209 */ /* 0x000fe20007810000 */
[----:B------:R-:W1:Y:S03]  /*3480*/  MUFU.TANH R195, R195 ;  /* 0x000000c300c37308 */ /* 0x000e660000002400 */
[----:B------:R-:W-:-:S05]  /*3490*/  FMNMX.FTZ R72, R161, R72, !PT ;  /* 0x00000048a1487209 */ /* 0x000fca0007810000 */
[----:B------:R-:W2:Y:S01]  /*34a0*/  MUFU.TANH R62, R62 ;  /* 0x0000003e003e7308 */ /* 0x000ea20000002400 */
[----:B0-----:R-:W-:Y:S02]  /*34b0*/  FSEL R81, R85, -INF , P2 ;  /* 0xff80000055517808 */ /* 0x001fe40001000000 */
[----:B------:R-:W-:-:S05]  /*34c0*/  ISETP.GT.AND P2, PT, R24, 0x88, PT ;  /* 0x000000881800780c */ /* 0x000fca0003f44270 */
[----:B------:R-:W-:Y:S01]  /*34d0*/  MUFU.TANH R91, R91 ;  /* 0x0000005b005b7308 */ /* 0x000fe20000002400 */
[----:B-1----:R-:W-:-:S07]  /*34e0*/  FSEL R195, R195, -INF , P3 ;  /* 0xff800000c3c37808 */ /* 0x002fce0001800000 */
[----:B------:R-:W-:Y:S01]  /*34f0*/  MUFU.TANH R64, R64 ;  /* 0x0000004000407308 */ /* 0x000fe20000002400 */
[----:B--2---:R-:W-:Y:S01]  /*3500*/  FSEL R179, R62, -INF , P5 ;  /* 0xff8000003eb37808 */ /* 0x004fe20002800000 */
[----:B------:R-:W-:Y:S01]  /*3510*/  FMUL.FTZ R62, R0, R37 ;  /* 0x00000025003e7220 */ /* 0x000fe20000410000 */
[----:B------:R-:W-:-:S04]  /*3520*/  ISETP.GT.AND P5, PT, R24, 0x91, PT ;  /* 0x000000911800780c */ /* 0x000fc80003fa4270 */
[----:B------:R-:W-:Y:S01]  /*3530*/  FSEL R189, R46, -INF , P5 ;  /* 0xff8000002ebd7808 */ /* 0x000fe20002800000 */
[----:B------:R-:W0:Y:S08]  /*3540*/  MUFU.TANH R66, R66 ;  /* 0x0000004200427308 */ /* 0x000e300000002400 */
[----:B------:R-:W-:Y:S08]  /*3550*/  MUFU.TANH R54, R54 ;  /* 0x0000003600367308 */ /* 0x000ff00000002400 */
[----:B------:R-:W-:Y:S01]  /*3560*/  MUFU.TANH R144, R144 ;  /* 0x0000009000907308 */ /* 0x000fe20000002400 */
[----:B0-----:R-:W-:-:S07]  /*3570*/  FSEL R183, R66, -INF , P2 ;  /* 0xff80000042b77808 */ /* 0x001fce0001000000 */
[----:B------:R-:W0:Y:S08]  /*3580*/  MUFU.TANH R44, R69 ;  /* 0x00000045002c7308 */ /* 0x000e300000002400 */
[----:B------:R-:W-:Y:S08]  /*3590*/  MUFU.TANH R193, R193 ;  /* 0x000000c100c17308 */ /* 0x000ff00000002400 */
[----:B------:R1:W-:Y:S01]  /*35a0*/  MUFU.TANH R197, R65 ;  /* 0x0000004100c57308 */ /* 0x0003e20000002400 */
[----:B0-----:R-:W-:Y:S01]  /*35b0*/  FSEL R29, R44, -INF , P5 ;  /* 0xff8000002c1d7808 */ /* 0x001fe20002800000 */
[----:B------:R-:W-:Y:S01]  /*35c0*/  FMUL.FTZ R44, R0, R31 ;  /* 0x0000001f002c7220 */ /* 0x000fe20000410000 */
[----:B------:R-:W-:-:S04]  /*35d0*/  ISETP.GT.AND P5, PT, R24, 0xa8, PT ;  /* 0x000000a81800780c */ /* 0x000fc80003fa4270 */
[----:B------:R-:W-:Y:S01]  /*35e0*/  FSEL R107, R20, -INF , P5 ;  /* 0xff800000146b7808 */ /* 0x000fe20002800000 */
[----:B------:R-:W0:Y:S01]  /*35f0*/  MUFU.TANH R30, R30 ;  /* 0x0000001e001e7308 */ /* 0x000e220000002400 */
[----:B-1----:R-:W-:Y:S02]  /*3600*/  FSEL R65, R101, -INF , P6 ;  /* 0xff80000065417808 */ /* 0x002fe40003000000 */
[----:B------:R-:W-:Y:S02]  /*3610*/  ISETP.GT.AND P6, PT, R24, 0x68, PT ;  /* 0x000000681800780c */ /* 0x000fe40003fc4270 */
[----:B------:R-:W-:Y:S01]  /*3620*/  FSEL R101, R12, -INF , P3 ;  /* 0xff8000000c657808 */ /* 0x000fe20001800000 */
[----:B------:R-:W-:Y:S01]  /*3630*/  FMUL.FTZ R12, R0, R39 ;  /* 0x00000027000c7220 */ /* 0x000fe20000410000 */
[----:B------:R-:W-:Y:S01]  /*3640*/  FSEL R165, R82, -INF , P6 ;  /* 0xff80000052a57808 */ /* 0x000fe20003000000 */
[----:B------:R-:W1:Y:S01]  /*3650*/  MUFU.TANH R105, R105 ;  /* 0x0000006900697308 */ /* 0x000e620000002400 */
[----:B------:R-:W-:-:S02]  /*3660*/  ISETP.GT.AND P3, PT, R24, 0xb1, PT ;  /* 0x000000b11800780c */ /* 0x000fc40003f64270 */
[----:B------:R-:W-:Y:S02]  /*3670*/  FMNMX.FTZ R72, R165, R72, !PT ;  /* 0x00000048a5487209 */ /* 0x000fe40007810000 */
[----:B------:R-:W-:Y:S02]  /*3680*/  FSEL R113, R54, -INF , P3 ;  /* 0xff80000036717808 */ /* 0x000fe40001800000 */
[----:B------:R-:W-:Y:S01]  /*3690*/  FSEL R205, R144, -INF , P3 ;  /* 0xff80000090cd7808 */ /* 0x000fe20001800000 */
[----:B------:R2:W-:Y:S01]  /*36a0*/  MUFU.TANH R26, R75 ;  /* 0x0000004b001a7308 */ /* 0x0005e20000002400 */
[----:B------:R-:W-:Y:S02]  /*36b0*/  ISETP.GT.AND P3, PT, R24, 0xc1, PT ;  /* 0x000000c11800780c */ /* 0x000fe40003f64270 */
[----:B------:R-:W-:Y:S02]  /*36c0*/  FMNMX.FTZ R72, R167, R72, !PT ;  /* 0x00000048a7487209 */ /* 0x000fe40007810000 */
[----:B0-----:R-:W-:-:S02]  /*36d0*/  FSEL R163, R30, -INF , P3 ;  /* 0xff8000001ea37808 */ /* 0x001fc40001800000 */
[----:B------:R-:W-:Y:S01]  /*36e0*/  FMNMX.FTZ R30, R5, R4, !PT ;  /* 0x00000004051e7209 */ /* 0x000fe20007810000 */
[----:B------:R-:W0:Y:S01]  /*36f0*/  MUFU.TANH R109, R138 ;  /* 0x0000008a006d7308 */ /* 0x000e220000002400 */
[----:B--2---:R-:W-:Y:S02]  /*3700*/  FSEL R75, R80, -INF , P6 ;  /* 0xff800000504b7808 */ /* 0x004fe40003000000 */
[----:B------:R-:W-:Y:S02]  /*3710*/  ISETP.GT.AND P6, PT, R24, 0x79, PT ;  /* 0x000000791800780c */ /* 0x000fe40003fc4270 */
[----:B-1----:R-:W-:Y:S02]  /*3720*/  FSEL R69, R105, -INF , P4 ;  /* 0xff80000069457808 */ /* 0x002fe40002000000 */
[----:B------:R-:W-:Y:S01]  /*3730*/  FSEL R177, R91, -INF , P6 ;  /* 0xff8000005bb17808 */ /* 0x000fe20003000000 */
[----:B------:R-:W1:Y:S01]  /*3740*/  MUFU.TANH R142, R142 ;  /* 0x0000008e008e7308 */ /* 0x000e620000002400 */
[----:B------:R-:W-:Y:S01]  /*3750*/  FSEL R91, R64, -INF , P2 ;  /* 0xff800000405b7808 */ /* 0x000fe20001000000 */
[----:B------:R-:W-:Y:S01]  /*3760*/  FMUL.FTZ R64, R0, R33 ;  /* 0x0000002100407220 */ /* 0x000fe20000410000 */
[----:B------:R-:W-:-:S02]  /*3770*/  ISETP.GT.AND P2, PT, R24, 0x99, PT ;  /* 0x000000991800780c */ /* 0x000fc40003f44270 */
[----:B------:R-:W-:Y:S02]  /*3780*/  ISETP.GT.AND P4, PT, R24, 0x70, PT ;  /* 0x000000701800780c */ /* 0x000fe40003f84270 */
[----:B------:R-:W-:Y:S01]  /*3790*/  FSEL R31, R10, -INF , P2 ;  /* 0xff8000000a1f7808 */ /* 0x000fe20001000000 */
[----:B------:R-:W2:Y:S01]  /*37a0*/  MUFU.TANH R86, R86 ;  /* 0x0000005600567308 */ /* 0x000ea20000002400 */
[----:B------:R-:W-:Y:S01]  /*37b0*/  FSEL R193, R193, -INF , P2 ;  /* 0xff800000c1c17808 */ /* 0x000fe20001000000 */
[----:B------:R-:W-:Y:S01]  /*37c0*/  FMUL.FTZ R10, R0, R35 ;  /* 0x00000023000a7220 */ /* 0x000fe20000410000 */
[----:B------:R-:W-:Y:S02]  /*37d0*/  ISETP.GT.AND P2, PT, R24, 0xb0, PT ;  /* 0x000000b01800780c */ /* 0x000fe40003f44270 */
[----:B------:R-:W-:Y:S02]  /*37e0*/  FMNMX.FTZ R30, R7, R30, !PT ;  /* 0x0000001e071e7209 */ /* 0x000fe40007810000 */
[----:B0-----:R-:W-:Y:S01]  /*37f0*/  FSEL R109, R109, -INF , P2 ;  /* 0xff8000006d6d7808 */ /* 0x001fe20001000000 */
[----:B------:R-:W0:Y:S01]  /*3800*/  MUFU.TANH R32, R32 ;  /* 0x0000002000207308 */ /* 0x000e220000002400 */
[----:B-1----:R-:W-:-:S02]  /*3810*/  FSEL R203, R142, -INF , P2 ;  /* 0xff8000008ecb7808 */ /* 0x002fc40001000000 */
[----:B------:R-:W-:-:S05]  /*3820*/  ISETP.GT.AND P2, PT, R24, 0xc8, PT ;  /* 0x000000c81800780c */ /* 0x000fca0003f44270 */
[----:B------:R-:W1:Y:S01]  /*3830*/  MUFU.TANH R84, R84 ;  /* 0x0000005400547308 */ /* 0x000e620000002400 */
[----:B--2---:R-:W-:-:S04]  /*3840*/  FSEL R171, R86, -INF , P4 ;  /* 0xff80000056ab7808 */ /* 0x004fc80002000000 */
[----:B------:R-:W-:-:S03]  /*3850*/  FMNMX.FTZ R72, R171, R72, !PT ;  /* 0x00000048ab487209 */ /* 0x000fc60007810000 */
[----:B------:R-:W2:Y:S01]  /*3860*/  MUFU.TANH R89, R89 ;  /* 0x0000005900597308 */ /* 0x000ea20000002400 */
[----:B0-----:R-:W-:Y:S02]  /*3870*/  FSEL R169, R32, -INF , P2 ;  /* 0xff80000020a97808 */ /* 0x001fe40001000000 */
[----:B------:R-:W-:Y:S02]  /*3880*/  FMNMX.FTZ R32, R9, R30, !PT ;  /* 0x0000001e09207209 */ /* 0x000fe40007810000 */
[----:B------:R-:W-:Y:S02]  /*3890*/  FMNMX.FTZ R72, R173, R72, !PT ;  /* 0x00000048ad487209 */ /* 0x000fe40007810000 */
[----:B------:R-:W-:Y:S01]  /*38a0*/  FMNMX.FTZ R32, R11, R32, !PT ;  /* 0x000000200b207209 */ /* 0x000fe20007810000 */
[----:B------:R-:W0:Y:S01]  /*38b0*/  MUFU.TANH R34, R34 ;  /* 0x0000002200227308 */ /* 0x000e220000002400 */
[----:B------:R-:W-:Y:S02]  /*38c0*/  FMNMX.FTZ R72, R175, R72, !PT ;  /* 0x00000048af487209 */ /* 0x000fe40007810000 */
[----:B------:R-:W-:-:S02]  /*38d0*/  FMNMX.FTZ R32, R13, R32, !PT ;  /* 0x000000200d207209 */ /* 0x000fc40007810000 */
[----:B-1----:R-:W-:Y:S02]  /*38e0*/  FSEL R79, R84, -INF , P4 ;  /* 0xff800000544f7808 */ /* 0x002fe40002000000 */
[----:B------:R-:W-:Y:S01]  /*38f0*/  FMNMX.FTZ R32, R15, R32, !PT ;  /* 0x000000200f207209 */ /* 0x000fe20007810000 */
[----:B------:R-:W1:Y:S01]  /*3900*/  MUFU.TANH R128, R128 ;  /* 0x0000008000807308 */ /* 0x000e620000002400 */
[C---:B------:R-:W-:Y:S02]  /*3910*/  ISETP.GT.AND P4, PT, R24.reuse, 0x81, PT ;  /* 0x000000811800780c */ /* 0x040fe40003f84270 */
[----:B------:R-:W-:Y:S02]  /*3920*/  FMNMX.FTZ R72, R177, R72, !PT ;  /* 0x00000048b1487209 */ /* 0x000fe40007810000 */
[----:B--2---:R-:W-:Y:S02]  /*3930*/  FSEL R85, R89, -INF , P6 ;  /* 0xff80000059557808 */ /* 0x004fe40003000000 */
[----:B------:R-:W-:Y:S01]  /*3940*/  ISETP.GT.AND P6, PT, R24, 0x90, PT ;  /* 0x000000901800780c */ /* 0x000fe20003fc4270 */
[----:B------:R-:W2:Y:S01]  /*3950*/  MUFU.TANH R68, R68 ;  /* 0x0000004400447308 */ /* 0x000ea20000002400 */
[----:B0-----:R-:W-:-:S02]  /*3960*/  FSEL R215, R34, -INF , P2 ;  /* 0xff80000022d77808 */ /* 0x001fc40001000000 */
[----:B------:R-:W-:Y:S02]  /*3970*/  FMNMX.FTZ R34, R19, R32, !PT ;  /* 0x0000002013227209 */ /* 0x000fe40007810000 */
[----:B------:R-:W-:Y:S02]  /*3980*/  FMNMX.FTZ R72, R179, R72, !PT ;  /* 0x00000048b3487209 */ /* 0x000fe40007810000 */
[----:B------:R-:W-:Y:S01]  /*3990*/  FMNMX.FTZ R34, R21, R34, !PT ;  /* 0x0000002215227209 */ /* 0x000fe20007810000 */
[----:B------:R-:W0:Y:S01]  /*39a0*/  MUFU.TANH R70, R70 ;  /* 0x0000004600467308 */ /* 0x000e220000002400 */
[----:B-1----:R-:W-:Y:S02]  /*39b0*/  FSEL R181, R128, -INF , P4 ;  /* 0xff80000080b57808 */ /* 0x002fe40002000000 */
[----:B------:R-:W-:Y:S02]  /*39c0*/  FMNMX.FTZ R34, R23, R34, !PT ;  /* 0x0000002217227209 */ /* 0x000fe40007810000 */
[----:B------:R-:W-:-:S02]  /*39d0*/  FMNMX.FTZ R72, R181, R72, !PT ;  /* 0x00000048b5487209 */ /* 0x000fc40007810000 */
[----:B------:R-:W-:Y:S01]  /*39e0*/  FMNMX.FTZ R34, R27, R34, !PT ;  /* 0x000000221b227209 */ /* 0x000fe20007810000 */
[----:B------:R-:W1:Y:S01]  /*39f0*/  MUFU.TANH R56, R56 ;  /* 0x0000003800387308 */ /* 0x000e620000002400 */
[----:B--2---:R-:W-:Y:S02]  /*3a00*/  FSEL R95, R68, -INF , P6 ;  /* 0xff800000445f7808 */ /* 0x004fe40003000000 */
[----:B------:R-:W-:Y:S02]  /*3a10*/  FMNMX.FTZ R72, R183, R72, !PT ;  /* 0x00000048b7487209 */ /* 0x000fe40007810000 */
[----:B------:R-:W-:Y:S02]  /*3a20*/  ISETP.GT.AND P2, PT, R24, 0xd9, PT ;  /* 0x000000d91800780c */ /* 0x000fe40003f44270 */
[----:B------:R-:W-:Y:S01]  /*3a30*/  FMNMX.FTZ R72, R185, R72, !PT ;  /* 0x00000048b9487209 */ /* 0x000fe20007810000 */
[----:B------:R-:W2:Y:S01]  /*3a40*/  MUFU.TANH R126, R126 ;  /* 0x0000007e007e7308 */ /* 0x000ea20000002400 */
[----:B0-----:R-:W-:-:S02]  /*3a50*/  FSEL R187, R70, -INF , P6 ;  /* 0xff80000046bb7808 */ /* 0x001fc40003000000 */
[----:B------:R-:W-:Y:S02]  /*3a60*/  ISETP.GT.AND P6, PT, R24, 0xa1, PT ;  /* 0x000000a11800780c */ /* 0x000fe40003fc4270 */
[----:B------:R-:W-:Y:S02]  /*3a70*/  FMNMX.FTZ R72, R187, R72, !PT ;  /* 0x00000048bb487209 */ /* 0x000fe40007810000 */
[----:B------:R-:W-:Y:S01]  /*3a80*/  FSEL R105, R14, -INF , P6 ;  /* 0xff8000000e697808 */ /* 0x000fe20003000000 */
[----:B------:R-:W0:Y:S01]  /*3a90*/  MUFU.TANH R50, R74 ;  /* 0x0000004a00327308 */ /* 0x000e220000002400 */
[----:B------:R-:W-:Y:S01]  /*3aa0*/  FSEL R197, R197, -INF , P6 ;  /* 0xff800000c5c57808 */ /* 0x000fe20003000000 */
[----:B------:R-:W-:Y:S01]  /*3ab0*/  FMUL.FTZ R14, R0, R43 ;  /* 0x0000002b000e7220 */ /* 0x000fe20000410000 */
[----:B------:R-:W-:Y:S02]  /*3ac0*/  ISETP.GT.AND P6, PT, R24, 0xb8, PT ;  /* 0x000000b81800780c */ /* 0x000fe40003fc4270 */
[----:B------:R-:W-:-:S02]  /*3ad0*/  FMNMX.FTZ R72, R189, R72, !PT ;  /* 0x00000048bd487209 */ /* 0x000fc40007810000 */
[----:B-1----:R-:W-:Y:S01]  /*3ae0*/  FSEL R39, R56, -INF , P6 ;  /* 0xff80000038277808 */ /* 0x002fe20003000000 */
[----:B------:R-:W1:Y:S01]  /*3af0*/  MUFU.TANH R136, R136 ;  /* 0x0000008800887308 */ /* 0x000e620000002400 */
[----:B--2---:R-:W-:Y:S01]  /*3b00*/  FSEL R89, R126, -INF , P4 ;  /* 0xff8000007e597808 */ /* 0x004fe20002000000 */
[----:B------:R-:W-:Y:S01]  /*3b10*/  FMUL.FTZ R56, R0, R36 ;  /* 0x0000002400387220 */ /* 0x000fe20000410000 */
[----:B------:R-:W-:Y:S02]  /*3b20*/  ISETP.GT.AND P4, PT, R24, 0x98, PT ;  /* 0x000000981800780c */ /* 0x000fe40003f84270 */
[----:B------:R-:W-:Y:S02]  /*3b30*/  FMNMX.FTZ R36, R45, R34, !PT ;  /* 0x000000222d247209 */ /* 0x000fe40007810000 */
[----:B------:R-:W-:Y:S01]  /*3b40*/  FSEL R97, R48, -INF , P4 ;  /* 0xff80000030617808 */ /* 0x000fe20002000000 */
[----:B------:R-:W2:Y:S01]  /*3b50*/  MUFU.TANH R60, R60 ;  /* 0x0000003c003c7308 */ /* 0x000ea20000002400 */
[----:B0-----:R-:W-:-:S02]  /*3b60*/  FSEL R191, R50, -INF , P4 ;  /* 0xff80000032bf7808 */ /* 0x001fc40002000000 */
[----:B------:R-:W-:Y:S02]  /*3b70*/  FMNMX.FTZ R36, R47, R36, !PT ;  /* 0x000000242f247209 */ /* 0x000fe40007810000 */
[----:B------:R-:W-:Y:S02]  /*3b80*/  ISETP.GT.AND P4, PT, R24, 0xa9, PT ;  /* 0x000000a91800780c */ /* 0x000fe40003f84270 */
[----:B------:R-:W-:Y:S01]  /*3b90*/  FMNMX.FTZ R36, R49, R36, !PT ;  /* 0x0000002431247209 */ /* 0x000fe20007810000 */
[----:B------:R-:W0:Y:S01]  /*3ba0*/  MUFU.TANH R134, R134 ;  /* 0x0000008600867308 */ /* 0x000e220000002400 */
[----:B------:R-:W-:Y:S02]  /*3bb0*/  FSEL R35, R26, -INF , P4 ;  /* 0xff8000001a237808 */ /* 0x000fe40002000000 */
[----:B-1----:R-:W-:Y:S02]  /*3bc0*/  FSEL R201, R136, -INF , P4 ;  /* 0xff80000088c97808 */ /* 0x002fe40002000000 */
[----:B------:R-:W-:-:S02]  /*3bd0*/  FMNMX.FTZ R72, R191, R72, !PT ;  /* 0x00000048bf487209 */ /* 0x000fc40007810000 */
[----:B------:R-:W-:Y:S01]  /*3be0*/  ISETP.GT.AND P4, PT, R24, 0xc0, PT ;  /* 0x000000c01800780c */ /* 0x000fe20003f84270 */
[----:B------:R-:W1:Y:S01]  /*3bf0*/  MUFU.TANH R44, R44 ;  /* 0x0000002c002c7308 */ /* 0x000e620000002400 */
[----:B------:R-:W-:Y:S02]  /*3c00*/  FMNMX.FTZ R36, R51, R36, !PT ;  /* 0x0000002433247209 */ /* 0x000fe40007810000 */
[----:B------:R-:W-:Y:S02]  /*3c10*/  FMNMX.FTZ R72, R193, R72, !PT ;  /* 0x00000048c1487209 */ /* 0x000fe40007810000 */
[----:B--2---:R-:W-:Y:S01]  /*3c20*/  FSEL R211, R60, -INF , P4 ;  /* 0xff8000003cd37808 */ /* 0x004fe20002000000 */
[----:B------:R-:W-:Y:S01]  /*3c30*/  FMUL.FTZ R60, R0, R40 ;  /* 0x00000028003c7220 */ /* 0x000fe20000410000 */
[----:B------:R-:W-:Y:S01]  /*3c40*/  FMNMX.FTZ R40, R53, R36, !PT ;  /* 0x0000002435287209 */ /* 0x000fe20007810000 */
[----:B------:R-:W2:Y:S01]  /*3c50*/  MUFU.TANH R42, R42 ;  /* 0x0000002a002a7308 */ /* 0x000ea20000002400 */
[----:B------:R-:W-:-:S02]  /*3c60*/  FMNMX.FTZ R72, R195, R72, !PT ;  /* 0x00000048c3487209 */ /* 0x000fc40007810000 */
[----:B------:R-:W-:Y:S02]  /*3c70*/  FMNMX.FTZ R40, R55, R40, !PT ;  /* 0x0000002837287209 */ /* 0x000fe40007810000 */
[----:B0-----:R-:W-:Y:S02]  /*3c80*/  FSEL R199, R134, -INF , P5 ;  /* 0xff80000086c77808 */ /* 0x001fe40002800000 */
[----:B------:R-:W-:Y:S01]  /*3c90*/  FMNMX.FTZ R72, R197, R72, !PT ;  /* 0x00000048c5487209 */ /* 0x000fe20007810000 */
[----:B------:R-:W0:Y:S01]  /*3ca0*/  MUFU.TANH R146, R146 ;  /* 0x0000009200927308 */ /* 0x000e220000002400 */
[----:B------:R-:W-:Y:S02]  /*3cb0*/  FMNMX.FTZ R40, R57, R40, !PT ;  /* 0x0000002839287209 */ /* 0x000fe40007810000 */
[----:B------:R-:W-:Y:S02]  /*3cc0*/  FMNMX.FTZ R72, R199, R72, !PT ;  /* 0x00000048c7487209 */ /* 0x000fe40007810000 */
[----:B-1----:R-:W-:-:S02]  /*3cd0*/  FSEL R213, R44, -INF , P3 ;  /* 0xff8000002cd57808 */ /* 0x002fc40001800000 */
[----:B------:R-:W-:Y:S01]  /*3ce0*/  ISETP.GT.AND P3, PT, R24, 0xd8, PT ;  /* 0x000000d81800780c */ /* 0x000fe20003f64270 */
[----:B------:R-:W1:Y:S01]  /*3cf0*/  MUFU.TANH R52, R52 ;  /* 0x0000003400347308 */ /* 0x000e620000002400 */
[----:B------:R-:W-:Y:S02]  /*3d00*/  FMNMX.FTZ R40, R59, R40, !PT ;  /* 0x000000283b287209 */ /* 0x000fe40007810000 */
[----:B------:R-:W-:Y:S02]  /*3d10*/  FMNMX.FTZ R72, R201, R72, !PT ;  /* 0x00000048c9487209 */ /* 0x000fe40007810000 */
[----:B--2---:R-:W-:Y:S02]  /*3d20*/  FSEL R225, R42, -INF , P3 ;  /* 0xff8000002ae17808 */ /* 0x004fe40001800000 */
[----:B------:R-:W-:Y:S01]  /*3d30*/  FMNMX.FTZ R42, R61, R40, !PT ;  /* 0x000000283d2a7209 */ /* 0x000fe20007810000 */
[----:B------:R-:W2:Y:S01]  /*3d40*/  MUFU.TANH R58, R58 ;  /* 0x0000003a003a7308 */ /* 0x000ea20000002400 */
[----:B------:R-:W-:-:S02]  /*3d50*/  FMNMX.FTZ R72, R203, R72, !PT ;  /* 0x00000048cb487209 */ /* 0x000fc40007810000 */
[----:B------:R-:W-:Y:S02]  /*3d60*/  FMNMX.FTZ R42, R63, R42, !PT ;  /* 0x0000002a3f2a7209 */ /* 0x000fe40007810000 */
[----:B------:R-:W-:Y:S02]  /*3d70*/  ISETP.GT.AND P5, PT, R24, 0xb9, PT ;  /* 0x000000b91800780c */ /* 0x000fe40003fa4270 */
[----:B0-----:R-:W-:Y:S01]  /*3d80*/  FSEL R207, R146, -INF , P6 ;  /* 0xff80000092cf7808 */ /* 0x001fe20003000000 */
[----:B------:R-:W0:Y:S01]  /*3d90*/  MUFU.TANH R10, R10 ;  /* 0x0000000a000a7308 */ /* 0x000e220000002400 */
[----:B------:R-:W-:Y:S02]  /*3da0*/  FMNMX.FTZ R72, R205, R72, !PT ;  /* 0x00000048cd487209 */ /* 0x000fe40007810000 */
[----:B------:R-:W-:Y:S02]  /*3db0*/  FMNMX.FTZ R42, R65, R42, !PT ;  /* 0x0000002a412a7209 */ /* 0x000fe40007810000 */
[----:B-1----:R-:W-:-:S02]  /*3dc0*/  FSEL R209, R52, -INF , P5 ;  /* 0xff80000034d17808 */ /* 0x002fc40002800000 */
[----:B------:R-:W-:Y:S01]  /*3dd0*/  FMNMX.FTZ R72, R207, R72, !PT ;  /* 0x00000048cf487209 */ /* 0x000fe20007810000 */
[----:B------:R-:W1:Y:S01]  /*3de0*/  MUFU.TANH R28, R28 ;  /* 0x0000001c001c7308 */ /* 0x000e620000002400 */
[----:B------:R-:W-:Y:S02]  /*3df0*/  FMNMX.FTZ R42, R67, R42, !PT ;  /* 0x0000002a432a7209 */ /* 0x000fe40007810000 */
[----:B------:R-:W-:Y:S02]  /*3e00*/  FMNMX.FTZ R72, R209, R72, !PT ;  /* 0x00000048d1487209 */ /* 0x000fe40007810000 */
[----:B------:R-:W-:Y:S02]  /*3e10*/  FMNMX.FTZ R42, R69, R42, !PT ;  /* 0x0000002a452a7209 */ /* 0x000fe40007810000 */
[----:B------:R-:W-:Y:S01]  /*3e20*/  FMNMX.FTZ R72, R211, R72, !PT ;  /* 0x00000048d3487209 */ /* 0x000fe20007810000 */
[----:B------:R-:W3:Y:S01]  /*3e30*/  MUFU.TANH R38, R38 ;  /* 0x0000002600267308 */ /* 0x000ee20000002400 */
[----:B------:R-:W-:-:S02]  /*3e40*/  FMNMX.FTZ R42, R71, R42, !PT ;  /* 0x0000002a472a7209 */ /* 0x000fc40007810000 */
[----:B------:R-:W-:Y:S02]  /*3e50*/  ISETP.GT.AND P6, PT, R24, 0xc9, PT ;  /* 0x000000c91800780c */ /* 0x000fe40003fc4270 */
[----:B------:R-:W-:Y:S02]  /*3e60*/  FMNMX.FTZ R72, R213, R72, !PT ;  /* 0x00000048d5487209 */ /* 0x000fe40007810000 */
[----:B------:R-:W-:Y:S01]  /*3e70*/  FMNMX.FTZ R42, R73, R42, !PT ;  /* 0x0000002a492a7209 */ /* 0x000fe20007810000 */
[----:B------:R-:W4:Y:S01]  /*3e80*/  MUFU.TANH R12, R12 ;  /* 0x0000000c000c7308 */ /* 0x000f220000002400 */
[----:B--2---:R-:W-:Y:S01]  /*3e90*/  FSEL R43, R58, -INF , P5 ;  /* 0xff8000003a2b7808 */ /* 0x004fe20002800000 */
[----:B------:R-:W-:Y:S01]  /*3ea0*/  FMUL.FTZ R58, R0, R41 ;  /* 0x00000029003a7220 */ /* 0x000fe20000410000 */
[----:B------:R-:W-:Y:S02]  /*3eb0*/  ISETP.GT.AND P5, PT, R24, 0xd0, PT ;  /* 0x000000d01800780c */ /* 0x000fe40003fa4270 */
[----:B0-----:R-:W-:-:S02]  /*3ec0*/  FSEL R217, R10, -INF , P6 ;  /* 0xff8000000ad97808 */ /* 0x001fc40003000000 */
[----:B------:R-:W-:Y:S01]  /*3ed0*/  FMNMX.FTZ R72, R215, R72, !PT ;  /* 0x00000048d7487209 */ /* 0x000fe20007810000 */
[----:B------:R-:W0:Y:S01]  /*3ee0*/  MUFU.TANH R14, R14 ;  /* 0x0000000e000e7308 */ /* 0x000e220000002400 */
[----:B------:R-:W-:Y:S02]  /*3ef0*/  FMNMX.FTZ R42, R75, R42, !PT ;  /* 0x0000002a4b2a7209 */ /* 0x000fe40007810000 */
[----:B-1----:R-:W-:Y:S02]  /*3f00*/  FSEL R157, R28, -INF , P4 ;  /* 0xff8000001c9d7808 */ /* 0x002fe40002000000 */
[----:B------:R-:W-:Y:S02]  /*3f10*/  ISETP.GT.AND P4, PT, R24, 0xd1, PT ;  /* 0x000000d11800780c */ /* 0x000fe40003f84270 */
[----:B---3--:R-:W-:Y:S01]  /*3f20*/  FSEL R219, R38, -INF , P5 ;  /* 0xff80000026db7808 */ /* 0x008fe20002800000 */
[----:B------:R-:W-:Y:S01]  /*3f30*/  MUFU.TANH R64, R64 ;  /* 0x0000004000407308 */ /* 0x000fe20000002400 */
[----:B------:R-:W-:-:S02]  /*3f40*/  FMNMX.FTZ R72, R217, R72, !PT ;  /* 0x00000048d9487209 */ /* 0x000fc40007810000 */
[----:B------:R-:W-:Y:S02]  /*3f50*/  FMNMX.FTZ R46, R77, R42, !PT ;  /* 0x0000002a4d2e7209 */ /* 0x000fe40007810000 */
[----:B----4-:R-:W-:Y:S02]  /*3f60*/  FSEL R221, R12, -INF , P4 ;  /* 0xff8000000cdd7808 */ /* 0x010fe40002000000 */
[----:B------:R-:W-:Y:S01]  /*3f70*/  FMNMX.FTZ R72, R219, R72, !PT ;  /* 0x00000048db487209 */ /* 0x000fe20007810000 */
[----:B------:R-:W-:Y:S01]  /*3f80*/  MUFU.TANH R56, R56 ;  /* 0x0000003800387308 */ /* 0x000fe20000002400 */
[----:B------:R-:W-:Y:S02]  /*3f90*/  FMNMX.FTZ R46, R79, R46, !PT ;  /* 0x0000002e4f2e7209 */ /* 0x000fe40007810000 */
[----:B------:R-:W-:Y:S02]  /*3fa0*/  FMNMX.FTZ R72, R221, R72, !PT ;  /* 0x00000048dd487209 */ /* 0x000fe40007810000 */
[----:B------:R-:W-:-:S02]  /*3fb0*/  FMNMX.FTZ R46, R81, R46, !PT ;  /* 0x0000002e512e7209 */ /* 0x000fc40007810000 */
[----:B0-----:R-:W-:Y:S01]  /*3fc0*/  FSEL R223, R14, -INF , P2 ;  /* 0xff8000000edf7808 */ /* 0x001fe20001000000 */
[----:B------:R-:W0:Y:S01]  /*3fd0*/  MUFU.TANH R62, R62 ;  /* 0x0000003e003e7308 */ /* 0x000e220000002400 */
[----:B------:R-:W-:Y:S02]  /*3fe0*/  FMNMX.FTZ R72, R225, R72, !PT ;  /* 0x00000048e1487209 */ /* 0x000fe40007810000 */
[----:B------:R-:W-:Y:S02]  /*3ff0*/  FMNMX.FTZ R46, R83, R46, !PT ;  /* 0x0000002e532e7209 */ /* 0x000fe40007810000 */
[----:B------:R-:W-:Y:S02]  /*4000*/  FMNMX.FTZ R72, R223, R72, !PT ;  /* 0x00000048df487209 */ /* 0x000fe40007810000 */
[----:B------:R-:W-:Y:S01]  /*4010*/  FMNMX.FTZ R46, R85, R46, !PT ;  /* 0x0000002e552e7209 */ /* 0x000fe20007810000 */
[----:B------:R-:W1:Y:S02]  /*4020*/  MUFU.TANH R60, R60 ;  /* 0x0000003c003c7308 */ /* 0x000e640000002400 */
[----:B------:R-:W2:Y:S01]  /*4030*/  SHFL.BFLY PT, R99, R72, 0x2, 0x1f ;  /* 0x0c401f0048637f89 */ /* 0x000ea200000e0000 */
[----:B------:R-:W-:-:S04]  /*4040*/  FMNMX.FTZ R46, R87, R46, !PT ;  /* 0x0000002e572e7209 */ /* 0x000fc80007810000 */
[----:B------:R-:W-:Y:S01]  /*4050*/  FMNMX.FTZ R46, R89, R46, !PT ;  /* 0x0000002e592e7209 */ /* 0x000fe20007810000 */
[----:B------:R-:W3:Y:S03]  /*4060*/  MUFU.TANH R58, R58 ;  /* 0x0000003a003a7308 */ /* 0x000ee60000002400 */
[----:B------:R-:W-:-:S04]  /*4070*/  FMNMX.FTZ R46, R91, R46, !PT ;  /* 0x0000002e5b2e7209 */ /* 0x000fc80007810000 */
[----:B------:R-:W-:-:S04]  /*4080*/  FMNMX.FTZ R50, R93, R46, !PT ;  /* 0x0000002e5d327209 */ /* 0x000fc80007810000 */
[----:B------:R-:W-:-:S04]  /*4090*/  FMNMX.FTZ R50, R95, R50, !PT ;  /* 0x000000325f327209 */ /* 0x000fc80007810000 */
[----:B------:R-:W-:Y:S02]  /*40a0*/  FMNMX.FTZ R50, R29, R50, !PT ;  /* 0x000000321d327209 */ /* 0x000fe40007810000 */
[----:B--2---:R-:W-:Y:S02]  /*40b0*/  FMNMX.FTZ R10, R72, R99, !PT ;  /* 0x00000063480a7209 */ /* 0x004fe40007810000 */
[----:B------:R-:W-:-:S03]  /*40c0*/  FMNMX.FTZ R50, R97, R50, !PT ;  /* 0x0000003261327209 */ /* 0x000fc60007810000 */
[----:B------:R-:W2:Y:S01]  /*40d0*/  SHFL.BFLY PT, R99, R10, 0x1, 0x1f ;  /* 0x0c201f000a637f89 */ /* 0x000ea200000e0000 */
[----:B------:R-:W-:-:S04]  /*40e0*/  FMNMX.FTZ R52, R31, R50, !PT ;  /* 0x000000321f347209 */ /* 0x000fc80007810000 */
[----:B------:R-:W-:-:S04]  /*40f0*/  FMNMX.FTZ R52, R101, R52, !PT ;  /* 0x0000003465347209 */ /* 0x000fc80007810000 */
[----:B------:R-:W-:-:S04]  /*4100*/  FMNMX.FTZ R52, R105, R52, !PT ;  /* 0x0000003469347209 */ /* 0x000fc80007810000 */
[----:B------:R-:W-:-:S04]  /*4110*/  FMNMX.FTZ R52, R107, R52, !PT ;  /* 0x000000346b347209 */ /* 0x000fc80007810000 */
[----:B------:R-:W-:-:S04]  /*4120*/  FMNMX.FTZ R54, R35, R52, !PT ;  /* 0x0000003423367209 */ /* 0x000fc80007810000 */
[----:B------:R-:W-:Y:S02]  /*4130*/  FMNMX.FTZ R54, R109, R54, !PT ;  /* 0x000000366d367209 */ /* 0x000fe40007810000 */
[----:B--2---:R-:W-:Y:S02]  /*4140*/  FMNMX.FTZ R99, R10, R99, !PT ;  /* 0x000000630a637209 */ /* 0x004fe40007810000 */
[----:B------:R-:W-:Y:S02]  /*4150*/  FMNMX.FTZ R54, R113, R54, !PT ;  /* 0x0000003671367209 */ /* 0x000fe40007810000 */
[C---:B------:R-:W-:Y:S01]  /*4160*/  FSETP.NEU.FTZ.AND P0, PT, R99.reuse, -INF , PT ;  /* 0xff8000006300780b */ /* 0x040fe20003f1d000 */
[----:B------:R-:W-:Y:S01]  /*4170*/  FFMA.FTZ R38, R99, R98, -8 ;  /* 0xc100000063267423 */ /* 0x000fe20000010062 */
[----:B------:R-:W-:-:S04]  /*4180*/  FMNMX.FTZ R54, R39, R54, !PT ;  /* 0x0000003627367209 */ /* 0x000fc80007810000 */
[----:B------:R-:W-:Y:S02]  /*4190*/  FMNMX.FTZ R66, R43, R54, !PT ;  /* 0x000000362b427209 */ /* 0x000fe40007810000 */
[----:B------:R-:W-:Y:S02]  /*41a0*/  FSEL R38, R38, RZ, P0 ;  /* 0x000000ff26267208 */ /* 0x000fe40000000000 */
[----:B------:R-:W-:Y:S02]  /*41b0*/  FMNMX.FTZ R66, R157, R66, !PT ;  /* 0x000000429d427209 */ /* 0x000fe40007810000 */
[----:B------:R-:W-:Y:S01]  /*41c0*/  ISETP.NE.AND P0, PT, R140, RZ, PT ;  /* 0x000000ff8c00720c */ /* 0x000fe20003f05270 */
[--C-:B------:R-:W-:Y:S01]  /*41d0*/  FFMA.FTZ R147, R147, R98, -R38.reuse ;  /* 0x0000006293937223 */ /* 0x100fe20000010826 */
[----:B------:R-:W-:Y:S01]  /*41e0*/  FMNMX.FTZ R66, R163, R66, !PT ;  /* 0x00000042a3427209 */ /* 0x000fe20007810000 */
[-CC-:B------:R-:W-:Y:S01]  /*41f0*/  FFMA.FTZ R151, R151, R98.reuse, -R38.reuse ;  /* 0x0000006297977223 */ /* 0x180fe20000010826 */
[--C-:B------:R-:W-:Y:S01]  /*4200*/  FFMA.FTZ R12, R131, R98, -R38.reuse ;  /* 0x00000062830c7223 */ /* 0x100fe20000010826 */
[----:B------:R2:W-:Y:S01]  /*4210*/  MUFU.EX2 R32, R147 ;  /* 0x0000009300207308 */ /* 0x0005e20000000800 */
[----:B------:R-:W-:Y:S01]  /*4220*/  FMNMX.FTZ R66, R169, R66, !PT ;  /* 0x00000042a9427209 */ /* 0x000fe20007810000 */
[-CC-:B------:R-:W-:Y:S01]  /*4230*/  FFMA.FTZ R131, R155, R98.reuse, -R38.reuse ;  /* 0x000000629b837223 */ /* 0x180fe20000010826 */
[----:B0-----:R-:W-:Y:S01]  /*4240*/  FSEL R155, R62, -INF , P4 ;  /* 0xff8000003e9b7808 */ /* 0x001fe20002000000 */
[-CC-:B------:R-:W-:Y:S01]  /*4250*/  FFMA.FTZ R37, R129, R98.reuse, -R38.reuse ;  /* 0x0000006281257223 */ /* 0x180fe20000010826 */
[-CC-:B------:R-:W-:Y:S01]  /*4260*/  FFMA.FTZ R129, R161, R98.reuse, -R38.reuse ;  /* 0x00000062a1817223 */ /* 0x180fe20000010826 */
[----:B-1----:R-:W-:Y:S01]  /*4270*/  FSEL R161, R60, -INF , P3 ;  /* 0xff8000003ca17808 */ /* 0x002fe20001800000 */
[-CC-:B------:R-:W-:Y:S01]  /*4280*/  FFMA.FTZ R41, R133, R98.reuse, -R38.reuse ;  /* 0x0000006285297223 */ /* 0x180fe20000010826 */
[----:B------:R0:W-:Y:S01]  /*4290*/  MUFU.EX2 R34, R151 ;  /* 0x0000009700227308 */ /* 0x0001e20000000800 */
[----:B--2---:R-:W-:Y:S01]  /*42a0*/  FSEL R147, R64, -INF , P6 ;  /* 0xff80000040937808 */ /* 0x004fe20003000000 */
[-CC-:B------:R-:W-:Y:S01]  /*42b0*/  FFMA.FTZ R133, R173, R98.reuse, -R38.reuse ;  /* 0x00000062ad857223 */ /* 0x180fe20000010826 */
[----:B---3--:R-:W-:Y:S01]  /*42c0*/  FSEL R173, R58, -INF , P2 ;  /* 0xff8000003aad7808 */ /* 0x008fe20001000000 */
[--C-:B------:R-:W-:Y:S01]  /*42d0*/  FFMA.FTZ R28, R117, R98, -R38.reuse ;  /* 0x00000062751c7223 */ /* 0x100fe20000010826 */
[----:B------:R-:W-:Y:S01]  /*42e0*/  FMNMX.FTZ R66, R147, R66, !PT ;  /* 0x0000004293427209 */ /* 0x000fe20007810000 */
[-CC-:B------:R-:W-:Y:S01]  /*42f0*/  FFMA.FTZ R117, R123, R98.reuse, -R38.reuse ;  /* 0x000000627b757223 */ /* 0x180fe20000010826 */
[-CC-:B------:R-:W-:Y:S01]  /*4300*/  FFMA.FTZ R123, R103, R98.reuse, -R38.reuse ;  /* 0x00000062677b7223 */ /* 0x180fe20000010826 */
[-CC-:B------:R-:W-:Y:S01]  /*4310*/  FFMA.FTZ R10, R125, R98.reuse, -R38.reuse ;  /* 0x000000627d0a7223 */ /* 0x180fe20000010826 */
[----:B0-----:R-:W-:Y:S01]  /*4320*/  FSEL R151, R56, -INF , P5 ;  /* 0xff80000038977808 */ /* 0x001fe20002800000 */
[-CC-:B------:R-:W-:Y:S01]  /*4330*/  FFMA.FTZ R33, R6, R98.reuse, -R38.reuse ;  /* 0x0000006206217223 */ /* 0x180fe20000010826 */
[-CC-:B------:R-:W-:Y:S01]  /*4340*/  FFMA.FTZ R6, R127, R98.reuse, -R38.reuse ;  /* 0x000000627f067223 */ /* 0x180fe20000010826 */
[--C-:B------:R-:W-:Y:S01]  /*4350*/  FFMA.FTZ R179, R179, R98, -R38.reuse ;  /* 0x00000062b3b37223 */ /* 0x100fe20000010826 */
[----:B------:R-:W-:Y:S01]  /*4360*/  FMNMX.FTZ R66, R151, R66, !PT ;  /* 0x0000004297427209 */ /* 0x000fe20007810000 */
[----:B------:R-:W-:Y:S01]  /*4370*/  MUFU.EX2 R10, R10 ;  /* 0x0000000a000a7308 */ /* 0x000fe20000000800 */
[-CC-:B------:R-:W-:Y:S01]  /*4380*/  FFMA.FTZ R121, R121, R98.reuse, -R38.reuse ;  /* 0x0000006279797223 */ /* 0x180fe20000010826 */
[--C-:B------:R-:W-:Y:S01]  /*4390*/  FFMA.FTZ R149, R149, R98, -R38.reuse ;  /* 0x0000006295957223 */ /* 0x100fe20000010826 */
[----:B------:R-:W-:Y:S01]  /*43a0*/  FMNMX.FTZ R66, R155, R66, !PT ;  /* 0x000000429b427209 */ /* 0x000fe20007810000 */
        /* <DEDUP_REMOVED lines=10> */
[-CC-:B------:R-:W-:Y:S01]  /*4450*/  FFMA.FTZ R125, R137, R98.reuse, -R38.reuse ;  /* 0x00000062897d7223 */ /* 0x180fe20000010826 */
[-CC-:B------:R-:W-:Y:S01]  /*4460*/  FFMA.FTZ R26, R141, R98.reuse, -R38.reuse ;  /* 0x000000628d1a7223 */ /* 0x180fe20000010826 */
[----:B------:R-:W0:Y:S01]  /*4470*/  SHFL.BFLY PT, R103, R66, 0x2, 0x1f ;  /* 0x0c401f0042677f89 */ /* 0x000e2200000e0000 */
[----:B------:R-:W-:Y:S01]  /*4480*/  MUFU.EX2 R6, R6 ;  /* 0x0000000600067308 */ /* 0x000fe20000000800 */
[-CC-:B------:R-:W-:Y:S01]  /*4490*/  FFMA.FTZ R24, R143, R98.reuse, -R38.reuse ;  /* 0x000000628f187223 */ /* 0x180fe20000010826 */
[-CC-:B------:R-:W-:Y:S01]  /*44a0*/  FFMA.FTZ R119, R145, R98.reuse, -R38.reuse ;  /* 0x0000006291777223 */ /* 0x180fe20000010826 */
[-CC-:B------:R-:W-:Y:S01]  /*44b0*/  FFMA.FTZ R44, R165, R98.reuse, -R38.reuse ;  /* 0x00000062a52c7223 */ /* 0x180fe20000010826 */
[-CC-:B------:R-:W-:Y:S01]  /*44c0*/  FFMA.FTZ R135, R167, R98.reuse, -R38.reuse ;  /* 0x00000062a7877223 */ /* 0x180fe20000010826 */
[-CC-:B------:R-:W-:Y:S01]  /*44d0*/  FFMA.FTZ R48, R175, R98.reuse, -R38.reuse ;  /* 0x00000062af307223 */ /* 0x180fe20000010826 */
[-CC-:B------:R-:W-:Y:S01]  /*44e0*/  FFMA.FTZ R139, R177, R98.reuse, -R38.reuse ;  /* 0x00000062b18b7223 */ /* 0x180fe20000010826 */
[-CC-:B------:R-:W-:Y:S01]  /*44f0*/  FFMA.FTZ R111, R111, R98.reuse, -R38.reuse ;  /* 0x000000626f6f7223 */ /* 0x180fe20000010826 */
        /* <DEDUP_REMOVED lines=8> */
[----:B------:R-:W1:Y:S01]  /*4580*/  MUFU.EX2 R37, R37 ;  /* 0x0000002500257308 */ /* 0x000e620000000800 */
[-CC-:B------:R-:W-:Y:S01]  /*4590*/  FFMA.FTZ R56, R195, R98.reuse, -R38.reuse ;  /* 0x00000062c3387223 */ /* 0x180fe20000010826 */
[-CC-:B------:R-:W-:Y:S01]  /*45a0*/  FFMA.FTZ R58, R199, R98.reuse, -R38.reuse ;  /* 0x00000062c73a7223 */ /* 0x180fe20000010826 */
[-CC-:B------:R-:W-:Y:S01]  /*45b0*/  FFMA.FTZ R60, R203, R98.reuse, -R38.reuse ;  /* 0x00000062cb3c7223 */ /* 0x180fe20000010826 */
[-CC-:B------:R-:W-:Y:S01]  /*45c0*/  FFMA.FTZ R62, R207, R98.reuse, -R38.reuse ;  /* 0x00000062cf3e7223 */ /* 0x180fe20000010826 */
[-CC-:B------:R-:W-:Y:S01]  /*45d0*/  FFMA.FTZ R165, R209, R98.reuse, -R38.reuse ;  /* 0x00000062d1a57223 */ /* 0x180fe20000010826 */
[-CC-:B------:R-:W-:Y:S01]  /*45e0*/  FFMA.FTZ R64, R211, R98.reuse, -R38.reuse ;  /* 0x00000062d3407223 */ /* 0x180fe20000010826 */
[----:B0-----:R-:W-:Y:S01]  /*45f0*/  FMNMX.FTZ R70, R66, R103, !PT ;  /* 0x0000006742467209 */ /* 0x001fe20007810000 */
[----:B------:R-:W-:Y:S01]  /*4600*/  MUFU.EX2 R30, R121 ;  /* 0x00000079001e7308 */ /* 0x000fe20000000800 */
[-CC-:B------:R-:W-:Y:S01]  /*4610*/  FFMA.FTZ R167, R213, R98.reuse, -R38.reuse ;  /* 0x00000062d5a77223 */ /* 0x180fe20000010826 */
[-CC-:B------:R-:W-:Y:S01]  /*4620*/  FFMA.FTZ R66, R215, R98.reuse, -R38.reuse ;  /* 0x00000062d7427223 */ /* 0x180fe20000010826 */
[-CC-:B------:R-:W-:Y:S01]  /*4630*/  FFMA.FTZ R68, R219, R98.reuse, -R38.reuse ;  /* 0x00000062db447223 */ /* 0x180fe20000010826 */
[----:B------:R-:W0:Y:S01]  /*4640*/  SHFL.BFLY PT, R103, R70, 0x1, 0x1f ;  /* 0x0c201f0046677f89 */ /* 0x000e2200000e0000 */
[-CC-:B------:R-:W-:Y:S01]  /*4650*/  FFMA.FTZ R175, R221, R98.reuse, -R38.reuse ;  /* 0x00000062ddaf7223 */ /* 0x180fe20000010826 */
[----:B------:R-:W-:-:S02]  /*4660*/  FFMA.FTZ R177, R223, R98, -R38 ;  /* 0x00000062dfb17223 */ /* 0x000fc40000010826 */
[----:B------:R2:W3:Y:S08]  /*4670*/  MUFU.EX2 R121, R149 ;  /* 0x0000009500797308 */ /* 0x0004f00000000800 */
[----:B------:R4:W-:Y:S01]  /*4680*/  MUFU.EX2 R36, R153 ;  /* 0x0000009900247308 */ /* 0x0009e20000000800 */
[----:B--2---:R-:W-:-:S07]  /*4690*/  FFMA.FTZ R149, R197, R98, -R38 ;  /* 0x00000062c5957223 */ /* 0x004fce0000010826 */
[----:B------:R2:W-:Y:S01]  /*46a0*/  MUFU.EX2 R40, R159 ;  /* 0x0000009f00287308 */ /* 0x0005e20000000800 */
[--C-:B----4-:R-:W-:Y:S01]  /*46b0*/  FFMA.FTZ R153, R201, R98, -R38.reuse ;  /* 0x00000062c9997223 */ /* 0x110fe20000010826 */
[----:B-1----:R-:W-:Y:S02]  /*46c0*/  F2FP.SATFINITE.E4M3.F32.PACK_AB_MERGE_C R201, R37, R6, RZ ;  /* 0x0000000625c9723e */ /* 0x002fe400048070ff */
[----:B0-----:R-:W-:Y:S01]  /*46d0*/  FMNMX.FTZ R103, R70, R103, !PT ;  /* 0x0000006746677209 */ /* 0x001fe20007810000 */
[--C-:B------:R-:W-:Y:S01]  /*46e0*/  FFMA.FTZ R70, R225, R98, -R38.reuse ;  /* 0x00000062e1467223 */ /* 0x100fe20000010826 */
[----:B---3--:R-:W-:Y:S02]  /*46f0*/  F2FP.SATFINITE.E4M3.F32.PACK_AB_MERGE_C R209, R121, R32, RZ ;  /* 0x0000002079d1723e */ /* 0x008fe400048070ff */
[C---:B------:R-:W-:Y:S01]  /*4700*/  FSETP.NEU.FTZ.AND P2, PT, R103.reuse, -INF , PT ;  /* 0xff8000006700780b */ /* 0x040fe20003f5d000 */
[-C--:B------:R-:W-:Y:S01]  /*4710*/  FFMA.FTZ R72, R103, R98.reuse, -8 ;  /* 0xc100000067487423 */ /* 0x080fe20000010062 */
[----:B------:R0:W-:Y:S01]  /*4720*/  MUFU.EX2 R42, R171 ;  /* 0x000000ab002a7308 */ /* 0x0001e20000000800 */
[----:B--2---:R-:W-:Y:S01]  /*4730*/  FFMA.FTZ R159, R205, R98, -R38 ;  /* 0x00000062cd9f7223 */ /* 0x004fe20000010826 */
[----:B------:R-:W-:-:S02]  /*4740*/  F2FP.SATFINITE.E4M3.F32.PACK_AB_MERGE_C R201, R33, R10, R201 ;  /* 0x0000000a21c9723e */ /* 0x000fc400048070c9 */
[----:B------:R-:W-:Y:S02]  /*4750*/  FSEL R72, R72, RZ, P2 ;  /* 0x000000ff48487208 */ /* 0x000fe40001000000 */
[----:B------:R-:W-:Y:S02]  /*4760*/  ISETP.GE.AND P2, PT, R22, R17, PT ;  /* 0x000000111600720c */ /* 0x000fe40003f46270 */
[----:B------:R-:W1:Y:S01]  /*4770*/  MUFU.EX2 R12, R12 ;  /* 0x0000000c000c7308 */ /* 0x000e620000000800 */
[-CC-:B------:R-:W-:Y:S01]  /*4780*/  FFMA.FTZ R5, R5, R98.reuse, -R72.reuse ;  /* 0x0000006205057223 */ /* 0x180fe20000010848 */
[-CC-:B------:R-:W-:Y:S01]  /*4790*/  FFMA.FTZ R4, R4, R98.reuse, -R72.reuse ;  /* 0x0000006204047223 */ /* 0x180fe20000010848 */
[-CC-:B------:R-:W-:Y:S01]  /*47a0*/  FFMA.FTZ R76, R7, R98.reuse, -R72.reuse ;  /* 0x00000062074c7223 */ /* 0x180fe20000010848 */
[-CC-:B------:R-:W-:Y:S01]  /*47b0*/  FFMA.FTZ R179, R9, R98.reuse, -R72.reuse ;  /* 0x0000006209b37223 */ /* 0x180fe20000010848 */
[-C--:B------:R-:W-:Y:S01]  /*47c0*/  FFMA.FTZ R7, R11, R98.reuse, -R72 ;  /* 0x000000620b077223 */ /* 0x080fe20000010848 */
[-C--:B0-----:R-:W-:Y:S01]  /*47d0*/  FFMA.FTZ R171, R217, R98.reuse, -R38 ;  /* 0x00000062d9ab7223 */ /* 0x081fe20000010826 */
[-CC-:B------:R-:W-:Y:S01]  /*47e0*/  FFMA.FTZ R38, R13, R98.reuse, -R72.reuse ;  /* 0x000000620d267223 */ /* 0x180fe20000010848 */
[----:B------:R-:W-:Y:S01]  /*47f0*/  MUFU.EX2 R5, R5 ;  /* 0x0000000500057308 */ /* 0x000fe20000000800 */
[-CC-:B------:R-:W-:Y:S01]  /*4800*/  FFMA.FTZ R82, R57, R98.reuse, -R72.reuse ;  /* 0x0000006239527223 */ /* 0x180fe20000010848 */
[-CC-:B------:R-:W-:Y:S01]  /*4810*/  FFMA.FTZ R13, R15, R98.reuse, -R72.reuse ;  /* 0x000000620f0d7223 */ /* 0x180fe20000010848 */
[----:B------:R-:W-:Y:S01]  /*4820*/  FADD.FTZ R57, R10, R33 ;  /* 0x000000210a397221 */ /* 0x000fe20000010000 */
[-CC-:B------:R-:W-:Y:S01]  /*4830*/  FFMA.FTZ R74, R23, R98.reuse, -R72.reuse ;  /* 0x00000062174a7223 */ /* 0x180fe20000010848 */
[-CC-:B------:R-:W-:Y:S01]  /*4840*/  FFMA.FTZ R23, R51, R98.reuse, -R72.reuse ;  /* 0x0000006233177223 */ /* 0x180fe20000010848 */
[-CC-:B------:R-:W-:Y:S01]  /*4850*/  FFMA.FTZ R80, R19, R98.reuse, -R72.reuse ;  /* 0x0000006213507223 */ /* 0x180fe20000010848 */
[----:B------:R-:W-:Y:S01]  /*4860*/  FADD.FTZ R100, R6, R57 ;  /* 0x0000003906647221 */ /* 0x000fe20000010000 */
[----:B------:R-:W0:Y:S01]  /*4870*/  MUFU.EX2 R4, R4 ;  /* 0x0000000400047308 */ /* 0x000e220000000800 */
[-CC-:B------:R-:W-:Y:S01]  /*4880*/  FFMA.FTZ R84, R45, R98.reuse, -R72.reuse ;  /* 0x000000622d547223 */ /* 0x180fe20000010848 */
[-CC-:B------:R-:W-:Y:S01]  /*4890*/  FFMA.FTZ R9, R21, R98.reuse, -R72.reuse ;  /* 0x0000006215097223 */ /* 0x180fe20000010848 */
[----:B------:R-:W-:Y:S01]  /*48a0*/  FFMA.FTZ R45, R59, R98, -R72 ;  /* 0x000000623b2d7223 */ /* 0x000fe20000010848 */
[----:B------:R-:W-:Y:S01]  /*48b0*/  FADD.FTZ R57, R37, R100 ;  /* 0x0000006425397221 */ /* 0x000fe20000010000 */
[----:B------:R-:W-:-:S02]  /*48c0*/  IMAD.U32 R59, RZ, RZ, UR39 ;  /* 0x00000027ff3b7e24 */ /* 0x000fc4000f8e00ff */
[-CC-:B------:R-:W-:Y:S01]  /*48d0*/  FFMA.FTZ R19, R27, R98.reuse, -R72.reuse ;  /* 0x000000621b137223 */ /* 0x180fe20000010848 */
[-CC-:B------:R-:W-:Y:S01]  /*48e0*/  FFMA.FTZ R92, R61, R98.reuse, -R72.reuse ;  /* 0x000000623d5c7223 */ /* 0x180fe20000010848 */
[----:B------:R-:W2:Y:S01]  /*48f0*/  MUFU.EX2 R76, R76 ;  /* 0x0000004c004c7308 */ /* 0x000ea20000000800 */
[----:B-1----:R-:W-:Y:S01]  /*4900*/  FADD.FTZ R100, R12, R57 ;  /* 0x000000390c647221 */ /* 0x002fe20000010000 */
[----:B------:R-:W-:Y:S02]  /*4910*/  @!P1 VIADD R57, R59, 0x2e840 ;  /* 0x0002e8403b399836 */ /* 0x000fe40000000000 */
[-CC-:B------:R-:W-:Y:S01]  /*4920*/  FFMA.FTZ R11, R47, R98.reuse, -R72.reuse ;  /* 0x000000622f0b7223 */ /* 0x180fe20000010848 */
[-CC-:B------:R-:W-:Y:S01]  /*4930*/  FFMA.FTZ R78, R49, R98.reuse, -R72.reuse ;  /* 0x00000062314e7223 */ /* 0x180fe20000010848 */
[-CC-:B------:R-:W-:Y:S01]  /*4940*/  FFMA.FTZ R88, R53, R98.reuse, -R72.reuse ;  /* 0x0000006235587223 */ /* 0x180fe20000010848 */
[-C--:B------:R-:W-:Y:S01]  /*4950*/  FFMA.FTZ R15, R55, R98.reuse, -R72 ;  /* 0x00000062370f7223 */ /* 0x080fe20000010848 */
[----:B------:R-:W-:Y:S01]  /*4960*/  @!P1 PRMT R57, RZ, 0x654, R57 ;  /* 0x00000654ff399816 */ /* 0x000fe20000000039 */
[----:B------:R-:W1:Y:S01]  /*4970*/  MUFU.EX2 R179, R179 ;  /* 0x000000b300b37308 */ /* 0x000e620000000800 */
[----:B0-----:R-:W-:Y:S01]  /*4980*/  FADD.FTZ R51, R5, R4 ;  /* 0x0000000405337221 */ /* 0x001fe20000010000 */
[-CC-:B------:R-:W-:Y:S01]  /*4990*/  FFMA.FTZ R21, R63, R98.reuse, -R72.reuse ;  /* 0x000000623f157223 */ /* 0x180fe20000010848 */
[----:B------:R0:W-:Y:S01]  /*49a0*/  @!P1 SYNCS.ARRIVE.TRANS64.RED.A1T0 RZ, [R57+URZ], RZ ;  /* 0x000000ff39ff99a7 */ /* 0x0001e2000810043f */
[-CC-:B------:R-:W-:Y:S01]  /*49b0*/  FFMA.FTZ R86, R65, R98.reuse, -R72.reuse ;  /* 0x0000006241567223 */ /* 0x180fe20000010848 */
[-CC-:B------:R-:W-:Y:S01]  /*49c0*/  FFMA.FTZ R49, R67, R98.reuse, -R72.reuse ;  /* 0x0000006243317223 */ /* 0x180fe20000010848 */
[-CC-:B------:R-:W-:Y:S01]  /*49d0*/  FFMA.FTZ R102, R69, R98.reuse, -R72.reuse ;  /* 0x0000006245667223 */ /* 0x180fe20000010848 */
[-CC-:B------:R-:W-:Y:S01]  /*49e0*/  FFMA.FTZ R27, R71, R98.reuse, -R72.reuse ;  /* 0x00000062471b7223 */ /* 0x180fe20000010848 */
[----:B------:R-:W3:Y:S01]  /*49f0*/  MUFU.EX2 R7, R7 ;  /* 0x0000000700077308 */ /* 0x000ee20000000800 */
[----:B--2---:R-:W-:Y:S01]  /*4a00*/  FADD.FTZ R96, R76, R51 ;  /* 0x000000334c607221 */ /* 0x004fe20000010000 */
[-CC-:B------:R-:W-:Y:S01]  /*4a10*/  FFMA.FTZ R90, R73, R98.reuse, -R72.reuse ;  /* 0x00000062495a7223 */ /* 0x180fe20000010848 */
[-CC-:B------:R-:W-:Y:S01]  /*4a20*/  FFMA.FTZ R53, R75, R98.reuse, -R72.reuse ;  /* 0x000000624b357223 */ /* 0x180fe20000010848 */
[-CC-:B------:R-:W-:Y:S01]  /*4a30*/  FFMA.FTZ R104, R77, R98.reuse, -R72.reuse ;  /* 0x000000624d687223 */ /* 0x180fe20000010848 */
[-CC-:B------:R-:W-:Y:S01]  /*4a40*/  FFMA.FTZ R47, R79, R98.reuse, -R72.reuse ;  /* 0x000000624f2f7223 */ /* 0x180fe20000010848 */
[-CC-:B------:R-:W-:Y:S01]  /*4a50*/  FFMA.FTZ R94, R81, R98.reuse, -R72.reuse ;  /* 0x00000062515e7223 */ /* 0x180fe20000010848 */
[-C--:B------:R-:W-:Y:S01]  /*4a60*/  FFMA.FTZ R55, R83, R98.reuse, -R72 ;  /* 0x0000006253377223 */ /* 0x080fe20000010848 */
[----:B------:R-:W2:Y:S01]  /*4a70*/  MUFU.EX2 R41, R41 ;  /* 0x0000002900297308 */ /* 0x000ea20000000800 */
[----:B-1----:R-:W-:Y:S01]  /*4a80*/  FADD.FTZ R96, R179, R96 ;  /* 0x00000060b3607221 */ /* 0x002fe20000010000 */
[-CC-:B------:R-:W-:Y:S01]  /*4a90*/  FFMA.FTZ R106, R85, R98.reuse, -R72.reuse ;  /* 0x00000062556a7223 */ /* 0x180fe20000010848 */
[-CC-:B------:R-:W-:Y:S01]  /*4aa0*/  FFMA.FTZ R51, R87, R98.reuse, -R72.reuse ;  /* 0x0000006257337223 */ /* 0x180fe20000010848 */
[-CC-:B------:R-:W-:Y:S01]  /*4ab0*/  FFMA.FTZ R91, R91, R98.reuse, -R72.reuse ;  /* 0x000000625b5b7223 */ /* 0x180fe20000010848 */
[-CC-:B------:R-:W-:Y:S01]  /*4ac0*/  FFMA.FTZ R93, R93, R98.reuse, -R72.reuse ;  /* 0x000000625d5d7223 */ /* 0x180fe20000010848 */
[-CC-:B------:R-:W-:Y:S01]  /*4ad0*/  FFMA.FTZ R95, R95, R98.reuse, -R72.reuse ;  /* 0x000000625f5f7223 */ /* 0x180fe20000010848 */
[-C--:B------:R-:W-:Y:S01]  /*4ae0*/  FFMA.FTZ R97, R97, R98.reuse, -R72 ;  /* 0x0000006261617223 */ /* 0x080fe20000010848 */
[----:B------:R-:W1:Y:S01]  /*4af0*/  MUFU.EX2 R38, R38 ;  /* 0x0000002600267308 */ /* 0x000e620000000800 */
[----:B---3--:R-:W-:Y:S01]  /*4b00*/  FADD.FTZ R59, R7, R96 ;  /* 0x00000060073b7221 */ /* 0x008fe20000010000 */
[-CC-:B------:R-:W-:Y:S01]  /*4b10*/  FFMA.FTZ R96, R89, R98.reuse, -R72.reuse ;  /* 0x0000006259607223 */ /* 0x180fe20000010848 */
[-CC-:B------:R-:W-:Y:S01]  /*4b20*/  FFMA.FTZ R105, R105, R98.reuse, -R72.reuse ;  /* 0x0000006269697223 */ /* 0x180fe20000010848 */
[-CC-:B------:R-:W-:Y:S01]  /*4b30*/  FFMA.FTZ R107, R107, R98.reuse, -R72.reuse ;  /* 0x000000626b6b7223 */ /* 0x180fe20000010848 */
[-CC-:B------:R-:W-:Y:S01]  /*4b40*/  FFMA.FTZ R35, R35, R98.reuse, -R72.reuse ;  /* 0x0000006223237223 */ /* 0x180fe20000010848 */
[-CC-:B------:R-:W-:Y:S01]  /*4b50*/  FFMA.FTZ R109, R109, R98.reuse, -R72.reuse ;  /* 0x000000626d6d7223 */ /* 0x180fe20000010848 */
[-C--:B------:R-:W-:Y:S01]  /*4b60*/  FFMA.FTZ R113, R113, R98.reuse, -R72 ;  /* 0x0000006271717223 */ /* 0x080fe20000010848 */
[----:B------:R-:W3:Y:S01]  /*4b70*/  MUFU.EX2 R14, R14 ;  /* 0x0000000e000e7308 */ /* 0x000ee20000000800 */
[----:B--2---:R-:W-:Y:S01]  /*4b80*/  FADD.FTZ R61, R41, R100 ;  /* 0x00000064293d7221 */ /* 0x004fe20000010000 */
[-CC-:B------:R-:W-:Y:S01]  /*4b90*/  FFMA.FTZ R39, R39, R98.reuse, -R72.reuse ;  /* 0x0000006227277223 */ /* 0x180fe20000010848 */
[-CC-:B------:R-:W-:Y:S01]  /*4ba0*/  FFMA.FTZ R43, R43, R98.reuse, -R72.reuse ;  /* 0x000000622b2b7223 */ /* 0x180fe20000010848 */
[--C-:B------:R-:W-:Y:S01]  /*4bb0*/  FFMA.FTZ R157, R157, R98, -R72.reuse ;  /* 0x000000629d9d7223 */ /* 0x100fe20000010848 */
[----:B------:R-:W-:Y:S01]  /*4bc0*/  F2FP.SATFINITE.E4M3.F32.PACK_AB_MERGE_C R76, R179, R76, RZ ;  /* 0x0000004cb34c723e */ /* 0x000fe200048070ff */
[-CC-:B------:R-:W-:Y:S01]  /*4bd0*/  FFMA.FTZ R163, R163, R98.reuse, -R72.reuse ;  /* 0x00000062a3a37223 */ /* 0x180fe20000010848 */
[-C--:B------:R-:W-:Y:S01]  /*4be0*/  FFMA.FTZ R169, R169, R98.reuse, -R72 ;  /* 0x00000062a9a97223 */ /* 0x080fe20000010848 */
[----:B------:R-:W0:Y:S01]  /*4bf0*/  MUFU.EX2 R13, R13 ;  /* 0x0000000d000d7308 */ /* 0x000e220000000800 */
[----:B-1----:R-:W-:Y:S01]  /*4c00*/  FADD.FTZ R100, R38, R59 ;  /* 0x0000003b26647221 */ /* 0x002fe20000010000 */
[----:B------:R-:W-:Y:S01]  /*4c10*/  F2FP.SATFINITE.E4M3.F32.PACK_AB_MERGE_C R200, R4, R5, R76 ;  /* 0x0000000504c8723e */ /* 0x000fe2000480704c */
[-CC-:B------:R-:W-:Y:S01]  /*4c20*/  FFMA.FTZ R147, R147, R98.reuse, -R72.reuse ;  /* 0x0000006293937223 */ /* 0x180fe20000010848 */
[-CC-:B------:R-:W-:Y:S01]  /*4c30*/  FFMA.FTZ R151, R151, R98.reuse, -R72.reuse ;  /* 0x0000006297977223 */ /* 0x180fe20000010848 */
[-CC-:B------:R-:W-:Y:S01]  /*4c40*/  FFMA.FTZ R155, R155, R98.reuse, -R72.reuse ;  /* 0x000000629b9b7223 */ /* 0x180fe20000010848 */
[----:B------:R-:W-:Y:S01]  /*4c50*/  FFMA.FTZ R161, R161, R98, -R72 ;  /* 0x00000062a1a17223 */ /* 0x000fe20000010848 */
[----:B------:R-:W-:Y:S01]  /*4c60*/  IMAD.MOV.U32 R33, RZ, RZ, R25 ;  /* 0x000000ffff217224 */ /* 0x000fe200078e0019 */
[----:B------:R-:W1:Y:S01]  /*4c70*/  MUFU.EX2 R125, R125 ;  /* 0x0000007d007d7308 */ /* 0x000e620000000800 */
[----:B---3--:R-:W-:Y:S01]  /*4c80*/  FADD.FTZ R108, R14, R61 ;  /* 0x0000003d0e6c7221 */ /* 0x008fe20000010000 */
[-C--:B------:R-:W-:Y:S01]  /*4c90*/  MOV R63, R25.reuse ;  /* 0x00000019003f7202 */ /* 0x080fe20000000f00 */
[--C-:B------:R-:W-:Y:S01]  /*4ca0*/  IMAD.MOV.U32 R65, RZ, RZ, R25.reuse ;  /* 0x000000ffff417224 */ /* 0x100fe200078e0019 */
[----:B------:R-:W-:Y:S01]  /*4cb0*/  MOV R77, R25 ;  /* 0x00000019004d7202 */ /* 0x000fe20000000f00 */
[----:B------:R-:W-:-:S02]  /*4cc0*/  IMAD.MOV.U32 R67, RZ, RZ, R25 ;  /* 0x000000ffff437224 */ /* 0x000fc400078e0019 */
[--C-:B------:R-:W-:Y:S01]  /*4cd0*/  IMAD.MOV.U32 R69, RZ, RZ, R25.reuse ;  /* 0x000000ffff457224 */ /* 0x100fe200078e0019 */
[----:B------:R-:W2:Y:S01]  /*4ce0*/  MUFU.EX2 R80, R80 ;  /* 0x0000005000507308 */ /* 0x000ea20000000800 */
[----:B0-----:R-:W-:Y:S01]  /*4cf0*/  FADD.FTZ R57, R13, R100 ;  /* 0x000000640d397221 */ /* 0x001fe20000010000 */
[--C-:B------:R-:W-:Y:S02]  /*4d00*/  IMAD.MOV.U32 R71, RZ, RZ, R25.reuse ;  /* 0x000000ffff477224 */ /* 0x100fe400078e0019 */
[--C-:B------:R-:W-:Y:S02]  /*4d10*/  IMAD.MOV.U32 R73, RZ, RZ, R25.reuse ;  /* 0x000000ffff497224 */ /* 0x100fe400078e0019 */
[--C-:B------:R-:W-:Y:S02]  /*4d20*/  IMAD.MOV.U32 R75, RZ, RZ, R25.reuse ;  /* 0x000000ffff4b7224 */ /* 0x100fe400078e0019 */
[----:B------:R-:W0:Y:S01]  /*4d30*/  MUFU.EX2 R20, R20 ;  /* 0x0000001400147308 */ /* 0x000e220000000800 */
[C---:B-1----:R-:W-:Y:S01]  /*4d40*/  FADD.FTZ R59, R125.reuse, R108 ;  /* 0x0000006c7d3b7221 */ /* 0x042fe20000010000 */
[----:B------:R-:W-:Y:S01]  /*4d50*/  F2FP.SATFINITE.E4M3.F32.PACK_AB_MERGE_C R203, R125, R14, RZ ;  /* 0x0000000e7dcb723e */ /* 0x000fe200048070ff */
[----:B------:R-:W-:-:S02]  /*4d60*/  IMAD.MOV.U32 R76, RZ, RZ, R25 ;  /* 0x000000ffff4c7224 */ /* 0x000fc400078e0019 */
[----:B------:R-:W-:Y:S01]  /*4d70*/  IMAD.MOV.U32 R79, RZ, RZ, R25 ;  /* 0x000000ffff4f7224 */ /* 0x000fe200078e0019 */
[----:B------:R-:W-:Y:S01]  /*4d80*/  F2FP.SATFINITE.E4M3.F32.PACK_AB_MERGE_C R203, R41, R12, R203 ;  /* 0x0000000c29cb723e */ /* 0x000fe200048070cb */
[----:B------:R-:W-:Y:S01]  /*4d90*/  IMAD.MOV.U32 R41, RZ, RZ, R25 ;  /* 0x000000ffff297224 */ /* 0x000fe200078e0019 */
[----:B------:R-:W1:Y:S01]  /*4da0*/  MUFU.EX2 R9, R9 ;  /* 0x0000000900097308 */ /* 0x000e620000000800 */
[C---:B--2---:R-:W-:Y:S01]  /*4db0*/  FADD.FTZ R100, R80.reuse, R57 ;  /* 0x0000003950647221 */ /* 0x044fe20000010000 */
[----:B------:R-:W-:Y:S01]  /*4dc0*/  F2FP.SATFINITE.E4M3.F32.PACK_AB_MERGE_C R80, R80, R13, RZ ;  /* 0x0000000d5050723e */ /* 0x000fe200048070ff */
[--C-:B------:R-:W-:Y:S02]  /*4dd0*/  IMAD.MOV.U32 R81, RZ, RZ, R25.reuse ;  /* 0x000000ffff517224 */ /* 0x100fe400078e0019 */
[--C-:B------:R-:W-:Y:S01]  /*4de0*/  IMAD.MOV.U32 R83, RZ, RZ, R25.reuse ;  /* 0x000000ffff537224 */ /* 0x100fe200078e0019 */
[----:B------:R-:W-:Y:S01]  /*4df0*/  F2FP.SATFINITE.E4M3.F32.PACK_AB_MERGE_C R202, R38, R7, R80 ;  /* 0x0000000726ca723e */ /* 0x000fe20004807050 */
[----:B------:R-:W-:Y:S01]  /*4e00*/  IMAD.MOV.U32 R38, RZ, RZ, R25 ;  /* 0x000000ffff267224 */ /* 0x000fe200078e0019 */
[----:B------:R-:W2:Y:S01]  /*4e10*/  MUFU.EX2 R111, R111 ;  /* 0x0000006f006f7308 */ /* 0x000ea20000000800 */
[----:B0-----:R-:W-:Y:S01]  /*4e20*/  FADD.FTZ R108, R20, R59 ;  /* 0x0000003b146c7221 */ /* 0x001fe20000010000 */
[----:B------:R-:W-:-:S02]  /*4e30*/  IMAD.MOV.U32 R80, RZ, RZ, R25 ;  /* 0x000000ffff507224 */ /* 0x000fc400078e0019 */
[--C-:B------:R-:W-:Y:S02]  /*4e40*/  IMAD.MOV.U32 R85, RZ, RZ, R25.reuse ;  /* 0x000000ffff557224 */ /* 0x100fe400078e0019 */
[----:B------:R-:W-:Y:S02]  /*4e50*/  IMAD.MOV.U32 R87, RZ, RZ, R25 ;  /* 0x000000ffff577224 */ /* 0x000fe400078e0019 */
[----:B------:R-:W0:Y:S01]  /*4e60*/  MUFU.EX2 R74, R74 ;  /* 0x0000004a004a7308 */ /* 0x000e220000000800 */
[----:B-1----:R-:W-:Y:S01]  /*4e70*/  FADD.FTZ R57, R9, R100 ;  /* 0x0000006409397221 */ /* 0x002fe20000010000 */
[----:B------:R-:W-:-:S06]  /*4e80*/  FFMA.FTZ R100, R29, R98, -R72 ;  /* 0x000000621d647223 */ /* 0x000fcc0000010848 */
[----:B------:R-:W1:Y:S01]  /*4e90*/  MUFU.EX2 R26, R26 ;  /* 0x0000001a001a7308 */ /* 0x000e620000000800 */
[----:B--2---:R-:W-:-:S07]  /*4ea0*/  FADD.FTZ R29, R111, R108 ;  /* 0x0000006c6f1d7221 */ /* 0x004fce0000010000 */
[----:B------:R-:W2:Y:S01]  /*4eb0*/  MUFU.EX2 R19, R19 ;  /* 0x0000001300137308 */ /* 0x000ea20000000800 */
[----:B0-----:R-:W-:Y:S01]  /*4ec0*/  FADD.FTZ R110, R74, R57 ;  /* 0x000000394a6e7221 */ /* 0x001fe20000010000 */
[-CC-:B------:R-:W-:Y:S01]  /*4ed0*/  FFMA.FTZ R57, R31, R98.reuse, -R72.reuse ;  /* 0x000000621f397223 */ /* 0x180fe20000010848 */
[-CC-:B------:R-:W-:Y:S01]  /*4ee0*/  FFMA.FTZ R31, R101, R98.reuse, -R72.reuse ;  /* 0x00000062651f7223 */ /* 0x180fe20000010848 */
[----:B------:R-:W-:-:S04]  /*4ef0*/  FFMA.FTZ R72, R173, R98, -R72 ;  /* 0x00000062ad487223 */ /* 0x000fc80000010848 */
[----:B------:R-:W0:Y:S01]  /*4f00*/  MUFU.EX2 R127, R127 ;  /* 0x0000007f007f7308 */ /* 0x000e220000000800 */
[----:B-1----:R-:W-:-:S07]  /*4f10*/  FADD.FTZ R112, R26, R29 ;  /* 0x0000001d1a707221 */ /* 0x002fce0000010000 */
[----:B------:R-:W1:Y:S01]  /*4f20*/  MUFU.EX2 R84, R84 ;  /* 0x0000005400547308 */ /* 0x000e620000000800 */
[----:B--2---:R-:W-:-:S07]  /*4f30*/  FADD.FTZ R29, R19, R110 ;  /* 0x0000006e131d7221 */ /* 0x004fce0000010000 */
[----:B------:R-:W2:Y:S01]  /*4f40*/  MUFU.EX2 R24, R24 ;  /* 0x0000001800187308 */ /* 0x000ea20000000800 */
[C---:B0-----:R-:W-:Y:S01]  /*4f50*/  FADD.FTZ R59, R127.reuse, R112 ;  /* 0x000000707f3b7221 */ /* 0x041fe20000010000 */
[----:B------:R-:W-:-:S04]  /*4f60*/  F2FP.SATFINITE.E4M3.F32.PACK_AB_MERGE_C R205, R127, R26, RZ ;  /* 0x0000001a7fcd723e */ /* 0x000fc800048070ff */
[----:B------:R-:W-:Y:S02]  /*4f70*/  F2FP.SATFINITE.E4M3.F32.PACK_AB_MERGE_C R205, R111, R20, R205 ;  /* 0x000000146fcd723e */ /* 0x000fe400048070cd */
[----:B------:R-:W0:Y:S01]  /*4f80*/  MUFU.EX2 R11, R11 ;  /* 0x0000000b000b7308 */ /* 0x000e220000000800 */
[C---:B-1----:R-:W-:Y:S01]  /*4f90*/  FADD.FTZ R110, R84.reuse, R29 ;  /* 0x0000001d546e7221 */ /* 0x042fe20000010000 */
[----:B------:R-:W-:-:S04]  /*4fa0*/  F2FP.SATFINITE.E4M3.F32.PACK_AB_MERGE_C R84, R84, R19, RZ ;  /* 0x000000135454723e */ /* 0x000fc800048070ff */
[----:B------:R-:W-:Y:S01]  /*4fb0*/  F2FP.SATFINITE.E4M3.F32.PACK_AB_MERGE_C R204, R74, R9, R84 ;  /* 0x000000094acc723e */ /* 0x000fe20004807054 */
[----:B------:R-:W-:Y:S01]  /*4fc0*/  IMAD.MOV.U32 R74, RZ, RZ, R25 ;  /* 0x000000ffff4a7224 */ /* 0x000fe200078e0019 */
[----:B------:R-:W1:Y:S01]  /*4fd0*/  MUFU.EX2 R115, R115 ;  /* 0x0000007300737308 */ /* 0x000e620000000800 */
[----:B--2---:R-:W-:Y:S01]  /*4fe0*/  FADD.FTZ R112, R24, R59 ;  /* 0x0000003b18707221 */ /* 0x004fe20000010000 */
[----:B------:R-:W-:-:S06]  /*4ff0*/  IMAD.MOV.U32 R84, RZ, RZ, R25 ;  /* 0x000000ffff547224 */ /* 0x000fcc00078e0019 */
[----:B------:R-:W2:Y:S01]  /*5000*/  MUFU.EX2 R78, R78 ;  /* 0x0000004e004e7308 */ /* 0x000ea20000000800 */
[----:B0-----:R-:W-:-:S07]  /*5010*/  FADD.FTZ R59, R11, R110 ;  /* 0x0000006e0b3b7221 */ /* 0x001fce0000010000 */
[----:B------:R-:W0:Y:S01]  /*5020*/  MUFU.EX2 R28, R28 ;  /* 0x0000001c001c7308 */ /* 0x000e220000000800 */
[----:B-1----:R-:W-:-:S07]  /*5030*/  FADD.FTZ R61, R115, R112 ;  /* 0x00000070733d7221 */ /* 0x002fce0000010000 */
[----:B------:R-:W1:Y:S01]  /*5040*/  MUFU.EX2 R23, R23 ;  /* 0x0000001700177308 */ /* 0x000e620000000800 */
[----:B--2---:R-:W-:-:S07]  /*5050*/  FADD.FTZ R110, R78, R59 ;  /* 0x0000003b4e6e7221 */ /* 0x004fce0000010000 */
[----:B------:R-:W2:Y:S01]  /*5060*/  MUFU.EX2 R117, R117 ;  /* 0x0000007500757308 */ /* 0x000ea20000000800 */
[----:B0-----:R-:W-:-:S07]  /*5070*/  FADD.FTZ R112, R28, R61 ;  /* 0x0000003d1c707221 */ /* 0x001fce0000010000 */
[----:B------:R-:W0:Y:S01]  /*5080*/  MUFU.EX2 R88, R88 ;  /* 0x0000005800587308 */ /* 0x000e220000000800 */
[----:B-1----:R-:W-:-:S07]  /*5090*/  FADD.FTZ R59, R23, R110 ;  /* 0x0000006e173b7221 */ /* 0x002fce0000010000 */
[----:B------:R-:W1:Y:S01]  /*50a0*/  MUFU.EX2 R15, R15 ;  /* 0x0000000f000f7308 */ /* 0x000e620000000800 */
[C---:B--2---:R-:W-:Y:S01]  /*50b0*/  FADD.FTZ R61, R117.reuse, R112 ;  /* 0x00000070753d7221 */ /* 0x044fe20000010000 */
[----:B------:R-:W-:-:S03]  /*50c0*/  F2FP.SATFINITE.E4M3.F32.PACK_AB_MERGE_C R207, R117, R28, RZ ;  /* 0x0000001c75cf723e */ /* 0x000fc600048070ff */
[----:B------:R-:W-:Y:S01]  /*50d0*/  FADD.FTZ R112, R30, R61 ;  /* 0x0000003d1e707221 */ /* 0x000fe20000010000 */
[----:B------:R-:W-:Y:S02]  /*50e0*/  F2FP.SATFINITE.E4M3.F32.PACK_AB_MERGE_C R207, R115, R24, R207 ;  /* 0x0000001873cf723e */ /* 0x000fe400048070cf */
[----:B------:R-:W2:Y:S01]  /*50f0*/  MUFU.EX2 R119, R119 ;  /* 0x0000007700777308 */ /* 0x000ea20000000800 */
[C---:B0-----:R-:W-:Y:S01]  /*5100*/  FADD.FTZ R110, R88.reuse, R59 ;  /* 0x0000003b586e7221 */ /* 0x041fe20000010000 */
[----:B------:R-:W-:-:S04]  /*5110*/  F2FP.SATFINITE.E4M3.F32.PACK_AB_MERGE_C R23, R88, R23, RZ ;  /* 0x000000175817723e */ /* 0x000fc800048070ff */
[----:B------:R-:W-:Y:S01]  /*5120*/  F2FP.SATFINITE.E4M3.F32.PACK_AB_MERGE_C R206, R78, R11, R23 ;  /* 0x0000000b4ece723e */ /* 0x000fe20004807017 */
[----:B------:R-:W-:Y:S01]  /*5130*/  IMAD.MOV.U32 R78, RZ, RZ, R25 ;  /* 0x000000ffff4e7224 */ /* 0x000fe200078e0019 */
[----:B------:R-:W0:Y:S01]  /*5140*/  MUFU.EX2 R82, R82 ;  /* 0x0000005200527308 */ /* 0x000e220000000800 */
[----:B-1----:R-:W-:-:S07]  /*5150*/  FADD.FTZ R59, R15, R110 ;  /* 0x0000006e0f3b7221 */ /* 0x002fce0000010000 */
[----:B------:R-:W1:Y:S01]  /*5160*/  MUFU.EX2 R45, R45 ;  /* 0x0000002d002d7308 */ /* 0x000e620000000800 */
[C---:B--2---:R-:W-:Y:S01]  /*5170*/  FADD.FTZ R61, R119.reuse, R112 ;  /* 0x00000070773d7221 */ /* 0x044fe20000010000 */
[----:B------:R-:W-:Y:S01]  /*5180*/  F2FP.SATFINITE.E4M3.F32.PACK_AB_MERGE_C R209, R119, R30, R209 ;  /* 0x0000001e77d1723e */ /* 0x000fe200048070d1 */
[----:B------:R-:W-:Y:S02]  /*5190*/  IMAD.MOV.U32 R30, RZ, RZ, R25 ;  /* 0x000000ffff1e7224 */ /* 0x000fe400078e0019 */
[----:B------:R-:W-:-:S03]  /*51a0*/  FADD.FTZ R114, R32, R61 ;  /* 0x0000003d20727221 */ /* 0x000fc60000010000 */
[----:B------:R-:W2:Y:S01]  /*51b0*/  MUFU.EX2 R92, R92 ;  /* 0x0000005c005c7308 */ /* 0x000ea20000000800 */
[----:B0-----:R-:W-:Y:S01]  /*51c0*/  FADD.FTZ R112, R82, R59 ;  /* 0x0000003b52707221 */ /* 0x001fe20000010000 */
[----:B------:R-:W-:-:S04]  /*51d0*/  FADD.FTZ R61, R121, R114 ;  /* 0x00000072793d7221 */ /* 0x000fc80000010000 */
[----:B------:R-:W-:Y:S01]  /*51e0*/  FADD.FTZ R114, R34, R61 ;  /* 0x0000003d22727221 */ /* 0x000fe20000010000 */
[----:B------:R-:W-:Y:S01]  /*51f0*/  IMAD.MOV.U32 R61, RZ, RZ, R25 ;  /* 0x000000ffff3d7224 */ /* 0x000fe200078e0019 */
[----:B------:R-:W-:Y:S01]  /*5200*/  MUFU.EX2 R21, R21 ;  /* 0x0000001500157308 */ /* 0x000fe20000000800 */
[----:B-1----:R-:W-:-:S07]  /*5210*/  FADD.FTZ R59, R45, R112 ;  /* 0x000000702d3b7221 */ /* 0x002fce0000010000 */
[----:B------:R-:W0:Y:S01]  /*5220*/  MUFU.EX2 R123, R123 ;  /* 0x0000007b007b7308 */ /* 0x000e220000000800 */
[C---:B--2---:R-:W-:Y:S01]  /*5230*/  FADD.FTZ R112, R92.reuse, R59 ;  /* 0x0000003b5c707221 */ /* 0x044fe20000010000 */
[----:B------:R-:W-:-:S04]  /*5240*/  F2FP.SATFINITE.E4M3.F32.PACK_AB_MERGE_C R45, R92, R45, RZ ;  /* 0x0000002d5c2d723e */ /* 0x000fc800048070ff */
[----:B------:R-:W-:Y:S01]  /*5250*/  F2FP.SATFINITE.E4M3.F32.PACK_AB_MERGE_C R208, R82, R15, R45 ;  /* 0x0000000f52d0723e */ /* 0x000fe2000480702d */
[--C-:B------:R-:W-:Y:S01]  /*5260*/  IMAD.MOV.U32 R45, RZ, RZ, R25.reuse ;  /* 0x000000ffff2d7224 */ /* 0x100fe200078e0019 */
[----:B------:R-:W-:Y:S01]  /*5270*/  MUFU.EX2 R86, R86 ;  /* 0x0000005600567308 */ /* 0x000fe20000000800 */
[----:B------:R-:W-:-:S07]  /*5280*/  IMAD.MOV.U32 R82, RZ, RZ, R25 ;  /* 0x000000ffff527224 */ /* 0x000fce00078e0019 */
[----:B------:R-:W-:Y:S01]  /*5290*/  MUFU.EX2 R49, R49 ;  /* 0x0000003100317308 */ /* 0x000fe20000000800 */
[----:B0-----:R-:W-:-:S04]  /*52a0*/  FADD.FTZ R59, R123, R114 ;  /* 0x000000727b3b7221 */ /* 0x001fc80000010000 */
[----:B------:R-:W-:Y:S01]  /*52b0*/  FADD.FTZ R114, R36, R59 ;  /* 0x0000003b24727221 */ /* 0x000fe20000010000 */
[--C-:B------:R-:W-:Y:S02]  /*52c0*/  IMAD.MOV.U32 R59, RZ, RZ, R25.reuse ;  /* 0x000000ffff3b7224 */ /* 0x100fe400078e0019 */
[----:B------:R-:W0:Y:S08]  /*52d0*/  MUFU.EX2 R131, R131 ;  /* 0x0000008300837308 */ /* 0x000e300000000800 */
[----:B------:R-:W1:Y:S08]  /*52e0*/  MUFU.EX2 R102, R102 ;  /* 0x0000006600667308 */ /* 0x000e700000000800 */
[----:B------:R-:W2:Y:S01]  /*52f0*/  MUFU.EX2 R27, R27 ;  /* 0x0000001b001b7308 */ /* 0x000ea20000000800 */
[----:B0-----:R-:W-:Y:S01]  /*5300*/  F2FP.SATFINITE.E4M3.F32.PACK_AB_MERGE_C R211, R131, R36, RZ ;  /* 0x0000002483d3723e */ /* 0x001fe200048070ff */
[----:B------:R-:W-:-:S03]  /*5310*/  IMAD.MOV.U32 R36, RZ, RZ, R25 ;  /* 0x000000ffff247224 */ /* 0x000fc600078e0019 */
[----:B------:R-:W-:Y:S01]  /*5320*/  F2FP.SATFINITE.E4M3.F32.PACK_AB_MERGE_C R211, R123, R34, R211 ;  /* 0x000000227bd3723e */ /* 0x000fe200048070d3 */
[----:B------:R-:W-:Y:S02]  /*5330*/  IMAD.MOV.U32 R34, RZ, RZ, R25 ;  /* 0x000000ffff227224 */ /* 0x000fe400078e0019 */
[----:B------:R0:W-:Y:S08]  /*5340*/  MUFU.EX2 R110, R57 ;  /* 0x00000039006e7308 */ /* 0x0001f00000000800 */
[----:B------:R-:W3:Y:S01]  /*5350*/  MUFU.EX2 R129, R129 ;  /* 0x0000008100817308 */ /* 0x000ee20000000800 */
[----:B0-----:R-:W-:-:S04]  /*5360*/  FADD.FTZ R57, R21, R112 ;  /* 0x0000007015397221 */ /* 0x001fc80000010000 */
[----:B------:R-:W-:Y:S01]  /*5370*/  FADD.FTZ R112, R86, R57 ;  /* 0x0000003956707221 */ /* 0x000fe20000010000 */
[----:B------:R-:W-:Y:S02]  /*5380*/  FADD.FTZ R57, R131, R114 ;  /* 0x0000007283397221 */ /* 0x000fe40000010000 */
[----:B------:R-:W0:Y:S01]  /*5390*/  MUFU.EX2 R90, R90 ;  /* 0x0000005a005a7308 */ /* 0x000e220000000800 */
[----:B------:R-:W-:Y:S01]  /*53a0*/  FADD.FTZ R37, R49, R112 ;  /* 0x0000007031257221 */ /* 0x000fe20000010000 */
[----:B------:R-:W-:Y:S01]  /*53b0*/  FADD.FTZ R26, R40, R57 ;  /* 0x00000039281a7221 */ /* 0x000fe20000010000 */
[C---:B-1----:R-:W-:Y:S02]  /*53c0*/  F2FP.SATFINITE.E4M3.F32.PACK_AB_MERGE_C R49, R102.reuse, R49, RZ ;  /* 0x000000316631723e */ /* 0x042fe400048070ff */
[----:B------:R-:W-:Y:S02]  /*53d0*/  FADD.FTZ R14, R102, R37 ;  /* 0x00000025660e7221 */ /* 0x000fe40000010000 */
[----:B------:R-:W-:Y:S01]  /*53e0*/  F2FP.SATFINITE.E4M3.F32.PACK_AB_MERGE_C R210, R86, R21, R49 ;  /* 0x0000001556d2723e */ /* 0x000fe20004807031 */
[----:B------:R-:W1:Y:S01]  /*53f0*/  MUFU.EX2 R44, R44 ;  /* 0x0000002c002c7308 */ /* 0x000e620000000800 */
[----:B--2---:R-:W-:Y:S01]  /*5400*/  FADD.FTZ R37, R27, R14 ;  /* 0x0000000e1b257221 */ /* 0x004fe20000010000 */
[----:B---3--:R-:W-:Y:S01]  /*5410*/  FADD.FTZ R57, R129, R26 ;  /* 0x0000001a81397221 */ /* 0x008fe20000010000 */
[----:B------:R-:W-:Y:S01]  /*5420*/  MOV R49, R25 ;  /* 0x0000001900317202 */ /* 0x000fe20000000f00 */
[----:B------:R-:W-:-:S04]  /*5430*/  IMAD.MOV.U32 R86, RZ, RZ, R25 ;  /* 0x000000ffff567224 */ /* 0x000fc800078e0019 */
[----:B------:R-:W2:Y:S01]  /*5440*/  MUFU.EX2 R53, R53 ;  /* 0x0000003500357308 */ /* 0x000ea20000000800 */
[----:B0-----:R-:W-:Y:S01]  /*5450*/  FADD.FTZ R26, R90, R37 ;  /* 0x000000255a1a7221 */ /* 0x001fe20000010000 */
[----:B------:R-:W-:-:S06]  /*5460*/  IMAD.MOV.U32 R37, RZ, RZ, R25 ;  /* 0x000000ffff257224 */ /* 0x000fcc00078e0019 */
[----:B------:R-:W0:Y:S01]  /*5470*/  MUFU.EX2 R135, R135 ;  /* 0x0000008700877308 */ /* 0x000e220000000800 */
[----:B-1----:R-:W-:Y:S01]  /*5480*/  FADD.FTZ R28, R44, R57 ;  /* 0x000000392c1c7221 */ /* 0x002fe20000010000 */
[----:B------:R-:W-:-:S06]  /*5490*/  IMAD.MOV.U32 R57, RZ, RZ, R25 ;  /* 0x000000ffff397224 */ /* 0x000fcc00078e0019 */
[----:B------:R-:W1:Y:S01]  /*54a0*/  MUFU.EX2 R104, R104 ;  /* 0x0000006800687308 */ /* 0x000e620000000800 */
[----:B--2---:R-:W-:-:S07]  /*54b0*/  FADD.FTZ R13, R53, R26 ;  /* 0x0000001a350d7221 */ /* 0x004fce0000010000 */
[----:B------:R-:W2:Y:S01]  /*54c0*/  MUFU.EX2 R47, R47 ;  /* 0x0000002f002f7308 */ /* 0x000ea20000000800 */
[C---:B0-----:R-:W-:Y:S01]  /*54d0*/  F2FP.SATFINITE.E4M3.F32.PACK_AB_MERGE_C R213, R135.reuse, R44, RZ ;  /* 0x0000002c87d5723e */ /* 0x041fe200048070ff */
[----:B------:R-:W-:Y:S01]  /*54e0*/  FADD.FTZ R135, R135, R28 ;  /* 0x0000001c87877221 */ /* 0x000fe20000010000 */
[----:B------:R-:W-:Y:S02]  /*54f0*/  IMAD.MOV.U32 R44, RZ, RZ, R25 ;  /* 0x000000ffff2c7224 */ /* 0x000fe400078e0019 */
[----:B------:R-:W-:Y:S01]  /*5500*/  F2FP.SATFINITE.E4M3.F32.PACK_AB_MERGE_C R213, R129, R40, R213 ;  /* 0x0000002881d5723e */ /* 0x000fe200048070d5 */
[----:B------:R-:W-:Y:S01]  /*5510*/  FADD.FTZ R28, R42, R135 ;  /* 0x000000872a1c7221 */ /* 0x000fe20000010000 */
[----:B------:R-:W-:Y:S01]  /*5520*/  IMAD.MOV.U32 R40, RZ, RZ, R25 ;  /* 0x000000ffff287224 */ /* 0x000fe200078e0019 */
[----:B------:R-:W0:Y:S01]  /*5530*/  MUFU.EX2 R133, R133 ;  /* 0x0000008500857308 */ /* 0x000e220000000800 */
[C---:B-1----:R-:W-:Y:S01]  /*5540*/  FADD.FTZ R26, R104.reuse, R13 ;  /* 0x0000000d681a7221 */ /* 0x042fe20000010000 */
[----:B------:R-:W-:-:S04]  /*5550*/  F2FP.SATFINITE.E4M3.F32.PACK_AB_MERGE_C R53, R104, R53, RZ ;  /* 0x000000356835723e */ /* 0x000fc800048070ff */
[----:B------:R-:W-:Y:S01]  /*5560*/  F2FP.SATFINITE.E4M3.F32.PACK_AB_MERGE_C R212, R90, R27, R53 ;  /* 0x0000001b5ad4723e */ /* 0x000fe20004807035 */
[--C-:B------:R-:W-:Y:S01]  /*5570*/  IMAD.MOV.U32 R27, RZ, RZ, R25.reuse ;  /* 0x000000ffff1b7224 */ /* 0x100fe200078e0019 */
        /* <DEDUP_REMOVED lines=12> */
[C---:B-1----:R-:W-:Y:S01]  /*5640*/  F2FP.SATFINITE.E4M3.F32.PACK_AB_MERGE_C R48, R139.reuse, R48, RZ ;  /* 0x000000308b30723e */ /* 0x042fe200048070ff */
[----:B------:R-:W-:Y:S01]  /*5650*/  FADD.FTZ R139, R139, R32 ;  /* 0x000000208b8b7221 */ /* 0x000fe20000010000 */
[----:B------:R-:W-:Y:S02]  /*5660*/  IMAD.MOV.U32 R32, RZ, RZ, R25 ;  /* 0x000000ffff207224 */ /* 0x000fe400078e0019 */
[----:B------:R-:W-:Y:S01]  /*5670*/  F2FP.SATFINITE.E4M3.F32.PACK_AB_MERGE_C R215, R133, R42, R48 ;  /* 0x0000002a85d7723e */ /* 0x000fe20004807030 */
[----:B------:R-:W-:Y:S01]  /*5680*/  FADD.FTZ R28, R46, R139 ;  /* 0x0000008b2e1c7221 */ /* 0x000fe20000010000 */
[----:B------:R-:W-:Y:S01]  /*5690*/  IMAD.MOV.U32 R42, RZ, RZ, R25 ;  /* 0x000000ffff2a7224 */ /* 0x000fe200078e0019 */
[----:B------:R-:W1:Y:S01]  /*56a0*/  MUFU.EX2 R137, R137 ;  /* 0x0000008900897308 */ /* 0x000e620000000800 */
[C---:B--2---:R-:W-:Y:S01]  /*56b0*/  F2FP.SATFINITE.E4M3.F32.PACK_AB_MERGE_C R55, R106.reuse, R55, RZ ;  /* 0x000000376a37723e */ /* 0x044fe200048070ff */
[----:B------:R-:W-:Y:S01]  /*56c0*/  FADD.FTZ R106, R106, R13 ;  /* 0x0000000d6a6a7221 */ /* 0x000fe20000010000 */
[----:B------:R-:W-:-:S02]  /*56d0*/  IMAD.MOV.U32 R48, RZ, RZ, R25 ;  /* 0x000000ffff307224 */ /* 0x000fc400078e0019 */
[----:B------:R-:W-:Y:S01]  /*56e0*/  F2FP.SATFINITE.E4M3.F32.PACK_AB_MERGE_C R214, R94, R47, R55 ;  /* 0x0000002f5ed6723e */ /* 0x000fe20004807037 */
[--C-:B------:R-:W-:Y:S02]  /*56f0*/  IMAD.MOV.U32 R47, RZ, RZ, R25.reuse ;  /* 0x000000ffff2f7224 */ /* 0x100fe400078e0019 */
[----:B------:R-:W2:Y:S01]  /*5700*/  MUFU.EX2 R96, R96 ;  /* 0x0000006000607308 */ /* 0x000ea20000000800 */
[----:B0-----:R-:W-:Y:S01]  /*5710*/  FADD.FTZ R13, R51, R106 ;  /* 0x0000006a330d7221 */ /* 0x001fe20000010000 */
[----:B------:R-:W-:-:S06]  /*5720*/  IMAD.MOV.U32 R55, RZ, RZ, R25 ;  /* 0x000000ffff377224 */ /* 0x000fcc00078e0019 */
        /* <DEDUP_REMOVED lines=9> */
[C---:B--2---:R-:W-:Y:S01]  /*57c0*/  F2FP.SATFINITE.E4M3.F32.PACK_AB_MERGE_C R50, R141.reuse, R50, RZ ;  /* 0x000000328d32723e */ /* 0x044fe200048070ff */
[----:B------:R-:W-:-:S03]  /*57d0*/  FADD.FTZ R141, R141, R20 ;  /* 0x000000148d8d7221 */ /* 0x000fc60000010000 */
[----:B------:R-:W-:Y:S01]  /*57e0*/  F2FP.SATFINITE.E4M3.F32.PACK_AB_MERGE_C R217, R137, R46, R50 ;  /* 0x0000002e89d9723e */ /* 0x000fe20004807032 */
[----:B------:R-:W-:Y:S02]  /*57f0*/  IMAD.MOV.U32 R46, RZ, RZ, R25 ;  /* 0x000000ffff2e7224 */ /* 0x000fe400078e0019 */
[----:B------:R-:W2:Y:S01]  /*5800*/  MUFU.EX2 R29, R95 ;  /* 0x0000005f001d7308 */ /* 0x000ea20000000800 */
[C---:B0-----:R-:W-:Y:S01]  /*5810*/  F2FP.SATFINITE.E4M3.F32.PACK_AB_MERGE_C R91, R108.reuse, R91, RZ ;  /* 0x0000005b6c5b723e */ /* 0x041fe200048070ff */
[----:B------:R-:W-:Y:S01]  /*5820*/  FADD.FTZ R108, R108, R13 ;  /* 0x0000000d6c6c7221 */ /* 0x000fe20000010000 */
[----:B------:R-:W-:Y:S02]  /*5830*/  IMAD.MOV.U32 R50, RZ, RZ, R25 ;  /* 0x000000ffff327224 */ /* 0x000fe400078e0019 */
[----:B------:R-:W-:Y:S01]  /*5840*/  F2FP.SATFINITE.E4M3.F32.PACK_AB_MERGE_C R216, R96, R51, R91 ;  /* 0x0000003360d8723e */ /* 0x000fe2000480705b */
[----:B------:R-:W-:Y:S02]  /*5850*/  IMAD.MOV.U32 R51, RZ, RZ, R25 ;  /* 0x000000ffff337224 */ /* 0x000fe400078e0019 */
        /* <DEDUP_REMOVED lines=9> */
[----:B--2---:R-:W-:-:S07]  /*58f0*/  FADD.FTZ R24, R54, R19 ;  /* 0x0000001336187221 */ /* 0x004fce0000010000 */
[----:B------:R-:W2:Y:S01]  /*5900*/  MUFU.EX2 R56, R56 ;  /* 0x0000003800387308 */ /* 0x000ea20000000800 */
[----:B0-----:R-:W-:Y:S01]  /*5910*/  FADD.FTZ R13, R97, R20 ;  /* 0x00000014610d7221 */ /* 0x001fe20000010000 */
[----:B------:R-:W-:-:S03]  /*5920*/  F2FP.SATFINITE.E4M3.F32.PACK_AB_MERGE_C R97, R110, R97, RZ ;  /* 0x000000616e61723e */ /* 0x000fc600048070ff */
[----:B------:R-:W-:Y:S01]  /*5930*/  FADD.FTZ R110, R110, R13 ;  /* 0x0000000d6e6e7221 */ /* 0x000fe20000010000 */
[----:B------:R-:W-:Y:S01]  /*5940*/  F2FP.SATFINITE.E4M3.F32.PACK_AB_MERGE_C R218, R100, R29, R97 ;  /* 0x0000001d64da723e */ /* 0x000fe20004807061 */
[----:B------:R-:W-:Y:S01]  /*5950*/  IMAD.MOV.U32 R29, RZ, RZ, R25 ;  /* 0x000000ffff1d7224 */ /* 0x000fe200078e0019 */
[----:B------:R-:W0:Y:S01]  /*5960*/  MUFU.EX2 R31, R31 ;  /* 0x0000001f001f7308 */ /* 0x000e220000000800 */
[C---:B-1----:R-:W-:Y:S01]  /*5970*/  F2FP.SATFINITE.E4M3.F32.PACK_AB_MERGE_C R54, R145.reuse, R54, RZ ;  /* 0x000000369136723e */ /* 0x042fe200048070ff */
[----:B------:R-:W-:-:S03]  /*5980*/  FADD.FTZ R145, R145, R24 ;  /* 0x0000001891917221 */ /* 0x000fc60000010000 */
[----:B------:R-:W-:Y:S01]  /*5990*/  F2FP.SATFINITE.E4M3.F32.PACK_AB_MERGE_C R219, R143, R52, R54 ;  /* 0x000000348fdb723e */ /* 0x000fe20004807036 */
[----:B------:R-:W-:Y:S02]  /*59a0*/  IMAD.MOV.U32 R52, RZ, RZ, R25 ;  /* 0x000000ffff347224 */ /* 0x000fe400078e0019 */
[----:B------:R-:W1:Y:S01]  /*59b0*/  MUFU.EX2 R149, R149 ;  /* 0x0000009500957308 */ /* 0x000e620000000800 */
[----:B--2---:R-:W-:Y:S01]  /*59c0*/  FADD.FTZ R20, R56, R145 ;  /* 0x0000009138147221 */ /* 0x004fe20000010000 */
[----:B------:R-:W-:-:S06]  /*59d0*/  IMAD.MOV.U32 R54, RZ, RZ, R25 ;  /* 0x000000ffff367224 */ /* 0x000fcc00078e0019 */
[----:B------:R-:W2:Y:S01]  /*59e0*/  MUFU.EX2 R6, R105 ;  /* 0x0000006900067308 */ /* 0x000ea20000000800 */
[----:B0-----:R-:W-:-:S07]  /*59f0*/  FADD.FTZ R13, R31, R110 ;  /* 0x0000006e1f0d7221 */ /* 0x001fce0000010000 */
[----:B------:R-:W-:Y:S01]  /*5a00*/  MUFU.EX2 R58, R58 ;  /* 0x0000003a003a7308 */ /* 0x000fe20000000800 */
[----:B-1----:R-:W-:-:S07]  /*5a10*/  FADD.FTZ R19, R149, R20 ;  /* 0x0000001495137221 */ /* 0x002fce0000010000 */
[----:B------:R-:W0:Y:S01]  /*5a20*/  MUFU.EX2 R153, R153 ;  /* 0x0000009900997308 */ /* 0x000e220000000800 */
[----:B--2---:R-:W-:-:S07]  /*5a30*/  FADD.FTZ R24, R6, R13 ;  /* 0x0000000d06187221 */ /* 0x004fce0000010000 */
[----:B------:R-:W1:Y:S08]  /*5a40*/  MUFU.EX2 R107, R107 ;  /* 0x0000006b006b7308 */ /* 0x000e700000000800 */
[----:B------:R2:W3:Y:S01]  /*5a50*/  MUFU.EX2 R14, R35 ;  /* 0x00000023000e7308 */ /* 0x0004e20000000800 */
[----:B0-----:R-:W-:Y:S01]  /*5a60*/  F2FP.SATFINITE.E4M3.F32.PACK_AB_MERGE_C R28, R153, R58, RZ ;  /* 0x0000003a991c723e */ /* 0x001fe200048070ff */
[----:B------:R-:W-:-:S03]  /*5a70*/  FADD.FTZ R58, R58, R19 ;  /* 0x000000133a3a7221 */ /* 0x000fc60000010000 */
[----:B------:R-:W-:Y:S01]  /*5a80*/  F2FP.SATFINITE.E4M3.F32.PACK_AB_MERGE_C R221, R149, R56, R28 ;  /* 0x0000003895dd723e */ /* 0x000fe2000480701c */
[----:B------:R-:W-:Y:S01]  /*5a90*/  FADD.FTZ R153, R153, R58 ;  /* 0x0000003a99997221 */ /* 0x000fe20000010000 */
[--C-:B------:R-:W-:Y:S01]  /*5aa0*/  IMAD.MOV.U32 R28, RZ, RZ, R25.reuse ;  /* 0x000000ffff1c7224 */ /* 0x100fe200078e0019 */
[----:B------:R-:W-:Y:S01]  /*5ab0*/  MUFU.EX2 R62, R62 ;  /* 0x0000003e003e7308 */ /* 0x000fe20000000800 */
[----:B-1----:R-:W-:Y:S01]  /*5ac0*/  FADD.FTZ R13, R107, R24 ;  /* 0x000000186b0d7221 */ /* 0x002fe20000010000 */
[--C-:B------:R-:W-:Y:S01]  /*5ad0*/  IMAD.MOV.U32 R24, RZ, RZ, R25.reuse ;  /* 0x000000ffff187224 */ /* 0x100fe200078e0019 */
[----:B--2---:R-:W-:Y:S01]  /*5ae0*/  MOV R35, R25 ;  /* 0x0000001900237202 */ /* 0x004fe20000000f00 */
[--C-:B------:R-:W-:Y:S02]  /*5af0*/  IMAD.MOV.U32 R56, RZ, RZ, R25.reuse ;  /* 0x000000ffff387224 */ /* 0x100fe400078e0019 */
[----:B------:R-:W-:Y:S02]  /*5b00*/  IMAD.MOV.U32 R58, RZ, RZ, R25 ;  /* 0x000000ffff3a7224 */ /* 0x000fe400078e0019 */
[----:B------:R-:W0:Y:S01]  /*5b10*/  MUFU.EX2 R165, R165 ;  /* 0x000000a500a57308 */ /* 0x000e220000000800 */
[C---:B---3--:R-:W-:Y:S01]  /*5b20*/  F2FP.SATFINITE.E4M3.F32.PACK_AB_MERGE_C R107, R14.reuse, R107, RZ ;  /* 0x0000006b0e6b723e */ /* 0x048fe200048070ff */
[----:B------:R-:W-:-:S03]  /*5b30*/  FADD.FTZ R14, R14, R13 ;  /* 0x0000000d0e0e7221 */ /* 0x000fc60000010000 */
[----:B------:R-:W-:Y:S01]  /*5b40*/  F2FP.SATFINITE.E4M3.F32.PACK_AB_MERGE_C R220, R6, R31, R107 ;  /* 0x0000001f06dc723e */ /* 0x000fe2000480706b */
[----:B------:R-:W-:Y:S02]  /*5b50*/  IMAD.MOV.U32 R31, RZ, RZ, R25 ;  /* 0x000000ffff1f7224 */ /* 0x000fe400078e0019 */
[----:B------:R-:W1:Y:S08]  /*5b60*/  MUFU.EX2 R60, R60 ;  /* 0x0000003c003c7308 */ /* 0x000e700000000800 */
[----:B------:R-:W2:Y:S01]  /*5b70*/  MUFU.EX2 R109, R109 ;  /* 0x0000006d006d7308 */ /* 0x000ea20000000800 */
[----:B0-----:R-:W-:-:S07]  /*5b80*/  F2FP.SATFINITE.E4M3.F32.PACK_AB_MERGE_C R13, R165, R62, RZ ;  /* 0x0000003ea50d723e */ /* 0x001fce00048070ff */
[----:B------:R-:W0:Y:S01]  /*5b90*/  MUFU.EX2 R159, R159 ;  /* 0x0000009f009f7308 */ /* 0x000e220000000800 */
[----:B-1----:R-:W-:-:S07]  /*5ba0*/  FADD.FTZ R4, R60, R153 ;  /* 0x000000993c047221 */ /* 0x002fce0000010000 */
[----:B------:R-:W1:Y:S01]  /*5bb0*/  MUFU.EX2 R26, R113 ;  /* 0x00000071001a7308 */ /* 0x000e620000000800 */
[----:B--2---:R-:W-:-:S07]  /*5bc0*/  FADD.FTZ R5, R109, R14 ;  /* 0x0000000e6d057221 */ /* 0x004fce0000010000 */
[----:B------:R-:W2:Y:S01]  /*5bd0*/  MUFU.EX2 R39, R39 ;  /* 0x0000002700277308 */ /* 0x000ea20000000800 */
[C---:B0-----:R-:W-:Y:S01]  /*5be0*/  F2FP.SATFINITE.E4M3.F32.PACK_AB_MERGE_C R223, R159.reuse, R60, R13 ;  /* 0x0000003c9fdf723e */ /* 0x041fe2000480700d */
[----:B------:R-:W-:Y:S01]  /*5bf0*/  FADD.FTZ R159, R159, R4 ;  /* 0x000000049f9f7221 */ /* 0x000fe20000010000 */
[----:B------:R-:W-:-:S03]  /*5c00*/  IMAD.MOV.U32 R60, RZ, RZ, R25 ;  /* 0x000000ffff3c7224 */ /* 0x000fc600078e0019 */
[----:B------:R-:W-:Y:S02]  /*5c10*/  FADD.FTZ R62, R62, R159 ;  /* 0x0000009f3e3e7221 */ /* 0x000fe40000010000 */
[----:B------:R0:W3:Y:S01]  /*5c20*/  MUFU.EX2 R10, R43 ;  /* 0x0000002b000a7308 */ /* 0x0000e20000000800 */
[----:B-1----:R-:W-:Y:S01]  /*5c30*/  FADD.FTZ R14, R26, R5 ;  /* 0x000000051a0e7221 */ /* 0x002fe20000010000 */
[----:B------:R-:W-:Y:S01]  /*5c40*/  FADD.FTZ R165, R165, R62 ;  /* 0x0000003ea5a57221 */ /* 0x000fe20000010000 */
[----:B------:R-:W-:-:S05]  /*5c50*/  IMAD.MOV.U32 R62, RZ, RZ, R25 ;  /* 0x000000ffff3e7224 */ /* 0x000fca00078e0019 */
[----:B------:R-:W-:Y:S01]  /*5c60*/  MUFU.EX2 R66, R66 ;  /* 0x0000004200427308 */ /* 0x000fe20000000800 */
[----:B--2---:R-:W-:Y:S01]  /*5c70*/  FADD.FTZ R5, R39, R14 ;  /* 0x0000000e27057221 */ /* 0x004fe20000010000 */
[----:B0-----:R-:W-:-:S06]  /*5c80*/  IMAD.MOV.U32 R43, RZ, RZ, R25 ;  /* 0x000000ffff2b7224 */ /* 0x001fcc00078e0019 */
[----:B------:R-:W0:Y:S01]  /*5c90*/  MUFU.EX2 R171, R171 ;  /* 0x000000ab00ab7308 */ /* 0x000e220000000800 */
[C---:B---3--:R-:W-:Y:S01]  /*5ca0*/  F2FP.SATFINITE.E4M3.F32.PACK_AB_MERGE_C R39, R10.reuse, R39, RZ ;  /* 0x000000270a27723e */ /* 0x048fe200048070ff */
[----:B------:R-:W-:-:S03]  /*5cb0*/  FADD.FTZ R10, R10, R5 ;  /* 0x000000050a0a7221 */ /* 0x000fc60000010000 */
[----:B------:R-:W-:Y:S01]  /*5cc0*/  F2FP.SATFINITE.E4M3.F32.PACK_AB_MERGE_C R222, R26, R109, R39 ;  /* 0x0000006d1ade723e */ /* 0x000fe20004807027 */
[--C-:B------:R-:W-:Y:S02]  /*5cd0*/  IMAD.MOV.U32 R26, RZ, RZ, R25.reuse ;  /* 0x000000ffff1a7224 */ /* 0x100fe400078e0019 */
[----:B------:R-:W1:Y:S01]  /*5ce0*/  MUFU.EX2 R64, R64 ;  /* 0x0000004000407308 */ /* 0x000e620000000800 */
[----:B------:R-:W-:-:S07]  /*5cf0*/  IMAD.MOV.U32 R39, RZ, RZ, R25 ;  /* 0x000000ffff277224 */ /* 0x000fce00078e0019 */
        /* <DEDUP_REMOVED lines=11> */
[----:B------:R-:W0:Y:S01]  /*5db0*/  MUFU.EX2 R20, R147 ;  /* 0x0000009300147308 */ /* 0x000e220000000800 */
[----:B-1----:R-:W-:Y:S01]  /*5dc0*/  FADD.FTZ R10, R12, R5 ;  /* 0x000000050c0a7221 */ /* 0x002fe20000010000 */
[----:B------:R-:W-:Y:S01]  /*5dd0*/  FADD.FTZ R171, R171, R66 ;  /* 0x00000042abab7221 */ /* 0x000fe20000010000 */
[----:B------:R-:W-:-:S05]  /*5de0*/  IMAD.MOV.U32 R66, RZ, RZ, R25 ;  /* 0x000000ffff427224 */ /* 0x000fca00078e0019 */
[----:B------:R-:W-:Y:S01]  /*5df0*/  MUFU.EX2 R70, R70 ;  /* 0x0000004600467308 */ /* 0x000fe20000000800 */
[----:B--2---:R-:W-:-:S07]  /*5e00*/  FADD.FTZ R5, R169, R10 ;  /* 0x0000000aa9057221 */ /* 0x004fce0000010000 */
[----:B------:R-:W1:Y:S01]  /*5e10*/  MUFU.EX2 R177, R177 ;  /* 0x000000b100b17308 */ /* 0x000e620000000800 */
[C---:B0-----:R-:W-:Y:S01]  /*5e20*/  F2FP.SATFINITE.E4M3.F32.PACK_AB_MERGE_C R169, R20.reuse, R169, RZ ;  /* 0x000000a914a9723e */ /* 0x041fe200048070ff */
[----:B------:R-:W-:-:S03]  /*5e30*/  FADD.FTZ R20, R20, R5 ;  /* 0x0000000514147221 */ /* 0x000fc60000010000 */
[----:B------:R-:W-:-:S03]  /*5e40*/  F2FP.SATFINITE.E4M3.F32.PACK_AB_MERGE_C R224, R12, R157, R169 ;  /* 0x0000009d0ce0723e */ /* 0x000fc600048070a9 */
[----:B------:R-:W0:Y:S08]  /*5e50*/  MUFU.EX2 R68, R68 ;  /* 0x0000004400447308 */ /* 0x000e300000000800 */
[----:B------:R-:W2:Y:S01]  /*5e60*/  MUFU.EX2 R151, R151 ;  /* 0x0000009700977308 */ /* 0x000ea20000000800 */
[----:B-1----:R-:W-:-:S07]  /*5e70*/  F2FP.SATFINITE.E4M3.F32.PACK_AB_MERGE_C R7, R177, R70, RZ ;  /* 0x00000046b107723e */ /* 0x002fce00048070ff */
[----:B------:R-:W1:Y:S01]  /*5e80*/  MUFU.EX2 R175, R175 ;  /* 0x000000af00af7308 */ /* 0x000e620000000800 */
[----:B0-----:R-:W-:-:S07]  /*5e90*/  FADD.FTZ R10, R68, R171 ;  /* 0x000000ab440a7221 */ /* 0x001fce0000010000 */
[----:B------:R-:W0:Y:S01]  /*5ea0*/  MUFU.EX2 R4, R155 ;  /* 0x0000009b00047308 */ /* 0x000e220000000800 */
[----:B--2---:R-:W-:-:S07]  /*5eb0*/  FADD.FTZ R5, R151, R20 ;  /* 0x0000001497057221 */ /* 0x004fce0000010000 */
[----:B------:R-:W-:Y:S01]  /*5ec0*/  MUFU.EX2 R161, R161 ;  /* 0x000000a100a17308 */ /* 0x000fe20000000800 */
[C---:B-1----:R-:W-:Y:S01]  /*5ed0*/  F2FP.SATFINITE.E4M3.F32.PACK_AB_MERGE_C R227, R175.reuse, R68, R7 ;  /* 0x00000044afe3723e */ /* 0x042fe20004807007 */
[----:B------:R-:W-:Y:S01]  /*5ee0*/  FADD.FTZ R175, R175, R10 ;  /* 0x0000000aafaf7221 */ /* 0x000fe20000010000 */
[----:B------:R-:W-:-:S03]  /*5ef0*/  IMAD.MOV.U32 R68, RZ, RZ, R25 ;  /* 0x000000ffff447224 */ /* 0x000fc600078e0019 */
[----:B------:R-:W-:Y:S02]  /*5f00*/  FADD.FTZ R70, R70, R175 ;  /* 0x000000af46467221 */ /* 0x000fe40000010000 */
[----:B------:R-:W1:Y:S01]  /*5f10*/  MUFU.EX2 R72, R72 ;  /* 0x0000004800487308 */ /* 0x000e620000000800 */
[----:B0-----:R-:W-:Y:S01]  /*5f20*/  FADD.FTZ R6, R4, R5 ;  /* 0x0000000504067221 */ /* 0x001fe20000010000 */
[----:B------:R-:W-:Y:S01]  /*5f30*/  FADD.FTZ R7, R177, R70 ;  /* 0x00000046b1077221 */ /* 0x000fe20000010000 */
[----:B------:R-:W-:Y:S01]  /*5f40*/  IMAD.MOV.U32 R70, RZ, RZ, R25 ;  /* 0x000000ffff467224 */ /* 0x000fe200078e0019 */
[----:B-1----:R-:W-:Y:S01]  /*5f50*/  F2FP.SATFINITE.E4M3.F32.PACK_AB_MERGE_C R5, R72, R161, RZ ;  /* 0x000000a14805723e */ /* 0x002fe200048070ff */
[----:B------:R-:W-:-:S03]  /*5f60*/  FADD.FTZ R161, R161, R6 ;  /* 0x00000006a1a17221 */ /* 0x000fc60000010000 */
[----:B------:R-:W-:Y:S01]  /*5f70*/  F2FP.SATFINITE.E4M3.F32.PACK_AB_MERGE_C R226, R4, R151, R5 ;  /* 0x0000009704e2723e */ /* 0x000fe20004807005 */
[----:B------:R-:W-:Y:S01]  /*5f80*/  FADD.FTZ R6, R72, R161 ;  /* 0x000000a148067221 */ /* 0x000fe20000010000 */
[----:B------:R-:W-:Y:S02]  /*5f90*/  IMAD.MOV.U32 R5, RZ, RZ, RZ ;  /* 0x000000ffff057224 */ /* 0x000fe400078e00ff */
[----:B------:R-:W-:Y:S01]  /*5fa0*/  IMAD.MOV.U32 R72, RZ, RZ, R25 ;  /* 0x000000ffff487224 */ /* 0x000fe200078e0019 */
[----:B------:R-:W-:Y:S06]  /*5fb0*/  @!P2 BRA `(.L_x_19) ;  /* 0x00000044007ca947 */ /* 0x000fec0003800000 */
[----:B------:R-:W-:Y:S01]  /*5fc0*/  IMAD.MOV.U32 R8, RZ, RZ, R22 ;  /* 0x000000ffff087224 */ /* 0x000fe200078e0016 */
[----:B------:R-:W-:Y:S01]  /*5fd0*/  MOV R4, R103 ;  /* 0x0000006700047202 */ /* 0x000fe20000000f00 */
[----:B------:R-:W-:Y:S01]  /*5fe0*/  IMAD.MOV.U32 R9, RZ, RZ, R99 ;  /* 0x000000ffff097224 */ /* 0x000fe200078e0063 */
[----:B------:R-:W-:Y:S01]  /*5ff0*/  CS2R R86, SRZ ;  /* 0x0000000000567805 */ /* 0x000fe2000001ff00 */
[----:B------:R-:W-:Y:S01]  /*6000*/  IMAD.MOV.U32 R10, RZ, RZ, RZ ;  /* 0x000000ffff0a7224 */ /* 0x000fe200078e00ff */
        /* <DEDUP_REMOVED lines=30> */
[----:B------:R-:W-:Y:S01]  /*61f0*/  CS2R R24, SRZ ;  /* 0x0000000000187805 */ /* 0x000fe2000001ff00 */
[----:B------:R-:W-:-:S06]  /*6200*/  UMOV UR4, URZ ;  /* 0x0000003f00047c82 */ /* 0x000fcc0008000000 */
.L_x_29:
[----:B------:R-:W-:Y:S01]  /*6210*/  ISETP.NE.AND P3, PT, RZ, UR38, PT ;  /* 0x00000026ff007c0c */ /* 0x000fe2000bf65270 */
[----:B------:R-:W-:-:S04]  /*6220*/  UISETP.NE.AND UP0, UPT, UR4, 0x1, UPT ;  /* 0x000000010400788c */ /* 0x000fc8000bf05270 */
[----:B------:R-:W-:-:S06]  /*6230*/  USEL UR7, URZ, 0x1, UP0 ;  /* 0x000000013f077887 */ /* 0x000fcc0008000000 */
[----:B------:R-:W-:Y:S02]  /*6240*/  LOP3.LUT R5, R10, UR7, RZ, 0x3c, !PT ;  /* 0x000000070a057c12 */ /* 0x000fe4000f8e3cff */
[----:B------:R-:W-:Y:S05]  /*6250*/  @P3 BRA `(.L_x_20) ;  /* 0x0000000000343947 */ /* 0x000fea0003800000 */
[----:B------:R-:W-:Y:S05]  /*6260*/  @!P0 BRA `(.L_x_21) ;  /* 0x0000000000048947 */ /* 0x000fea0003800000 */
[----:B------:R-:W-:Y:S01]  /*6270*/  BPT.TRAP 0x1 ;  /* 0x000000040000795c */ /* 0x000fe20000300000 */
.L_x_21:
[----:B------:R-:W-:Y:S01]  /*6280*/  UIADD3 UR7, UR4, 0x1, URZ ;  /* 0x0000000104077890 */ /* 0x000fe2000fffe03f */
[----:B------:R-:W-:-:S03]  /*6290*/  SHF.L.U32 R11, R5, 0x1f, RZ ;  /* 0x0000001f050b7819 */ /* 0x000fc600000006ff */
[----:B------:R-:W-:-:S04]  /*62a0*/  UISETP.NE.AND UP0, UPT, UR7, 0x2, UPT ;  /* 0x000000020700788c */ /* 0x000fc8000bf05270 */
[----:B------:R-:W-:-:S04]  /*62b0*/  USEL UR7, UR7, URZ, UP0 ;  /* 0x0000003f07077287 */ /* 0x000fc80008000000 */
[----:B------:R-:W-:-:S09]  /*62c0*/  ULEA UR7, UR7, UR39, 0x3 ;  /* 0x0000002707077291 */ /* 0x000fd2000f8e183f */
[----:B------:R0:W1:Y:S01]  /*62d0*/  SYNCS.PHASECHK.TRANS64.TRYWAIT P2, [UR7+0x2e830], R11 ;  /* 0x02e8300bff0075a7 */ /* 0x0000620008040147 */
[----:B------:R-:W-:Y:S05]  /*62e0*/  @!P0 BRA `(.L_x_22) ;  /* 0x0000000000048947 */ /* 0x000fea0003800000 */
[----:B------:R-:W-:Y:S01]  /*62f0*/  BPT.TRAP 0x1 ;  /* 0x000000040000795c */ /* 0x000fe20000300000 */
.L_x_22:
[----:B-1----:R-:W-:Y:S05]  /*6300*/  @P2 BRA `(.L_x_20) ;  /* 0x0000000000082947 */ /* 0x002fea0003800000 */
[----:B------:R-:W1:Y:S02]  /*6310*/  SYNCS.PHASECHK.TRANS64.TRYWAIT P2, [UR7+0x2e830], R11 ;  /* 0x02e8300bff0075a7 */ /* 0x000e640008040147 */
[----:B-1----:R-:W-:Y:S05]  /*6320*/  @!P2 BRA `(.L_x_23) ;  /* 0x000000a800e8a947 */ /* 0x002fea0003800000 */
.L_x_20:
[----:B01----:R-:W-:Y:S01]  /*6330*/  VIADD R11, R18, 0x8 ;  /* 0x00000008120b7836 */ /* 0x003fe20000000000 */
[----:B------:R-:W-:Y:S01]  /*6340*/  UIADD3 UR7, UR4, 0x1, URZ ;  /* 0x0000000104077890 */ /* 0x000fe2000fffe03f */
[C---:B------:R-:W-:Y:S01]  /*6350*/  R2UR UR40, R2.reuse ;  /* 0x00000000022872ca */ /* 0x040fe200000e0000 */
[----:B------:R-:W-:Y:S01]  /*6360*/  UMOV UR43, 0x40000040 ;  /* 0x40000040002b7882 */ /* 0x000fe20000000000 */
[C---:B------:R-:W-:Y:S01]  /*6370*/  R2UR UR41, R3.reuse ;  /* 0x00000000032972ca */ /* 0x040fe200000e0000 */
[----:B------:R0:W-:Y:S01]  /*6380*/  BAR.SYNC.DEFER_BLOCKING R11, 0x100 ;  /* 0x0004000b0000751d */ /* 0x0001e20000010000 */
[----:B------:R-:W-:Y:S01]  /*6390*/  UISETP.NE.AND UP0, UPT, UR7, 0x2, UPT ;  /* 0x000000020700788c */ /* 0x000fe2000bf05270 */
[C---:B------:R-:W-:Y:S02]  /*63a0*/  R2UR UR20, R2.reuse ;  /* 0x00000000021472ca */ /* 0x040fe400000e0000 */
[C---:B------:R-:W-:Y:S01]  /*63b0*/  R2UR UR21, R3.reuse ;  /* 0x00000000031572ca */ /* 0x040fe200000e0000 */
[----:B------:R-:W-:Y:S01]  /*63c0*/  USEL UR7, UR7, URZ, UP0 ;  /* 0x0000003f07077287 */ /* 0x000fe20008000000 */
[C---:B------:R-:W-:Y:S01]  /*63d0*/  R2UR UR24, R2.reuse ;  /* 0x00000000021872ca */ /* 0x040fe200000e0000 */
[----:B------:R-:W-:Y:S01]  /*63e0*/  UMOV UR23, 0x40000040 ;  /* 0x4000004000177882 */ /* 0x000fe20000000000 */
[C---:B------:R-:W-:Y:S01]  /*63f0*/  R2UR UR25, R3.reuse ;  /* 0x00000000031972ca */ /* 0x040fe200000e0000 */
[----:B------:R-:W-:Y:S01]  /*6400*/  UIMAD UR46, UR7, 0x700, UR6 ;  /* 0x00000700072e78a4 */ /* 0x000fe2000f8e0206 */
[C---:B------:R-:W-:Y:S01]  /*6410*/  R2UR UR28, R2.reuse ;  /* 0x00000000021c72ca */ /* 0x040fe200000e0000 */
[----:B------:R-:W-:Y:S01]  /*6420*/  UMOV UR27, 0x40000040 ;  /* 0x40000040001b7882 */ /* 0x000fe20000000000 */
[C---:B------:R-:W-:Y:S01]  /*6430*/  R2UR UR29, R3.reuse ;  /* 0x00000000031d72ca */ /* 0x040fe200000e0000 */
[----:B------:R-:W-:Y:S01]  /*6440*/  UIADD3 UR22, UR46, 0x100, URZ ;  /* 0x000001002e167890 */ /* 0x000fe2000fffe03f */
[----:B------:R-:W-:Y:S01]  /*6450*/  R2UR UR32, R2 ;  /* 0x00000000022072ca */ /* 0x000fe200000e0000 */
[----:B------:R-:W-:Y:S01]  /*6460*/  UIADD3 UR26, UR46, 0x200, URZ ;  /* 0x000002002e1a7890 */ /* 0x000fe2000fffe03f */
[----:B------:R-:W-:Y:S01]  /*6470*/  R2UR UR33, R3 ;  /* 0x00000000032172ca */ /* 0x000fe200000e0000 */
[----:B------:R-:W-:Y:S01]  /*6480*/  UMOV UR42, UR46 ;  /* 0x0000002e002a7c82 */ /* 0x000fe20008000000 */
[----:B------:R-:W-:Y:S01]  /*6490*/  UIADD3 UR30, UR46, 0x300, URZ ;  /* 0x000003002e1e7890 */ /* 0x000fe2000fffe03f */
[----:B------:R-:W-:Y:S01]  /*64a0*/  UMOV UR31, 0x40000040 ;  /* 0x40000040001f7882 */ /* 0x000fe20000000000 */
[----:B------:R-:W-:Y:S01]  /*64b0*/  UIADD3 UR34, UR46, 0x400, URZ ;  /* 0x000004002e227890 */ /* 0x000fe2000fffe03f */
[----:B------:R-:W-:Y:S01]  /*64c0*/  UMOV UR35, 0x40000040 ;  /* 0x4000004000237882 */ /* 0x000fe20000000000 */
[----:B------:R-:W-:Y:S01]  /*64d0*/  WARPGROUP.ARRIVE ;  /* 0x00000000000079c5 */ /* 0x000fe20000000000 */
[----:B------:R-:W-:Y:S01]  /*64e0*/  UIADD3 UR10, UR46, 0x2, URZ ;  /* 0x000000022e0a7890 */ /* 0x000fe2000fffe03f */
[----:B------:R-:W-:Y:S01]  /*64f0*/  UMOV UR11, 0x40000040 ;  /* 0x40000040000b7882 */ /* 0x000fe20000000000 */
[----:B------:R-:W-:-:S03]  /*6500*/  UIADD3 UR14, UR46, 0x102, URZ ;  /* 0x000001022e0e7890 */ /* 0x000fc6000fffe03f */
[----:B------:R-:W-:Y:S01]  /*6510*/  QGMMA.64x32x32.F32.E4M3.E4M3 R184, gdesc[UR40], RZ, !UPT, gsb0 ;  /* 0x0060000028b879f3 */ /* 0x000fe2000c0008ff */
[----:B------:R-:W-:Y:S01]  /*6520*/  R2UR UR40, R2 ;  /* 0x00000000022872ca */ /* 0x000fe200000e0000 */
[----:B------:R-:W-:Y:S01]  /*6530*/  UIADD3 UR42, UR46, 0x500, URZ ;  /* 0x000005002e2a7890 */ /* 0x000fe2000fffe03f */
[----:B------:R-:W-:Y:S01]  /*6540*/  R2UR UR41, R3 ;  /* 0x00000000032972ca */ /* 0x000fe200000e0000 */
[----:B------:R-:W-:Y:S01]  /*6550*/  UMOV UR43, 0x40000040 ;  /* 0x40000040002b7882 */ /* 0x000fe20000000000 */
[----:B------:R-:W-:Y:S01]  /*6560*/  UMOV UR15, 0x40000040 ;  /* 0x40000040000f7882 */ /* 0x000fe20000000000 */
[----:B------:R-:W-:Y:S01]  /*6570*/  UIADD3 UR18, UR46, 0x6, URZ ;  /* 0x000000062e127890 */ /* 0x000fe2000fffe03f */
        /* <DEDUP_REMOVED lines=11> */
[----:B------:R-:W-:Y:S01]  /*6630*/  UIADD3 UR26, UR46, 0x302, URZ ;  /* 0x000003022e1a7890 */ /* 0x000fe2000fffe03f */
[----:B------:R-:W-:Y:S01]  /*6640*/  UMOV UR24, UR8 ;  /* 0x0000000800187c82 */ /* 0x000fe20008000000 */
[----:B------:R-:W-:Y:S01]  /*6650*/  UMOV UR25, UR9 ;  /* 0x0000000900197c82 */ /* 0x000fe20008000000 */
        /* <DEDUP_REMOVED lines=35> */
[----:B------:R-:W-:Y:S01]  /*6890*/  UIADD3 UR22, UR46, 0x204, URZ ;  /* 0x000002042e167890 */ /* 0x000fe2000fffe03f */
[----:B------:R-:W-:Y:S01]  /*68a0*/  UMOV UR20, UR12 ;  /* 0x0000000c00147c82 */ /* 0x000fe20008000000 */
[----:B------:R-:W-:Y:S01]  /*68b0*/  UMOV UR21, UR13 ;  /* 0x0000000d00157c82 */ /* 0x000fe20008000000 */
        /* <DEDUP_REMOVED lines=24> */
[----:B------:R-:W-:Y:S02]  /*6a40*/  UIADD3 UR10, UR46, 0x104, URZ ;  /* 0x000001042e0a7890 */ /* 0x000fe4000fffe03f */
        /* <DEDUP_REMOVED lines=49> */
[----:B------:R-:W-:Y:S01]  /*6d60*/  UIADD3 UR18, UR46, 0x506, URZ ;  /* 0x000005062e127890 */ /* 0x000fe2000fffe03f */
[----:B------:R-:W-:Y:S01]  /*6d70*/  UMOV UR19, 0x40000040 ;  /* 0x4000004000137882 */ /* 0x000fe20000000000 */
[----:B------:R-:W-:Y:S01]  /*6d80*/  UIADD3 UR46, UR46, 0x606, URZ ;  /* 0x000006062e2e7890 */ /* 0x000fe2000fffe03f */
[----:B------:R-:W-:Y:S02]  /*6d90*/  WARPGROUP.DEPBAR.LE gsb0, 0x0 ;  /* 0x00008000000079c5 */ /* 0x000fe40000010000 */
[----:B------:R-:W-:-:S06]  /*6da0*/  WARPGROUP.ARRIVE ;  /* 0x00000000000079c5 */ /* 0x000fcc0000000000 */
[----:B------:R-:W-:Y:S03]  /*6db0*/  QGMMA.64x32x32.F32.E4M3.E4M3 R152, gdesc[UR20], R152, gsb0 ;  /* 0x00600000149879f3 */ /* 0x000fe60008000898 */
        /* <DEDUP_REMOVED lines=13> */
[----:B------:R-:W-:Y:S03]  /*6e90*/  QGMMA.64x32x32.F32.E4M3.E4M3 R88, gdesc[UR16], R88, gsb0 ;  /* 0x00600000105879f3 */ /* 0x000fe60008000858 */
[----:B------:R-:W-:Y:S02]  /*6ea0*/  WARPGROUP.DEPBAR.LE gsb0, 0x0 ;  /* 0x00008000000079c5 */ /* 0x000fe40000010000 */
[----:B0-----:R-:W-:Y:S05]  /*6eb0*/  @P3 BRA `(.L_x_24) ;  /* 0x0000000000283947 */ /* 0x001fea0003800000 */
[----:B------:R-:W-:Y:S05]  /*6ec0*/  @!P0 BRA `(.L_x_25) ;  /* 0x0000000000048947 */ /* 0x000fea0003800000 */
[----:B------:R-:W-:Y:S01]  /*6ed0*/  BPT.TRAP 0x1 ;  /* 0x000000040000795c */ /* 0x000fe20000300000 */
.L_x_25:
[----:B------:R-:W-:Y:S01]  /*6ee0*/  ULEA UR10, UR4, UR39, 0x3 ;  /* 0x00000027040a7291 */ /* 0x000fe2000f8e183f */
[----:B------:R-:W-:-:S08]  /*6ef0*/  SHF.L.U32 R10, R10, 0x1f, RZ ;  /* 0x0000001f0a0a7819 */ /* 0x000fd000000006ff */
[----:B------:R0:W1:Y:S01]  /*6f00*/  SYNCS.PHASECHK.TRANS64.TRYWAIT P2, [UR10+0x2e850], R10 ;  /* 0x02e8500aff0075a7 */ /* 0x000062000804014a */
[----:B------:R-:W-:Y:S05]  /*6f10*/  @!P0 BRA `(.L_x_26) ;  /* 0x0000000000048947 */ /* 0x000fea0003800000 */
[----:B------:R-:W-:Y:S01]  /*6f20*/  BPT.TRAP 0x1 ;  /* 0x000000040000795c */ /* 0x000fe20000300000 */
.L_x_26:
[----:B-1----:R-:W-:Y:S05]  /*6f30*/  @P2 BRA `(.L_x_24) ;  /* 0x0000000000082947 */ /* 0x002fea0003800000 */
[----:B------:R-:W1:Y:S02]  /*6f40*/  SYNCS.PHASECHK.TRANS64.TRYWAIT P2, [UR10+0x2e850], R10 ;  /* 0x02e8500aff0075a7 */ /* 0x000e64000804014a */
[----:B-1----:R-:W-:Y:S05]  /*6f50*/  @!P2 BRA `(.L_x_27) ;  /* 0x0000009c00f4a947 */ /* 0x002fea0003800000 */
.L_x_24:
[----:B------:R-:W-:Y:S01]  /*6f60*/  UIADD3 UR10, UR39, 0x400, URZ ;  /* 0x00000400270a7890 */ /* 0x000fe2000fffe03f */
[----:B------:R-:W-:Y:S01]  /*6f70*/  WARPGROUP.ARRIVE ;  /* 0x00000000000079c5 */ /* 0x000fe20000000000 */
[----:B------:R-:W-:Y:S01]  /*6f80*/  UMOV UR11, 0xc0000010 ;  /* 0xc0000010000b7882 */ /* 0x000fe20000000000 */
[----:B------:R-:W-:Y:S01]  /*6f90*/  UMOV UR15, 0xc0000010 ;  /* 0xc0000010000f7882 */ /* 0x000fe20000000000 */
[----:B------:R-:W-:Y:S01]  /*6fa0*/  USHF.R.U32.HI UR10, URZ, 0x4, UR10 ;  /* 0x000000043f0a7899 */ /* 0x000fe2000801160a */
[C---:B-1----:R-:W-:Y:S01]  /*6fb0*/  FMUL.FTZ R11, R0.reuse, R184 ;  /* 0x000000b8000b7220 */ /* 0x042fe20000410000 */
[C---:B------:R-:W-:Y:S01]  /*6fc0*/  FMUL.FTZ R12, R0.reuse, R186 ;  /* 0x000000ba000c7220 */ /* 0x040fe20000410000 */
[C---:B0-----:R-:W-:Y:S01]  /*6fd0*/  FMUL.FTZ R10, R0.reuse, R185 ;  /* 0x000000b9000a7220 */ /* 0x041fe20000410000 */
[----:B------:R-:W-:Y:S01]  /*6fe0*/  ULOP3.LUT UR10, UR10, 0x3fff, URZ, 0xc0, !UPT ;  /* 0x00003fff0a0a7892 */ /* 0x000fe2000f8ec03f */
[C---:B------:R-:W-:Y:S01]  /*6ff0*/  FMUL.FTZ R13, R0.reuse, R187 ;  /* 0x000000bb000d7220 */ /* 0x040fe20000410000 */
[C---:B------:R-:W-:Y:S01]  /*7000*/  FMUL.FTZ R14, R0.reuse, R188 ;  /* 0x000000bc000e7220 */ /* 0x040fe20000410000 */
[----:B------:R-:W0:Y:S01]  /*7010*/  MUFU.TANH R11, R11 ;  /* 0x0000000b000b7308 */ /* 0x000e220000002400 */
[----:B------:R-:W-:Y:S01]  /*7020*/  ULOP3.LUT UR10, UR10, 0x10000, URZ, 0xfc, !UPT ;  /* 0x000100000a0a7892 */ /* 0x000fe2000f8efc3f */
[C---:B------:R-:W-:Y:S01]  /*7030*/  FMUL.FTZ R19, R0.reuse, R190 ;  /* 0x000000be00137220 */ /* 0x040fe20000410000 */
[C---:B------:R-:W-:Y:S01]  /*7040*/  FMUL.FTZ R15, R0.reuse, R189 ;  /* 0x000000bd000f7220 */ /* 0x040fe20000410000 */
[C---:B------:R-:W-:Y:S01]  /*7050*/  FMUL.FTZ R20, R0.reuse, R191 ;  /* 0x000000bf00147220 */ /* 0x040fe20000410000 */
[----:B------:R-:W-:Y:S01]  /*7060*/  UIMAD UR10, UR4, 0x700, UR10 ;  /* 0x00000700040a78a4 */ /* 0x000fe2000f8e020a */
[C---:B------:R-:W-:Y:S01]  /*7070*/  FMUL.FTZ R21, R0.reuse, R192 ;  /* 0x000000c000157220 */ /* 0x040fe20000410000 */
[C---:B------:R-:W-:Y:S01]  /*7080*/  FMUL.FTZ R23, R0.reuse, R194 ;  /* 0x000000c200177220 */ /* 0x040fe20000410000 */
[----:B------:R-:W1:Y:S01]  /*7090*/  MUFU.TANH R12, R12 ;  /* 0x0000000c000c7308 */ /* 0x000e620000002400 */
[----:B------:R-:W-:Y:S01]  /*70a0*/  UIADD3 UR14, UR10, 0x100, URZ ;  /* 0x000001000a0e7890 */ /* 0x000fe2000fffe03f */
[C---:B------:R-:W-:Y:S01]  /*70b0*/  FMUL.FTZ R22, R0.reuse, R193 ;  /* 0x000000c100167220 */ /* 0x040fe20000410000 */
[C---:B------:R-:W-:Y:S01]  /*70c0*/  FMUL.FTZ R184, R0.reuse, R195 ;  /* 0x000000c300b87220 */ /* 0x040fe20000410000 */
[C---:B------:R-:W-:Y:S01]  /*70d0*/  FMUL.FTZ R185, R0.reuse, R196 ;  /* 0x000000c400b97220 */ /* 0x040fe20000410000 */
[C---:B------:R-:W-:Y:S01]  /*70e0*/  FMUL.FTZ R187, R0.reuse, R198 ;  /* 0x000000c600bb7220 */ /* 0x040fe20000410000 */
[----:B------:R-:W-:Y:S01]  /*70f0*/  QGMMA.64x128x32.F32.E4M3.E4M3 R24, R200, gdesc[UR8], R24, gsb0 ;  /* 0x01e00008c8187df3 */ /* 0x000fe20008000818 */
[C---:B------:R-:W-:Y:S01]  /*7100*/  FMUL.FTZ R186, R0.reuse, R197 ;  /* 0x000000c500ba7220 */ /* 0x040fe20000410000 */
[----:B------:R-:W2:Y:S01]  /*7110*/  MUFU.TANH R10, R10 ;  /* 0x0000000a000a7308 */ /* 0x000ea20000002400 */
[----:B0-----:R-:W-:Y:S01]  /*7120*/  FMNMX.FTZ R189, R11, R4, !PT ;  /* 0x000000040bbd7209 */ /* 0x001fe20007810000 */
[C---:B------:R-:W-:Y:S01]  /*7130*/  FMUL.FTZ R188, R0.reuse, R199 ;  /* 0x000000c700bc7220 */ /* 0x040fe20000410000 */
[C---:B------:R-:W-:Y:S01]  /*7140*/  FMUL.FTZ R168, R0.reuse, R168 ;  /* 0x000000a800a87220 */ /* 0x040fe20000410000 */
[C---:B------:R-:W-:Y:S01]  /*7150*/  FMUL.FTZ R170, R0.reuse, R170 ;  /* 0x000000aa00aa7220 */ /* 0x040fe20000410000 */
[C---:B------:R-:W-:Y:S01]  /*7160*/  FMUL.FTZ R169, R0.reuse, R169 ;  /* 0x000000a900a97220 */ /* 0x040fe20000410000 */
[C---:B------:R-:W-:Y:S01]  /*7170*/  FMUL.FTZ R171, R0.reuse, R171 ;  /* 0x000000ab00ab7220 */ /* 0x040fe20000410000 */
[----:B------:R-:W-:Y:S01]  /*7180*/  FMUL.FTZ R172, R0, R172 ;  /* 0x000000ac00ac7220 */ /* 0x000fe20000410000 */
[----:B------:R-:W0:Y:S01]  /*7190*/  MUFU.TANH R13, R13 ;  /* 0x0000000d000d7308 */ /* 0x000e220000002400 */
[----:B-1----:R-:W-:Y:S01]  /*71a0*/  FMNMX.FTZ R190, R12, R9, !PT ;  /* 0x000000090cbe7209 */ /* 0x002fe20007810000 */
[C---:B------:R-:W-:Y:S01]  /*71b0*/  FMUL.FTZ R174, R0.reuse, R174 ;  /* 0x000000ae00ae7220 */ /* 0x040fe20000410000 */
[C---:B------:R-:W-:Y:S01]  /*71c0*/  FMUL.FTZ R173, R0.reuse, R173 ;  /* 0x000000ad00ad7220 */ /* 0x040fe20000410000 */
[C---:B------:R-:W-:Y:S01]  /*71d0*/  FMUL.FTZ R175, R0.reuse, R175 ;  /* 0x000000af00af7220 */ /* 0x040fe20000410000 */
[C---:B------:R-:W-:Y:S01]  /*71e0*/  FMUL.FTZ R176, R0.reuse, R176 ;  /* 0x000000b000b07220 */ /* 0x040fe20000410000 */
[C---:B------:R-:W-:Y:S01]  /*71f0*/  FMUL.FTZ R178, R0.reuse, R178 ;  /* 0x000000b200b27220 */ /* 0x040fe20000410000 */
[----:B------:R-:W-:Y:S01]  /*7200*/  FMUL.FTZ R177, R0, R177 ;  /* 0x000000b100b17220 */ /* 0x000fe20000410000 */
[----:B------:R-:W1:Y:S01]  /*7210*/  MUFU.TANH R14, R14 ;  /* 0x0000000e000e7308 */ /* 0x000e620000002400 */
[----:B--2---:R-:W-:Y:S01]  /*7220*/  FMNMX.FTZ R189, R10, R189, !PT ;  /* 0x000000bd0abd7209 */ /* 0x004fe20007810000 */
[C---:B------:R-:W-:Y:S01]  /*7230*/  FMUL.FTZ R179, R0.reuse, R179 ;  /* 0x000000b300b37220 */ /* 0x040fe20000410000 */
[C---:B------:R-:W-:Y:S01]  /*7240*/  FMUL.FTZ R180, R0.reuse, R180 ;  /* 0x000000b400b47220 */ /* 0x040fe20000410000 */
[C---:B------:R-:W-:Y:S01]  /*7250*/  FMUL.FTZ R182, R0.reuse, R182 ;  /* 0x000000b600b67220 */ /* 0x040fe20000410000 */
[C---:B------:R-:W-:Y:S01]  /*7260*/  FMUL.FTZ R181, R0.reuse, R181 ;  /* 0x000000b500b57220 */ /* 0x040fe20000410000 */
[C---:B------:R-:W-:Y:S01]  /*7270*/  FMUL.FTZ R183, R0.reuse, R183 ;  /* 0x000000b700b77220 */ /* 0x040fe20000410000 */
        /* <DEDUP_REMOVED lines=16> */
[C---:B------:R-:W-:Y:S01]  /*7380*/  FMUL.FTZ R164, R0.reuse, R164 ;  /* 0x000000a400a47220 */ /* 0x040fe20000410000 */
        /* <DEDUP_REMOVED lines=63> */
[C---:B------:R-:W-:Y:S01]  /*7780*/  FMUL.FTZ R116, R0.reuse, R116 ;  /* 0x0000007400747220 */ /* 0x040fe20000410000 */
        /* <DEDUP_REMOVED lines=15> */
[----:B------:R-:W-:Y:S01]  /*7880*/  FMUL.FTZ R96, R0, R96 ;  /* 0x0000006000607220 */ /* 0x000fe20000410000 */
[----:B------:R-:W2:Y:S01]  /*7890*/  MUFU.TANH R170, R170 ;  /* 0x000000aa00aa7308 */ /* 0x000ea20000002400 */
[----:B0-----:R-:W-:Y:S01]  /*78a0*/  FMNMX.FTZ R191, R188, R191, !PT ;  /* 0x000000bfbcbf7209 */ /* 0x001fe20007810000 */
[C---:B------:R-:W-:Y:S01]  /*78b0*/  FMUL.FTZ R97, R0.reuse, R97 ;  /* 0x0000006100617220 */ /* 0x040fe20000410000 */
[----:B------:R-:W-:Y:S01]  /*78c0*/  FMUL.FTZ R101, R0, R101 ;  /* 0x0000006500657220 */ /* 0x000fe20000410000 */
[----:B------:R-:W-:-:S04]  /*78d0*/  UMOV UR11, 0xc0000010 ;  /* 0xc0000010000b7882 */ /* 0x000fc80000000000 */
[----:B------:R-:W0:Y:S01]  /*78e0*/  MUFU.TANH R169, R169 ;  /* 0x000000a900a97308 */ /* 0x000e220000002400 */
[----:B-1----:R-:W-:-:S07]  /*78f0*/  FMNMX.FTZ R190, R168, R189, !PT ;  /* 0x000000bda8be7209 */ /* 0x002fce0007810000 */
[----:B------:R-:W1:Y:S01]  /*7900*/  MUFU.TANH R171, R171 ;  /* 0x000000ab00ab7308 */ /* 0x000e620000002400 */
[----:B--2---:R-:W-:Y:S01]  /*7910*/  FMNMX.FTZ R192, R170, R191, !PT ;  /* 0x000000bfaac07209 */ /* 0x004fe20007810000 */
[----:B------:R-:W-:Y:S02]  /*7920*/  WARPGROUP.DEPBAR.LE gsb0, 0x0 ;  /* 0x00008000000079c5 */ /* 0x000fe40000010000 */
[----:B------:R-:W-:-:S04]  /*7930*/  WARPGROUP.ARRIVE ;  /* 0x00000000000079c5 */ /* 0x000fc80000000000 */
[----:B------:R-:W2:Y:S01]  /*7940*/  MUFU.TANH R172, R172 ;  /* 0x000000ac00ac7308 */ /* 0x000ea20000002400 */
[----:B0-----:R-:W-:Y:S01]  /*7950*/  FMNMX.FTZ R189, R169, R190, !PT ;  /* 0x000000bea9bd7209 */ /* 0x001fe20007810000 */
[----:B------:R-:W-:Y:S01]  /*7960*/  QGMMA.64x128x32.F32.E4M3.E4M3 R24, R204, gdesc[UR12], R24, gsb0 ;  /* 0x01e0000ccc187df3 */ /* 0x000fe20008000818 */
[----:B------:R-:W-:Y:S01]  /*7970*/  UIADD3 UR14, UR10, 0x200, URZ ;  /* 0x000002000a0e7890 */ /* 0x000fe2000fffe03f */
[----:B------:R-:W-:-:S04]  /*7980*/  UMOV UR15, 0xc0000010 ;  /* 0xc0000010000f7882 */ /* 0x000fc80000000000 */
[----:B------:R-:W0:Y:S01]  /*7990*/  MUFU.TANH R174, R174 ;  /* 0x000000ae00ae7308 */ /* 0x000e220000002400 */
[----:B-1----:R-:W-:-:S07]  /*79a0*/  FMNMX.FTZ R191, R171, R192, !PT ;  /* 0x000000c0abbf7209 */ /* 0x002fce0007810000 */
[----:B------:R-:W1:Y:S01]  /*79b0*/  MUFU.TANH R173, R173 ;  /* 0x000000ad00ad7308 */ /* 0x000e620000002400 */
[----:B--2---:R-:W-:-:S07]  /*79c0*/  FMNMX.FTZ R190, R172, R189, !PT ;  /* 0x000000bdacbe7209 */ /* 0x004fce0007810000 */
[----:B------:R-:W2:Y:S01]  /*79d0*/  MUFU.TANH R175, R175 ;  /* 0x000000af00af7308 */ /* 0x000ea20000002400 */
[----:B0-----:R-:W-:-:S07]  /*79e0*/  FMNMX.FTZ R192, R174, R191, !PT ;  /* 0x000000bfaec07209 */ /* 0x001fce0007810000 */
        /* <DEDUP_REMOVED lines=29> */
[----:B0-----:R-:W-:Y:S01]  /*7bc0*/  FMNMX.FTZ R190, R156, R189, !PT ;  /* 0x000000bd9cbe7209 */ /* 0x001fe20007810000 */
[----:B------:R-:W-:Y:S02]  /*7bd0*/  WARPGROUP.DEPBAR.LE gsb0, 0x0 ;  /* 0x00008000000079c5 */ /* 0x000fe40000010000 */
[----:B------:R-:W-:-:S04]  /*7be0*/  WARPGROUP.ARRIVE ;  /* 0x00000000000079c5 */ /* 0x000fc80000000000 */
[----:B------:R-:W0:Y:S01]  /*7bf0*/  MUFU.TANH R159, R159 ;  /* 0x0000009f009f7308 */ /* 0x000e220000002400 */
[----:B-1----:R-:W-:Y:S01]  /*7c00*/  FMNMX.FTZ R192, R158, R191, !PT ;  /* 0x000000bf9ec07209 */ /* 0x002fe20007810000 */
[----:B------:R-:W-:Y:S01]  /*7c10*/  QGMMA.64x128x32.F32.E4M3.E4M3 R24, R208, gdesc[UR12], R24, gsb0 ;  /* 0x01e0000cd0187df3 */ /* 0x000fe20008000818 */
[----:B------:R-:W-:Y:S01]  /*7c20*/  UIADD3 UR14, UR10, 0x300, URZ ;  /* 0x000003000a0e7890 */ /* 0x000fe2000fffe03f */
[----:B------:R-:W-:-:S04]  /*7c30*/  UMOV UR15, 0xc0000010 ;  /* 0xc0000010000f7882 */ /* 0x000fc80000000000 */
        /* <DEDUP_REMOVED lines=35> */
[----:B------:R-:W-:Y:S02]  /*7e70*/  WARPGROUP.DEPBAR.LE gsb0, 0x0 ;  /* 0x00008000000079c5 */ /* 0x000fe40000010000 */
[----:B------:R-:W-:Y:S01]  /*7e80*/  WARPGROUP.ARRIVE ;  /* 0x00000000000079c5 */ /* 0x000fe20000000000 */
[----:B-1----:R-:W-:-:S04]  /*7e90*/  FMNMX.FTZ R191, R143, R192, !PT ;  /* 0x000000c08fbf7209 */ /* 0x002fc80007810000 */
[----:B------:R-:W1:Y:S01]  /*7ea0*/  MUFU.TANH R145, R145 ;  /* 0x0000009100917308 */ /* 0x000e620000002400 */
[----:B------:R-:W-:Y:S01]  /*7eb0*/  QGMMA.64x128x32.F32.E4M3.E4M3 R24, R212, gdesc[UR12], R24, gsb0 ;  /* 0x01e0000cd4187df3 */ /* 0x000fe20008000818 */
[----:B--2---:R-:W-:Y:S01]  /*7ec0*/  FMNMX.FTZ R190, R144, R189, !PT ;  /* 0x000000bd90be7209 */ /* 0x004fe20007810000 */
[----:B------:R-:W-:Y:S01]  /*7ed0*/  UIADD3 UR14, UR10, 0x400, URZ ;  /* 0x000004000a0e7890 */ /* 0x000fe2000fffe03f */
[----:B------:R-:W-:-:S04]  /*7ee0*/  UMOV UR15, 0xc0000010 ;  /* 0xc0000010000f7882 */ /* 0x000fc80000000000 */
        /* <DEDUP_REMOVED lines=33> */
[----:B-1----:R-:W-:Y:S01]  /*8100*/  FMNMX.FTZ R192, R130, R191, !PT ;  /* 0x000000bf82c07209 */ /* 0x002fe20007810000 */
[----:B------:R-:W-:-:S06]  /*8110*/  WARPGROUP.DEPBAR.LE gsb0, 0x0 ;  /* 0x00008000000079c5 */ /* 0x000fcc0000010000 */
[----:B------:R-:W1:Y:S01]  /*8120*/  MUFU.TANH R132, R132 ;  /* 0x0000008400847308 */ /* 0x000e620000002400 */
[----:B--2---:R-:W-:Y:S01]  /*8130*/  FMNMX.FTZ R189, R129, R190, !PT ;  /* 0x000000be81bd7209 */ /* 0x004fe20007810000 */
[----:B------:R-:W-:-:S06]  /*8140*/  WARPGROUP.ARRIVE ;  /* 0x00000000000079c5 */ /* 0x000fcc0000000000 */
[----:B------:R-:W2:Y:S01]  /*8150*/  MUFU.TANH R134, R134 ;  /* 0x0000008600867308 */ /* 0x000ea20000002400 */
[----:B0-----:R-:W-:Y:S01]  /*8160*/  FMNMX.FTZ R191, R131, R192, !PT ;  /* 0x000000c083bf7209 */ /* 0x001fe20007810000 */
[----:B------:R-:W-:Y:S01]  /*8170*/  QGMMA.64x128x32.F32.E4M3.E4M3 R24, R216, gdesc[UR12], R24, gsb0 ;  /* 0x01e0000cd8187df3 */ /* 0x000fe20008000818 */
[----:B------:R-:W-:Y:S01]  /*8180*/  UIADD3 UR14, UR10, 0x500, URZ ;  /* 0x000005000a0e7890 */ /* 0x000fe2000fffe03f */
[----:B------:R-:W-:Y:S01]  /*8190*/  UMOV UR15, 0xc0000010 ;  /* 0xc0000010000f7882 */ /* 0x000fe20000000000 */
[----:B------:R-:W-:-:S03]  /*81a0*/  UIADD3 UR10, UR10, 0x600, URZ ;  /* 0x000006000a0a7890 */ /* 0x000fc6000fffe03f */
        /* <DEDUP_REMOVED lines=9> */
[----:B--2---:R-:W-:Y:S01]  /*8240*/  FMNMX.FTZ R190, R104, R189, !PT ;  /* 0x000000bd68be7209 */ /* 0x004fe20007810000 */
[----:B------:R-:W-:-:S06]  /*8250*/  FMUL.FTZ R189, R0, R98 ;  /* 0x0000006200bd7220 */ /* 0x000fcc0000410000 */
        /* <DEDUP_REMOVED lines=8> */
[----:B------:R-:W-:-:S06]  /*82e0*/  FMUL.FTZ R191, R0, R99 ;  /* 0x0000006300bf7220 */ /* 0x000fcc0000410000 */
        /* <DEDUP_REMOVED lines=23> */
[----:B------:R-:W-:Y:S01]  /*8460*/  FMUL.FTZ R195, R0, R102 ;  /* 0x0000006600c37220 */ /* 0x000fe20000410000 */
[----:B------:R-:W-:Y:S05]  /*8470*/  QGMMA.64x128x32.F32.E4M3.E4M3 R24, R220, gdesc[UR12], R24, gsb0 ;  /* 0x01e0000cdc187df3 */ /* 0x000fea0008000818 */
        /* <DEDUP_REMOVED lines=30> */
[----:B-1----:R-:W-:-:S05]  /*8660*/  FMNMX.FTZ R99, R101, R98, !PT ;  /* 0x0000006265637209 */ /* 0x002fca0007810000 */
[----:B------:R-:W1:Y:S01]  /*8670*/  SHFL.BFLY PT, R98, R99, 0x2, 0x1f ;  /* 0x0c401f0063627f89 */ /* 0x000e6200000e0000 */
[----:B--2---:R-:W-:-:S04]  /*8680*/  FMNMX.FTZ R100, R195, R100, !PT ;  /* 0x00000064c3647209 */ /* 0x004fc80007810000 */
[----:B0-----:R-:W-:-:S05]  /*8690*/  FMNMX.FTZ R100, R197, R100, !PT ;  /* 0x00000064c5647209 */ /* 0x001fca0007810000 */
[----:B------:R-:W0:Y:S01]  /*86a0*/  SHFL.BFLY PT, R103, R100, 0x2, 0x1f ;  /* 0x0c401f0064677f89 */ /* 0x000e2200000e0000 */
[----:B------:R-:W-:Y:S02]  /*86b0*/  WARPGROUP.DEPBAR.LE gsb0, 0x0 ;  /* 0x00008000000079c5 */ /* 0x000fe40000010000 */
[----:B------:R-:W-:Y:S01]  /*86c0*/  WARPGROUP.ARRIVE ;  /* 0x00000000000079c5 */ /* 0x000fe20000000000 */
[----:B-1----:R-:W-:Y:S02]  /*86d0*/  FMNMX.FTZ R102, R99, R98, !PT ;  /* 0x0000006263667209 */ /* 0x002fe40007810000 */
[----:B------:R-:W1:Y:S03]  /*86e0*/  LDC R98, c[0x0][0x988] ;  /* 0x00026200ff627b82 */ /* 0x000e660000000800 */
[----:B------:R-:W-:Y:S01]  /*86f0*/  QGMMA.64x128x32.F32.E4M3.E4M3 R24, R224, gdesc[UR8], R24, gsb0 ;  /* 0x01e00008e0187df3 */ /* 0x000fe20008000818 */
[----:B0-----:R-:W-:-:S02]  /*8700*/  FMNMX.FTZ R190, R100, R103, !PT ;  /* 0x0000006764be7209 */ /* 0x001fc40007810000 */
[----:B------:R-:W0:Y:S04]  /*8710*/  SHFL.BFLY PT, R103, R102, 0x1, 0x1f ;  /* 0x0c201f0066677f89 */ /* 0x000e2800000e0000 */
[----:B------:R-:W2:Y:S01]  /*8720*/  SHFL.BFLY PT, R199, R190, 0x1, 0x1f ;  /* 0x0c201f00bec77f89 */ /* 0x000ea200000e0000 */
[----:B0-----:R-:W-:Y:S02]  /*8730*/  FMNMX.FTZ R103, R102, R103, !PT ;  /* 0x0000006766677209 */ /* 0x001fe40007810000 */
[----:B--2---:R-:W-:-:S03]  /*8740*/  FMNMX.FTZ R99, R190, R199, !PT ;  /* 0x000000c7be637209 */ /* 0x004fc60007810000 */
[----:B------:R-:W-:-:S04]  /*8750*/  FADD.FTZ R199, -R103, R4 ;  /* 0x0000000467c77221 */ /* 0x000fc80000010100 */
[----:B-1----:R-:W-:Y:S01]  /*8760*/  FMUL.FTZ R102, R199, R98 ;  /* 0x00000062c7667220 */ /* 0x002fe20000410000 */
[----:B------:R-:W-:-:S03]  /*8770*/  FADD.FTZ R199, -R99, R9 ;  /* 0x0000000963c77221 */ /* 0x000fc60000010100 */
[----:B------:R0:W-:Y:S01]  /*8780*/  MUFU.EX2 R9, R102 ;  /* 0x0000006600097308 */ /* 0x0001e20000000800 */
[-C--:B------:R-:W-:Y:S01]  /*8790*/  FMUL.FTZ R4, R199, R98.reuse ;  /* 0x00000062c7047220 */ /* 0x080fe20000410000 */
[----:B------:R-:W-:-:S04]  /*87a0*/  FFMA.FTZ R199, R103, R98, -8 ;  /* 0xc100000067c77423 */ /* 0x000fc80000010062 */
[-CC-:B------:R-:W-:Y:S01]  /*87b0*/  FFMA.FTZ R100, R11, R98.reuse, -R199.reuse ;  /* 0x000000620b647223 */ /* 0x180fe200000108c7 */
[----:B------:R-:W-:-:S01]  /*87c0*/  FFMA.FTZ R11, R10, R98, -R199 ;  /* 0x000000620a0b7223 */ /* 0x000fc200000108c7 */
[-CC-:B------:R-:W-:Y:S01]  /*87d0*/  FFMA.FTZ R10, R14, R98.reuse, -R199.reuse ;  /* 0x000000620e0a7223 */ /* 0x180fe200000108c7 */
[----:B0-----:R-:W-:-:S01]  /*87e0*/  FFMA.FTZ R102, R168, R98, -R199 ;  /* 0x00000062a8667223 */ /* 0x001fc200000108c7 */
[-CC-:B------:R-:W-:Y:S01]  /*87f0*/  FFMA.FTZ R168, R172, R98.reuse, -R199.reuse ;  /* 0x00000062aca87223 */ /* 0x180fe200000108c7 */
[----:B------:R-:W-:-:S01]  /*8800*/  FFMA.FTZ R172, R176, R98, -R199 ;  /* 0x00000062b0ac7223 */ /* 0x000fc200000108c7 */
[-CC-:B------:R-:W-:Y:S01]  /*8810*/  FFMA.FTZ R176, R180, R98.reuse, -R199.reuse ;  /* 0x00000062b4b07223 */ /* 0x180fe200000108c7 */
[----:B------:R-:W-:-:S01]  /*8820*/  FFMA.FTZ R180, R193, R98, -R199 ;  /* 0x00000062c1b47223 */ /* 0x000fc200000108c7 */
[-C--:B------:R-:W-:Y:S01]  /*8830*/  FFMA.FTZ R14, R21, R98.reuse, -R199 ;  /* 0x00000062150e7223 */ /* 0x080fe200000108c7 */
[----:B------:R-:W-:-:S01]  /*8840*/  FFMA.FTZ R193, R99, R98, -8 ;  /* 0xc100000063c17423 */ /* 0x000fc20000010062 */
[-CC-:B------:R-:W-:Y:S01]  /*8850*/  FFMA.FTZ R21, R22, R98.reuse, -R199.reuse ;  /* 0x0000006216157223 */ /* 0x180fe200000108c7 */
[----:B------:R-:W-:-:S01]  /*8860*/  FFMA.FTZ R22, R185, R98, -R199 ;  /* 0x00000062b9167223 */ /* 0x000fc200000108c7 */
        /* <DEDUP_REMOVED lines=44> */
[-C--:B------:R-:W-:Y:S01]  /*8b30*/  FFMA.FTZ R101, R101, R98.reuse, -R199 ;  /* 0x0000006265657223 */ /* 0x080fe200000108c7 */
[----:B------:R-:W-:-:S01]  /*8b40*/  FFMA.FTZ R199, R12, R98, -R193 ;  /* 0x000000620cc77223 */ /* 0x000fc200000108c1 */
[-CC-:B------:R-:W-:Y:S01]  /*8b50*/  FFMA.FTZ R12, R13, R98.reuse, -R193.reuse ;  /* 0x000000620d0c7223 */ /* 0x180fe200000108c1 */
[----:B------:R-:W0:Y:S01]  /*8b60*/  MUFU.EX2 R100, R100 ;  /* 0x0000006400647308 */ /* 0x000e220000000800 */
[----:B------:R-:W-:-:S01]  /*8b70*/  FFMA.FTZ R13, R19, R98, -R193 ;  /* 0x00000062130d7223 */ /* 0x000fc200000108c1 */
[-CC-:B------:R-:W-:Y:S01]  /*8b80*/  FFMA.FTZ R20, R20, R98.reuse, -R193.reuse ;  /* 0x0000006214147223 */ /* 0x180fe200000108c1 */
[----:B------:R-:W-:-:S01]  /*8b90*/  FFMA.FTZ R19, R23, R98, -R193 ;  /* 0x0000006217137223 */ /* 0x000fc200000108c1 */
[-CC-:B------:R-:W-:Y:S01]  /*8ba0*/  FFMA.FTZ R184, R184, R98.reuse, -R193.reuse ;  /* 0x00000062b8b87223 */ /* 0x180fe200000108c1 */
[----:B------:R-:W-:-:S01]  /*8bb0*/  FFMA.FTZ R23, R187, R98, -R193 ;  /* 0x00000062bb177223 */ /* 0x000fc200000108c1 */
[-CC-:B------:R-:W-:Y:S01]  /*8bc0*/  FFMA.FTZ R186, R188, R98.reuse, -R193.reuse ;  /* 0x00000062bcba7223 */ /* 0x180fe200000108c1 */
[----:B------:R-:W-:-:S01]  /*8bd0*/  FFMA.FTZ R170, R170, R98, -R193 ;  /* 0x00000062aaaa7223 */ /* 0x000fc200000108c1 */
[----:B------:R-:W-:Y:S01]  /*8be0*/  MUFU.EX2 R4, R4 ;  /* 0x0000000400047308 */ /* 0x000fe20000000800 */
[----:B------:R-:W-:-:S01]  /*8bf0*/  FFMA.FTZ R171, R171, R98, -R193 ;  /* 0x00000062abab7223 */ /* 0x000fc200000108c1 */
[-CC-:B------:R-:W-:Y:S01]  /*8c00*/  FFMA.FTZ R174, R174, R98.reuse, -R193.reuse ;  /* 0x00000062aeae7223 */ /* 0x180fe200000108c1 */
[----:B------:R-:W-:-:S01]  /*8c10*/  FFMA.FTZ R175, R175, R98, -R193 ;  /* 0x00000062afaf7223 */ /* 0x000fc200000108c1 */
[-CC-:B------:R-:W-:Y:S01]  /*8c20*/  FFMA.FTZ R178, R178, R98.reuse, -R193.reuse ;  /* 0x00000062b2b27223 */ /* 0x180fe200000108c1 */
[----:B------:R-:W-:-:S01]  /*8c30*/  FFMA.FTZ R179, R179, R98, -R193 ;  /* 0x00000062b3b37223 */ /* 0x000fc200000108c1 */
[-CC-:B------:R-:W-:Y:S01]  /*8c40*/  FFMA.FTZ R182, R182, R98.reuse, -R193.reuse ;  /* 0x00000062b6b67223 */ /* 0x180fe200000108c1 */
[----:B------:R-:W-:-:S01]  /*8c50*/  FFMA.FTZ R183, R183, R98, -R193 ;  /* 0x00000062b7b77223 */ /* 0x000fc200000108c1 */
[----:B------:R-:W1:Y:S01]  /*8c60*/  MUFU.EX2 R199, R199 ;  /* 0x000000c700c77308 */ /* 0x000e620000000800 */
[----:B0-----:R-:W-:-:S01]  /*8c70*/  FFMA.FTZ R6, R9, R6, R100 ;  /* 0x0000000609067223 */ /* 0x001fc20000010064 */
[-CC-:B------:R-:W-:Y:S01]  /*8c80*/  FFMA.FTZ R154, R154, R98.reuse, -R193.reuse ;  /* 0x000000629a9a7223 */ /* 0x180fe200000108c1 */
[----:B------:R-:W-:-:S01]  /*8c90*/  FFMA.FTZ R155, R155, R98, -R193 ;  /* 0x000000629b9b7223 */ /* 0x000fc200000108c1 */
[-CC-:B------:R-:W-:Y:S01]  /*8ca0*/  FFMA.FTZ R158, R158, R98.reuse, -R193.reuse ;  /* 0x000000629e9e7223 */ /* 0x180fe200000108c1 */
[----:B------:R-:W-:-:S01]  /*8cb0*/  FFMA.FTZ R159, R159, R98, -R193 ;  /* 0x000000629f9f7223 */ /* 0x000fc200000108c1 */
[-CC-:B------:R-:W-:Y:S01]  /*8cc0*/  FFMA.FTZ R162, R162, R98.reuse, -R193.reuse ;  /* 0x00000062a2a27223 */ /* 0x180fe200000108c1 */
[----:B------:R-:W-:-:S01]  /*8cd0*/  FFMA.FTZ R163, R163, R98, -R193 ;  /* 0x00000062a3a37223 */ /* 0x000fc200000108c1 */
        /* <DEDUP_REMOVED lines=8> */
[----:B------:R-:W2:Y:S01]  /*8d60*/  MUFU.EX2 R12, R12 ;  /* 0x0000000c000c7308 */ /* 0x000ea20000000800 */
[----:B-1----:R-:W-:-:S01]  /*8d70*/  FFMA.FTZ R7, R4, R7, R199 ;  /* 0x0000000704077223 */ /* 0x002fc200000100c7 */
[-CC-:B------:R-:W-:Y:S01]  /*8d80*/  FFMA.FTZ R147, R147, R98.reuse, -R193.reuse ;  /* 0x0000006293937223 */ /* 0x180fe200000108c1 */
[----:B------:R-:W-:-:S01]  /*8d90*/  FFMA.FTZ R150, R150, R98, -R193 ;  /* 0x0000006296967223 */ /* 0x000fc200000108c1 */
[-CC-:B------:R-:W-:Y:S01]  /*8da0*/  FFMA.FTZ R151, R151, R98.reuse, -R193.reuse ;  /* 0x0000006297977223 */ /* 0x180fe200000108c1 */
[----:B------:R-:W-:-:S01]  /*8db0*/  FFMA.FTZ R122, R122, R98, -R193 ;  /* 0x000000627a7a7223 */ /* 0x000fc200000108c1 */
[-CC-:B------:R-:W-:Y:S01]  /*8dc0*/  FFMA.FTZ R123, R123, R98.reuse, -R193.reuse ;  /* 0x000000627b7b7223 */ /* 0x180fe200000108c1 */
[----:B------:R-:W-:-:S01]  /*8dd0*/  FFMA.FTZ R126, R126, R98, -R193 ;  /* 0x000000627e7e7223 */ /* 0x000fc200000108c1 */
[----:B------:R-:W1:Y:S01]  /*8de0*/  MUFU.EX2 R10, R10 ;  /* 0x0000000a000a7308 */ /* 0x000e620000000800 */
[----:B0-----:R-:W-:-:S01]  /*8df0*/  FADD.FTZ R187, R11, R6 ;  /* 0x000000060bbb7221 */ /* 0x001fc20000010000 */
[-CC-:B------:R-:W-:Y:S01]  /*8e00*/  FFMA.FTZ R127, R127, R98.reuse, -R193.reuse ;  /* 0x000000627f7f7223 */ /* 0x180fe200000108c1 */
[----:B------:R-:W-:-:S01]  /*8e10*/  FFMA.FTZ R130, R130, R98, -R193 ;  /* 0x0000006282827223 */ /* 0x000fc200000108c1 */
[-CC-:B------:R-:W-:Y:S01]  /*8e20*/  FFMA.FTZ R131, R131, R98.reuse, -R193.reuse ;  /* 0x0000006283837223 */ /* 0x180fe200000108c1 */
[----:B------:R-:W-:-:S01]  /*8e30*/  FFMA.FTZ R134, R134, R98, -R193 ;  /* 0x0000006286867223 */ /* 0x000fc200000108c1 */
[-CC-:B------:R-:W-:Y:S01]  /*8e40*/  FFMA.FTZ R135, R135, R98.reuse, -R193.reuse ;  /* 0x0000006287877223 */ /* 0x180fe200000108c1 */
[----:B------:R-:W-:-:S01]  /*8e50*/  FFMA.FTZ R106, R106, R98, -R193 ;  /* 0x000000626a6a7223 */ /* 0x000fc200000108c1 */
[----:B------:R-:W0:Y:S01]  /*8e60*/  MUFU.EX2 R13, R13 ;  /* 0x0000000d000d7308 */ /* 0x000e220000000800 */
[----:B--2---:R-:W-:-:S01]  /*8e70*/  FADD.FTZ R6, R12, R7 ;  /* 0x000000070c067221 */ /* 0x004fc20000010000 */
[-CC-:B------:R-:W-:Y:S01]  /*8e80*/  FFMA.FTZ R107, R107, R98.reuse, -R193.reuse ;  /* 0x000000626b6b7223 */ /* 0x180fe200000108c1 */
[----:B------:R-:W-:-:S01]  /*8e90*/  FFMA.FTZ R110, R110, R98, -R193 ;  /* 0x000000626e6e7223 */ /* 0x000fc200000108c1 */
[-CC-:B------:R-:W-:Y:S01]  /*8ea0*/  FFMA.FTZ R111, R111, R98.reuse, -R193.reuse ;  /* 0x000000626f6f7223 */ /* 0x180fe200000108c1 */
[----:B------:R-:W-:-:S01]  /*8eb0*/  FFMA.FTZ R114, R114, R98, -R193 ;  /* 0x0000006272727223 */ /* 0x000fc200000108c1 */
[-CC-:B------:R-:W-:Y:S01]  /*8ec0*/  FFMA.FTZ R115, R115, R98.reuse, -R193.reuse ;  /* 0x0000006273737223 */ /* 0x180fe200000108c1 */
[----:B------:R-:W-:-:S01]  /*8ed0*/  FFMA.FTZ R118, R118, R98, -R193 ;  /* 0x0000006276767223 */ /* 0x000fc200000108c1 */
[----:B------:R-:W2:Y:S01]  /*8ee0*/  MUFU.EX2 R15, R15 ;  /* 0x0000000f000f7308 */ /* 0x000ea20000000800 */
[----:B-1----:R-:W-:-:S01]  /*8ef0*/  FADD.FTZ R188, R10, R187 ;  /* 0x000000bb0abc7221 */ /* 0x002fc20000010000 */
[-CC-:B------:R-:W-:Y:S01]  /*8f00*/  FFMA.FTZ R119, R119, R98.reuse, -R193.reuse ;  /* 0x0000006277777223 */ /* 0x180fe200000108c1 */
[----:B------:R-:W-:-:S01]  /*8f10*/  FFMA.FTZ R90, R90, R98, -R193 ;  /* 0x000000625a5a7223 */ /* 0x000fc200000108c1 */
[-CC-:B------:R-:W-:Y:S01]  /*8f20*/  FFMA.FTZ R91, R91, R98.reuse, -R193.reuse ;  /* 0x000000625b5b7223 */ /* 0x180fe200000108c1 */
[----:B------:R-:W-:-:S01]  /*8f30*/  FFMA.FTZ R94, R94, R98, -R193 ;  /* 0x000000625e5e7223 */ /* 0x000fc200000108c1 */
[----:B------:R-:W-:-:S02]  /*8f40*/  WARPGROUP.DEPBAR.LE gsb0, 0x0 ;  /* 0x00008000000079c5 */ /* 0x000fc40000010000 */
[----:B------:R-:W1:Y:S01]  /*8f50*/  MUFU.EX2 R20, R20 ;  /* 0x0000001400147308 */ /* 0x000e620000000800 */
[----:B0-----:R-:W-:-:S01]  /*8f60*/  FADD.FTZ R7, R13, R6 ;  /* 0x000000060d077221 */ /* 0x001fc20000010000 */
[----:B------:R-:W-:-:S06]  /*8f70*/  FFMA.FTZ R195, R195, R98, -R193 ;  /* 0x00000062c3c37223 */ /* 0x000fcc00000108c1 */
[----:B------:R-:W0:Y:S01]  /*8f80*/  MUFU.EX2 R14, R14 ;  /* 0x0000000e000e7308 */ /* 0x000e220000000800 */
[----:B--2---:R-:W-:-:S07]  /*8f90*/  FADD.FTZ R187, R15, R188 ;  /* 0x000000bc0fbb7221 */ /* 0x004fce0000010000 */
[----:B------:R-:W2:Y:S01]  /*8fa0*/  MUFU.EX2 R19, R19 ;  /* 0x0000001300137308 */ /* 0x000ea20000000800 */
[----:B-1----:R-:W-:-:S07]  /*8fb0*/  FADD.FTZ R6, R20, R7 ;  /* 0x0000000714067221 */ /* 0x002fce0000010000 */
[----:B------:R-:W1:Y:S01]  /*8fc0*/  MUFU.EX2 R21, R21 ;  /* 0x0000001500157308 */ /* 0x000e620000000800 */
[----:B0-----:R-:W-:-:S07]  /*8fd0*/  FADD.FTZ R188, R14, R187 ;  /* 0x000000bb0ebc7221 */ /* 0x001fce0000010000 */
        /* <DEDUP_REMOVED lines=145> */
[----:B--2---:R-:W-:-:S01]  /*98f0*/  FADD.FTZ R188, R106, R187 ;  /* 0x000000bb6abc7221 */ /* 0x004fc20000010000 */
[-CC-:B------:R-:W-:Y:S01]  /*9900*/  FFMA.FTZ R187, R95, R98.reuse, -R193.reuse ;  /* 0x000000625fbb7223 */ /* 0x180fe200000108c1 */
[----:B------:R-:W-:-:S05]  /*9910*/  FFMA.FTZ R95, R189, R98, -R193 ;  /* 0x00000062bd5f7223 */ /* 0x000fca00000108c1 */
        /* <DEDUP_REMOVED lines=9> */
[----:B0-----:R-:W-:-:S01]  /*99b0*/  FADD.FTZ R7, R109, R6 ;  /* 0x000000066d077221 */ /* 0x001fc20000010000 */
[----:B------:R-:W-:-:S06]  /*99c0*/  IADD3 R6, -R18, 0xb, RZ ;  /* 0x0000000b12067810 */ /* 0x000fcc0007ffe1ff */
        /* <DEDUP_REMOVED lines=9> */
[----:B------:R-:W-:Y:S02]  /*9a60*/  IMAD.U32 R191, RZ, RZ, UR7 ;  /* 0x00000007ffbf7e24 */ /* 0x000fe4000f8e00ff */
[----:B------:R-:W-:-:S03]  /*9a70*/  FFMA.FTZ R193, R197, R98, -R193 ;  /* 0x00000062c5c17223 */ /* 0x000fc600000108c1 */
[----:B------:R-:W2:Y:S01]  /*9a80*/  MUFU.EX2 R118, R118 ;  /* 0x0000007600767308 */ /* 0x000ea20000000800 */
[----:B-1----:R-:W-:-:S01]  /*9a90*/  FADD.FTZ R189, R115, R190 ;  /* 0x000000be73bd7221 */ /* 0x002fc20000010000 */
[----:B------:R-:W-:Y:S01]  /*9aa0*/  @!P1 LEA R191, R191, UR39, 0x3 ;  /* 0x00000027bfbf9c11 */ /* 0x000fe2000f8e18ff */
[----:B------:R1:W-:Y:S06]  /*9ab0*/  BAR.ARV R6, 0x100 ;  /* 0x000400060000751d */ /* 0x0003ec0000002000 */
[----:B------:R-:W3:Y:S01]  /*9ac0*/  MUFU.EX2 R117, R117 ;  /* 0x0000007500757308 */ /* 0x000ee20000000800 */
[----:B0-----:R-:W-:-:S01]  /*9ad0*/  FADD.FTZ R190, R116, R7 ;  /* 0x0000000774be7221 */ /* 0x001fc20000010000 */
[----:B-1----:R-:W-:-:S05]  /*9ae0*/  @!P1 VIADD R6, R191, 0x2e840 ;  /* 0x0002e840bf069836 */ /* 0x002fca0000000000 */
[----:B------:R-:W-:Y:S01]  /*9af0*/  @!P1 PRMT R6, RZ, 0x654, R6 ;  /* 0x00000654ff069816 */ /* 0x000fe20000000006 */
[----:B------:R-:W0:Y:S01]  /*9b00*/  MUFU.EX2 R119, R119 ;  /* 0x0000007700777308 */ /* 0x000e220000000800 */
[----:B--2---:R-:W-:-:S02]  /*9b10*/  FADD.FTZ R192, R118, R189 ;  /* 0x000000bd76c07221 */ /* 0x004fc40000010000 */
[----:B------:R1:W-:Y:S05]  /*9b20*/  @!P1 SYNCS.ARRIVE.TRANS64.RED.A1T0 RZ, [R6+URZ], RZ ;  /* 0x000000ff06ff99a7 */ /* 0x0003ea000810043f */
[----:B------:R-:W2:Y:S01]  /*9b30*/  MUFU.EX2 R88, R88 ;  /* 0x0000005800587308 */ /* 0x000ea20000000800 */
[----:B---3--:R-:W-:-:S07]  /*9b40*/  FADD.FTZ R7, R117, R190 ;  /* 0x000000be75077221 */ /* 0x008fce0000010000 */
[----:B------:R-:W3:Y:S01]  /*9b50*/  MUFU.EX2 R90, R90 ;  /* 0x0000005a005a7308 */ /* 0x000ee20000000800 */
[----:B0-----:R-:W-:-:S07]  /*9b60*/  FADD.FTZ R189, R119, R192 ;  /* 0x000000c077bd7221 */ /* 0x001fce0000010000 */
[----:B------:R-:W0:Y:S01]  /*9b70*/  MUFU.EX2 R89, R89 ;  /* 0x0000005900597308 */ /* 0x000e220000000800 */
[----:B--2---:R-:W-:-:S07]  /*9b80*/  FADD.FTZ R190, R88, R7 ;  /* 0x0000000758be7221 */ /* 0x004fce0000010000 */
        /* <DEDUP_REMOVED lines=10> */
[----:B------:R-:W1:Y:S01]  /*9c30*/  MUFU.EX2 R96, R96 ;  /* 0x0000006000607308 */ /* 0x000e620000000800 */
[----:B--2---:R-:W-:-:S07]  /*9c40*/  FADD.FTZ R7, R93, R190 ;  /* 0x000000be5d077221 */ /* 0x004fce0000010000 */
[----:B------:R-:W0:Y:S01]  /*9c50*/  MUFU.EX2 R95, R95 ;  /* 0x0000005f005f7308 */ /* 0x000e220000000800 */
[----:B---3--:R-:W-:-:S07]  /*9c60*/  FADD.FTZ R192, R187, R192 ;  /* 0x000000c0bbc07221 */ /* 0x008fce0000010000 */
        /* <DEDUP_REMOVED lines=12> */
[----:B-1----:R-:W-:-:S03]  /*9d30*/  FADD.FTZ R6, R101, R6 ;  /* 0x0000000665067221 */ /* 0x002fc60000010000 */
[----:B0-----:R-:W-:Y:S01]  /*9d40*/  FADD.FTZ R7, R193, R7 ;  /* 0x00000007c1077221 */ /* 0x001fe20000010000 */
[----:B------:R-:W-:Y:S06]  /*9d50*/  @!P0 BRA `(.L_x_28) ;  /* 0x0000000000048947 */ /* 0x000fec0003800000 */
[----:B------:R-:W-:Y:S01]  /*9d60*/  BPT.TRAP 0x1 ;  /* 0x000000040000795c */ /* 0x000fe20000300000 */
.L_x_28:
[----:B------:R-:W-:Y:S01]  /*9d70*/  ULEA UR4, UR4, UR39, 0x3 ;  /* 0x0000002704047291 */ /* 0x000fe2000f8e183f */
[----:B------:R-:W-:Y:S01]  /*9d80*/  ISETP.GT.AND P2, PT, R8, R17, PT ;  /* 0x000000110800720c */ /* 0x000fe20003f44270 */
[----:B------:R-:W-:Y:S01]  /*9d90*/  FMUL.FTZ R24, R24, R9 ;  /* 0x0000000918187220 */ /* 0x000fe20000410000 */
[----:B------:R-:W-:Y:S01]  /*9da0*/  F2FP.SATFINITE.E4M3.F32.PACK_AB_MERGE_C R10, R15, R10, RZ ;  /* 0x0000000a0f0a723e */ /* 0x000fe200048070ff */
[----:B------:R-:W-:Y:S01]  /*9db0*/  UIADD3 UR4, UR4, 0x2e860, URZ ;  /* 0x0002e86004047890 */ /* 0x000fe2000fffe03f */
[----:B------:R-:W-:Y:S01]  /*9dc0*/  F2FP.SATFINITE.E4M3.F32.PACK_AB_MERGE_C R13, R20, R13, RZ ;  /* 0x0000000d140d723e */ /* 0x000fe200048070ff */
[----:B------:R-:W-:Y:S01]  /*9dd0*/  FMUL.FTZ R25, R25, R9 ;  /* 0x0000000919197220 */ /* 0x000fe20000410000 */
[----:B------:R-:W-:Y:S01]  /*9de0*/  F2FP.SATFINITE.E4M3.F32.PACK_AB_MERGE_C R22, R185, R22, RZ ;  /* 0x00000016b916723e */ /* 0x000fe200048070ff */
[----:B------:R-:W-:Y:S01]  /*9df0*/  UPRMT UR4, UR5, 0x654, UR4 ;  /* 0x0000065405047896 */ /* 0x000fe20008000004 */
[----:B------:R-:W-:Y:S01]  /*9e00*/  F2FP.SATFINITE.E4M3.F32.PACK_AB_MERGE_C R23, R186, R23, RZ ;  /* 0x00000017ba17723e */ /* 0x000fe200048070ff */
[-C--:B------:R-:W-:Y:S01]  /*9e10*/  FMUL.FTZ R28, R28, R9.reuse ;  /* 0x000000091c1c7220 */ /* 0x080fe20000410000 */
[----:B------:R-:W-:Y:S01]  /*9e20*/  F2FP.SATFINITE.E4M3.F32.PACK_AB_MERGE_C R168, R173, R168, RZ ;  /* 0x000000a8ada8723e */ /* 0x000fe200048070ff */
[-C--:B------:R-:W-:Y:S01]  /*9e30*/  FMUL.FTZ R29, R29, R9.reuse ;  /* 0x000000091d1d7220 */ /* 0x080fe20000410000 */
[----:B------:R-:W-:Y:S01]  /*9e40*/  F2FP.SATFINITE.E4M3.F32.PACK_AB_MERGE_C R174, R175, R174, RZ ;  /* 0x000000aeafae723e */ /* 0x000fe200048070ff */
[-C--:B------:R-:W-:Y:S01]  /*9e50*/  FMUL.FTZ R32, R32, R9.reuse ;  /* 0x0000000920207220 */ /* 0x080fe20000410000 */
[----:B------:R-:W-:Y:S01]  /*9e60*/  F2FP.SATFINITE.E4M3.F32.PACK_AB_MERGE_C R176, R181, R176, RZ ;  /* 0x000000b0b5b0723e */ /* 0x000fe200048070ff */
[-C--:B------:R-:W-:Y:S01]  /*9e70*/  FMUL.FTZ R33, R33, R9.reuse ;  /* 0x0000000921217220 */ /* 0x080fe20000410000 */
[----:B------:R-:W-:Y:S01]  /*9e80*/  F2FP.SATFINITE.E4M3.F32.PACK_AB_MERGE_C R182, R183, R182, RZ ;  /* 0x000000b6b7b6723e */ /* 0x000fe200048070ff */
[----:B------:R-:W-:Y:S01]  /*9e90*/  SYNCS.ARRIVE.TRANS64.RED.A1T0 RZ, [UR4], RZ ;  /* 0x000000ffffff79a7 */ /* 0x000fe20008100404 */
[----:B------:R-:W-:Y:S01]  /*9ea0*/  F2FP.SATFINITE.E4M3.F32.PACK_AB_MERGE_C R156, R157, R156, RZ ;  /* 0x0000009c9d9c723e */ /* 0x000fe200048070ff */
[----:B------:R-:W-:Y:S01]  /*9eb0*/  UMOV UR4, UR7 ;  /* 0x0000000700047c82 */ /* 0x000fe20008000000 */
        /* <DEDUP_REMOVED lines=38> */
[----:B------:R-:W-:Y:S01]  /*a120*/  F2FP.SATFINITE.E4M3.F32.PACK_AB_MERGE_C R200, R11, R100, R10 ;  /* 0x000000640bc8723e */ /* 0x000fe2000480700a */
[-C--:B------:R-:W-:Y:S01]  /*a130*/  FMUL.FTZ R73, R73, R9.reuse ;  /* 0x0000000949497220 */ /* 0x080fe20000410000 */
[-C--:B------:R-:W-:Y:S01]  /*a140*/  FMUL.FTZ R76, R76, R9.reuse ;  /* 0x000000094c4c7220 */ /* 0x080fe20000410000 */
[-C--:B------:R-:W-:Y:S01]  /*a150*/  FMUL.FTZ R77, R77, R9.reuse ;  /* 0x000000094d4d7220 */ /* 0x080fe20000410000 */
[-C--:B------:R-:W-:Y:S01]  /*a160*/  FMUL.FTZ R80, R80, R9.reuse ;  /* 0x0000000950507220 */ /* 0x080fe20000410000 */
[-C--:B------:R-:W-:Y:S01]  /*a170*/  FMUL.FTZ R81, R81, R9.reuse ;  /* 0x0000000951517220 */ /* 0x080fe20000410000 */
[-C--:B------:R-:W-:Y:S01]  /*a180*/  FMUL.FTZ R84, R84, R9.reuse ;  /* 0x0000000954547220 */ /* 0x080fe20000410000 */
[----:B------:R-:W-:Y:S01]  /*a190*/  FMUL.FTZ R85, R85, R9 ;  /* 0x0000000955557220 */ /* 0x000fe20000410000 */
[-C--:B------:R-:W-:Y:S01]  /*a1a0*/  FMUL.FTZ R26, R26, R4.reuse ;  /* 0x000000041a1a7220 */ /* 0x080fe20000410000 */
        /* <DEDUP_REMOVED lines=30> */
[----:B------:R-:W-:Y:S01]  /*a390*/  FMUL.FTZ R87, R87, R4 ;  /* 0x0000000457577220 */ /* 0x000fe20000410000 */
[----:B------:R-:W-:Y:S01]  /*a3a0*/  F2FP.SATFINITE.E4M3.F32.PACK_AB_MERGE_C R201, R12, R199, R13 ;  /* 0x000000c70cc9723e */ /* 0x000fe2000480700d */
[----:B------:R-:W-:Y:S01]  /*a3b0*/  VIADD R8, R8, 0xffffffff ;  /* 0xffffffff08087836 */ /* 0x000fe20000000000 */
[----:B------:R-:W-:Y:S01]  /*a3c0*/  F2FP.SATFINITE.E4M3.F32.PACK_AB_MERGE_C R202, R21, R14, R22 ;  /* 0x0000000e15ca723e */ /* 0x000fe20004807016 */
[----:B------:R-:W-:Y:S01]  /*a3d0*/  IMAD.MOV.U32 R9, RZ, RZ, R99 ;  /* 0x000000ffff097224 */ /* 0x000fe200078e0063 */
[----:B------:R-:W-:Y:S01]  /*a3e0*/  F2FP.SATFINITE.E4M3.F32.PACK_AB_MERGE_C R203, R184, R19, R23 ;  /* 0x00000013b8cb723e */ /* 0x000fe20004807017 */
[----:B------:R-:W-:Y:S01]  /*a3f0*/  IMAD.MOV.U32 R4, RZ, RZ, R103 ;  /* 0x000000ffff047224 */ /* 0x000fe200078e0067 */
[----:B------:R-:W-:Y:S01]  /*a400*/  F2FP.SATFINITE.E4M3.F32.PACK_AB_MERGE_C R204, R169, R102, R168 ;  /* 0x00000066a9cc723e */ /* 0x000fe200048070a8 */
[----:B------:R-:W-:Y:S01]  /*a410*/  IMAD.MOV.U32 R10, RZ, RZ, R5 ;  /* 0x000000ffff0a7224 */ /* 0x000fe200078e0005 */
[----:B------:R-:W-:-:S02]  /*a420*/  F2FP.SATFINITE.E4M3.F32.PACK_AB_MERGE_C R205, R171, R170, R174 ;  /* 0x000000aaabcd723e */ /* 0x000fc400048070ae */
[----:B------:R-:W-:Y:S02]  /*a430*/  F2FP.SATFINITE.E4M3.F32.PACK_AB_MERGE_C R206, R177, R172, R176 ;  /* 0x000000acb1ce723e */ /* 0x000fe400048070b0 */
[----:B------:R-:W-:Y:S02]  /*a440*/  F2FP.SATFINITE.E4M3.F32.PACK_AB_MERGE_C R207, R179, R178, R182 ;  /* 0x000000b2b3cf723e */ /* 0x000fe400048070b6 */
[----:B------:R-:W-:Y:S02]  /*a450*/  F2FP.SATFINITE.E4M3.F32.PACK_AB_MERGE_C R208, R153, R152, R156 ;  /* 0x0000009899d0723e */ /* 0x000fe4000480709c */
[----:B------:R-:W-:Y:S02]  /*a460*/  F2FP.SATFINITE.E4M3.F32.PACK_AB_MERGE_C R209, R155, R154, R158 ;  /* 0x0000009a9bd1723e */ /* 0x000fe4000480709e */
[----:B------:R-:W-:Y:S02]  /*a470*/  F2FP.SATFINITE.E4M3.F32.PACK_AB_MERGE_C R210, R161, R160, R164 ;  /* 0x000000a0a1d2723e */ /* 0x000fe400048070a4 */
        /* <DEDUP_REMOVED lines=16> */
[----:B------:R-:W-:Y:S01]  /*a580*/  F2FP.SATFINITE.E4M3.F32.PACK_AB_MERGE_C R227, R188, R95, R15 ;  /* 0x0000005fbce3723e */ /* 0x000fe2000480700f */
[----:B------:R-:W-:Y:S06]  /*a590*/  @P2 BRA `(.L_x_29) ;  /* 0xffffffbc001c2947 */ /* 0x000fec000383ffff */
[----:B------:R-:W-:-:S07]  /*a5a0*/  IMAD.U32 R8, RZ, RZ, UR7 ;  /* 0x00000007ff087e24 */ /* 0x000fce000f8e00ff */
.L_x_19:
[----:B------:R-:W-:Y:S06]  /*a5b0*/  BAR.ARV 0x8, 0x180 ;  /* 0x0206000000007b1d */ /* 0x000fec0000002000 */
[----:B------:R-:W-:Y:S05]  /*a5c0*/  @!P0 BRA `(.L_x_30) ;  /* 0x0000000000048947 */ /* 0x000fea0003800000 */
[----:B------:R-:W-:Y:S01]  /*a5d0*/  BPT.TRAP 0x1 ;  /* 0x000000040000795c */ /* 0x000fe20000300000 */
.L_x_30:
[----:B------:R-:W-:Y:S02]  /*a5e0*/  R2UR UR7, R8 ;  /* 0x00000000080772ca */ /* 0x000fe400000e0000 */
[----:B------:R-:W-:-:S11]  /*a5f0*/  SHF.L.U32 R5, R5, 0x1f, RZ ;  /* 0x0000001f05057819 */ /* 0x000fd600000006ff */
[----:B------:R-:W-:-:S09]  /*a600*/  ULEA UR7, UR7, UR39, 0x3 ;  /* 0x0000002707077291 */ /* 0x000fd2000f8e183f */
[----:B------:R0:W1:Y:S01]  /*a610*/  SYNCS.PHASECHK.TRANS64.TRYWAIT P1, [UR7+0x2e850], R5 ;  /* 0x02e85005ff0075a7 */ /* 0x0000620008020147 */
[----:B------:R-:W-:Y:S05]  /*a620*/  @!P0 BRA `(.L_x_31) ;  /* 0x0000000000048947 */ /* 0x000fea0003800000 */
[----:B------:R-:W-:Y:S01]  /*a630*/  BPT.TRAP 0x1 ;  /* 0x000000040000795c */ /* 0x000fe20000300000 */
.L_x_31:
[----:B-1----:R-:W-:Y:S05]  /*a640*/  @P1 BRA `(.L_x_32) ;  /* 0x0000000000081947 */ /* 0x002fea0003800000 */
[----:B------:R-:W1:Y:S02]  /*a650*/  SYNCS.PHASECHK.TRANS64.TRYWAIT P1, [UR7+0x2e850], R5 ;  /* 0x02e85005ff0075a7 */ /* 0x000e640008020147 */
[----:B-1----:R-:W-:Y:S05]  /*a660*/  @!P1 BRA `(.L_x_33) ;  /* 0x0000006800489947 */ /* 0x002fea0003800000 */
.L_x_32:
[----:B------:R-:W-:Y:S01]  /*a670*/  UIADD3 UR39, UR39, 0x400, URZ ;  /* 0x0000040027277890 */ /* 0x000fe2000fffe03f */
[----:B------:R-:W-:Y:S01]  /*a680*/  R2UR UR6, R8 ;  /* 0x00000000080672ca */ /* 0x000fe200000e0000 */
[----:B------:R-:W-:Y:S01]  /*a690*/  WARPGROUP.ARRIVE ;  /* 0x00000000000079c5 */ /* 0x000fe20000000000 */
[----:B------:R-:W-:Y:S01]  /*a6a0*/  UMOV UR11, 0xc0000010 ;  /* 0xc0000010000b7882 */ /* 0x000fe20000000000 */
[----:B------:R-:W-:Y:S01]  /*a6b0*/  USHF.R.U32.HI UR39, URZ, 0x4, UR39 ;  /* 0x000000043f277899 */ /* 0x000fe20008011627 */
[----:B------:R-:W2:Y:S03]  /*a6c0*/  LDC.64 R8, c[0x0][0x9a0] ;  /* 0x00026800ff087b82 */ /* 0x000ea60000000a00 */
[----:B------:R-:W-:-:S04]  /*a6d0*/  ULOP3.LUT UR39, UR39, 0x3fff, URZ, 0xc0, !UPT ;  /* 0x00003fff27277892 */ /* 0x000fc8000f8ec03f */
[----:B------:R-:W-:-:S04]  /*a6e0*/  ULOP3.LUT UR4, UR39, 0x10000, URZ, 0xfc, !UPT ;  /* 0x0001000027047892 */ /* 0x000fc8000f8efc3f */
[----:B------:R-:W-:-:S04]  /*a6f0*/  UIMAD UR4, UR6, 0x700, UR4 ;  /* 0x00000700060478a4 */ /* 0x000fc8000f8e0204 */
[----:B------:R-:W-:-:S03]  /*a700*/  UIADD3 UR6, UR4, 0x100, URZ ;  /* 0x0000010004067890 */ /* 0x000fc6000fffe03f */
[----:B------:R-:W-:Y:S02]  /*a710*/  UMOV UR10, UR4 ;  /* 0x00000004000a7c82 */ /* 0x000fe40008000000 */
[----:B------:R-:W-:Y:S01]  /*a720*/  QGMMA.64x128x32.F32.E4M3.E4M3 R24, R200, gdesc[UR8], R24, gsb0 ;  /* 0x01e00008c8187df3 */ /* 0x000fe20008000818 */
[----:B------:R-:W-:Y:S01]  /*a730*/  UMOV UR11, 0xc0000010 ;  /* 0xc0000010000b7882 */ /* 0x000fe20000000000 */
[----:B------:R-:W-:Y:S01]  /*a740*/  UMOV UR10, UR6 ;  /* 0x00000006000a7c82 */ /* 0x000fe20008000000 */
[----:B------:R-:W-:Y:S01]  /*a750*/  UIADD3 UR6, UR4, 0x200, URZ ;  /* 0x0000020004067890 */ /* 0x000fe2000fffe03f */
[----:B--2---:R-:W-:-:S04]  /*a760*/  ISETP.NE.U32.AND P1, PT, R8, RZ, PT ;  /* 0x000000ff0800720c */ /* 0x004fc80003f25070 */
[----:B------:R-:W-:-:S13]  /*a770*/  ISETP.NE.AND.EX P1, PT, R9, RZ, PT, P1 ;  /* 0x000000ff0900720c */ /* 0x000fda0003f25310 */
[----:B01----:R-:W0:Y:S01]  /*a780*/  @P1 LDC.64 R4, c[0x0][0x9c8] ;  /* 0x00027200ff041b82 */ /* 0x003e220000000a00 */
[----:B------:R-:W-:-:S07]  /*a790*/  @P1 SHF.R.S32.HI R13, RZ, 0x1f, R16 ;  /* 0x0000001fff0d1819 */ /* 0x000fce0000011410 */
[----:B------:R-:W1:Y:S01]  /*a7a0*/  @P1 LDC.64 R10, c[0x0][0x9d0] ;  /* 0x00027400ff0a1b82 */ /* 0x000e620000000a00 */
[C---:B0-----:R-:W-:Y:S02]  /*a7b0*/  @P1 IMAD R0, R4.reuse, UR37, RZ ;  /* 0x0000002504001c24 */ /* 0x041fe4000f8e02ff */
[----:B------:R-:W-:-:S04]  /*a7c0*/  @P1 IMAD.WIDE.U32 R2, R4, UR36, RZ ;  /* 0x0000002404021c25 */ /* 0x000fc8000f8e00ff */
[----:B------:R-:W-:Y:S02]  /*a7d0*/  @P1 IMAD R5, R5, UR36, R0 ;  /* 0x0000002405051c24 */ /* 0x000fe4000f8e0200 */
[-C--:B-1----:R-:W-:Y:S02]  /*a7e0*/  @P1 IMAD R0, R13, R10.reuse, RZ ;  /* 0x0000000a0d001224 */ /* 0x082fe400078e02ff */
[----:B------:R-:W-:Y:S02]  /*a7f0*/  @P1 IMAD.IADD R3, R3, 0x1, R5 ;  /* 0x0000000103031824 */ /* 0x000fe400078e0205 */
[C---:B------:R-:W-:Y:S02]  /*a800*/  @P1 IMAD R5, R16.reuse, R11, R0 ;  /* 0x0000000b10051224 */ /* 0x040fe400078e0200 */
[----:B------:R-:W-:-:S04]  /*a810*/  @P1 IMAD.WIDE.U32 R2, R16, R10, R2 ;  /* 0x0000000a10021225 */ /* 0x000fc800078e0002 */
[----:B------:R-:W-:Y:S01]  /*a820*/  @P1 IMAD.IADD R0, R3, 0x1, R5 ;  /* 0x0000000103001824 */ /* 0x000fe200078e0205 */
[----:B------:R-:W-:Y:S01]  /*a830*/  @P1 LEA R4, P2, R2, R8, 0x2 ;  /* 0x0000000802041211 */ /* 0x000fe200078410ff */
[----:B------:R-:W-:-:S03]  /*a840*/  IMAD.MOV.U32 R3, RZ, RZ, 0x3f800000 ;  /* 0x3f800000ff037424 */ /* 0x000fc600078e00ff */
[----:B------:R-:W-:-:S05]  /*a850*/  @P1 LEA.HI.X R5, R2, R9, R0, 0x2, P2 ;  /* 0x0000000902051211 */ /* 0x000fca00010f1400 */
[----:B------:R0:W2:Y:S01]  /*a860*/  @P1 LDG.E R3, desc[UR44][R4.64] ;  /* 0x0000002c04031981 */ /* 0x0000a2000c1e1900 */
[----:B------:R-:W-:Y:S02]  /*a870*/  WARPGROUP.DEPBAR.LE gsb0, 0x0 ;  /* 0x00008000000079c5 */ /* 0x000fe40000010000 */
[----:B------:R-:W-:-:S06]  /*a880*/  WARPGROUP.ARRIVE ;  /* 0x00000000000079c5 */ /* 0x000fcc0000000000 */
[----:B------:R-:W-:Y:S01]  /*a890*/  QGMMA.64x128x32.F32.E4M3.E4M3 R24, R204, gdesc[UR8], R24, gsb0 ;  /* 0x01e00008cc187df3 */ /* 0x000fe20008000818 */
[----:B------:R-:W-:Y:S01]  /*a8a0*/  UMOV UR10, UR6 ;  /* 0x00000006000a7c82 */ /* 0x000fe20008000000 */
[----:B------:R-:W-:Y:S01]  /*a8b0*/  UMOV UR11, 0xc0000010 ;  /* 0xc0000010000b7882 */ /* 0x000fe20000000000 */
[----:B------:R-:W-:Y:S01]  /*a8c0*/  UIADD3 UR6, UR4, 0x300, URZ ;  /* 0x0000030004067890 */ /* 0x000fe2000fffe03f */
        /* <DEDUP_REMOVED lines=18> */
[----:B------:R-:W1:Y:S04]  /*a9f0*/  SHFL.BFLY PT, R9, R6, 0x2, 0x1f ;  /* 0x0c401f0006097f89 */ /* 0x000e6800000e0000 */
[----:B------:R-:W3:Y:S01]  /*aa00*/  SHFL.BFLY PT, R2, R7, 0x2, 0x1f ;  /* 0x0c401f0007027f89 */ /* 0x000ee200000e0000 */
[----:B------:R-:W-:Y:S02]  /*aa10*/  WARPGROUP.DEPBAR.LE gsb0, 0x0 ;  /* 0x00008000000079c5 */ /* 0x000fe40000010000 */
[----:B------:R-:W-:-:S06]  /*aa20*/  WARPGROUP.ARRIVE ;  /* 0x00000000000079c5 */ /* 0x000fcc0000000000 */
[----:B------:R-:W-:Y:S01]  /*aa30*/  QGMMA.64x128x32.F32.E4M3.E4M3 R24, R220, gdesc[UR8], R24, gsb0 ;  /* 0x01e00008dc187df3 */ /* 0x000fe20008000818 */
[----:B------:R-:W-:Y:S01]  /*aa40*/  UMOV UR10, UR4 ;  /* 0x00000004000a7c82 */ /* 0x000fe20008000000 */
[----:B------:R-:W-:Y:S01]  /*aa50*/  UMOV UR11, 0xc0000010 ;  /* 0xc0000010000b7882 */ /* 0x000fe20000000000 */
[----:B-1----:R-:W-:Y:S01]  /*aa60*/  FADD.FTZ R9, R9, R6 ;  /* 0x0000000609097221 */ /* 0x002fe20000010000 */
[----:B---3--:R-:W-:-:S04]  /*aa70*/  FADD.FTZ R2, R2, R7 ;  /* 0x0000000702027221 */ /* 0x008fc80000010000 */
[----:B------:R-:W1:Y:S04]  /*aa80*/  SHFL.BFLY PT, R0, R9, 0x1, 0x1f ;  /* 0x0c201f0009007f89 */ /* 0x000e6800000e0000 */
[----:B0-----:R-:W0:Y:S01]  /*aa90*/  SHFL.BFLY PT, R5, R2, 0x1, 0x1f ;  /* 0x0c201f0002057f89 */ /* 0x001e2200000e0000 */
[----:B------:R-:W-:Y:S02]  /*aaa0*/  IMAD.MOV.U32 R4, RZ, RZ, RZ ;  /* 0x000000ffff047224 */ /* 0x000fe400078e00ff */
[----:B-1----:R-:W-:Y:S01]  /*aab0*/  FADD.FTZ R10, R9, R0 ;  /* 0x00000000090a7221 */ /* 0x002fe20000010000 */
[----:B0-----:R-:W-:-:S04]  /*aac0*/  FADD.FTZ R11, R2, R5 ;  /* 0x00000005020b7221 */ /* 0x001fc80000010000 */
[C---:B------:R-:W-:Y:S01]  /*aad0*/  FSETP.NE.FTZ.AND P1, PT, R10.reuse, RZ, PT ;  /* 0x000000ff0a00720b */ /* 0x040fe20003f35000 */
[----:B------:R-:W-:Y:S01]  /*aae0*/  FMUL.FTZ R12, R10, 0.00390625 ;  /* 0x3b8000000a0c7820 */ /* 0x000fe20000410000 */
[----:B------:R-:W-:-:S04]  /*aaf0*/  FMUL.FTZ R7, R11, 0.00390625 ;  /* 0x3b8000000b077820 */ /* 0x000fc80000410000 */
[----:B------:R-:W-:Y:S02]  /*ab00*/  FSETP.NE.FTZ.AND P2, PT, R12, RZ, PT ;  /* 0x000000ff0c00720b */ /* 0x000fe40003f55000 */
[----:B------:R-:W-:-:S05]  /*ab10*/  FSETP.NE.FTZ.AND P3, PT, R7, RZ, PT ;  /* 0x000000ff0700720b */ /* 0x000fca0003f75000 */
[----:B------:R-:W-:Y:S01]  /*ab20*/  @P1 MUFU.RCP R4, R10 ;  /* 0x0000000a00041308 */ /* 0x000fe20000001000 */
[----:B------:R-:W-:Y:S02]  /*ab30*/  FSETP.NE.FTZ.AND P1, PT, R11, RZ, PT ;  /* 0x000000ff0b00720b */ /* 0x000fe40003f35000 */
[----:B------:R-:W-:Y:S01]  /*ab40*/  MOV R8, RZ ;  /* 0x000000ff00087202 */ /* 0x000fe20000000f00 */
[----:B------:R-:W-:Y:S02]  /*ab50*/  WARPGROUP.DEPBAR.LE gsb0, 0x0 ;  /* 0x00008000000079c5 */ /* 0x000fe40000010000 */
[----:B------:R-:W-:-:S06]  /*ab60*/  WARPGROUP.ARRIVE ;  /* 0x00000000000079c5 */ /* 0x000fcc0000000000 */
[----:B------:R-:W-:Y:S01]  /*ab70*/  QGMMA.64x128x32.F32.E4M3.E4M3 R24, R224, gdesc[UR8], R24, gsb0 ;  /* 0x01e00008e0187df3 */ /* 0x000fe20008000818 */
[----:B------:R-:W0:Y:S08]  /*ab80*/  @P2 MUFU.LG2 R5, R12 ;  /* 0x0000000c00052308 */ /* 0x000e300000000c00 */
[----:B------:R-:W1:Y:S08]  /*ab90*/  @P3 MUFU.LG2 R7, R7 ;  /* 0x0000000700073308 */ /* 0x000e700000000c00 */
[----:B------:R-:W3:Y:S01]  /*aba0*/  @P1 MUFU.RCP R8, R11 ;  /* 0x0000000b00081308 */ /* 0x000ee20000001000 */
[C---:B------:R-:W-:Y:S01]  /*abb0*/  @P2 FMUL.FTZ R6, R98.reuse, 0.69314718246459960938 ;  /* 0x3f31721862062820 */ /* 0x040fe20000410000 */
[----:B0-----:R-:W-:Y:S01]  /*abc0*/  @P2 FMUL.FTZ R5, R5, 0.69314718246459960938 ;  /* 0x3f31721805052820 */ /* 0x001fe20000410000 */
[----:B------:R-:W-:Y:S01]  /*abd0*/  @P3 FMUL.FTZ R9, R98, 0.69314718246459960938 ;  /* 0x3f31721862093820 */ /* 0x000fe20000410000 */
[----:B------:R-:W-:-:S02]  /*abe0*/  IMAD.MOV.U32 R0, RZ, RZ, -0x800000 ;  /* 0xff800000ff007424 */ /* 0x000fc400078e00ff */
[----:B--2---:R-:W-:Y:S01]  /*abf0*/  FMUL.FTZ R4, R4, R3 ;  /* 0x0000000304047220 */ /* 0x004fe20000410000 */
[----:B------:R-:W-:Y:S02]  /*ac00*/  IMAD.MOV.U32 R2, RZ, RZ, -0x800000 ;  /* 0xff800000ff027424 */ /* 0x000fe400078e00ff */
[----:B-1----:R-:W-:Y:S01]  /*ac10*/  @P3 FMUL.FTZ R10, R7, 0.69314718246459960938 ;  /* 0x3f317218070a3820 */ /* 0x002fe20000410000 */
[----:B------:R-:W-:-:S03]  /*ac20*/  @P2 FFMA.FTZ R0, R6, R103, R5 ;  /* 0x0000006706002223 */ /* 0x000fc60000010005 */
[----:B------:R-:W-:Y:S01]  /*ac30*/  @P3 FFMA.FTZ R2, R9, R99, R10 ;  /* 0x0000006309023223 */ /* 0x000fe2000001000a */
[----:B---3--:R-:W-:Y:S01]  /*ac40*/  FMUL.FTZ R5, R8, R3 ;  /* 0x0000000308057220 */ /* 0x008fe20000410000 */
[----:B------:R-:W-:Y:S02]  /*ac50*/  WARPGROUP.DEPBAR.LE gsb0, 0x0 ;  /* 0x00008000000079c5 */ /* 0x000fe40000010000 */
[----:B------:R-:W-:Y:S05]  /*ac60*/  @!P0 BRA `(.L_x_34) ;  /* 0x0000000000048947 */ /* 0x000fea0003800000 */
[----:B------:R-:W-:Y:S01]  /*ac70*/  BPT.TRAP 0x1 ;  /* 0x000000040000795c */ /* 0x000fe20000300000 */
.L_x_34:
[----:B------:R-:W-:Y:S01]  /*ac80*/  UIADD3 UR4, UR7, 0x2e860, URZ ;  /* 0x0002e86007047890 */ /* 0x000fe2000fffe03f */
[-C--:B------:R-:W-:Y:S01]  /*ac90*/  FMUL.FTZ R6, R24, R4.reuse ;  /* 0x0000000418067220 */ /* 0x080fe20000410000 */
[-C--:B------:R-:W-:Y:S01]  /*aca0*/  FMUL.FTZ R8, R29, R4.reuse ;  /* 0x000000041d087220 */ /* 0x080fe20000410000 */
[-C--:B------:R-:W-:Y:S01]  /*acb0*/  FMUL.FTZ R9, R32, R4.reuse ;  /* 0x0000000420097220 */ /* 0x080fe20000410000 */
[----:B------:R-:W-:Y:S01]  /*acc0*/  UPRMT UR4, UR5, 0x654, UR4 ;  /* 0x0000065405047896 */ /* 0x000fe20008000004 */
        /* <DEDUP_REMOVED lines=8> */
[----:B------:R-:W-:Y:S01]  /*ad50*/  SYNCS.ARRIVE.TRANS64.RED.A1T0 RZ, [UR4], RZ ;  /* 0x000000ffffff79a7 */ /* 0x000fe20008100404 */
        /* <DEDUP_REMOVED lines=47> */
[----:B------:R-:W-:Y:S01]  /*b050*/  PLOP3.LUT P0, PT, PT, PT, PT, 0x8, 0x0 ;  /* 0x000000000000781c */ /* 0x000fe20003f0e170 */
[-C--:B------:R-:W-:Y:S01]  /*b060*/  FMUL.FTZ R70, R70, R5.reuse ;  /* 0x0000000546467220 */ /* 0x080fe20000410000 */
[-C--:B------:R-:W-:Y:S01]  /*b070*/  FMUL.FTZ R67, R67, R5.reuse ;  /* 0x0000000543437220 */ /* 0x080fe20000410000 */
[-C--:B------:R-:W-:Y:S01]  /*b080*/  FMUL.FTZ R78, R78, R5.reuse ;  /* 0x000000054e4e7220 */ /* 0x080fe20000410000 */
[-C--:B------:R-:W-:Y:S01]  /*b090*/  FMUL.FTZ R75, R75, R5.reuse ;  /* 0x000000054b4b7220 */ /* 0x080fe20000410000 */
[-C--:B------:R-:W-:Y:S01]  /*b0a0*/  FMUL.FTZ R86, R86, R5.reuse ;  /* 0x0000000556567220 */ /* 0x080fe20000410000 */
[----:B------:R-:W-:-:S07]  /*b0b0*/  FMUL.FTZ R83, R83, R5 ;  /* 0x0000000553537220 */ /* 0x000fce0000410000 */
.L_x_12:
[----:B------:R-:W-:Y:S05]  /*b0c0*/  @P0 BRA `(.L_x_35) ;  /* 0x0000002000540947 */ /* 0x000fea0003800000 */
[----:B------:R-:W0:Y:S01]  /*b0d0*/  S2R R18, SR_TID.X ;  /* 0x0000000000127919 */ /* 0x000e220000002100 */
[----:B------:R-:W-:Y:S01]  /*b0e0*/  ULDC.64 UR4, c[0x4][0x38] ;  /* 0x01000e0000047ab9 */ /* 0x000fe20000000a00 */
[----:B------:R-:W-:Y:S01]  /*b0f0*/  ULDC.64 UR6, c[0x0][0xb38] ;  /* 0x0002ce0000067ab9 */ /* 0x000fe20000000a00 */
[----:B------:R-:W-:Y:S01]  /*b100*/  ULDC.64 UR8, c[0x0][0xb28] ;  /* 0x0002ca0000087ab9 */ /* 0x000fe20000000a00 */
[----:B0-----:R-:W-:-:S05]  /*b110*/  IMAD.SHL.U32 R4, R18, 0x4, RZ ;  /* 0x0000000412047824 */ /* 0x001fca00078e00ff */
[----:B------:R-:W-:Y:S01]  /*b120*/  LOP3.LUT R4, R4, 0xc, RZ, 0xc0, !PT ;  /* 0x0000000c04047812 */ /* 0x000fe200078ec0ff */
[----:B------:R-:W-:Y:S03]  /*b130*/  BAR.SYNC.DEFER_BLOCKING 0x1, 0x100 ;  /* 0x0044000000007b1d */ /* 0x000fe60000010000 */
[----:B------:R-:W-:-:S05]  /*b140*/  IADD3 R4, P0, R4, UR4, RZ ;  /* 0x0000000404047c10 */ /* 0x000fca000ff1e0ff */
[----:B------:R-:W-:Y:S01]  /*b150*/  IMAD.X R5, RZ, RZ, UR5, P0 ;  /* 0x00000005ff057e24 */ /* 0x000fe200080e06ff */
[----:B------:R-:W-:-:S05]  /*b160*/  ULDC.64 UR4, c[0x0][0xbd0] ;  /* 0x0002f40000047ab9 */ /* 0x000fca0000000a00 */
[----:B------:R0:W2:Y:S01]  /*b170*/  LDG.E.CONSTANT R5, desc[UR44][R4.64] ;  /* 0x0000002c04057981 */ /* 0x0000a2000c1e9900 */
[----:B------:R-:W-:Y:S01]  /*b180*/  LOP3.LUT P0, R17, R18, 0x3, RZ, 0xc0, !PT ;  /* 0x0000000312117812 */ /* 0x000fe2000780c0ff */
[----:B------:R-:W-:Y:S03]  /*b190*/  BSSY B0, `(.L_x_36) ;  /* 0x000018e000007945 */ /* 0x000fe60003800000 */
[----:B------:R-:W-:-:S04]  /*b1a0*/  ISETP.EQ.OR P0, PT, R17, 0x3, !P0 ;  /* 0x000000031100780c */ /* 0x000fc80004702670 */
[----:B------:R-:W-:Y:S02]  /*b1b0*/  SEL R102, R9, R10, P0 ;  /* 0x0000000a09667207 */ /* 0x000fe40000000000 */
[----:B------:R-:W-:Y:S01]  /*b1c0*/  SEL R113, R10, R9, P0 ;  /* 0x000000090a717207 */ /* 0x000fe20000000000 */
[----:B------:R-:W-:Y:S01]  /*b1d0*/  VIADD R9, R18, 0xffffff80 ;  /* 0xffffff8012097836 */ /* 0x000fe20000000000 */
[----:B------:R-:W-:Y:S02]  /*b1e0*/  SEL R106, R6, R7, P0 ;  /* 0x00000007066a7207 */ /* 0x000fe40000000000 */
[----:B------:R-:W-:Y:S02]  /*b1f0*/  SEL R117, R7, R6, P0 ;  /* 0x0000000607757207 */ /* 0x000fe40000000000 */
[----:B------:R-:W-:Y:S02]  /*b200*/  SHF.R.S32.HI R6, RZ, 0x1f, R9 ;  /* 0x0000001fff067819 */ /* 0x000fe40000011409 */
[----:B------:R-:W-:-:S02]  /*b210*/  SEL R108, R3, R8, P0 ;  /* 0x00000008036c7207 */ /* 0x000fc40000000000 */
[----:B------:R-:W-:Y:S02]  /*b220*/  SEL R119, R8, R3, P0 ;  /* 0x0000000308777207 */ /* 0x000fe40000000000 */
[----:B------:R-:W-:Y:S02]  /*b230*/  LEA.HI R3, R6, R9, RZ, 0x7 ;  /* 0x0000000906037211 */ /* 0x000fe400078f38ff */
[----:B------:R-:W-:Y:S02]  /*b240*/  SEL R98, R52, R15, P0 ;  /* 0x0000000f34627207 */ /* 0x000fe40000000000 */
[----:B0-----:R-:W-:Y:S02]  /*b250*/  LOP3.LUT R4, R3, 0xffffff80, RZ, 0xc0, !PT ;  /* 0xffffff8003047812 */ /* 0x001fe400078ec0ff */
[----:B------:R-:W-:Y:S02]  /*b260*/  SEL R109, R15, R52, P0 ;  /* 0x000000340f6d7207 */ /* 0x000fe40000000000 */
[----:B------:R-:W-:Y:S01]  /*b270*/  SEL R88, R24, R65, P0 ;  /* 0x0000004118587207 */ /* 0x000fe20000000000 */
[----:B------:R-:W-:Y:S01]  /*b280*/  IMAD.IADD R15, R9, 0x1, -R4 ;  /* 0x00000001090f7824 */ /* 0x000fe200078e0a04 */
[----:B------:R-:W-:-:S02]  /*b290*/  SEL R99, R65, R24, P0 ;  /* 0x0000001841637207 */ /* 0x000fc40000000000 */
[----:B------:R-:W-:Y:S02]  /*b2a0*/  SEL R72, R32, R73, P0 ;  /* 0x0000004920487207 */ /* 0x000fe40000000000 */
[----:B------:R-:W-:Y:S02]  /*b2b0*/  SHF.R.S32.HI R24, RZ, 0x1f, R15 ;  /* 0x0000001fff187819 */ /* 0x000fe4000001140f */
[----:B------:R-:W-:Y:S01]  /*b2c0*/  SEL R95, R73, R32, P0 ;  /* 0x00000020495f7207 */ /* 0x000fe20000000000 */
[----:B------:R-:W-:Y:S01]  /*b2d0*/  IMAD.WIDE.U32 R32, R16, UR4, RZ ;  /* 0x0000000410207c25 */ /* 0x000fe2000f8e00ff */
[----:B------:R-:W-:Y:S01]  /*b2e0*/  LEA.HI R17, R24, R15, RZ, 0x2 ;  /* 0x0000000f18117211 */ /* 0x000fe200078f10ff */
[----:B------:R-:W0:Y:S01]  /*b2f0*/  S2R R73, SR_CTAID.X ;  /* 0x0000000000497919 */ /* 0x000e220000002500 */
[----:B------:R-:W-:Y:S02]  /*b300*/  LEA.HI R6, R6, R9, RZ, 0x2 ;  /* 0x0000000906067211 */ /* 0x000fe400078f10ff */
[----:B------:R-:W-:-:S02]  /*b310*/  SHF.R.S32.HI R4, RZ, 0x2, R17 ;  /* 0x00000002ff047819 */ /* 0x000fc40000011411 */
[----:B------:R-:W-:Y:S02]  /*b320*/  SHF.R.S32.HI R7, RZ, 0x1f, R17 ;  /* 0x0000001fff077819 */ /* 0x000fe40000011411 */
[----:B------:R-:W-:Y:S02]  /*b330*/  LOP3.LUT R6, R6, 0xfffffffc, RZ, 0xc0, !PT ;  /* 0xfffffffc06067812 */ /* 0x000fe400078ec0ff */
[----:B------:R-:W-:Y:S02]  /*b340*/  SEL R96, R14, R49, P0 ;  /* 0x000000310e607207 */ /* 0x000fe40000000000 */
[----:B------:R-:W-:Y:S01]  /*b350*/  SEL R107, R49, R14, P0 ;  /* 0x0000000e316b7207 */ /* 0x000fe20000000000 */
[----:B------:R-:W-:Y:S01]  /*b360*/  IMAD.IADD R8, R9, 0x1, -R6 ;  /* 0x0000000109087824 */ /* 0x000fe200078e0a06 */
[----:B------:R-:W-:Y:S02]  /*b370*/  SHF.R.S32.HI R14, RZ, 0x7, R3 ;  /* 0x00000007ff0e7819 */ /* 0x000fe40000011403 */
[----:B------:R-:W-:-:S02]  /*b380*/  LEA.HI R7, R7, R4, RZ, 0x3 ;  /* 0x0000000407077211 */ /* 0x000fc400078f18ff */
[----:B------:R-:W-:Y:S02]  /*b390*/  LEA.HI R3, R3, R14, RZ, 0x1 ;  /* 0x0000000e03037211 */ /* 0x000fe400078f08ff */
[----:B------:R-:W-:Y:S02]  /*b3a0*/  LOP3.LUT R7, R7, 0xfffffff8, RZ, 0xc0, !PT ;  /* 0xfffffff807077812 */ /* 0x000fe400078ec0ff */
[----:B------:R-:W-:Y:S02]  /*b3b0*/  LEA.HI R6, R24, R15, RZ, 0x5 ;  /* 0x0000000f18067211 */ /* 0x000fe400078f28ff */
[----:B------:R-:W-:Y:S01]  /*b3c0*/  LOP3.LUT R3, R3, 0x3fffffe, RZ, 0xc0, !PT ;  /* 0x03fffffe03037812 */ /* 0x000fe200078ec0ff */
[----:B------:R-:W-:Y:S01]  /*b3d0*/  IMAD.IADD R7, R4, 0x1, -R7 ;  /* 0x0000000104077824 */ /* 0x000fe200078e0a07 */
[----:B------:R-:W-:Y:S02]  /*b3e0*/  SHF.R.S32.HI R6, RZ, 0x5, R6 ;  /* 0x00000005ff067819 */ /* 0x000fe40000011406 */
[----:B------:R-:W-:Y:S01]  /*b3f0*/  LEA.HI R4, R8, R8, RZ, 0x1 ;  /* 0x0000000808047211 */ /* 0x000fe200078f08ff */
[----:B------:R-:W-:Y:S01]  /*b400*/  IMAD.IADD R3, R14, 0x1, -R3 ;  /* 0x000000010e037824 */ /* 0x000fe200078e0a03 */
[----:B------:R-:W-:Y:S01]  /*b410*/  SEL R100, R44, R13, P0 ;  /* 0x0000000d2c647207 */ /* 0x000fe20000000000 */
[----:B------:R-:W-:Y:S01]  /*b420*/  IMAD R6, R6, 0x10, R7 ;  /* 0x0000001006067824 */ /* 0x000fe200078e0207 */
[----:B------:R-:W-:-:S02]  /*b430*/  LOP3.LUT R7, R4, 0x1ffffffe, RZ, 0xc0, !PT ;  /* 0x1ffffffe04077812 */ /* 0x000fc400078ec0ff */
[----:B------:R-:W-:Y:S02]  /*b440*/  SEL R111, R13, R44, P0 ;  /* 0x0000002c0d6f7207 */ /* 0x000fe40000000000 */
[----:B------:R-:W-:Y:S01]  /*b450*/  SEL R28, R82, R83, P0 ;  /* 0x00000053521c7207 */ /* 0x000fe20000000000 */
[----:B------:R-:W-:Y:S01]  /*b460*/  IMAD.IADD R8, R8, 0x1, -R7 ;  /* 0x0000000108087824 */ /* 0x000fe200078e0a07 */
[----:B------:R-:W-:Y:S02]  /*b470*/  SEL R83, R83, R82, P0 ;  /* 0x0000005253537207 */ /* 0x000fe40000000000 */
[----:B------:R-:W-:Y:S01]  /*b480*/  SHF.R.S32.HI R13, RZ, 0x1f, R16 ;  /* 0x0000001fff0d7819 */ /* 0x000fe20000011410 */
[----:B------:R-:W1:Y:S01]  /*b490*/  LDC R82, c[0x0][0xbe8] ;  /* 0x0002fa00ff527b82 */ /* 0x000e620000000800 */
[----:B------:R-:W-:Y:S02]  /*b4a0*/  SEL R22, R12, R41, P0 ;  /* 0x000000290c167207 */ /* 0x000fe40000000000 */
[----:B------:R-:W-:Y:S01]  /*b4b0*/  SEL R23, R41, R12, P0 ;  /* 0x0000000c29177207 */ /* 0x000fe20000000000 */
[C---:B------:R-:W-:Y:S01]  /*b4c0*/  IMAD R9, R13.reuse, UR4, RZ ;  /* 0x000000040d097c24 */ /* 0x040fe2000f8e02ff */
[----:B------:R-:W-:Y:S01]  /*b4d0*/  SEL R12, R30, R31, P0 ;  /* 0x0000001f1e0c7207 */ /* 0x000fe20000000000 */
[----:B------:R-:W-:Y:S01]  /*b4e0*/  IMAD R13, R13, UR6, RZ ;  /* 0x000000060d0d7c24 */ /* 0x000fe2000f8e02ff */
[----:B------:R-:W-:Y:S01]  /*b4f0*/  LEA R3, R3, R6, 0x6 ;  /* 0x0000000603037211 */ /* 0x000fe200078e30ff */
[----:B------:R-:W-:Y:S01]  /*b500*/  IMAD R9, R16, UR5, R9 ;  /* 0x0000000510097c24 */ /* 0x000fe2000f8e0209 */
[----:B------:R-:W-:Y:S01]  /*b510*/  SEL R80, R76, R37, P0 ;  /* 0x000000254c507207 */ /* 0x000fe20000000000 */
[----:B------:R-:W-:Y:S01]  /*b520*/  IMAD R13, R16, UR7, R13 ;  /* 0x00000007100d7c24 */ /* 0x000fe2000f8e020d */
[----:B------:R-:W-:Y:S01]  /*b530*/  SEL R97, R37, R76, P0 ;  /* 0x0000004c25617207 */ /* 0x000fe20000000000 */
[----:B------:R-:W-:Y:S01]  /*b540*/  IMAD R8, R8, 0x8, R3 ;  /* 0x0000000808087824 */ /* 0x000fe200078e0203 */
[----:B------:R-:W-:Y:S01]  /*b550*/  SEL R64, R40, R81, P0 ;  /* 0x0000005128407207 */ /* 0x000fe20000000000 */
[----:B------:R-:W-:Y:S01]  /*b560*/  IMAD.IADD R33, R33, 0x1, R9 ;  /* 0x0000000121217824 */ /* 0x000fe200078e0209 */
[----:B------:R-:W-:Y:S01]  /*b570*/  SEL R93, R81, R40, P0 ;  /* 0x00000028515d7207 */ /* 0x000fe20000000000 */
[----:B------:R-:W-:Y:S01]  /*b580*/  IMAD.WIDE.U32 R40, R16, UR6, RZ ;  /* 0x0000000610287c25 */ /* 0x000fe2000f8e00ff */
[----:B------:R-:W-:Y:S01]  /*b590*/  SEL R76, R84, R45, P0 ;  /* 0x0000002d544c7207 */ /* 0x000fe20000000000 */
[----:B------:R-:W3:Y:S01]  /*b5a0*/  S2UR UR4, SR_CTAID.Y ;  /* 0x00000000000479c3 */ /* 0x000ee20000002600 */
[----:B------:R-:W-:Y:S01]  /*b5b0*/  SEL R77, R45, R84, P0 ;  /* 0x000000542d4d7207 */ /* 0x000fe20000000000 */
[----:B------:R-:W-:Y:S01]  /*b5c0*/  IMAD.IADD R41, R41, 0x1, R13 ;  /* 0x0000000129297824 */ /* 0x000fe200078e020d */
[----:B------:R-:W-:Y:S01]  /*b5d0*/  SEL R48, R34, R35, P0 ;  /* 0x0000002322307207 */ /* 0x000fe20000000000 */
[----:B------:R-:W-:Y:S01]  /*b5e0*/  ULDC.64 UR6, c[0x0][0xb48] ;  /* 0x0002d20000067ab9 */ /* 0x000fe20000000a00 */
[----:B------:R-:W-:-:S02]  /*b5f0*/  SEL R81, R35, R34, P0 ;  /* 0x0000002223517207 */ /* 0x000fc40000000000 */
[----:B------:R-:W-:Y:S02]  /*b600*/  SEL R34, R86, R87, P0 ;  /* 0x0000005756227207 */ /* 0x000fe40000000000 */
[----:B------:R-:W-:Y:S02]  /*b610*/  SEL R92, R20, R57, P0 ;  /* 0x00000039145c7207 */ /* 0x000fe40000000000 */
[----:B------:R-:W-:Y:S02]  /*b620*/  SEL R103, R57, R20, P0 ;  /* 0x0000001439677207 */ /* 0x000fe40000000000 */
[----:B------:R-:W-:Y:S02]  /*b630*/  SEL R90, R68, R29, P0 ;  /* 0x0000001d445a7207 */ /* 0x000fe40000000000 */
[----:B------:R-:W-:Y:S02]  /*b640*/  SEL R101, R29, R68, P0 ;  /* 0x000000441d657207 */ /* 0x000fe40000000000 */
[----:B------:R-:W-:-:S02]  /*b650*/  SEL R87, R87, R86, P0 ;  /* 0x0000005657577207 */ /* 0x000fc40000000000 */
[----:B------:R-:W-:Y:S02]  /*b660*/  SEL R68, R42, R43, P0 ;  /* 0x0000002b2a447207 */ /* 0x000fe40000000000 */
[----:B------:R-:W-:Y:S02]  /*b670*/  SEL R69, R43, R42, P0 ;  /* 0x0000002a2b457207 */ /* 0x000fe40000000000 */
[----:B------:R-:W-:Y:S02]  /*b680*/  SEL R94, R60, R21, P0 ;  /* 0x000000153c5e7207 */ /* 0x000fe40000000000 */
[----:B------:R-:W-:Y:S02]  /*b690*/  SEL R105, R21, R60, P0 ;  /* 0x0000003c15697207 */ /* 0x000fe40000000000 */
[----:B------:R-:W-:Y:S02]  /*b6a0*/  SEL R85, R39, R38, P0 ;  /* 0x0000002627557207 */ /* 0x000fe40000000000 */
[----:B------:R-:W-:-:S02]  /*b6b0*/  SEL R42, R70, R71, P0 ;  /* 0x00000047462a7207 */ /* 0x000fc40000000000 */
[----:B------:R-:W-:Y:S01]  /*b6c0*/  SEL R43, R71, R70, P0 ;  /* 0x00000046472b7207 */ /* 0x000fe20000000000 */
[C---:B0-----:R-:W-:Y:S01]  /*b6d0*/  IMAD R71, R73.reuse, 0x80, R3 ;  /* 0x0000008049477824 */ /* 0x041fe200078e0203 */
[----:B------:R-:W-:Y:S01]  /*b6e0*/  SEL R10, R50, R51, P0 ;  /* 0x00000033320a7207 */ /* 0x000fe20000000000 */
[----:B------:R-:W-:Y:S01]  /*b6f0*/  IMAD R73, R73, 0x80, R8 ;  /* 0x0000008049497824 */ /* 0x000fe200078e0208 */
[----:B------:R-:W-:Y:S02]  /*b700*/  SEL R91, R31, R30, P0 ;  /* 0x0000001e1f5b7207 */ /* 0x000fe40000000000 */
[----:B------:R-:W-:Y:S02]  /*b710*/  SEL R60, R54, R55, P0 ;  /* 0x00000037363c7207 */ /* 0x000fe40000000000 */
[----:B------:R-:W-:Y:S02]  /*b720*/  SEL R61, R55, R54, P0 ;  /* 0x00000036373d7207 */ /* 0x000fe40000000000 */
[----:B------:R-:W-:-:S02]  /*b730*/  LOP3.LUT R70, R17, 0x7ffffffc, RZ, 0xc0, !PT ;  /* 0x7ffffffc11467812 */ /* 0x000fc400078ec0ff */
[----:B------:R-:W-:Y:S02]  /*b740*/  SEL R44, R26, R27, P0 ;  /* 0x0000001b1a2c7207 */ /* 0x000fe40000000000 */
[----:B------:R-:W-:Y:S01]  /*b750*/  SEL R89, R27, R26, P0 ;  /* 0x0000001a1b597207 */ /* 0x000fe20000000000 */
[----:B------:R-:W-:Y:S01]  /*b760*/  IMAD.IADD R70, R15, 0x1, -R70 ;  /* 0x000000010f467824 */ /* 0x000fe200078e0a46 */
[----:B------:R-:W-:Y:S02]  /*b770*/  SEL R18, R46, R47, P0 ;  /* 0x0000002f2e127207 */ /* 0x000fe40000000000 */
[----:B------:R-:W-:Y:S02]  /*b780*/  SEL R52, R62, R63, P0 ;  /* 0x0000003f3e347207 */ /* 0x000fe40000000000 */
[----:B------:R-:W-:Y:S02]  /*b790*/  SEL R53, R63, R62, P0 ;  /* 0x0000003e3f357207 */ /* 0x000fe40000000000 */
[----:B------:R-:W-:-:S02]  /*b7a0*/  SEL R104, R36, R11, P0 ;  /* 0x0000000b24687207 */ /* 0x000fc40000000000 */
[----:B------:R-:W-:Y:S02]  /*b7b0*/  SEL R115, R11, R36, P0 ;  /* 0x000000240b737207 */ /* 0x000fe40000000000 */
[----:B------:R-:W-:Y:S02]  /*b7c0*/  SEL R20, R38, R39, P0 ;  /* 0x0000002726147207 */ /* 0x000fe40000000000 */
[----:B------:R-:W-:Y:S02]  /*b7d0*/  SEL R11, R51, R50, P0 ;  /* 0x00000032330b7207 */ /* 0x000fe40000000000 */
[----:B------:R-:W-:Y:S02]  /*b7e0*/  LOP3.LUT P1, RZ, R15, 0x3, RZ, 0xc0, !PT ;  /* 0x000000030fff7812 */ /* 0x000fe4000782c0ff */
[----:B------:R-:W-:Y:S02]  /*b7f0*/  SEL R50, R66, R67, P0 ;  /* 0x0000004342327207 */ /* 0x000fe40000000000 */
[----:B------:R-:W-:-:S02]  /*b800*/  SEL R51, R67, R66, P0 ;  /* 0x0000004243337207 */ /* 0x000fc40000000000 */
[----:B-1----:R-:W-:Y:S02]  /*b810*/  ISETP.NE.AND P2, PT, R82, 0x1, PT ;  /* 0x000000015200780c */ /* 0x002fe40003f45270 */
[----:B------:R-:W-:Y:S02]  /*b820*/  SEL R29, R47, R46, P0 ;  /* 0x0000002e2f1d7207 */ /* 0x000fe40000000000 */
[----:B------:R-:W-:Y:S02]  /*b830*/  SEL R56, R58, R59, P0 ;  /* 0x0000003b3a387207 */ /* 0x000fe40000000000 */
[----:B------:R-:W-:Y:S02]  /*b840*/  SEL R57, R59, R58, P0 ;  /* 0x0000003a3b397207 */ /* 0x000fe40000000000 */
[----:B------:R-:W-:Y:S02]  /*b850*/  SEL R36, R74, R75, P0 ;  /* 0x0000004b4a247207 */ /* 0x000fe40000000000 */
[----:B------:R-:W-:-:S02]  /*b860*/  SEL R38, R78, R79, P0 ;  /* 0x0000004f4e267207 */ /* 0x000fc40000000000 */
[----:B------:R-:W-:Y:S02]  /*b870*/  SEL R37, R79, R78, P0 ;  /* 0x0000004e4f257207 */ /* 0x000fe40000000000 */
[----:B------:R-:W-:Y:S02]  /*b880*/  SEL R39, R75, R74, P0 ;  /* 0x0000004a4b277207 */ /* 0x000fe40000000000 */
[----:B------:R-:W0:Y:S01]  /*b890*/  @P2 LDC R74, c[0x0][0xbec] ;  /* 0x0002fb00ff4a2b82 */ /* 0x000e220000000800 */
[----:B--2---:R1:W-:Y:S04]  /*b8a0*/  SHFL.IDX PT, R45, R12, R5, 0x1c1f ;  /* 0x001c1f050c2d7589 */ /* 0x0043e800000e0000 */
[----:B------:R-:W-:Y:S04]  /*b8b0*/  SHFL.IDX PT, R30, R92, R5, 0x1c1f ;  /* 0x001c1f055c1e7589 */ /* 0x000fe800000e0000 */
[----:B------:R-:W-:Y:S01]  /*b8c0*/  SHFL.IDX PT, R3, R34, R5, 0x1c1f ;  /* 0x001c1f0522037589 */ /* 0x000fe200000e0000 */
[----:B-1----:R-:W-:-:S03]  /*b8d0*/  LOP3.LUT R12, R5, 0x2, RZ, 0x3c, !PT ;  /* 0x00000002050c7812 */ /* 0x002fc600078e3cff */
[----:B------:R-:W-:Y:S04]  /*b8e0*/  SHFL.IDX PT, R55, R80, R5, 0x1c1f ;  /* 0x001c1f0550377589 */ /* 0x000fe800000e0000 */
[----:B------:R1:W2:Y:S04]  /*b8f0*/  SHFL.IDX PT, R8, R87, R12, 0x1c1f ;  /* 0x001c1f0c57087589 */ /* 0x0002a800000e0000 */
[----:B------:R-:W4:Y:S04]  /*b900*/  SHFL.IDX PT, R31, R103, R12, 0x1c1f ;  /* 0x001c1f0c671f7589 */ /* 0x000f2800000e0000 */
[----:B------:R-:W-:Y:S01]  /*b910*/  SHFL.IDX PT, R6, R106, R5, 0x1c1f ;  /* 0x001c1f056a067589 */ /* 0x000fe200000e0000 */
[----:B-1----:R-:W1:Y:S03]  /*b920*/  LDC.64 R86, c[0x0][0xb40] ;  /* 0x0002d000ff567b82 */ /* 0x002e660000000a00 */
[----:B------:R-:W-:Y:S04]  /*b930*/  SHFL.IDX PT, R27, R94, R5, 0x1c1f ;  /* 0x001c1f055e1b7589 */ /* 0x000fe800000e0000 */
[----:B------:R-:W5:Y:S04]  /*b940*/  SHFL.IDX PT, R9, R117, R12, 0x1c1f ;  /* 0x001c1f0c75097589 */ /* 0x000f6800000e0000 */
[----:B------:R-:W3:Y:S04]  /*b950*/  SHFL.IDX PT, R34, R105, R12, 0x1c1f ;  /* 0x001c1f0c69227589 */ /* 0x000ee800000e0000 */
[----:B------:R0:W-:Y:S04]  /*b960*/  SHFL.IDX PT, R80, R85, R12, 0x1c1f ;  /* 0x001c1f0c55507589 */ /* 0x0001e800000e0000 */
[----:B------:R-:W-:Y:S04]  /*b970*/  SHFL.IDX PT, R62, R10, R5, 0x1c1f ;  /* 0x001c1f050a3e7589 */ /* 0x000fe800000e0000 */
[----:B------:R-:W-:Y:S01]  /*b980*/  SHFL.IDX PT, R7, R108, R5, 0x1c1f ;  /* 0x001c1f056c077589 */ /* 0x000fe200000e0000 */
[----:B0-----:R-:W0:Y:S01]  /*b990*/  LDC.64 R84, c[0x0][0xbd8] ;  /* 0x0002f600ff547b82 */ /* 0x001e220000000a00 */
[----:B-1----:R-:W-:-:S02]  /*b9a0*/  IMAD.WIDE.U32 R40, R86, UR36, R40 ;  /* 0x0000002456287c25 */ /* 0x002fc4000f8e0028 */
[----:B------:R-:W1:Y:S04]  /*b9b0*/  SHFL.IDX PT, R10, R119, R12, 0x1c1f ;  /* 0x001c1f0c770a7589 */ /* 0x000e6800000e0000 */
[----:B------:R-:W-:Y:S04]  /*b9c0*/  SHFL.IDX PT, R14, R102, R5, 0x1c1f ;  /* 0x001c1f05660e7589 */ /* 0x000fe800000e0000 */
[----:B------:R-:W1:Y:S04]  /*b9d0*/  SHFL.IDX PT, R15, R113, R12, 0x1c1f ;  /* 0x001c1f0c710f7589 */ /* 0x000e6800000e0000 */
[----:B------:R-:W-:Y:S04]  /*b9e0*/  SHFL.IDX PT, R22, R22, R5, 0x1c1f ;  /* 0x001c1f0516167589 */ /* 0x000fe800000e0000 */
[----:B------:R-:W-:Y:S04]  /*b9f0*/  SHFL.IDX PT, R66, R18, R5, 0x1c1f ;  /* 0x001c1f0512427589 */ /* 0x000fe800000e0000 */
[----:B------:R-:W-:Y:S04]  /*ba00*/  SHFL.IDX PT, R23, R23, R12, 0x1c1f ;  /* 0x001c1f0c17177589 */ /* 0x000fe800000e0000 */
[----:B------:R-:W-:Y:S04]  /*ba10*/  SHFL.IDX PT, R13, R104, R5, 0x1c1f ;  /* 0x001c1f05680d7589 */ /* 0x000fe800000e0000 */
[----:B------:R-:W-:Y:S04]  /*ba20*/  SHFL.IDX PT, R49, R20, R5, 0x1c1f ;  /* 0x001c1f0514317589 */ /* 0x000fe800000e0000 */
[----:B------:R-:W1:Y:S04]  /*ba30*/  SHFL.IDX PT, R18, R115, R12, 0x1c1f ;  /* 0x001c1f0c73127589 */ /* 0x000e6800000e0000 */
[----:B------:R-:W-:Y:S04]  /*ba40*/  SHFL.IDX PT, R19, R100, R5, 0x1c1f ;  /* 0x001c1f0564137589 */ /* 0x000fe800000e0000 */
[----:B------:R-:W-:Y:S04]  /*ba50*/  SHFL.IDX PT, R20, R111, R12, 0x1c1f ;  /* 0x001c1f0c6f147589 */ /* 0x000fe800000e0000 */
[----:B------:R-:W-:Y:S04]  /*ba60*/  SHFL.IDX PT, R24, R96, R5, 0x1c1f ;  /* 0x001c1f0560187589 */ /* 0x000fe800000e0000 */
[----:B------:R-:W-:Y:S04]  /*ba70*/  SHFL.IDX PT, R21, R107, R12, 0x1c1f ;  /* 0x001c1f0c6b157589 */ /* 0x000fe800000e0000 */
[----:B------:R-:W-:Y:S04]  /*ba80*/  SHFL.IDX PT, R25, R98, R5, 0x1c1f ;  /* 0x001c1f0562197589 */ /* 0x000fe800000e0000 */
[----:B------:R-:W-:Y:S04]  /*ba90*/  SHFL.IDX PT, R26, R109, R12, 0x1c1f ;  /* 0x001c1f0c6d1a7589 */ /* 0x000fe800000e0000 */
[----:B------:R2:W-:Y:S04]  /*baa0*/  SHFL.IDX PT, R46, R88, R5, 0x1c1f ;  /* 0x001c1f05582e7589 */ /* 0x0005e800000e0000 */
[----:B------:R-:W-:Y:S04]  /*bab0*/  SHFL.IDX PT, R47, R99, R12, 0x1c1f ;  /* 0x001c1f0c632f7589 */ /* 0x000fe800000e0000 */
[----:B------:R-:W-:Y:S01]  /*bac0*/  SHFL.IDX PT, R58, R72, R5, 0x1c1f ;  /* 0x001c1f05483a7589 */ /* 0x000fe200000e0000 */
[----:B--2---:R-:W2:Y:S03]  /*bad0*/  @P2 LDC R88, c[0x0][0xbec] ;  /* 0x0002fb00ff582b82 */ /* 0x004ea60000000800 */
[----:B------:R-:W1:Y:S04]  /*bae0*/  SHFL.IDX PT, R59, R95, R12, 0x1c1f ;  /* 0x001c1f0c5f3b7589 */ /* 0x000e6800000e0000 */
[----:B------:R4:W-:Y:S04]  /*baf0*/  SHFL.IDX PT, R79, R89, R12, 0x1c1f ;  /* 0x001c1f0c594f7589 */ /* 0x0009e800000e0000 */
[----:B------:R-:W-:Y:S04]  /*bb00*/  SHFL.IDX PT, R35, R90, R5, 0x1c1f ;  /* 0x001c1f055a237589 */ /* 0x000fe800000e0000 */
[----:B------:R-:W1:Y:S01]  /*bb10*/  SHFL.IDX PT, R54, R101, R12, 0x1c1f ;  /* 0x001c1f0c65367589 */ /* 0x000e6200000e0000 */
[----:B----4-:R-:W4:Y:S03]  /*bb20*/  LDC R89, c[0x0][0xc50] ;  /* 0x00031400ff597b82 */ /* 0x010f260000000800 */
[----:B------:R-:W-:Y:S04]  /*bb30*/  SHFL.IDX PT, R65, R64, R5, 0x1c1f ;  /* 0x001c1f0540417589 */ /* 0x000fe800000e0000 */
[----:B------:R-:W-:Y:S01]  /*bb40*/  SHFL.IDX PT, R76, R76, R5, 0x1c1f ;  /* 0x001c1f054c4c7589 */ /* 0x000fe200000e0000 */
[----:B--2---:R-:W-:-:S03]  /*bb50*/  @P2 IMAD.HI.U32 R88, R73, R88, RZ ;  /* 0x0000005849582227 */ /* 0x004fc600078e00ff */
[----:B------:R-:W-:Y:S04]  /*bb60*/  SHFL.IDX PT, R44, R44, R5, 0x1c1f ;  /* 0x001c1f052c2c7589 */ /* 0x000fe800000e0000 */
        /* <DEDUP_REMOVED lines=9> */
[----:B------:R2:W-:Y:S04]  /*bc00*/  SHFL.IDX PT, R17, R28, R5, 0x1c1f ;  /* 0x001c1f051c117589 */ /* 0x0005e800000e0000 */
[----:B------:R-:W4:Y:S04]  /*bc10*/  SHFL.IDX PT, R64, R97, R12, 0x1c1f ;  /* 0x001c1f0c61407589 */ /* 0x000f2800000e0000 */
[----:B------:R3:W-:Y:S01]  /*bc20*/  SHFL.IDX PT, R67, R29, R12, 0x1c1f ;  /* 0x001c1f0c1d437589 */ /* 0x0007e200000e0000 */
[----:B--2---:R-:W-:-:S02]  /*bc30*/  SEL R5, R3, R8, P0 ;  /* 0x0000000803057207 */ /* 0x004fc40000000000 */
[----:B------:R-:W-:Y:S01]  /*bc40*/  SEL R28, R30, R31, P0 ;  /* 0x0000001f1e1c7207 */ /* 0x000fe20000000000 */
[----:B------:R2:W-:Y:S01]  /*bc50*/  SHFL.IDX PT, R38, R83, R12, 0x1c1f ;  /* 0x001c1f0c53267589 */ /* 0x0005e200000e0000 */
[----:B------:R-:W-:Y:S02]  /*bc60*/  SEL R3, R8, R3, P0 ;  /* 0x0000000308037207 */ /* 0x000fe40000000000 */
[----:B------:R-:W-:Y:S01]  /*bc70*/  SEL R30, R31, R30, P0 ;  /* 0x0000001e1f1e7207 */ /* 0x000fe20000000000 */
[----:B------:R-:W-:Y:S01]  /*bc80*/  SHFL.IDX PT, R77, R77, R12, 0x1c1f ;  /* 0x001c1f0c4d4d7589 */ /* 0x000fe200000e0000 */
[----:B-----5:R-:W-:Y:S02]  /*bc90*/  SEL R8, R6, R9, P0 ;  /* 0x0000000906087207 */ /* 0x020fe40000000000 */
[----:B---3--:R-:W-:Y:S01]  /*bca0*/  SEL R29, R27, R34, P0 ;  /* 0x000000221b1d7207 */ /* 0x008fe20000000000 */
[----:B------:R-:W3:Y:S01]  /*bcb0*/  SHFL.IDX PT, R72, R93, R12, 0x1c1f ;  /* 0x001c1f0c5d487589 */ /* 0x000ee200000e0000 */
[----:B------:R-:W-:Y:S01]  /*bcc0*/  SEL R31, R34, R27, P0 ;  /* 0x0000001b221f7207 */ /* 0x000fe20000000000 */
[----:B0-----:R-:W-:Y:S01]  /*bcd0*/  IMAD R34, R84, UR37, RZ ;  /* 0x0000002554227c24 */ /* 0x001fe2000f8e02ff */
[----:B------:R-:W-:Y:S01]  /*bce0*/  SEL R6, R9, R6, P0 ;  /* 0x0000000609067207 */ /* 0x000fe20000000000 */
[----:B------:R-:W0:Y:S01]  /*bcf0*/  SHFL.IDX PT, R78, R91, R12, 0x1c1f ;  /* 0x001c1f0c5b4e7589 */ /* 0x000e2200000e0000 */
[----:B-1----:R-:W-:Y:S01]  /*bd00*/  SEL R9, R7, R10, P0 ;  /* 0x0000000a07097207 */ /* 0x002fe20000000000 */
[----:B--2---:R-:W1:Y:S01]  /*bd10*/  @P2 LDC R83, c[0x0][0xbf0] ;  /* 0x0002fc00ff532b82 */ /* 0x004e620000000800 */
[----:B------:R-:W-:Y:S01]  /*bd20*/  SEL R7, R10, R7, P0 ;  /* 0x000000070a077207 */ /* 0x000fe20000000000 */
[----:B------:R-:W2:Y:S01]  /*bd30*/  SHFL.IDX PT, R81, R81, R12, 0x1c1f ;  /* 0x001c1f0c51517589 */ /* 0x000ea200000e0000 */
[----:B------:R-:W-:Y:S01]  /*bd40*/  SEL R10, R14, R15, P0 ;  /* 0x0000000f0e0a7207 */ /* 0x000fe20000000000 */
[----:B------:R-:W-:Y:S01]  /*bd50*/  IMAD R75, R85, UR36, R34 ;  /* 0x00000024554b7c24 */ /* 0x000fe2000f8e0222 */
[----:B------:R-:W-:Y:S01]  /*bd60*/  SEL R14, R15, R14, P0 ;  /* 0x0000000e0f0e7207 */ /* 0x000fe20000000000 */
[----:B------:R-:W-:Y:S01]  /*bd70*/  SHFL.IDX PT, R69, R69, R12, 0x1c1f ;  /* 0x001c1f0c45457589 */ /* 0x000fe200000e0000 */
[----:B------:R-:W-:Y:S01]  /*bd80*/  SEL R15, R18, R13, P0 ;  /* 0x0000000d120f7207 */ /* 0x000fe20000000000 */
[----:B------:R-:W5:Y:S01]  /*bd90*/  @P2 LDC R85, c[0x0][0xbf0] ;  /* 0x0002fc00ff552b82 */ /* 0x000f620000000800 */
[----:B------:R-:W-:Y:S01]  /*bda0*/  SEL R34, R59, R58, P0 ;  /* 0x0000003a3b227207 */ /* 0x000fe20000000000 */
[----:B------:R-:W-:Y:S01]  /*bdb0*/  SHFL.IDX PT, R61, R61, R12, 0x1c1f ;  /* 0x001c1f0c3d3d7589 */ /* 0x000fe200000e0000 */
[----:B------:R-:W-:-:S03]  /*bdc0*/  SEL R27, R54, R35, P0 ;  /* 0x00000023361b7207 */ /* 0x000fc60000000000 */
[----:B------:R4:W-:Y:S04]  /*bdd0*/  SHFL.IDX PT, R63, R11, R12, 0x1c1f ;  /* 0x001c1f0c0b3f7589 */ /* 0x0009e800000e0000 */
[----:B------:R-:W-:Y:S04]  /*bde0*/  SHFL.IDX PT, R53, R53, R12, 0x1c1f ;  /* 0x001c1f0c35357589 */ /* 0x000fe800000e0000 */
[----:B------:R-:W-:Y:S01]  /*bdf0*/  SHFL.IDX PT, R57, R57, R12, 0x1c1f ;  /* 0x001c1f0c39397589 */ /* 0x000fe200000e0000 */
[----:B----4-:R-:W-:-:S03]  /*be00*/  SEL R11, R13, R18, P0 ;  /* 0x000000120d0b7207 */ /* 0x010fc60000000000 */
[----:B------:R-:W-:Y:S01]  /*be10*/  SHFL.IDX PT, R43, R43, R12, 0x1c1f ;  /* 0x001c1f0c2b2b7589 */ /* 0x000fe200000e0000 */
[----:B------:R-:W-:Y:S02]  /*be20*/  SEL R13, R19, R20, P0 ;  /* 0x00000014130d7207 */ /* 0x000fe40000000000 */
[----:B------:R-:W-:Y:S01]  /*be30*/  SEL R18, R46, R47, P0 ;  /* 0x0000002f2e127207 */ /* 0x000fe20000000000 */
[----:B------:R-:W-:Y:S04]  /*be40*/  SHFL.IDX PT, R51, R51, R12, 0x1c1f ;  /* 0x001c1f0c33337589 */ /* 0x000fe800000e0000 */
[----:B------:R-:W-:Y:S04]  /*be50*/  SHFL.IDX PT, R37, R37, R12, 0x1c1f ;  /* 0x001c1f0c25257589 */ /* 0x000fe800000e0000 */
[----:B------:R4:W-:Y:S02]  /*be60*/  SHFL.IDX PT, R39, R39, R12, 0x1c1f ;  /* 0x001c1f0c27277589 */ /* 0x0009e400000e0000 */
[----:B----4-:R-:W-:-:S02]  /*be70*/  SEL R12, R22, R23, P0 ;  /* 0x00000017160c7207 */ /* 0x010fc40000000000 */
[----:B------:R-:W-:Y:S02]  /*be80*/  SEL R22, R23, R22, P0 ;  /* 0x0000001617167207 */ /* 0x000fe40000000000 */
[----:B------:R-:W-:Y:S02]  /*be90*/  SEL R23, R20, R19, P0 ;  /* 0x0000001314177207 */ /* 0x000fe40000000000 */
[----:B------:R-:W-:Y:S02]  /*bea0*/  SEL R20, R24, R21, P0 ;  /* 0x0000001518147207 */ /* 0x000fe40000000000 */
[----:B------:R-:W-:Y:S02]  /*beb0*/  SEL R24, R21, R24, P0 ;  /* 0x0000001815187207 */ /* 0x000fe40000000000 */
[----:B------:R-:W-:Y:S02]  /*bec0*/  SEL R21, R25, R26, P0 ;  /* 0x0000001a19157207 */ /* 0x000fe40000000000 */
[----:B------:R-:W-:-:S02]  /*bed0*/  SEL R25, R26, R25, P0 ;  /* 0x000000191a197207 */ /* 0x000fc40000000000 */
[----:B------:R-:W-:Y:S01]  /*bee0*/  SEL R26, R47, R46, P0 ;  /* 0x0000002e2f1a7207 */ /* 0x000fe20000000000 */
[----:B------:R-:W-:Y:S01]  /*bef0*/  IMAD.WIDE.U32 R46, R84, UR36, R32 ;  /* 0x00000024542e7c25 */ /* 0x000fe2000f8e0020 */
[----:B------:R-:W-:Y:S02]  /*bf00*/  SEL R32, R58, R59, P0 ;  /* 0x0000003b3a207207 */ /* 0x000fe40000000000 */
[----:B------:R-:W-:Y:S01]  /*bf10*/  SEL R19, R35, R54, P0 ;  /* 0x0000003623137207 */ /* 0x000fe20000000000 */
[----:B------:R-:W-:Y:S01]  /*bf20*/  IMAD.MOV R58, RZ, RZ, -R16 ;  /* 0x000000ffff3a7224 */ /* 0x000fe200078e0a10 */
[----:B------:R-:W-:Y:S01]  /*bf30*/  SEL R33, R55, R64, P0 ;  /* 0x0000004037217207 */ /* 0x000fe20000000000 */
[----:B------:R-:W-:Y:S01]  /*bf40*/  IMAD R54, R86, UR37, RZ ;  /* 0x0000002556367c24 */ /* 0x000fe2000f8e02ff */
[----:B------:R-:W-:Y:S01]  /*bf50*/  SEL R35, R64, R55, P0 ;  /* 0x0000003740237207 */ /* 0x000fe20000000000 */
[----:B------:R-:W-:Y:S01]  /*bf60*/  IMAD R89, R89, R58, UR4 ;  /* 0x0000000459597e24 */ /* 0x000fe2000f8e023a */
[----:B------:R-:W-:Y:S01]  /*bf70*/  ULDC.64 UR4, c[0x0][0xbe0] ;  /* 0x0002f80000047ab9 */ /* 0x000fe20000000a00 */
[----:B------:R-:W-:-:S03]  /*bf80*/  @P2 IMAD.HI.U32 R16, R73, R74, RZ ;  /* 0x0000004a49102227 */ /* 0x000fc600078e00ff */
[----:B------:R-:W-:Y:S01]  /*bf90*/  SHF.R.S32.HI R64, RZ, 0x1f, R89 ;  /* 0x0000001fff407819 */ /* 0x000fe20000011459 */
[----:B------:R-:W-:Y:S02]  /*bfa0*/  IMAD R55, R87, UR36, R54 ;  /* 0x0000002457377c24 */ /* 0x000fe4000f8e0236 */
[----:B------:R-:W-:Y:S02]  /*bfb0*/  IMAD.IADD R47, R47, 0x1, R75 ;  /* 0x000000012f2f7824 */ /* 0x000fe400078e024b */
[----:B------:R-:W-:Y:S01]  /*bfc0*/  IMAD.MOV.U32 R59, RZ, RZ, R73 ;  /* 0x000000ffff3b7224 */ /* 0x000fe200078e0049 */
[----:B-1----:R-:W-:Y:S01]  /*bfd0*/  @P2 SHF.R.U32.HI R59, RZ, R83, R16 ;  /* 0x00000053ff3b2219 */ /* 0x002fe20000011610 */
[----:B------:R-:W-:Y:S02]  /*bfe0*/  IMAD.IADD R55, R41, 0x1, R55 ;  /* 0x0000000129377824 */ /* 0x000fe400078e0237 */
[----:B------:R-:W-:Y:S02]  /*bff0*/  IMAD.MOV.U32 R54, RZ, RZ, R40 ;  /* 0x000000ffff367224 */ /* 0x000fe400078e0028 */
[----:B------:R-:W-:Y:S01]  /*c000*/  IMAD.MOV.U32 R75, RZ, RZ, R73 ;  /* 0x000000ffff4b7224 */ /* 0x000fe200078e0049 */
[----:B-----5:R-:W-:Y:S01]  /*c010*/  @P2 SHF.R.U32.HI R75, RZ, R85, R88 ;  /* 0x00000055ff4b2219 */ /* 0x020fe20000011658 */
[----:B------:R-:W-:-:S02]  /*c020*/  IMAD R16, R64, UR4, RZ ;  /* 0x0000000440107c24 */ /* 0x000fc4000f8e02ff */
[----:B------:R-:W-:-:S04]  /*c030*/  IMAD.WIDE.U32 R40, R89, UR4, R46 ;  /* 0x0000000459287c25 */ /* 0x000fc8000f8e002e */
[----:B------:R-:W-:Y:S01]  /*c040*/  IMAD R58, R89, UR5, R16 ;  /* 0x00000005593a7c24 */ /* 0x000fe2000f8e0210 */
[----:B------:R-:W-:Y:S01]  /*c050*/  IADD3 R40, P2, R59, R40, RZ ;  /* 0x000000283b287210 */ /* 0x000fe20007f5e0ff */
[----:B------:R-:W-:Y:S01]  /*c060*/  IMAD.WIDE.U32 R46, R89, UR6, R54 ;  /* 0x00000006592e7c25 */ /* 0x000fe2000f8e0036 */
[----:B------:R-:W-:Y:S01]  /*c070*/  SHF.R.S32.HI R55, RZ, 0x1f, R59 ;  /* 0x0000001fff377819 */ /* 0x000fe2000001143b */
[----:B------:R-:W-:Y:S01]  /*c080*/  ULDC.64 UR4, c[0x0][0xb30] ;  /* 0x0002cc0000047ab9 */ /* 0x000fe20000000a00 */
[----:B------:R-:W-:Y:S01]  /*c090*/  SHF.R.S32.HI R16, RZ, 0x1f, R75 ;  /* 0x0000001fff107819 */ /* 0x000fe2000001144b */
[----:B------:R-:W-:Y:S01]  /*c0a0*/  IMAD R64, R64, UR6, RZ ;  /* 0x0000000640407c24 */ /* 0x000fe2000f8e02ff */
[----:B------:R-:W-:Y:S01]  /*c0b0*/  IADD3.X R41, R55, R41, R58, P2, !PT ;  /* 0x0000002937297210 */ /* 0x000fe200017fe43a */
[----:B------:R-:W-:Y:S01]  /*c0c0*/  IMAD.MOV R54, RZ, RZ, -R59 ;  /* 0x000000ffff367224 */ /* 0x000fe200078e0a3b */
[----:B---3--:R-:W-:Y:S01]  /*c0d0*/  SEL R58, R72, R65, P0 ;  /* 0x00000041483a7207 */ /* 0x008fe20000000000 */
[----:B------:R-:W-:-:S02]  /*c0e0*/  IMAD.MOV R59, RZ, RZ, -R75 ;  /* 0x000000ffff3b7224 */ /* 0x000fc400078e0a4b */
[----:B------:R-:W-:Y:S01]  /*c0f0*/  IMAD R83, R89, UR7, R64 ;  /* 0x0000000759537c24 */ /* 0x000fe2000f8e0240 */
[----:B------:R-:W-:Y:S01]  /*c100*/  ULDC.64 UR6, c[0x0][0xbc8] ;  /* 0x0002f20000067ab9 */ /* 0x000fe20000000a00 */
[----:B------:R-:W-:Y:S02]  /*c110*/  IMAD R16, R16, UR4, RZ ;  /* 0x0000000410107c24 */ /* 0x000fe4000f8e02ff */
[C-C-:B------:R-:W-:Y:S02]  /*c120*/  IMAD R55, R82.reuse, R54, R73.reuse ;  /* 0x0000003652377224 */ /* 0x140fe400078e0249 */
[----:B------:R-:W-:Y:S02]  /*c130*/  IMAD R59, R82, R59, R73 ;  /* 0x0000003b523b7224 */ /* 0x000fe400078e0249 */
[----:B------:R-:W-:Y:S02]  /*c140*/  IMAD.IADD R47, R47, 0x1, R83 ;  /* 0x000000012f2f7824 */ /* 0x000fe400078e0253 */
[C---:B------:R-:W-:Y:S01]  /*c150*/  IMAD R73, R75.reuse, UR5, R16 ;  /* 0x000000054b497c24 */ /* 0x040fe2000f8e0210 */
[----:B------:R-:W-:Y:S01]  /*c160*/  SHF.R.S32.HI R16, RZ, 0x1f, R55 ;  /* 0x0000001fff107819 */ /* 0x000fe20000011437 */
[----:B------:R-:W-:Y:S01]  /*c170*/  IMAD.WIDE.U32 R46, R75, UR4, R46 ;  /* 0x000000044b2e7c25 */ /* 0x000fe2000f8e002e */
[----:B------:R-:W-:Y:S01]  /*c180*/  SHF.R.S32.HI R54, RZ, 0x1f, R59 ;  /* 0x0000001fff367819 */ /* 0x000fe2000001143b */
[----:B------:R-:W1:Y:S01]  /*c190*/  S2UR UR5, SR_CgaCtaId ;  /* 0x00000000000579c3 */ /* 0x000e620000008800 */
[----:B------:R-:W-:Y:S01]  /*c1a0*/  UMOV UR4, 0x400 ;  /* 0x0000040000047882 */ /* 0x000fe20000000000 */
[----:B------:R-:W-:Y:S01]  /*c1b0*/  IMAD R16, R16, UR6, RZ ;  /* 0x0000000610107c24 */ /* 0x000fe2000f8e02ff */
[----:B------:R-:W-:Y:S01]  /*c1c0*/  IADD3 R47, R47, R73, RZ ;  /* 0x000000492f2f7210 */ /* 0x000fe20007ffe0ff */
[----:B------:R-:W-:-:S02]  /*c1d0*/  IMAD R54, R54, UR8, RZ ;  /* 0x0000000836367c24 */ /* 0x000fc4000f8e02ff */
[C---:B------:R-:W-:Y:S02]  /*c1e0*/  IMAD R73, R55.reuse, UR7, R16 ;  /* 0x0000000737497c24 */ /* 0x040fe4000f8e0210 */
[----:B------:R-:W-:Y:S01]  /*c1f0*/  IMAD.WIDE.U32 R40, R55, UR6, R40 ;  /* 0x0000000637287c25 */ /* 0x000fe2000f8e0028 */
[----:B------:R-:W-:-:S03]  /*c200*/  ULDC.64 UR6, c[0x0][0xba8] ;  /* 0x0002ea0000067ab9 */ /* 0x000fc60000000a00 */
[C---:B------:R-:W-:Y:S01]  /*c210*/  IMAD R75, R59.reuse, UR9, R54 ;  /* 0x000000093b4b7c24 */ /* 0x040fe2000f8e0236 */
[----:B------:R-:W-:Y:S01]  /*c220*/  LEA R84, P2, R40, UR6, 0x2 ;  /* 0x0000000628547c11 */ /* 0x000fe2000f8410ff */
[----:B------:R-:W-:Y:S01]  /*c230*/  IMAD.WIDE.U32 R46, R59, UR8, R46 ;  /* 0x000000083b2e7c25 */ /* 0x000fe2000f8e002e */
[----:B------:R-:W-:Y:S01]  /*c240*/  SEL R54, R65, R72, P0 ;  /* 0x0000004841367207 */ /* 0x000fe20000000000 */
[----:B------:R-:W-:Y:S01]  /*c250*/  ULDC UR6, c[0x0][0xa88] ;  /* 0x0002a20000067ab9 */ /* 0x000fe20000000800 */
[----:B------:R-:W-:Y:S01]  /*c260*/  ULDC.64 UR8, c[0x0][0xb00] ;  /* 0x0002c00000087ab9 */ /* 0x000fe20000000a00 */
[----:B------:R-:W-:Y:S01]  /*c270*/  IMAD.IADD R55, R41, 0x1, R73 ;  /* 0x0000000129377824 */ /* 0x000fe200078e0249 */
[----:B------:R-:W-:Y:S01]  /*c280*/  SHFL.IDX PT, R72, R84, RZ, 0x1c1f ;  /* 0x001c1fff54487589 */ /* 0x000fe200000e0000 */
[----:B------:R-:W-:Y:S01]  /*c290*/  IMAD.IADD R41, R47, 0x1, R75 ;  /* 0x000000012f297824 */ /* 0x000fe200078e024b */
[----:B------:R-:W-:Y:S01]  /*c2a0*/  LEA R85, P3, R46, UR8, 0x2 ;  /* 0x000000082e557c11 */ /* 0x000fe2000f8610ff */
[----:B------:R-:W-:Y:S01]  /*c2b0*/  IMAD R16, R82, UR6, RZ ;  /* 0x0000000652107c24 */ /* 0x000fe2000f8e02ff */
[----:B------:R-:W-:Y:S01]  /*c2c0*/  LEA.HI.X R47, R40, UR7, R55, 0x2, P2 ;  /* 0x00000007282f7c11 */ /* 0x000fe200090f1437 */
[----:B------:R-:W-:Y:S01]  /*c2d0*/  SHFL.IDX PT, R74, R84, 0x1, 0x1c1f ;  /* 0x003c1f00544a7f89 */ /* 0x000fe200000e0000 */
[----:B-1----:R-:W-:Y:S01]  /*c2e0*/  ULEA UR4, UR5, UR4, 0x18 ;  /* 0x0000000405047291 */ /* 0x002fe2000f8ec03f */
[C---:B------:R-:W-:Y:S01]  /*c2f0*/  VIADD R83, R71.reuse, 0x8 ;  /* 0x0000000847537836 */ /* 0x040fe20000000000 */
[----:B------:R-:W-:Y:S01]  /*c300*/  ISETP.GE.OR P2, PT, R71, R16, P1 ;  /* 0x000000104700720c */ /* 0x000fe20000f46670 */
[----:B------:R-:W1:Y:S01]  /*c310*/  SHFL.IDX PT, R73, R47, RZ, 0x1c1f ;  /* 0x001c1fff2f497589 */ /* 0x000e6200000e0000 */
[----:B------:R-:W-:Y:S01]  /*c320*/  UIADD3 UR4, UR4, 0x2e820, URZ ;  /* 0x0002e82004047890 */ /* 0x000fe2000fffe03f */
[----:B------:R-:W-:-:S02]  /*c330*/  LEA.HI.X R86, R46, UR9, R41, 0x2, P3 ;  /* 0x000000092e567c11 */ /* 0x000fc400098f1429 */
[----:B------:R3:W4:Y:S01]  /*c340*/  SHFL.IDX PT, R75, R47, 0x1, 0x1c1f ;  /* 0x003c1f002f4b7f89 */ /* 0x00072200000e0000 */
[-C--:B------:R-:W-:Y:S01]  /*c350*/  ISETP.GE.OR P1, PT, R83, R16.reuse, P1 ;  /* 0x000000105300720c */ /* 0x080fe20000f26670 */
[----:B------:R-:W-:Y:S01]  /*c360*/  UPRMT UR4, URZ, 0x654, UR4 ;  /* 0x000006543f047896 */ /* 0x000fe20008000004 */
[----:B------:R-:W-:Y:S01]  /*c370*/  ISETP.GE.AND P3, PT, R71, R16, PT ;  /* 0x000000104700720c */ /* 0x000fe20003f66270 */
[----:B------:R1:W4:Y:S01]  /*c380*/  SHFL.IDX PT, R64, R85, RZ, 0x1c1f ;  /* 0x001c1fff55407589 */ /* 0x00032200000e0000 */
[----:B------:R-:W-:Y:S01]  /*c390*/  SEL R40, R44, R79, P0 ;  /* 0x0000004f2c287207 */ /* 0x000fe20000000000 */
[----:B------:R-:W-:Y:S01]  /*c3a0*/  IMAD.SHL.U32 R71, R70, 0x2, RZ ;  /* 0x0000000246477824 */ /* 0x000fe200078e00ff */
[----:B0-----:R-:W-:Y:S01]  /*c3b0*/  SEL R41, R45, R78, P0 ;  /* 0x0000004e2d297207 */ /* 0x001fe20000000000 */
[----:B------:R0:W0:Y:S01]  /*c3c0*/  SHFL.IDX PT, R65, R86, RZ, 0x1c1f ;  /* 0x001c1fff56417589 */ /* 0x00002200000e0000 */
[----:B--2---:R-:W-:Y:S02]  /*c3d0*/  SEL R46, R48, R81, P0 ;  /* 0x00000051302e7207 */ /* 0x004fe40000000000 */
[----:B------:R-:W-:Y:S01]  /*c3e0*/  SYNCS.ARRIVE.TRANS64.RED.A1T0 RZ, [UR4], RZ ;  /* 0x000000ffffff79a7 */ /* 0x000fe20008100404 */
[----:B---3--:R-:W-:-:S02]  /*c3f0*/  SEL R47, R49, R80, P0 ;  /* 0x00000050312f7207 */ /* 0x008fc40000000000 */
[----:B------:R-:W-:Y:S02]  /*c400*/  SEL R55, R76, R77, P0 ;  /* 0x0000004d4c377207 */ /* 0x000fe40000000000 */
[----:B------:R-:W-:Y:S02]  /*c410*/  SEL R59, R77, R76, P0 ;  /* 0x0000004c4d3b7207 */ /* 0x000fe40000000000 */
[----:B------:R-:W-:Y:S01]  /*c420*/  SEL R44, R79, R44, P0 ;  /* 0x0000002c4f2c7207 */ /* 0x000fe20000000000 */
[----:B-1----:R1:W-:Y:S01]  /*c430*/  @!P2 ST.E desc[UR44][R72.64], R0 ;  /* 0x000000004800a985 */ /* 0x0023e2000c10192c */
[----:B------:R-:W-:Y:S02]  /*c440*/  SEL R45, R78, R45, P0 ;  /* 0x0000002d4e2d7207 */ /* 0x000fe40000000000 */
[----:B------:R-:W-:Y:S01]  /*c450*/  SEL R48, R81, R48, P0 ;  /* 0x0000003051307207 */ /* 0x000fe20000000000 */
[----:B----4-:R1:W-:Y:S01]  /*c460*/  @!P1 ST.E desc[UR44][R74.64], R2 ;  /* 0x000000024a009985 */ /* 0x0103e2000c10192c */
[----:B------:R-:W-:Y:S01]  /*c470*/  SEL R49, R80, R49, P0 ;  /* 0x0000003150317207 */ /* 0x000fe20000000000 */
[----:B------:R-:W-:Y:S06]  /*c480*/  @P3 BRA `(.L_x_37) ;  /* 0x0000000400783947 */ /* 0x000fec0003800000 */
[C---:B-1----:R-:W-:Y:S01]  /*c490*/  VIADD R0, R71.reuse, 0x8 ;  /* 0x0000000847007836 */ /* 0x042fe20000000000 */
[----:B------:R-:W-:Y:S01]  /*c4a0*/  ULDC UR4, c[0x0][0xac8] ;  /* 0x0002b20000047ab9 */ /* 0x000fe20000000800 */
[C---:B------:R-:W-:Y:S01]  /*c4b0*/  VIADD R70, R71.reuse, 0x10 ;  /* 0x0000001047467836 */ /* 0x040fe20000000000 */
[C---:B------:R-:W-:Y:S01]  /*c4c0*/  ISETP.GE.AND P2, PT, R71.reuse, UR4, PT ;  /* 0x0000000447007c0c */ /* 0x040fe2000bf46270 */
[C---:B------:R-:W-:Y:S01]  /*c4d0*/  VIADD R78, R71.reuse, 0x18 ;  /* 0x00000018474e7836 */ /* 0x040fe20000000000 */
[----:B------:R-:W-:Y:S01]  /*c4e0*/  ISETP.GE.AND P3, PT, R0, UR4, PT ;  /* 0x0000000400007c0c */ /* 0x000fe2000bf66270 */
[C---:B------:R-:W-:Y:S01]  /*c4f0*/  VIADD R79, R71.reuse, 0x20 ;  /* 0x00000020474f7836 */ /* 0x040fe20000000000 */
[----:B------:R-:W-:Y:S01]  /*c500*/  ISETP.GE.AND P4, PT, R70, UR4, PT ;  /* 0x0000000446007c0c */ /* 0x000fe2000bf86270 */
[----:B------:R-:W-:Y:S01]  /*c510*/  VIADD R80, R71, 0x38 ;  /* 0x0000003847507836 */ /* 0x000fe20000000000 */
[----:B------:R-:W-:-:S04]  /*c520*/  ISETP.GE.AND P1, PT, R78, UR4, PT ;  /* 0x000000044e007c0c */ /* 0x000fc8000bf26270 */
[----:B------:R-:W-:-:S03]  /*c530*/  ISETP.GE.AND P5, PT, R80, UR4, PT ;  /* 0x0000000450007c0c */ /* 0x000fc6000bfa6270 */
[C-C-:B0-----:R-:W-:Y:S02]  /*c540*/  @!P2 IMAD.WIDE R72, R71.reuse, 0x4, R64.reuse ;  /* 0x000000044748a825 */ /* 0x141fe400078e0240 */
[----:B------:R-:W-:Y:S02]  /*c550*/  @!P3 LEA.HI R0, R0, R0, RZ, 0x1 ;  /* 0x000000000000b211 */ /* 0x000fe400078f08ff */
[----:B------:R-:W-:Y:S01]  /*c560*/  @!P4 LEA.HI R70, R70, R70, RZ, 0x1 ;  /* 0x000000464646c211 */ /* 0x000fe200078f08ff */
[----:B------:R0:W-:Y:S01]  /*c570*/  @!P2 ST.E.64 desc[UR44][R72.64], R8 ;  /* 0x000000084800a985 */ /* 0x0001e2000c101b2c */
[----:B------:R-:W-:Y:S01]  /*c580*/  @!P3 LOP3.LUT R75, R0, 0xfffffffe, RZ, 0xc0, !PT ;  /* 0xfffffffe004bb812 */ /* 0x000fe200078ec0ff */
[----:B------:R-:W-:Y:S01]  /*c590*/  VIADD R0, R71, 0x28 ;  /* 0x0000002847007836 */ /* 0x000fe20000000000 */
[----:B------:R-:W-:Y:S02]  /*c5a0*/  @!P1 LEA.HI R78, R78, R78, RZ, 0x1 ;  /* 0x0000004e4e4e9211 */ /* 0x000fe400078f08ff */
[----:B------:R-:W-:Y:S01]  /*c5b0*/  @!P4 LOP3.LUT R77, R70, 0xfffffffe, RZ, 0xc0, !PT ;  /* 0xfffffffe464dc812 */ /* 0x000fe200078ec0ff */
[----:B------:R-:W-:Y:S01]  /*c5c0*/  @!P3 IMAD.WIDE R74, R75, 0x4, R64 ;  /* 0x000000044b4ab825 */ /* 0x000fe200078e0240 */
[----:B------:R-:W-:-:S02]  /*c5d0*/  ISETP.GE.AND P2, PT, R79, UR4, PT ;  /* 0x000000044f007c0c */ /* 0x000fc4000bf46270 */
[----:B------:R-:W-:Y:S01]  /*c5e0*/  @!P5 LEA.HI R80, R80, R80, RZ, 0x1 ;  /* 0x000000505050d211 */ /* 0x000fe200078f08ff */
[----:B------:R-:W-:Y:S01]  /*c5f0*/  VIADD R70, R71, 0x30 ;  /* 0x0000003047467836 */ /* 0x000fe20000000000 */
[----:B------:R1:W-:Y:S01]  /*c600*/  @!P3 ST.E.64 desc[UR44][R74.64], R6 ;  /* 0x000000064a00b985 */ /* 0x0003e2000c101b2c */
[----:B------:R-:W-:Y:S01]  /*c610*/  @!P4 IMAD.WIDE R76, R77, 0x4, R64 ;  /* 0x000000044d4cc825 */ /* 0x000fe200078e0240 */
[----:B------:R-:W-:Y:S02]  /*c620*/  ISETP.GE.AND P3, PT, R0, UR4, PT ;  /* 0x0000000400007c0c */ /* 0x000fe4000bf66270 */
[----:B0-----:R-:W-:Y:S01]  /*c630*/  @!P1 LOP3.LUT R9, R78, 0xfffffffe, RZ, 0xc0, !PT ;  /* 0xfffffffe4e099812 */ /* 0x001fe200078ec0ff */
[C---:B------:R-:W-:Y:S01]  /*c640*/  VIADD R72, R71.reuse, 0x40 ;  /* 0x0000004047487836 */ /* 0x040fe20000000000 */
[----:B------:R-:W-:Y:S01]  /*c650*/  ISETP.GE.AND P6, PT, R70, UR4, PT ;  /* 0x0000000446007c0c */ /* 0x000fe2000bfc6270 */
[----:B------:R-:W-:Y:S01]  /*c660*/  VIADD R78, R71, 0x48 ;  /* 0x00000048474e7836 */ /* 0x000fe20000000000 */
[----:B------:R0:W-:Y:S01]  /*c670*/  @!P4 ST.E.64 desc[UR44][R76.64], R10 ;  /* 0x0000000a4c00c985 */ /* 0x0001e2000c101b2c */
[----:B------:R-:W-:-:S02]  /*c680*/  @!P2 LEA.HI R79, R79, R79, RZ, 0x1 ;  /* 0x0000004f4f4fa211 */ /* 0x000fc400078f08ff */
[----:B------:R-:W-:Y:S01]  /*c690*/  ISETP.GE.AND P4, PT, R72, UR4, PT ;  /* 0x0000000448007c0c */ /* 0x000fe2000bf86270 */
[--C-:B-1----:R-:W-:Y:S01]  /*c6a0*/  @!P1 IMAD.WIDE R6, R9, 0x4, R64.reuse ;  /* 0x0000000409069825 */ /* 0x102fe200078e0240 */
[----:B------:R-:W-:Y:S02]  /*c6b0*/  @!P2 LOP3.LUT R9, R79, 0xfffffffe, RZ, 0xc0, !PT ;  /* 0xfffffffe4f09a812 */ /* 0x000fe400078ec0ff */
[----:B------:R-:W-:Y:S02]  /*c6c0*/  @!P3 LEA.HI R0, R0, R0, RZ, 0x1 ;  /* 0x000000000000b211 */ /* 0x000fe400078f08ff */
[----:B------:R1:W-:Y:S01]  /*c6d0*/  @!P1 ST.E.64 desc[UR44][R6.64], R14 ;  /* 0x0000000e06009985 */ /* 0x0003e2000c101b2c */
[----:B------:R-:W-:Y:S01]  /*c6e0*/  ISETP.GE.AND P1, PT, R78, UR4, PT ;  /* 0x000000044e007c0c */ /* 0x000fe2000bf26270 */
[----:B------:R-:W-:Y:S01]  /*c6f0*/  @!P2 IMAD.WIDE R8, R9, 0x4, R64 ;  /* 0x000000040908a825 */ /* 0x000fe200078e0240 */
[----:B------:R-:W-:Y:S02]  /*c700*/  @!P6 LEA.HI R70, R70, R70, RZ, 0x1 ;  /* 0x000000464646e211 */ /* 0x000fe400078f08ff */
[----:B0-----:R-:W-:-:S02]  /*c710*/  @!P3 LOP3.LUT R11, R0, 0xfffffffe, RZ, 0xc0, !PT ;  /* 0xfffffffe000bb812 */ /* 0x001fc400078ec0ff */
[----:B------:R-:W-:Y:S01]  /*c720*/  @!P6 LOP3.LUT R73, R70, 0xfffffffe, RZ, 0xc0, !PT ;  /* 0xfffffffe4649e812 */ /* 0x000fe200078ec0ff */
[----:B------:R0:W-:Y:S01]  /*c730*/  @!P2 ST.E.64 desc[UR44][R8.64], R12 ;  /* 0x0000000c0800a985 */ /* 0x0001e2000c101b2c */
[----:B------:R-:W-:Y:S01]  /*c740*/  @!P4 LEA.HI R72, R72, R72, RZ, 0x1 ;  /* 0x000000484848c211 */ /* 0x000fe200078f08ff */
[----:B------:R-:W-:Y:S01]  /*c750*/  @!P3 IMAD.WIDE R10, R11, 0x4, R64 ;  /* 0x000000040b0ab825 */ /* 0x000fe200078e0240 */
[----:B------:R-:W-:-:S03]  /*c760*/  IADD3 R0, R71, 0x50, RZ ;  /* 0x0000005047007810 */ /* 0x000fc60007ffe0ff */
[----:B------:R-:W-:Y:S01]  /*c770*/  @!P1 LEA.HI R78, R78, R78, RZ, 0x1 ;  /* 0x0000004e4e4e9211 */ /* 0x000fe200078f08ff */
[----:B-1----:R-:W-:Y:S01]  /*c780*/  @!P6 IMAD.WIDE R6, R73, 0x4, R64 ;  /* 0x000000044906e825 */ /* 0x002fe200078e0240 */
[----:B------:R-:W-:Y:S01]  /*c790*/  @!P5 LOP3.LUT R15, R80, 0xfffffffe, RZ, 0xc0, !PT ;  /* 0xfffffffe500fd812 */ /* 0x000fe200078ec0ff */
[----:B------:R1:W-:Y:S01]  /*c7a0*/  @!P3 ST.E.64 desc[UR44][R10.64], R22 ;  /* 0x000000160a00b985 */ /* 0x0003e2000c101b2c */
[----:B------:R-:W-:-:S03]  /*c7b0*/  @!P4 LOP3.LUT R73, R72, 0xfffffffe, RZ, 0xc0, !PT ;  /* 0xfffffffe4849c812 */ /* 0x000fc600078ec0ff */
[--C-:B------:R-:W-:Y:S01]  /*c7c0*/  @!P5 IMAD.WIDE R14, R15, 0x4, R64.reuse ;  /* 0x000000040f0ed825 */ /* 0x100fe200078e0240 */
[----:B0-----:R-:W-:Y:S01]  /*c7d0*/  @!P1 LOP3.LUT R13, R78, 0xfffffffe, RZ, 0xc0, !PT ;  /* 0xfffffffe4e0d9812 */ /* 0x001fe200078ec0ff */
[----:B------:R0:W-:Y:S02]  /*c7e0*/  @!P6 ST.E.64 desc[UR44][R6.64], R20 ;  /* 0x000000140600e985 */ /* 0x0001e4000c101b2c */
[--C-:B------:R-:W-:Y:S02]  /*c7f0*/  @!P4 IMAD.WIDE R8, R73, 0x4, R64.reuse ;  /* 0x000000044908c825 */ /* 0x100fe400078e0240 */
[----:B------:R-:W-:Y:S02]  /*c800*/  @!P5 ST.E.64 desc[UR44][R14.64], R24 ;  /* 0x000000180e00d985 */ /* 0x000fe4000c101b2c */
[----:B------:R-:W-:Y:S02]  /*c810*/  VIADD R12, R71, 0x58 ;  /* 0x00000058470c7836 */ /* 0x000fe40000000000 */
[----:B-1----:R-:W-:Y:S01]  /*c820*/  @!P1 IMAD.WIDE R10, R13, 0x4, R64 ;  /* 0x000000040d0a9825 */ /* 0x002fe200078e0240 */
[----:B------:R1:W-:Y:S02]  /*c830*/  @!P4 ST.E.64 desc[UR44][R8.64], R28 ;  /* 0x0000001c0800c985 */ /* 0x0003e4000c101b2c */
[----:B------:R-:W-:Y:S01]  /*c840*/  ISETP.GE.AND P2, PT, R12, UR4, PT ;  /* 0x000000040c007c0c */ /* 0x000fe2000bf46270 */
[C---:B------:R-:W-:Y:S01]  /*c850*/  VIADD R13, R71.reuse, 0x60 ;  /* 0x00000060470d7836 */ /* 0x040fe20000000000 */
[----:B------:R2:W-:Y:S01]  /*c860*/  @!P1 ST.E.64 desc[UR44][R10.64], R30 ;  /* 0x0000001e0a009985 */ /* 0x0005e2000c101b2c */
[C---:B------:R-:W-:Y:S01]  /*c870*/  VIADD R22, R71.reuse, 0x68 ;  /* 0x0000006847167836 */ /* 0x040fe20000000000 */
[----:B------:R-:W-:Y:S01]  /*c880*/  ISETP.GE.AND P1, PT, R0, UR4, PT ;  /* 0x0000000400007c0c */ /* 0x000fe2000bf26270 */
[----:B0-----:R-:W-:Y:S01]  /*c890*/  VIADD R7, R71, 0x78 ;  /* 0x0000007847077836 */ /* 0x001fe20000000000 */
[----:B------:R-:W-:Y:S01]  /*c8a0*/  ISETP.GE.AND P3, PT, R13, UR4, PT ;  /* 0x000000040d007c0c */ /* 0x000fe2000bf66270 */
[----:B------:R-:W-:Y:S01]  /*c8b0*/  VIADD R6, R71, 0x70 ;  /* 0x0000007047067836 */ /* 0x000fe20000000000 */
[----:B------:R-:W-:-:S02]  /*c8c0*/  ISETP.GE.AND P4, PT, R22, UR4, PT ;  /* 0x0000000416007c0c */ /* 0x000fc4000bf86270 */
[----:B------:R-:W-:Y:S02]  /*c8d0*/  ISETP.GE.AND P6, PT, R7, UR4, PT ;  /* 0x0000000407007c0c */ /* 0x000fe4000bfc6270 */
[----:B------:R-:W-:Y:S02]  /*c8e0*/  ISETP.GE.AND P5, PT, R6, UR4, PT ;  /* 0x0000000406007c0c */ /* 0x000fe4000bfa6270 */
[----:B------:R-:W-:-:S03]  /*c8f0*/  @!P2 LEA.HI R12, R12, R12, RZ, 0x1 ;  /* 0x0000000c0c0ca211 */ /* 0x000fc600078f08ff */
[----:B------:R-:W-:Y:S02]  /*c900*/  @!P1 LEA.HI R0, R0, R0, RZ, 0x1 ;  /* 0x0000000000009211 */ /* 0x000fe400078f08ff */
[----:B------:R-:W-:Y:S02]  /*c910*/  @!P3 LEA.HI R13, R13, R13, RZ, 0x1 ;  /* 0x0000000d0d0db211 */ /* 0x000fe400078f08ff */
[----:B------:R-:W-:Y:S02]  /*c920*/  @!P4 LEA.HI R22, R22, R22, RZ, 0x1 ;  /* 0x000000161616c211 */ /* 0x000fe400078f08ff */
[----:B-1----:R-:W-:Y:S02]  /*c930*/  @!P6 LEA.HI R8, R7, R7, RZ, 0x1 ;  /* 0x000000070708e211 */ /* 0x002fe400078f08ff */
[----:B------:R-:W-:Y:S02]  /*c940*/  @!P5 LEA.HI R6, R6, R6, RZ, 0x1 ;  /* 0x000000060606d211 */ /* 0x000fe400078f08ff */
[----:B------:R-:W-:-:S02]  /*c950*/  @!P1 LOP3.LUT R7, R0, 0xfffffffe, RZ, 0xc0, !PT ;  /* 0xfffffffe00079812 */ /* 0x000fc400078ec0ff */
[----:B------:R-:W-:Y:S02]  /*c960*/  @!P2 LOP3.LUT R9, R12, 0xfffffffe, RZ, 0xc0, !PT ;  /* 0xfffffffe0c09a812 */ /* 0x000fe400078ec0ff */
[----:B--2---:R-:W-:Y:S02]  /*c970*/  @!P3 LOP3.LUT R11, R13, 0xfffffffe, RZ, 0xc0, !PT ;  /* 0xfffffffe0d0bb812 */ /* 0x004fe400078ec0ff */
[----:B------:R-:W-:Y:S02]  /*c980*/  @!P4 LOP3.LUT R13, R22, 0xfffffffe, RZ, 0xc0, !PT ;  /* 0xfffffffe160dc812 */ /* 0x000fe400078ec0ff */
[----:B------:R-:W-:Y:S01]  /*c990*/  @!P5 LOP3.LUT R15, R6, 0xfffffffe, RZ, 0xc0, !PT ;  /* 0xfffffffe060fd812 */ /* 0x000fe200078ec0ff */
[----:B------:R-:W-:Y:S01]  /*c9a0*/  @!P1 IMAD.WIDE R6, R7, 0x4, R64 ;  /* 0x0000000407069825 */ /* 0x000fe200078e0240 */
[----:B------:R-:W-:-:S03]  /*c9b0*/  @!P6 LOP3.LUT R21, R8, 0xfffffffe, RZ, 0xc0, !PT ;  /* 0xfffffffe0815e812 */ /* 0x000fc600078ec0ff */
[--C-:B------:R-:W-:Y:S01]  /*c9c0*/  @!P2 IMAD.WIDE R8, R9, 0x4, R64.reuse ;  /* 0x000000040908a825 */ /* 0x100fe200078e0240 */
[----:B------:R2:W-:Y:S03]  /*c9d0*/  @!P1 ST.E.64 desc[UR44][R6.64], R18 ;  /* 0x0000001206009985 */ /* 0x0005e6000c101b2c */
[--C-:B------:R-:W-:Y:S01]  /*c9e0*/  @!P3 IMAD.WIDE R10, R11, 0x4, R64.reuse ;  /* 0x000000040b0ab825 */ /* 0x100fe200078e0240 */
[----:B------:R2:W-:Y:S03]  /*c9f0*/  @!P2 ST.E.64 desc[UR44][R8.64], R26 ;  /* 0x0000001a0800a985 */ /* 0x0005e6000c101b2c */
[--C-:B------:R-:W-:Y:S01]  /*ca00*/  @!P4 IMAD.WIDE R12, R13, 0x4, R64.reuse ;  /* 0x000000040d0cc825 */ /* 0x100fe200078e0240 */
[----:B------:R2:W-:Y:S03]  /*ca10*/  @!P3 ST.E.64 desc[UR44][R10.64], R32 ;  /* 0x000000200a00b985 */ /* 0x0005e6000c101b2c */
[--C-:B------:R-:W-:Y:S01]  /*ca20*/  @!P5 IMAD.WIDE R14, R15, 0x4, R64.reuse ;  /* 0x000000040f0ed825 */ /* 0x100fe200078e0240 */
[----:B------:R2:W-:Y:S03]  /*ca30*/  @!P4 ST.E.64 desc[UR44][R12.64], R34 ;  /* 0x000000220c00c985 */ /* 0x0005e6000c101b2c */
[----:B------:R-:W-:Y:S01]  /*ca40*/  @!P6 IMAD.WIDE R64, R21, 0x4, R64 ;  /* 0x000000041540e825 */ /* 0x000fe200078e0240 */
[----:B------:R2:W-:Y:S04]  /*ca50*/  @!P5 ST.E.64 desc[UR44][R14.64], R54 ;  /* 0x000000360e00d985 */ /* 0x0005e8000c101b2c */
[----:B------:R2:W-:Y:S02]  /*ca60*/  @!P6 ST.E.64 desc[UR44][R64.64], R58 ;  /* 0x0000003a4000e985 */ /* 0x0005e4000c101b2c */
.L_x_37:
[----:B------:R-:W-:Y:S05]  /*ca70*/  BSYNC B0 ;  /* 0x0000000000007941 */ /* 0x000fea0003800000 */
.L_x_36:
[----:B------:R-:W-:Y:S01]  /*ca80*/  ISETP.GE.AND P1, PT, R83, R16, PT ;  /* 0x000000105300720c */ /* 0x000fe20003f26270 */
[----:B--2---:R2:W3:Y:S01]  /*ca90*/  SHFL.IDX PT, R27, R86, 0x1, 0x1c1f ;  /* 0x003c1f00561b7f89 */ /* 0x0044e200000e0000 */
[----:B------:R-:W-:Y:S02]  /*caa0*/  SEL R14, R68, R69, P0 ;  /* 0x00000045440e7207 */ /* 0x000fe40000000000 */
[----:B------:R-:W-:Y:S01]  /*cab0*/  SEL R18, R62, R63, P0 ;  /* 0x0000003f3e127207 */ /* 0x000fe20000000000 */
[----:B------:R2:W4:Y:S01]  /*cac0*/  SHFL.IDX PT, R26, R85, 0x1, 0x1c1f ;  /* 0x003c1f00551a7f89 */ /* 0x00052200000e0000 */
        /* <DEDUP_REMOVED lines=19> */
[----:B-1----:R-:W-:Y:S01]  /*cc00*/  SEL R2, R38, R17, P0 ;  /* 0x0000001126027207 */ /* 0x002fe20000000000 */
[----:B--234-:R-:W-:Y:S06]  /*cc10*/  @P1 BRA `(.L_x_10) ;  /* 0x0000004000741947 */ /* 0x01cfec0003800000 */
[C---:B------:R-:W-:Y:S01]  /*cc20*/  VIADD R0, R71.reuse, 0x8 ;  /* 0x0000000847007836 */ /* 0x040fe20000000000 */
        /* <DEDUP_REMOVED lines=8> */
[----:B------:R-:W-:Y:S01]  /*ccb0*/  ISETP.GE.AND P2, PT, R11, UR4, PT ;  /* 0x000000040b007c0c */ /* 0x000fe2000bf46270 */
[C---:B------:R-:W-:Y:S01]  /*ccc0*/  VIADD R17, R71.reuse, 0x30 ;  /* 0x0000003047117836 */ /* 0x040fe20000000000 */
[----:B------:R-:W-:Y:S01]  /*ccd0*/  ISETP.GE.AND P3, PT, R12, UR4, PT ;  /* 0x000000040c007c0c */ /* 0x000fe2000bf66270 */
[----:B------:R-:W-:Y:S01]  /*cce0*/  VIADD R28, R71, 0x38 ;  /* 0x00000038471c7836 */ /* 0x000fe20000000000 */
[----:B------:R-:W-:-:S03]  /*ccf0*/  ISETP.GE.AND P5, PT, R16, UR4, PT ;  /* 0x0000000410007c0c */ /* 0x000fc6000bfa6270 */
[--C-:B------:R-:W-:Y:S02]  /*cd00*/  @!P0 IMAD.WIDE R6, R71, 0x4, R26.reuse ;  /* 0x0000000447068825 */ /* 0x100fe400078e021a */
[----:B------:R-:W-:Y:S02]  /*cd10*/  @!P4 LEA.HI R0, R0, R0, RZ, 0x1 ;  /* 0x000000000000c211 */ /* 0x000fe400078f08ff */
[----:B------:R-:W-:Y:S01]  /*cd20*/  @!P1 LEA.HI R10, R10, R10, RZ, 0x1 ;  /* 0x0000000a0a0a9211 */ /* 0x000fe200078f08ff */
[----:B------:R1:W-:Y:S01]  /*cd30*/  @!P0 ST.E.64 desc[UR44][R6.64], R40 ;  /* 0x0000002806008985 */ /* 0x0003e2000c101b2c */
[----:B------:R-:W-:Y:S02]  /*cd40*/  @!P4 LOP3.LUT R9, R0, 0xfffffffe, RZ, 0xc0, !PT ;  /* 0xfffffffe0009c812 */ /* 0x000fe400078ec0ff */
[----:B------:R-:W-:Y:S02]  /*cd50*/  ISETP.GE.AND P0, PT, R28, UR4, PT ;  /* 0x000000041c007c0c */ /* 0x000fe4000bf06270 */
[----:B------:R-:W-:Y:S01]  /*cd60*/  @!P2 LEA.HI R0, R11, R11, RZ, 0x1 ;  /* 0x0000000b0b00a211 */ /* 0x000fe200078f08ff */
[----:B------:R-:W-:Y:S01]  /*cd70*/  @!P4 IMAD.WIDE R8, R9, 0x4, R26 ;  /* 0x000000040908c825 */ /* 0x000fe200078e021a */
[----:B------:R-:W-:-:S02]  /*cd80*/  @!P1 LOP3.LUT R11, R10, 0xfffffffe, RZ, 0xc0, !PT ;  /* 0xfffffffe0a0b9812 */ /* 0x000fc400078ec0ff */
[----:B------:R-:W-:Y:S01]  /*cd90*/  @!P2 LOP3.LUT R13, R0, 0xfffffffe, RZ, 0xc0, !PT ;  /* 0xfffffffe000da812 */ /* 0x000fe200078ec0ff */
[----:B------:R-:W-:Y:S01]  /*cda0*/  VIADD R0, R71, 0x40 ;  /* 0x0000004047007836 */ /* 0x000fe20000000000 */
[----:B------:R2:W-:Y:S01]  /*cdb0*/  @!P4 ST.E.64 desc[UR44][R8.64], R44 ;  /* 0x0000002c0800c985 */ /* 0x0005e2000c101b2c */
[----:B------:R-:W-:Y:S02]  /*cdc0*/  ISETP.GE.AND P4, PT, R17, UR4, PT ;  /* 0x0000000411007c0c */ /* 0x000fe4000bf86270 */
[----:B------:R-:W-:Y:S01]  /*cdd0*/  @!P3 LEA.HI R12, R12, R12, RZ, 0x1 ;  /* 0x0000000c0c0cb211 */ /* 0x000fe200078f08ff */
[--C-:B-1----:R-:W-:Y:S01]  /*cde0*/  @!P1 IMAD.WIDE R6, R11, 0x4, R26.reuse ;  /* 0x000000040b069825 */ /* 0x102fe200078e021a */
[----:B------:R-:W-:Y:S02]  /*cdf0*/  @!P5 LEA.HI R16, R16, R16, RZ, 0x1 ;  /* 0x000000101010d211 */ /* 0x000fe400078f08ff */
[----:B------:R-:W-:Y:S02]  /*ce00*/  @!P3 LOP3.LUT R11, R12, 0xfffffffe, RZ, 0xc0, !PT ;  /* 0xfffffffe0c0bb812 */ /* 0x000fe400078ec0ff */
[----:B------:R-:W-:Y:S01]  /*ce10*/  @!P0 LEA.HI R28, R28, R28, RZ, 0x1 ;  /* 0x0000001c1c1c8211 */ /* 0x000fe200078f08ff */
[----:B------:R1:W-:Y:S01]  /*ce20*/  @!P1 ST.E.64 desc[UR44][R6.64], R46 ;  /* 0x0000002e06009985 */ /* 0x0003e2000c101b2c */
[----:B------:R-:W-:Y:S01]  /*ce30*/  ISETP.GE.AND P1, PT, R0, UR4, PT ;  /* 0x0000000400007c0c */ /* 0x000fe2000bf26270 */
[----:B------:R-:W-:Y:S01]  /*ce40*/  @!P3 IMAD.WIDE R10, R11, 0x4, R26 ;  /* 0x000000040b0ab825 */ /* 0x000fe200078e021a */
[----:B------:R-:W-:-:S02]  /*ce50*/  @!P0 LOP3.LUT R29, R28, 0xfffffffe, RZ, 0xc0, !PT ;  /* 0xfffffffe1c1d8812 */ /* 0x000fc400078ec0ff */
[----:B------:R-:W-:Y:S01]  /*ce60*/  @!P4 LEA.HI R17, R17, R17, RZ, 0x1 ;  /* 0x000000111111c211 */ /* 0x000fe200078f08ff */
[--C-:B--2---:R-:W-:Y:S01]  /*ce70*/  @!P2 IMAD.WIDE R8, R13, 0x4, R26.reuse ;  /* 0x000000040d08a825 */ /* 0x104fe200078e021a */
[----:B------:R-:W-:Y:S02]  /*ce80*/  @!P5 LOP3.LUT R13, R16, 0xfffffffe, RZ, 0xc0, !PT ;  /* 0xfffffffe100dd812 */ /* 0x000fe400078ec0ff */
[----:B------:R-:W-:Y:S02]  /*ce90*/  @!P4 LOP3.LUT R17, R17, 0xfffffffe, RZ, 0xc0, !PT ;  /* 0xfffffffe1111c812 */ /* 0x000fe400078ec0ff */
[----:B------:R2:W-:Y:S01]  /*cea0*/  @!P2 ST.E.64 desc[UR44][R8.64], R48 ;  /* 0x000000300800a985 */ /* 0x0005e2000c101b2c */
[--C-:B------:R-:W-:Y:S01]  /*ceb0*/  @!P5 IMAD.WIDE R12, R13, 0x4, R26.reuse ;  /* 0x000000040d0cd825 */ /* 0x100fe200078e021a */
[----:B------:R-:W-:Y:S02]  /*cec0*/  IADD3 R16, R71, 0x48, RZ ;  /* 0x0000004847107810 */ /* 0x000fe40007ffe0ff */
[----:B------:R3:W-:Y:S01]  /*ced0*/  @!P3 ST.E.64 desc[UR44][R10.64], R14 ;  /* 0x0000000e0a00b985 */ /* 0x0007e2000c101b2c */
[----:B-1----:R-:W-:Y:S01]  /*cee0*/  @!P4 IMAD.WIDE R6, R17, 0x4, R26 ;  /* 0x000000041106c825 */ /* 0x002fe200078e021a */
[----:B------:R-:W-:-:S02]  /*cef0*/  ISETP.GE.AND P2, PT, R16, UR4, PT ;  /* 0x0000000410007c0c */ /* 0x000fc4000bf46270 */
[----:B------:R1:W-:Y:S01]  /*cf00*/  @!P5 ST.E.64 desc[UR44][R12.64], R68 ;  /* 0x000000440c00d985 */ /* 0x0003e2000c101b2c */
[----:B------:R-:W-:-:S03]  /*cf10*/  @!P1 LEA.HI R0, R0, R0, RZ, 0x1 ;  /* 0x0000000000009211 */ /* 0x000fc600078f08ff */
[----:B------:R-:W-:Y:S01]  /*cf20*/  @!P4 ST.E.64 desc[UR44][R6.64], R18 ;  /* 0x000000120600c985 */ /* 0x000fe2000c101b2c */
[----:B--2---:R-:W-:-:S04]  /*cf30*/  @!P0 IMAD.WIDE R8, R29, 0x4, R26 ;  /* 0x000000041d088825 */ /* 0x004fc800078e021a */
[C---:B---3--:R-:W-:Y:S01]  /*cf40*/  VIADD R10, R71.reuse, 0x50 ;  /* 0x00000050470a7836 */ /* 0x048fe20000000000 */
[----:B------:R2:W-:Y:S01]  /*cf50*/  @!P0 ST.E.64 desc[UR44][R8.64], R62 ;  /* 0x0000003e08008985 */ /* 0x0005e2000c101b2c */
[C---:B------:R-:W-:Y:S01]  /*cf60*/  VIADD R14, R71.reuse, 0x68 ;  /* 0x00000068470e7836 */ /* 0x040fe20000000000 */
[----:B------:R-:W-:Y:S01]  /*cf70*/  @!P2 LEA.HI R16, R16, R16, RZ, 0x1 ;  /* 0x000000101010a211 */ /* 0x000fe200078f08ff */
[C---:B-1----:R-:W-:Y:S01]  /*cf80*/  VIADD R12, R71.reuse, 0x58 ;  /* 0x00000058470c7836 */ /* 0x042fe20000000000 */
[----:B------:R-:W-:Y:S01]  /*cf90*/  ISETP.GE.AND P3, PT, R10, UR4, PT ;  /* 0x000000040a007c0c */ /* 0x000fe2000bf66270 */
[C---:B------:R-:W-:Y:S01]  /*cfa0*/  VIADD R13, R71.reuse, 0x60 ;  /* 0x00000060470d7836 */ /* 0x040fe20000000000 */
[----:B------:R-:W-:Y:S01]  /*cfb0*/  ISETP.GE.AND P5, PT, R14, UR4, PT ;  /* 0x000000040e007c0c */ /* 0x000fe2000bfa6270 */
[C---:B------:R-:W-:Y:S01]  /*cfc0*/  VIADD R15, R71.reuse, 0x70 ;  /* 0x00000070470f7836 */ /* 0x040fe20000000000 */
[----:B------:R-:W-:Y:S01]  /*cfd0*/  ISETP.GE.AND P0, PT, R12, UR4, PT ;  /* 0x000000040c007c0c */ /* 0x000fe2000bf06270 */
[----:B------:R-:W-:Y:S01]  /*cfe0*/  VIADD R71, R71, 0x78 ;  /* 0x0000007847477836 */ /* 0x000fe20000000000 */
[----:B------:R-:W-:-:S02]  /*cff0*/  ISETP.GE.AND P4, PT, R13, UR4, PT ;  /* 0x000000040d007c0c */ /* 0x000fc4000bf86270 */
[----:B------:R-:W-:Y:S02]  /*d000*/  ISETP.GE.AND P6, PT, R15, UR4, PT ;  /* 0x000000040f007c0c */ /* 0x000fe4000bfc6270 */
[----:B------:R-:W-:Y:S02]  /*d010*/  @!P1 LOP3.LUT R11, R0, 0xfffffffe, RZ, 0xc0, !PT ;  /* 0xfffffffe000b9812 */ /* 0x000fe400078ec0ff */
[----:B--2---:R-:W-:Y:S02]  /*d020*/  @!P2 LOP3.LUT R9, R16, 0xfffffffe, RZ, 0xc0, !PT ;  /* 0xfffffffe1009a812 */ /* 0x004fe400078ec0ff */
[----:B------:R-:W-:Y:S01]  /*d030*/  @!P3 LEA.HI R10, R10, R10, RZ, 0x1 ;  /* 0x0000000a0a0ab211 */ /* 0x000fe200078f08ff */
[--C-:B------:R-:W-:Y:S01]  /*d040*/  @!P1 IMAD.WIDE R6, R11, 0x4, R26.reuse ;  /* 0x000000040b069825 */ /* 0x100fe200078e021a */
[----:B------:R-:W-:Y:S02]  /*d050*/  @!P5 LEA.HI R14, R14, R14, RZ, 0x1 ;  /* 0x0000000e0e0ed211 */ /* 0x000fe400078f08ff */
[----:B------:R-:W-:Y:S01]  /*d060*/  @!P0 LEA.HI R12, R12, R12, RZ, 0x1 ;  /* 0x0000000c0c0c8211 */ /* 0x000fe200078f08ff */
[----:B------:R-:W-:Y:S01]  /*d070*/  @!P2 IMAD.WIDE R8, R9, 0x4, R26 ;  /* 0x000000040908a825 */ /* 0x000fe200078e021a */
[----:B------:R-:W-:Y:S01]  /*d080*/  @!P4 LEA.HI R0, R13, R13, RZ, 0x1 ;  /* 0x0000000d0d00c211 */ /* 0x000fe200078f08ff */
[----:B------:R1:W-:Y:S01]  /*d090*/  @!P1 ST.E.64 desc[UR44][R6.64], R20 ;  /* 0x0000001406009985 */ /* 0x0003e2000c101b2c */
[----:B------:R-:W-:-:S02]  /*d0a0*/  @!P3 LOP3.LUT R11, R10, 0xfffffffe, RZ, 0xc0, !PT ;  /* 0xfffffffe0a0bb812 */ /* 0x000fc400078ec0ff */
[----:B------:R-:W-:Y:S01]  /*d0b0*/  @!P6 LEA.HI R16, R15, R15, RZ, 0x1 ;  /* 0x0000000f0f10e211 */ /* 0x000fe200078f08ff */
[----:B------:R2:W-:Y:S01]  /*d0c0*/  @!P2 ST.E.64 desc[UR44][R8.64], R56 ;  /* 0x000000380800a985 */ /* 0x0005e2000c101b2c */
[----:B------:R-:W-:Y:S01]  /*d0d0*/  @!P0 LOP3.LUT R13, R12, 0xfffffffe, RZ, 0xc0, !PT ;  /* 0xfffffffe0c0d8812 */ /* 0x000fe200078ec0ff */
[--C-:B------:R-:W-:Y:S01]  /*d0e0*/  @!P3 IMAD.WIDE R10, R11, 0x4, R26.reuse ;  /* 0x000000040b0ab825 */ /* 0x100fe200078e021a */
[----:B------:R-:W-:Y:S02]  /*d0f0*/  @!P4 LOP3.LUT R15, R0, 0xfffffffe, RZ, 0xc0, !PT ;  /* 0xfffffffe000fc812 */ /* 0x000fe400078ec0ff */
[----:B------:R-:W-:Y:S01]  /*d100*/  @!P5 LOP3.LUT R17, R14, 0xfffffffe, RZ, 0xc0, !PT ;  /* 0xfffffffe0e11d812 */ /* 0x000fe200078ec0ff */
[--C-:B------:R-:W-:Y:S01]  /*d110*/  @!P0 IMAD.WIDE R12, R13, 0x4, R26.reuse ;  /* 0x000000040d0c8825 */ /* 0x100fe200078e021a */
[----:B------:R-:W-:Y:S01]  /*d120*/  @!P6 LOP3.LUT R19, R16, 0xfffffffe, RZ, 0xc0, !PT ;  /* 0xfffffffe1013e812 */ /* 0x000fe200078ec0ff */
[----:B------:R3:W-:Y:S02]  /*d130*/  @!P3 ST.E.64 desc[UR44][R10.64], R22 ;  /* 0x000000160a00b985 */ /* 0x0007e4000c101b2c */
[----:B-1----:R-:W-:-:S02]  /*d140*/  @!P4 IMAD.WIDE R6, R15, 0x4, R26 ;  /* 0x000000040f06c825 */ /* 0x002fc400078e021a */
[----:B------:R3:W-:Y:S01]  /*d150*/  @!P0 ST.E.64 desc[UR44][R12.64], R50 ;  /* 0x000000320c008985 */ /* 0x0007e2000c101b2c */
[----:B------:R-:W-:Y:S01]  /*d160*/  ISETP.GE.AND P0, PT, R71, UR4, PT ;  /* 0x0000000447007c0c */ /* 0x000fe2000bf06270 */
[--C-:B--2---:R-:W-:Y:S02]  /*d170*/  @!P5 IMAD.WIDE R8, R17, 0x4, R26.reuse ;  /* 0x000000041108d825 */ /* 0x104fe400078e021a */
[----:B------:R3:W-:Y:S02]  /*d180*/  @!P4 ST.E.64 desc[UR44][R6.64], R24 ;  /* 0x000000180600c985 */ /* 0x0007e4000c101b2c */
[----:B------:R-:W-:Y:S02]  /*d190*/  @!P6 IMAD.WIDE R14, R19, 0x4, R26 ;  /* 0x00000004130ee825 */ /* 0x000fe400078e021a */
[----:B------:R3:W-:Y:S04]  /*d1a0*/  @!P5 ST.E.64 desc[UR44][R8.64], R36 ;  /* 0x000000240800d985 */ /* 0x0007e8000c101b2c */
[----:B------:R3:W-:Y:S02]  /*d1b0*/  @!P6 ST.E.64 desc[UR44][R14.64], R4 ;  /* 0x000000040e00e985 */ /* 0x0007e4000c101b2c */
[----:B------:R-:W-:Y:S05]  /*d1c0*/  @P0 BRA `(.L_x_10) ;  /* 0x0000003c00080947 */ /* 0x000fea0003800000 */
[----:B------:R-:W-:-:S04]  /*d1d0*/  LEA.HI R71, R71, R71, RZ, 0x1 ;  /* 0x0000004747477211 */ /* 0x000fc800078f08ff */
[----:B---3--:R-:W-:-:S05]  /*d1e0*/  LOP3.LUT R5, R71, 0xfffffffe, RZ, 0xc0, !PT ;  /* 0xfffffffe47057812 */ /* 0x008fca00078ec0ff */
[----:B------:R-:W-:-:S05]  /*d1f0*/  IMAD.WIDE R4, R5, 0x4, R26 ;  /* 0x0000000405047825 */ /* 0x000fca00078e021a */
[----:B------:R1:W-:Y:S01]  /*d200*/  ST.E.64 desc[UR44][R4.64], R2 ;  /* 0x0000000204007985 */ /* 0x0003e2000c101b2c */
[----:B------:R-:W-:Y:S05]  /*d210*/  BRA `(.L_x_10) ;  /* 0x0000003800f47947 */ /* 0x000fea0003800000 */
.L_x_35:
[----:B------:R-:W0:Y:S02]  /*d220*/  S2R R0, SR_TID.X ;  /* 0x0000000000007919 */ /* 0x000e240000002100 */
[----:B0-----:R-:W-:-:S05]  /*d230*/  VIADD R2, R0, 0xffffff80 ;  /* 0xffffff8000027836 */ /* 0x001fca0000000000 */
[----:B------:R-:W-:-:S13]  /*d240*/  ISETP.GT.AND P0, PT, R2, 0x7f, PT ;  /* 0x0000007f0200780c */ /* 0x000fda0003f04270 */
[----:B------:R-:W-:Y:S05]  /*d250*/  @P0 BRA `(.L_x_10) ;  /* 0x0000003800e40947 */ /* 0x000fea0003800000 */
[----:B------:R-:W0:Y:S01]  /*d260*/  S2R R3, SR_CTAID.X ;  /* 0x0000000000037919 */ /* 0x000e220000002500 */
[----:B------:R-:W1:Y:S01]  /*d270*/  LDC R6, c[0x0][0xbe8] ;  /* 0x0002fa00ff067b82 */ /* 0x000e620000000800 */
[----:B------:R-:W-:Y:S01]  /*d280*/  ULDC UR4, c[0x0][0xa88] ;  /* 0x0002a20000047ab9 */ /* 0x000fe20000000800 */
[----:B0-----:R-:W-:Y:S02]  /*d290*/  IMAD R0, R3, 0x80, R0 ;  /* 0x0000008003007824 */ /* 0x001fe400078e0200 */
[----:B-1----:R-:W-:Y:S02]  /*d2a0*/  IMAD R3, R6, UR4, RZ ;  /* 0x0000000406037c24 */ /* 0x002fe4000f8e02ff */
[----:B------:R-:W-:-:S05]  /*d2b0*/  VIADD R0, R0, 0xffffff80 ;  /* 0xffffff8000007836 */ /* 0x000fca0000000000 */
[----:B------:R-:W-:-:S13]  /*d2c0*/  ISETP.GE.AND P0, PT, R0, R3, PT ;  /* 0x000000030000720c */ /* 0x000fda0003f06270 */
[----:B------:R-:W-:Y:S05]  /*d2d0*/  @P0 BRA `(.L_x_10) ;  /* 0x0000003800c40947 */ /* 0x000fea0003800000 */
[----:B------:R-:W-:Y:S01]  /*d2e0*/  ISETP.NE.AND P0, PT, R6, 0x1, PT ;  /* 0x000000010600780c */ /* 0x000fe20003f05270 */
[----:B------:R-:W0:Y:S01]  /*d2f0*/  LDC.64 R12, c[0x0][0xbd8] ;  /* 0x0002f600ff0c7b82 */ /* 0x000e220000000a00 */
[----:B------:R-:W-:Y:S01]  /*d300*/  SHF.R.S32.HI R5, RZ, 0x1f, R16 ;  /* 0x0000001fff057819 */ /* 0x000fe20000011410 */
[----:B------:R-:W-:Y:S02]  /*d310*/  ULDC.64 UR4, c[0x0][0xbd0] ;  /* 0x0002f40000047ab9 */ /* 0x000fe40000000a00 */
[----:B------:R-:W-:-:S04]  /*d320*/  IMAD.WIDE.U32 R2, R16, UR4, RZ ;  /* 0x0000000410027c25 */ /* 0x000fc8000f8e00ff */
[----:B------:R-:W1:Y:S01]  /*d330*/  S2UR UR6, SR_CTAID.Y ;  /* 0x00000000000679c3 */ /* 0x000e620000002600 */
[----:B------:R-:W-:-:S04]  /*d340*/  IMAD R5, R5, UR4, RZ ;  /* 0x0000000405057c24 */ /* 0x000fc8000f8e02ff */
[----:B------:R-:W-:Y:S01]  /*d350*/  IMAD R5, R16, UR5, R5 ;  /* 0x0000000510057c24 */ /* 0x000fe2000f8e0205 */
[----:B------:R-:W-:Y:S01]  /*d360*/  ULDC.64 UR4, c[0x0][0xbe0] ;  /* 0x0002f80000047ab9 */ /* 0x000fe20000000a00 */
[----:B------:R-:W-:Y:S01]  /*d370*/  IMAD.MOV R16, RZ, RZ, -R16 ;  /* 0x000000ffff107224 */ /* 0x000fe200078e0a10 */
[----:B------:R-:W2:Y:S01]  /*d380*/  @P0 LDC R9, c[0x0][0xbec] ;  /* 0x0002fb00ff090b82 */ /* 0x000ea20000000800 */
[----:B------:R-:W-:Y:S02]  /*d390*/  IMAD.IADD R3, R3, 0x1, R5 ;  /* 0x0000000103037824 */ /* 0x000fe400078e0205 */
[----:B------:R-:W-:-:S05]  /*d3a0*/  IMAD.MOV.U32 R5, RZ, RZ, R0 ;  /* 0x000000ffff057224 */ /* 0x000fca00078e0000 */
[----:B------:R-:W1:Y:S01]  /*d3b0*/  LDC R7, c[0x0][0xc50] ;  /* 0x00031400ff077b82 */ /* 0x000e620000000800 */
[C---:B0-----:R-:W-:Y:S02]  /*d3c0*/  IMAD R8, R12.reuse, UR37, RZ ;  /* 0x000000250c087c24 */ /* 0x041fe4000f8e02ff */
[----:B------:R-:W-:-:S04]  /*d3d0*/  IMAD.WIDE.U32 R2, R12, UR36, R2 ;  /* 0x000000240c027c25 */ /* 0x000fc8000f8e0002 */
[----:B------:R-:W-:Y:S01]  /*d3e0*/  IMAD R13, R13, UR36, R8 ;  /* 0x000000240d0d7c24 */ /* 0x000fe2000f8e0208 */
[----:B------:R-:W0:Y:S03]  /*d3f0*/  @P0 LDC R11, c[0x0][0xbf0] ;  /* 0x0002fc00ff0b0b82 */ /* 0x000e260000000800 */
[----:B------:R-:W-:Y:S02]  /*d400*/  IMAD.IADD R3, R13, 0x1, R3 ;  /* 0x000000010d037824 */ /* 0x000fe400078e0203 */
[----:B--2---:R-:W-:-:S04]  /*d410*/  @P0 IMAD.HI.U32 R4, R0, R9, RZ ;  /* 0x0000000900040227 */ /* 0x004fc800078e00ff */
[----:B-1----:R-:W-:-:S04]  /*d420*/  IMAD R9, R7, R16, UR6 ;  /* 0x0000000607097e24 */ /* 0x002fc8000f8e0210 */
[----:B------:R-:W-:Y:S01]  /*d430*/  IMAD.WIDE.U32 R2, R9, UR4, R2 ;  /* 0x0000000409027c25 */ /* 0x000fe2000f8e0002 */
[----:B0-----:R-:W-:Y:S02]  /*d440*/  @P0 SHF.R.U32.HI R5, RZ, R11, R4 ;  /* 0x0000000bff050219 */ /* 0x001fe40000011604 */
[----:B------:R-:W-:Y:S02]  /*d450*/  SHF.R.S32.HI R4, RZ, 0x1f, R9 ;  /* 0x0000001fff047819 */ /* 0x000fe40000011409 */
[C---:B------:R-:W-:Y:S02]  /*d460*/  IADD3 R7, -R5.reuse, RZ, RZ ;  /* 0x000000ff05077210 */ /* 0x040fe40007ffe1ff */
[----:B------:R-:W-:Y:S01]  /*d470*/  IADD3 R2, P0, R5, R2, RZ ;  /* 0x0000000205027210 */ /* 0x000fe20007f1e0ff */
[----:B------:R-:W-:Y:S02]  /*d480*/  IMAD R4, R4, UR4, RZ ;  /* 0x0000000404047c24 */ /* 0x000fe4000f8e02ff */
[----:B------:R-:W-:-:S02]  /*d490*/  IMAD R7, R6, R7, R0 ;  /* 0x0000000706077224 */ /* 0x000fc400078e0200 */
[----:B------:R-:W-:Y:S01]  /*d4a0*/  IMAD R4, R9, UR5, R4 ;  /* 0x0000000509047c24 */ /* 0x000fe2000f8e0204 */
[----:B------:R-:W-:Y:S01]  /*d4b0*/  SHF.R.S32.HI R9, RZ, 0x1f, R5 ;  /* 0x0000001fff097819 */ /* 0x000fe20000011405 */
[----:B------:R-:W-:Y:S01]  /*d4c0*/  ULDC.64 UR4, c[0x0][0xbc8] ;  /* 0x0002f20000047ab9 */ /* 0x000fe20000000a00 */
[----:B------:R-:W-:Y:S02]  /*d4d0*/  SHF.R.S32.HI R0, RZ, 0x1f, R7 ;  /* 0x0000001fff007819 */ /* 0x000fe40000011407 */
[----:B------:R-:W-:-:S03]  /*d4e0*/  IADD3.X R3, R9, R3, R4, P0, !PT ;  /* 0x0000000309037210 */ /* 0x000fc600007fe404 */
[----:B------:R-:W-:Y:S02]  /*d4f0*/  IMAD R0, R0, UR4, RZ ;  /* 0x0000000400007c24 */ /* 0x000fe4000f8e02ff */
[----:B------:R-:W-:-:S04]  /*d500*/  IMAD.WIDE.U32 R2, R7, UR4, R2 ;  /* 0x0000000407027c25 */ /* 0x000fc8000f8e0002 */
[----:B------:R-:W-:Y:S01]  /*d510*/  IMAD R5, R7, UR5, R0 ;  /* 0x0000000507057c24 */ /* 0x000fe2000f8e0200 */
[----:B------:R-:W-:Y:S02]  /*d520*/  ULDC.64 UR4, c[0x0][0xba8] ;  /* 0x0002ea0000047ab9 */ /* 0x000fe40000000a00 */
[----:B------:R-:W-:Y:S01]  /*d530*/  LEA R4, P0, R2, UR4, 0x2 ;  /* 0x0000000402047c11 */ /* 0x000fe2000f8010ff */
[----:B------:R-:W-:-:S05]  /*d540*/  IMAD.IADD R3, R3, 0x1, R5 ;  /* 0x0000000103037824 */ /* 0x000fca00078e0205 */
[----:B------:R-:W-:Y:S01]  /*d550*/  LEA.HI.X R5, R2, UR5, R3, 0x2, P0 ;  /* 0x0000000502057c11 */ /* 0x000fe200080f1403 */
[----:B------:R-:W-:-:S05]  /*d560*/  IMAD.MOV.U32 R3, RZ, RZ, -0x800000 ;  /* 0xff800000ff037424 */ /* 0x000fca00078e00ff */
[----:B------:R0:W-:Y:S01]  /*d570*/  STG.E desc[UR44][R4.64], R3 ;  /* 0x0000000304007986 */ /* 0x0001e2000c10192c */
[----:B------:R-:W-:Y:S05]  /*d580*/  BRA `(.L_x_10) ;  /* 0x0000003800187947 */ /* 0x000fea0003800000 */
.L_x_8:
[----:B------:R-:W-:-:S08]  /*d590*/  NOP ;  /* 0x0000000000007918 */ /* 0x000fd00000000000 */
[----:B--2---:R-:W0:-:S00]  /*d5a0*/  USETMAXREG.DEALLOC.CTAPOOL 0x18 ;  /* 0x00000018000079c8 */ /* 0x004e0000080e0500 */
[----:B0-----:R-:W-:Y:S01]  /*d5b0*/  LOP3.LUT R0, R0, 0x3, RZ, 0xc0, !PT ;  /* 0x0000000300007812 */ /* 0x001fe200078ec0ff */
[----:B------:R-:W0:Y:S05]  /*d5c0*/  S2R R18, SR_CTAID.Z ;  /* 0x0000000000127919 */ /* 0x000e2a0000002700 */
[----:B------:R-:W1:Y:S01]  /*d5d0*/  S2UR UR6, SR_CTAID.Y ;  /* 0x00000000000679c3 */ /* 0x000e620000002600 */
[----:B------:R-:W2:Y:S02]  /*d5e0*/  SHFL.IDX PT, R0, R0, RZ, 0x1f ;  /* 0x00001fff00007589 */ /* 0x000ea400000e0000 */
[----:B--2---:R-:W-:-:S13]  /*d5f0*/  ISETP.NE.AND P0, PT, R0, RZ, PT ;  /* 0x000000ff0000720c */ /* 0x004fda0003f05270 */
[----:B01----:R-:W-:Y:S05]  /*d600*/  @!P0 BRA `(.L_x_38) ;  /* 0x0000000000288947 */ /* 0x003fea0003800000 */
[----:B------:R-:W-:Y:S01]  /*d610*/  ULDC UR7, c[0x0][0xc50] ;  /* 0x0003140000077ab9 */ /* 0x000fe20000000800 */
[----:B------:R-:W-:Y:S01]  /*d620*/  UMOV UR36, UR6 ;  /* 0x0000000600247c82 */ /* 0x000fe20008000000 */
[----:B------:R-:W-:-:S06]  /*d630*/  UISETP.NE.AND UP0, UPT, UR7, 0x1, UPT ;  /* 0x000000010700788c */ /* 0x000fcc000bf05270 */
[----:B------:R-:W-:-:S13]  /*d640*/  PLOP3.LUT P0, PT, PT, PT, UP0, 0x80, 0x0 ;  /* 0x000000000000781c */ /* 0x000fda0003f0f008 */
[----:B------:R-:W-:Y:S05]  /*d650*/  @!P0 BRA `(.L_x_39) ;  /* 0x0000000000308947 */ /* 0x000fea0003800000 */
[----:B------:R-:W-:Y:S01]  /*d660*/  ULDC UR4, c[0x0][0xc54] ;  /* 0x0003150000047ab9 */ /* 0x000fe20000000800 */
[----:B------:R-:W-:Y:S01]  /*d670*/  ULDC UR36, c[0x0][0xc58] ;  /* 0x0003160000247ab9 */ /* 0x000fe20000000800 */
[----:B------:R-:W-:-:S04]  /*d680*/  UIMAD.WIDE.U32 UR4, UR6, UR4, URZ ;  /* 0x00000004060472a5 */ /* 0x000fc8000f8e003f */
[----:B------:R-:W-:Y:S01]  /*d690*/  USHF.R.U32.HI UR36, URZ, UR36, UR5 ;  /* 0x000000243f247299 */ /* 0x000fe20008011605 */
[----:B------:R-:W-:Y:S11]  /*d6a0*/  BRA `(.L_x_39) ;  /* 0x00000000001c7947 */ /* 0x000ff60003800000 */
.L_x_38:
[----:B------:R-:W-:Y:S01]  /*d6b0*/  ULDC UR7, c[0x0][0xc50] ;  /* 0x0003140000077ab9 */ /* 0x000fe20000000800 */
[----:B------:R-:W-:Y:S01]  /*d6c0*/  UMOV UR36, UR6 ;  /* 0x0000000600247c82 */ /* 0x000fe20008000000 */
[----:B------:R-:W-:-:S11]  /*d6d0*/  UISETP.NE.AND UP0, UPT, UR7, 0x1, UPT ;  /* 0x000000010700788c */ /* 0x000fd6000bf05270 */
[----:B------:R-:W-:Y:S01]  /*d6e0*/  @UP0 ULDC UR4, c[0x0][0xc54] ;  /* 0x0003150000040ab9 */ /* 0x000fe20000000800 */
[----:B------:R-:W-:Y:S01]  /*d6f0*/  @UP0 ULDC UR8, c[0x0][0xc58] ;  /* 0x0003160000080ab9 */ /* 0x000fe20000000800 */
[----:B------:R-:W-:-:S04]  /*d700*/  UIMAD.WIDE.U32 UR4, UR6, UR4, URZ ;  /* 0x00000004060472a5 */ /* 0x000fc8000f8e003f */
[----:B------:R-:W-:-:S12]  /*d710*/  @UP0 USHF.R.U32.HI UR36, URZ, UR8, UR5 ;  /* 0x000000083f240299 */ /* 0x000fd80008011605 */
.L_x_39:
[----:B------:R-:W-:Y:S01]  /*d720*/  ISETP.GE.AND P0, PT, R18, RZ, PT ;  /* 0x000000ff1200720c */ /* 0x000fe20003f06270 */
[----:B------:R-:W-:Y:S01]  /*d730*/  UIADD3 UR4, -UR36, URZ, URZ ;  /* 0x0000003f24047290 */ /* 0x000fe2000fffe13f */
[----:B------:R-:W-:Y:S02]  /*d740*/  IMAD.MOV.U32 R20, RZ, RZ, 0x1 ;  /* 0x00000001ff147424 */ /* 0x000fe400078e00ff */
[----:B------:R-:W-:Y:S01]  /*d750*/  IMAD.MOV.U32 R0, RZ, RZ, RZ ;  /* 0x000000ffff007224 */ /* 0x000fe200078e00ff */
[----:B------:R-:W-:Y:S01]  /*d760*/  UIMAD UR6, UR7, UR4, UR6 ;  /* 0x00000004070672a4 */ /* 0x000fe2000f8e0206 */
[----:B------:R-:W-:-:S07]  /*d770*/  IMAD.MOV.U32 R2, RZ, RZ, 0x1 ;  /* 0x00000001ff027424 */ /* 0x000fce00078e00ff */
[----:B------:R-:W-:Y:S05]  /*d780*/  @!P0 BRA `(.L_x_40) ;  /* 0x0000003000cc8947 */ /* 0x000fea0003800000 */
[----:B------:R-:W-:Y:S01]  /*d790*/  ULDC.64 UR4, c[0x0][0x418] ;  /* 0x0001060000047ab9 */ /* 0x000fe20000000a00 */
[----:B------:R-:W-:Y:S01]  /*d7a0*/  ULOP3.LUT UR8, UR6, 0xffff, URZ, 0xc0, !UPT ;  /* 0x0000ffff06087892 */ /* 0x000fe2000f8ec03f */
[----:B------:R-:W-:Y:S01]  /*d7b0*/  IMAD.MOV.U32 R17, RZ, RZ, RZ ;  /* 0x000000ffff117224 */ /* 0x000fe200078e00ff */
[----:B------:R-:W-:-:S03]  /*d7c0*/  UISETP.NE.U32.AND UP0, UPT, UR4, URZ, UPT ;  /* 0x0000003f0400728c */ /* 0x000fc6000bf05070 */
[----:B------:R-:W-:Y:S01]  /*d7d0*/  ULDC UR4, c[0x0][0x424] ;  /* 0x0001090000047ab9 */ /* 0x000fe20000000800 */
[----:B------:R-:W-:-:S03]  /*d7e0*/  UISETP.NE.AND.EX UP0, UPT, UR5, URZ, UPT, UP0 ;  /* 0x0000003f0500728c */ /* 0x000fc6000bf05300 */
[----:B------:R-:W-:Y:S01]  /*d7f0*/  ULDC UR5, c[0x0][0x2f0] ;  /* 0x0000bc0000057ab9 */ /* 0x000fe20000000800 */
[----:B------:R-:W-:-:S04]  /*d800*/  USEL UR4, UR4, 0x1, UP0 ;  /* 0x0000000104047887 */ /* 0x000fc80008000000 */
[----:B------:R-:W-:-:S04]  /*d810*/  UIMAD UR4, UR4, UR5, URZ ;  /* 0x00000005040472a4 */ /* 0x000fc8000f8e023f */
[----:B------:R-:W-:Y:S02]  /*d820*/  UISETP.GE.AND UP0, UPT, UR4, 0x1, UPT ;  /* 0x000000010400788c */ /* 0x000fe4000bf06270 */
[----:B------:R-:W-:-:S03]  /*d830*/  UIADD3 UR5, UR4, 0xdf, URZ ;  /* 0x000000df04057890 */ /* 0x000fc6000fffe03f */
[----:B------:R-:W-:Y:S01]  /*d840*/  UMOV UR4, URZ ;  /* 0x0000003f00047c82 */ /* 0x000fe20008000000 */
[----:B------:R-:W-:Y:S01]  /*d850*/  PLOP3.LUT P0, PT, PT, PT, UP0, 0x80, 0x0 ;  /* 0x000000000000781c */ /* 0x000fe20003f0f008 */
[----:B------:R-:W-:-:S04]  /*d860*/  UIMAD.WIDE UR4, UR5, -0x6db6db6d, UR4 ;  /* 0x92492493050478a5 */ /* 0x000fc8000f8e0204 */
[----:B------:R-:W-:-:S04]  /*d870*/  USHF.R.U32.HI UR4, URZ, 0x1f, UR5 ;  /* 0x0000001f3f047899 */ /* 0x000fc80008011605 */
[----:B------:R-:W-:-:S04]  /*d880*/  ULEA.HI.SX32 UR7, UR5, UR4, 0x19 ;  /* 0x0000000405077291 */ /* 0x000fc8000f8fca3f */
[----:B------:R-:W-:Y:S08]  /*d890*/  @!P0 BRA `(.L_x_41) ;  /* 0x00000000007c8947 */ /* 0x000ff00003800000 */
[----:B------:R-:W-:-:S04]  /*d8a0*/  USHF.R.U32.HI UR4, URZ, 0x10, UR6 ;  /* 0x000000103f047899 */ /* 0x000fc80008011606 */
[----:B------:R-:W-:-:S11]  /*d8b0*/  UISETP.NE.AND UP0, UPT, UR4, URZ, UPT ;  /* 0x0000003f0400728c */ /* 0x000fd6000bf05270 */
[----:B------:R-:W-:Y:S02]  /*d8c0*/  @!UP0 ULDC UR4, c[0x0][0x9f0] ;  /* 0x00027c0000048ab9 */ /* 0x000fe40000000800 */
[----:B------:R-:W-:Y:S01]  /*d8d0*/  IMAD.U32 R6, RZ, RZ, UR4 ;  /* 0x00000004ff067e24 */ /* 0x000fe2000f8e00ff */
[----:B------:R-:W-:-:S04]  /*d8e0*/  UIADD3 UR5, UR7, -0x1, UR4 ;  /* 0xffffffff07057890 */ /* 0x000fc8000fffe004 */
[-C--:B------:R-:W-:Y:S02]  /*d8f0*/  IABS R0, R6.reuse ;  /* 0x0000000600007213 */ /* 0x080fe40000000000 */
[----:B------:R-:W-:Y:S02]  /*d900*/  IABS R6, R6 ;  /* 0x0000000600067213 */ /* 0x000fe40000000000 */
[----:B------:R-:W0:Y:S08]  /*d910*/  I2F.RP R4, R0 ;  /* 0x0000000000047306 */ /* 0x000e300000209400 */
[----:B0-----:R-:W0:Y:S02]  /*d920*/  MUFU.RCP R4, R4 ;  /* 0x0000000400047308 */ /* 0x001e240000001000 */
[----:B0-----:R-:W-:-:S06]  /*d930*/  VIADD R2, R4, 0xffffffe ;  /* 0x0ffffffe04027836 */ /* 0x001fcc0000000000 */
[----:B------:R0:W1:Y:S02]  /*d940*/  F2I.FTZ.U32.TRUNC.NTZ R3, R2 ;  /* 0x0000000200037305 */ /* 0x000064000021f000 */
[----:B0-----:R-:W-:Y:S02]  /*d950*/  IMAD.MOV.U32 R2, RZ, RZ, RZ ;  /* 0x000000ffff027224 */ /* 0x001fe400078e00ff */
[----:B-1----:R-:W-:-:S04]  /*d960*/  IMAD.MOV R5, RZ, RZ, -R3 ;  /* 0x000000ffff057224 */ /* 0x002fc800078e0a03 */
[----:B------:R-:W-:-:S04]  /*d970*/  IMAD R5, R5, R0, RZ ;  /* 0x0000000005057224 */ /* 0x000fc800078e02ff */
[----:B------:R-:W-:-:S04]  /*d980*/  IMAD.HI.U32 R3, R3, R5, R2 ;  /* 0x0000000503037227 */ /* 0x000fc800078e0002 */
[----:B------:R-:W-:Y:S01]  /*d990*/  IMAD.U32 R5, RZ, RZ, UR5 ;  /* 0x00000005ff057e24 */ /* 0x000fe2000f8e00ff */
[----:B------:R-:W-:-:S04]  /*d9a0*/  ULOP3.LUT UR5, UR5, UR4, URZ, 0x3c, !UPT ;  /* 0x0000000405057292 */ /* 0x000fc8000f8e3c3f */
[----:B------:R-:W-:Y:S02]  /*d9b0*/  IABS R2, R5 ;  /* 0x0000000500027213 */ /* 0x000fe40000000000 */
[----:B------:R-:W-:Y:S02]  /*d9c0*/  IADD3 R5, RZ, -R6, RZ ;  /* 0x80000006ff057210 */ /* 0x000fe40007ffe0ff */
[----:B------:R-:W-:Y:S01]  /*d9d0*/  ISETP.LE.AND P2, PT, RZ, UR5, PT ;  /* 0x00000005ff007c0c */ /* 0x000fe2000bf43270 */
[----:B------:R-:W-:-:S04]  /*d9e0*/  IMAD.HI.U32 R3, R3, R2, RZ ;  /* 0x0000000203037227 */ /* 0x000fc800078e00ff */
[----:B------:R-:W-:-:S05]  /*d9f0*/  IMAD R5, R3, R5, R2 ;  /* 0x0000000503057224 */ /* 0x000fca00078e0202 */
[----:B------:R-:W-:-:S13]  /*da00*/  ISETP.GT.U32.AND P1, PT, R0, R5, PT ;  /* 0x000000050000720c */ /* 0x000fda0003f24070 */
[----:B------:R-:W-:Y:S02]  /*da10*/  @!P1 IMAD.IADD R5, R5, 0x1, -R0 ;  /* 0x0000000105059824 */ /* 0x000fe400078e0a00 */
[----:B------:R-:W-:Y:S01]  /*da20*/  @!P1 VIADD R3, R3, 0x1 ;  /* 0x0000000103039836 */ /* 0x000fe20000000000 */
[----:B------:R-:W-:Y:S02]  /*da30*/  ISETP.NE.AND P1, PT, RZ, UR4, PT ;  /* 0x00000004ff007c0c */ /* 0x000fe4000bf25270 */
[----:B------:R-:W-:-:S13]  /*da40*/  ISETP.GE.U32.AND P0, PT, R5, R0, PT ;  /* 0x000000000500720c */ /* 0x000fda0003f06070 */
[----:B------:R-:W-:-:S04]  /*da50*/  @P0 VIADD R3, R3, 0x1 ;  /* 0x0000000103030836 */ /* 0x000fc80000000000 */
[----:B------:R-:W-:Y:S01]  /*da60*/  @!P2 IMAD.MOV R3, RZ, RZ, -R3 ;  /* 0x000000ffff03a224 */ /* 0x000fe200078e0a03 */
[----:B------:R-:W-:-:S05]  /*da70*/  @!P1 LOP3.LUT R3, RZ, UR4, RZ, 0x33, !PT ;  /* 0x00000004ff039c12 */ /* 0x000fca000f8e33ff */
[----:B------:R-:W-:-:S07]  /*da80*/  IMAD.MOV.U32 R17, RZ, RZ, R3 ;  /* 0x000000ffff117224 */ /* 0x000fce00078e0003 */
.L_x_41:
[----:B------:R-:W-:Y:S02]  /*da90*/  IMAD R0, R17, UR8, RZ ;  /* 0x0000000811007c24 */ /* 0x000fe4000f8e02ff */
[----:B------:R-:W-:-:S03]  /*daa0*/  IMAD.MOV.U32 R2, RZ, RZ, 0x1 ;  /* 0x00000001ff027424 */ /* 0x000fc600078e00ff */
[----:B------:R-:W-:Y:S01]  /*dab0*/  VIADDMNMX R17, R0, R17, UR7, PT ;  /* 0x0000000700117e46 */ /* 0x000fe2000b800111 */
[----:B------:R0:W-:Y:S03]  /*dac0*/  STL [R1+0x8], R0 ;  /* 0x0000080001007387 */ /* 0x0001e60000100800 */
[----:B------:R-:W-:Y:S01]  /*dad0*/  ISETP.GT.AND P0, PT, R17, R0, PT ;  /* 0x000000001100720c */ /* 0x000fe20003f04270 */
[----:B0-----:R-:W-:-:S12]  /*dae0*/  IMAD.MOV.U32 R0, RZ, RZ, RZ ;  /* 0x000000ffff007224 */ /* 0x001fd800078e00ff */
[----:B------:R-:W-:Y:S05]  /*daf0*/  @!P0 BRA `(.L_x_40) ;  /* 0x0000002c00f08947 */ /* 0x000fea0003800000 */
[----:B------:R-:W0:Y:S01]  /*db00*/  S2UR UR4, SR_CgaCtaId ;  /* 0x00000000000479c3 */ /* 0x000e220000008800 */
[----:B------:R-:W-:Y:S02]  /*db10*/  UMOV UR38, 0x400 ;  /* 0x0000040000267882 */ /* 0x000fe40000000000 */
[----:B0-----:R-:W-:-:S04]  /*db20*/  ULEA UR38, UR4, UR38, 0x18 ;  /* 0x0000002604267291 */ /* 0x001fc8000f8ec03f */
[----:B------:R-:W-:-:S04]  /*db30*/  UIADD3 UR4, UR38, 0x20400, URZ ;  /* 0x0002040026047890 */ /* 0x000fc8000fffe03f */
[----:B------:R-:W-:-:S06]  /*db40*/  ULOP3.LUT UP0, URZ, UR4, 0x3ff, URZ, 0xc0, !UPT ;  /* 0x000003ff043f7892 */ /* 0x000fcc000f80c03f */
[----:B------:R-:W-:-:S13]  /*db50*/  PLOP3.LUT P0, PT, PT, PT, UP0, 0x80, 0x0 ;  /* 0x000000000000781c */ /* 0x000fda0003f0f008 */
[----:B------:R-:W-:Y:S05]  /*db60*/  @!P0 BRA `(.L_x_42) ;  /* 0x0000000000408947 */ /* 0x000fea0003800000 */
[----:B------:R-:W-:Y:S01]  /*db70*/  MOV R2, 0x0 ;  /* 0x0000000000027802 */ /* 0x000fe20000000f00 */
[----:B------:R-:W-:Y:S01]  /*db80*/  ULDC.64 UR6, c[0x4][0xc0] ;  /* 0x0100300000067ab9 */ /* 0x000fe20000000a00 */
[----:B------:R-:W-:Y:S01]  /*db90*/  ULDC.64 UR8, c[0x4][0xc8] ;  /* 0x0100320000087ab9 */ /* 0x000fe20000000a00 */
[----:B------:R-:W-:Y:S01]  /*dba0*/  ULDC.64 UR4, c[0x4][0x8] ;  /* 0x0100020000047ab9 */ /* 0x000fe20000000a00 */
[----:B------:R-:W-:Y:S01]  /*dbb0*/  IMAD.U32 R4, RZ, RZ, UR6 ;  /* 0x00000006ff047e24 */ /* 0x000fe2000f8e00ff */
[----:B------:R-:W-:Y:S01]  /*dbc0*/  MOV R11, UR5 ;  /* 0x00000005000b7c02 */ /* 0x000fe20008000f00 */
[----:B------:R-:W0:Y:S01]  /*dbd0*/  LDC.64 R2, c[0x4][R2] ;  /* 0x0100000002027b82 */ /* 0x000e220000000a00 */
[----:B------:R-:W-:Y:S02]  /*dbe0*/  IMAD.U32 R5, RZ, RZ, UR7 ;  /* 0x00000007ff057e24 */ /* 0x000fe4000f8e00ff */
[----:B------:R-:W-:Y:S02]  /*dbf0*/  IMAD.U32 R6, RZ, RZ, UR8 ;  /* 0x00000008ff067e24 */ /* 0x000fe4000f8e00ff */
[----:B------:R-:W-:-:S02]  /*dc00*/  IMAD.U32 R7, RZ, RZ, UR9 ;  /* 0x00000009ff077e24 */ /* 0x000fc4000f8e00ff */
[----:B------:R-:W-:Y:S02]  /*dc10*/  IMAD.U32 R10, RZ, RZ, UR4 ;  /* 0x00000004ff0a7e24 */ /* 0x000fe4000f8e00ff */
[----:B------:R-:W-:Y:S02]  /*dc20*/  IMAD.MOV.U32 R8, RZ, RZ, 0x70 ;  /* 0x00000070ff087424 */ /* 0x000fe400078e00ff */
[----:B------:R-:W-:Y:S02]  /*dc30*/  IMAD.MOV.U32 R12, RZ, RZ, 0x1 ;  /* 0x00000001ff0c7424 */ /* 0x000fe400078e00ff */
[----:B------:R-:W-:-:S07]  /*dc40*/  IMAD.MOV.U32 R13, RZ, RZ, RZ ;  /* 0x000000ffff0d7224 */ /* 0x000fce00078e00ff */
[----:B------:R-:W-:-:S07]  /*dc50*/  LEPC R20, `(.L_x_42) ;  /* 0x000000001014794e */ /* 0x000fce0000000000 */
[----:B0-----:R-:W-:Y:S05]  /*dc60*/  CALL.ABS.NOINC R2 ;  /* 0x0000000002007343 */ /* 0x001fea0003c00000 */
.L_x_42:
[----:B------:R-:W-:-:S06]  /*dc70*/  UIADD3 UR4, UR38, 0xe400, URZ ;  /* 0x0000e40026047890 */ /* 0x000fcc000fffe03f */
[----:B------:R-:W-:-:S05]  /*dc80*/  IMAD.U32 R16, RZ, RZ, UR4 ;  /* 0x00000004ff107e24 */ /* 0x000fca000f8e00ff */
[----:B------:R-:W-:-:S13]  /*dc90*/  LOP3.LUT P0, RZ, R16, 0x3ff, RZ, 0xc0, !PT ;  /* 0x000003ff10ff7812 */ /* 0x000fda000780c0ff */
[----:B------:R-:W-:Y:S05]  /*dca0*/  @!P0 BRA `(.L_x_43) ;  /* 0x0000000000408947 */ /* 0x000fea0003800000 */
[----:B------:R-:W-:Y:S01]  /*dcb0*/  MOV R2, 0x0 ;  /* 0x0000000000027802 */ /* 0x000fe20000000f00 */
[----:B------:R-:W-:Y:S01]  /*dcc0*/  ULDC.64 UR6, c[0x4][0xc0] ;  /* 0x0100300000067ab9 */ /* 0x000fe20000000a00 */
[----:B------:R-:W-:Y:S01]  /*dcd0*/  ULDC.64 UR8, c[0x4][0xc8] ;  /* 0x0100320000087ab9 */ /* 0x000fe20000000a00 */
[----:B------:R-:W-:Y:S01]  /*dce0*/  ULDC.64 UR4, c[0x4][0x10] ;  /* 0x0100040000047ab9 */ /* 0x000fe20000000a00 */
[----:B------:R-:W-:Y:S01]  /*dcf0*/  IMAD.U32 R4, RZ, RZ, UR6 ;  /* 0x00000006ff047e24 */ /* 0x000fe2000f8e00ff */
[----:B------:R-:W-:Y:S01]  /*dd00*/  MOV R13, RZ ;  /* 0x000000ff000d7202 */ /* 0x000fe20000000f00 */
[----:B------:R-:W0:Y:S01]  /*dd10*/  LDC.64 R2, c[0x4][R2] ;  /* 0x0100000002027b82 */ /* 0x000e220000000a00 */
[----:B------:R-:W-:Y:S02]  /*dd20*/  IMAD.U32 R5, RZ, RZ, UR7 ;  /* 0x00000007ff057e24 */ /* 0x000fe4000f8e00ff */
[----:B------:R-:W-:Y:S02]  /*dd30*/  IMAD.U32 R6, RZ, RZ, UR8 ;  /* 0x00000008ff067e24 */ /* 0x000fe4000f8e00ff */
[----:B------:R-:W-:-:S02]  /*dd40*/  IMAD.U32 R7, RZ, RZ, UR9 ;  /* 0x00000009ff077e24 */ /* 0x000fc4000f8e00ff */
[----:B------:R-:W-:Y:S02]  /*dd50*/  IMAD.U32 R10, RZ, RZ, UR4 ;  /* 0x00000004ff0a7e24 */ /* 0x000fe4000f8e00ff */
[----:B------:R-:W-:Y:S02]  /*dd60*/  IMAD.U32 R11, RZ, RZ, UR5 ;  /* 0x00000005ff0b7e24 */ /* 0x000fe4000f8e00ff */
[----:B------:R-:W-:Y:S02]  /*dd70*/  IMAD.MOV.U32 R8, RZ, RZ, 0x70 ;  /* 0x00000070ff087424 */ /* 0x000fe400078e00ff */
[----:B------:R-:W-:-:S07]  /*dd80*/  IMAD.MOV.U32 R12, RZ, RZ, 0x1 ;  /* 0x00000001ff0c7424 */ /* 0x000fce00078e00ff */
[----:B------:R-:W-:-:S07]  /*dd90*/  LEPC R20, `(.L_x_43) ;  /* 0x000000001014794e */ /* 0x000fce0000000000 */
[----:B0-----:R-:W-:Y:S05]  /*dda0*/  CALL.ABS.NOINC R2 ;  /* 0x0000000002007343 */ /* 0x001fea0003c00000 */
.L_x_43:
        /* <DEDUP_REMOVED lines=8> */
[----:B------:R-:W-:Y:S02]  /*de30*/  IMAD.U32 R4, RZ, RZ, UR6 ;  /* 0x00000006ff047e24 */ /* 0x000fe4000f8e00ff */
[----:B------:R-:W0:Y:S01]  /*de40*/  LDC.64 R2, c[0x4][R2] ;  /* 0x0100000002027b82 */ /* 0x000e220000000a00 */
[----:B------:R-:W-:Y:S02]  /*de50*/  IMAD.U32 R5, RZ, RZ, UR7 ;  /* 0x00000007ff057e24 */ /* 0x000fe4000f8e00ff */
[----:B------:R-:W-:Y:S02]  /*de60*/  IMAD.U32 R6, RZ, RZ, UR8 ;  /* 0x00000008ff067e24 */ /* 0x000fe4000f8e00ff */
[----:B------:R-:W-:-:S02]  /*de70*/  IMAD.U32 R7, RZ, RZ, UR9 ;  /* 0x00000009ff077e24 */ /* 0x000fc4000f8e00ff */
[----:B------:R-:W-:Y:S02]  /*de80*/  IMAD.U32 R10, RZ, RZ, UR4 ;  /* 0x00000004ff0a7e24 */ /* 0x000fe4000f8e00ff */
[----:B------:R-:W-:Y:S02]  /*de90*/  IMAD.U32 R11, RZ, RZ, UR5 ;  /* 0x00000005ff0b7e24 */ /* 0x000fe4000f8e00ff */
[----:B------:R-:W-:Y:S02]  /*dea0*/  IMAD.MOV.U32 R8, RZ, RZ, 0x70 ;  /* 0x00000070ff087424 */ /* 0x000fe400078e00ff */
[----:B------:R-:W-:Y:S02]  /*deb0*/  IMAD.MOV.U32 R12, RZ, RZ, 0x1 ;  /* 0x00000001ff0c7424 */ /* 0x000fe400078e00ff */
[----:B------:R-:W-:-:S07]  /*dec0*/  IMAD.MOV.U32 R13, RZ, RZ, RZ ;  /* 0x000000ffff0d7224 */ /* 0x000fce00078e00ff */
[----:B------:R-:W-:-:S07]  /*ded0*/  LEPC R20, `(.L_x_44) ;  /* 0x000000001014794e */ /* 0x000fce0000000000 */
[----:B0-----:R-:W-:Y:S05]  /*dee0*/  CALL.ABS.NOINC R2 ;  /* 0x0000000002007343 */ /* 0x001fea0003c00000 */
.L_x_44:
[----:B------:R-:W-:-:S13]  /*def0*/  LOP3.LUT P6, RZ, R16, 0x3ff, RZ, 0xc0, !PT ;  /* 0x000003ff10ff7812 */ /* 0x000fda00078cc0ff */
        /* <DEDUP_REMOVED lines=17> */
.L_x_45:
[----:B------:R-:W0:Y:S01]  /*e010*/  LDC.64 R2, c[0x0][0x9f8] ;  /* 0x00027e00ff027b82 */ /* 0x000e220000000a00 */
[----:B------:R-:W-:Y:S01]  /*e020*/  IMAD.MOV.U32 R9, RZ, RZ, R18 ;  /* 0x000000ffff097224 */ /* 0x000fe200078e0012 */
[----:B------:R-:W2:Y:S01]  /*e030*/  LDL.LU R6, [R1] ;  /* 0x0000000001067983 */ /* 0x000ea20000300800 */
[----:B0-----:R-:W-:-:S04]  /*e040*/  ISETP.NE.U32.AND P0, PT, R2, RZ, PT ;  /* 0x000000ff0200720c */ /* 0x001fc80003f05070 */
[----:B------:R-:W-:-:S13]  /*e050*/  ISETP.NE.AND.EX P0, PT, R3, RZ, PT, P0 ;  /* 0x000000ff0300720c */ /* 0x000fda0003f05300 */
[----:B------:R-:W0:Y:S02]  /*e060*/  @P0 LDC.64 R2, c[0x0][0x9f8] ;  /* 0x00027e00ff020b82 */ /* 0x000e240000000a00 */
[----:B0-----:R-:W-:-:S05]  /*e070*/  @P0 IMAD.WIDE R2, R18, 0x4, R2 ;  /* 0x0000000412020825 */ /* 0x001fca00078e0202 */
[----:B------:R0:W3:Y:S01]  /*e080*/  @P0 LDG.E R9, desc[UR44][R2.64] ;  /* 0x0000002c02090981 */ /* 0x0000e2000c1e1900 */
[C---:B------:R-:W-:Y:S02]  /*e090*/  IMAD.SHL.U32 R0, R19.reuse, 0x20, RZ ;  /* 0x0000002013007824 */ /* 0x040fe400078e00ff */
[----:B------:R-:W-:-:S03]  /*e0a0*/  IMAD.SHL.U32 R7, R19, 0x4, RZ ;  /* 0x0000000413077824 */ /* 0x000fc600078e00ff */
[----:B------:R-:W-:Y:S02]  /*e0b0*/  LOP3.LUT R4, R0, 0x80, RZ, 0xc0, !PT ;  /* 0x0000008000047812 */ /* 0x000fe400078ec0ff */
[----:B------:R-:W-:Y:S02]  /*e0c0*/  LOP3.LUT R8, R19, 0x7f, RZ, 0xc0, !PT ;  /* 0x0000007f13087812 */ /* 0x000fe400078ec0ff */
[----:B------:R-:W-:Y:S01]  /*e0d0*/  LOP3.LUT R4, R4, 0x10, R19, 0xf8, !PT ;  /* 0x0000001004047812 */ /* 0x000fe200078ef813 */
[----:B0-----:R-:W0:Y:S01]  /*e0e0*/  LDC.64 R2, c[0x0][0x418] ;  /* 0x00010600ff027b82 */ /* 0x001e220000000a00 */
[----:B------:R-:W-:Y:S02]  /*e0f0*/  SHF.R.U32.HI R5, RZ, 0x5, R8 ;  /* 0x00000005ff057819 */ /* 0x000fe40000011608 */
[----:B------:R-:W-:Y:S02]  /*e100*/  LOP3.LUT R7, R4, 0x10, R7, 0x78, !PT ;  /* 0x0000001004077812 */ /* 0x000fe400078e7807 */
[----:B------:R-:W-:-:S02]  /*e110*/  LOP3.LUT R4, R0, 0x60, RZ, 0xc0, !PT ;  /* 0x0000006000047812 */ /* 0x000fc400078ec0ff */
[----:B------:R-:W-:-:S03]  /*e120*/  LOP3.LUT R0, R0, 0x100, RZ, 0xc0, !PT ;  /* 0x0000010000007812 */ /* 0x000fc600078ec0ff */
[----:B------:R-:W-:-:S05]  /*e130*/  IMAD R4, R5, 0x200, R4 ;  /* 0x0000020005047824 */ /* 0x000fca00078e0204 */
[----:B------:R-:W-:Y:S01]  /*e140*/  IADD3 R4, R7, R4, R0 ;  /* 0x0000000407047210 */ /* 0x000fe20007ffe000 */
[C---:B------:R-:W-:Y:S02]  /*e150*/  IMAD.SHL.U32 R0, R19.reuse, 0x80, RZ ;  /* 0x0000008013007824 */ /* 0x040fe400078e00ff */
[----:B------:R-:W-:Y:S02]  /*e160*/  IMAD.SHL.U32 R18, R19, 0x10, RZ ;  /* 0x0000001013127824 */ /* 0x000fe400078e00ff */
[----:B------:R1:W-:Y:S03]  /*e170*/  STL [R1+0x18], R4 ;  /* 0x0000180401007387 */ /* 0x0003e60000100800 */
[----:B------:R-:W-:Y:S02]  /*e180*/  LOP3.LUT R18, R18, 0x70, RZ, 0xc0, !PT ;  /* 0x0000007012127812 */ /* 0x000fe400078ec0ff */
[----:B-1----:R-:W-:-:S05]  /*e190*/  LOP3.LUT R4, R0, 0x380, RZ, 0xc0, !PT ;  /* 0x0000038000047812 */ /* 0x002fca00078ec0ff */
[----:B------:R-:W-:Y:S01]  /*e1a0*/  IMAD R5, R5, 0x10, R4 ;  /* 0x0000001005057824 */ /* 0x000fe200078e0204 */
[----:B0-----:R-:W-:-:S04]  /*e1b0*/  ISETP.NE.U32.AND P0, PT, R2, RZ, PT ;  /* 0x000000ff0200720c */ /* 0x001fc80003f05070 */
[----:B------:R-:W-:Y:S02]  /*e1c0*/  LOP3.LUT R5, R5, R18, RZ, 0x3c, !PT ;  /* 0x0000001205057212 */ /* 0x000fe400078e3cff */
[----:B------:R-:W-:Y:S02]  /*e1d0*/  ISETP.NE.AND.EX P2, PT, R3, RZ, PT, P0 ;  /* 0x000000ff0300720c */ /* 0x000fe40003f45300 */
[----:B------:R-:W-:Y:S02]  /*e1e0*/  LOP3.LUT R0, R5, 0xc00, R0, 0xf8, !PT ;  /* 0x00000c0005007812 */ /* 0x000fe400078ef800 */
[----:B------:R-:W-:-:S03]  /*e1f0*/  LOP3.LUT P1, RZ, R19, 0x4, RZ, 0xc0, !PT ;  /* 0x0000000413ff7812 */ /* 0x000fc6000782c0ff */
[----:B------:R0:W-:Y:S02]  /*e200*/  STL [R1+0x10], R0 ;  /* 0x0000100001007387 */ /* 0x0001e40000100800 */
[----:B0-----:R-:W-:-:S04]  /*e210*/  MOV R0, 0x40 ;  /* 0x0000004000007802 */ /* 0x001fc80000000f00 */
[----:B------:R-:W-:-:S05]  /*e220*/  SEL R0, R0, 0xffffffc0, !P1 ;  /* 0xffffffc000007807 */ /* 0x000fca0004800000 */
[----:B------:R0:W-:Y:S01]  /*e230*/  STL [R1+0x14], R0 ;  /* 0x0000140001007387 */ /* 0x0001e20000100800 */
[----:B------:R-:W-:Y:S01]  /*e240*/  UMOV UR4, 0xffffffff ;  /* 0xffffffff00047882 */ /* 0x000fe20000000000 */
[----:B------:R-:W-:-:S04]  /*e250*/  SHF.R.U32.HI R7, RZ, 0x5, R19 ;  /* 0x00000005ff077819 */ /* 0x000fc80000011613 */
[----:B------:R-:W-:Y:S02]  /*e260*/  LOP3.LUT R7, R7, 0x3, RZ, 0xc0, !PT ;  /* 0x0000000307077812 */ /* 0x000fe400078ec0ff */
[----:B--2---:R-:W-:-:S04]  /*e270*/  LOP3.LUT R6, R6, 0xfffffffe, RZ, 0xc0, !PT ;  /* 0xfffffffe06067812 */ /* 0x004fc800078ec0ff */
[----:B------:R-:W-:Y:S02]  /*e280*/  @P2 LOP3.LUT R6, R6, 0x1, RZ, 0xfc, !PT ;  /* 0x0000000106062812 */ /* 0x000fe400078efcff */
[----:B---3--:R-:W-:Y:S01]  /*e290*/  SHF.R.S32.HI R10, RZ, 0x1f, R9 ;  /* 0x0000001fff0a7819 */ /* 0x008fe20000011409 */
[----:B------:R0:W-:Y:S04]  /*e2a0*/  STL [R1+0x4], R9 ;  /* 0x0000040901007387 */ /* 0x0001e80000100800 */
[----:B------:R0:W-:Y:S04]  /*e2b0*/  STL [R1], R6 ;  /* 0x0000000601007387 */ /* 0x0001e80000100800 */
[----:B------:R0:W-:Y:S01]  /*e2c0*/  STL [R1+0xc], R10 ;  /* 0x00000c0a01007387 */ /* 0x0001e20000100800 */
[----:B------:R-:W-:Y:S01]  /*e2d0*/  SEL R16, R9, RZ, !P2 ;  /* 0x000000ff09107207 */ /* 0x000fe20005000000 */
[----:B------:R-:W-:Y:S06]  /*e2e0*/  BRA.DIV UR4, `(.L_x_46) ;  /* 0x0000002e04407947 */ /* 0x000fec000b800000 */
[----:B------:R1:W2:Y:S02]  /*e2f0*/  SHFL.IDX PT, R14, R7, RZ, 0x1f ;  /* 0x00001fff070e7589 */ /* 0x0002a400000e0000 */
.L_x_95:
[----:B------:R-:W-:Y:S01]  /*e300*/  PLOP3.LUT P1, PT, PT, PT, PT, 0x8, 0x0 ;  /* 0x000000000000781c */ /* 0x000fe20003f2e170 */
[----:B0-----:R-:W-:Y:S01]  /*e310*/  IMAD.MOV.U32 R0, RZ, RZ, R6 ;  /* 0x000000ffff007224 */ /* 0x001fe200078e0006 */
[----:B--2---:R-:W-:-:S04]  /*e320*/  ISETP.NE.AND P0, PT, R14, RZ, PT ;  /* 0x000000ff0e00720c */ /* 0x004fc80003f05270 */
[----:B------:R-:W-:-:S07]  /*e330*/  LOP3.LUT R0, R0, 0xfffffffd, RZ, 0xc0, !PT ;  /* 0xfffffffd00007812 */ /* 0x000fce00078ec0ff */
[----:B------:R-:W-:-:S05]  /*e340*/  @P1 LOP3.LUT R0, R0, 0x2, RZ, 0xfc, !PT ;  /* 0x0000000200001812 */ /* 0x000fca00078efcff */
[----:B------:R0:W-:Y:S01]  /*e350*/  STL [R1], R0 ;  /* 0x0000000001007387 */ /* 0x0001e20000100800 */
[----:B------:R-:W-:Y:S05]  /*e360*/  @P0 BRA `(.L_x_47) ;  /* 0x0000000400280947 */ /* 0x000fea0003800000 */
[----:B------:R-:W-:Y:S01]  /*e370*/  UMOV UR4, 0xffffffff ;  /* 0xffffffff00047882 */ /* 0x000fe20000000000 */
[----:B0-----:R-:W-:Y:S02]  /*e380*/  VIADD R0, R17, 0xffffffff ;  /* 0xffffffff11007836 */ /* 0x001fe40000000000 */
[----:B------:R-:W-:Y:S05]  /*e390*/  BRA.DIV UR4, `(.L_x_48) ;  /* 0x0000002e04347947 */ /* 0x000fea000b800000 */
[----:B------:R-:W-:-:S13]  /*e3a0*/  ELECT P6, URZ, PT ;  /* 0x00000000003f782f */ /* 0x000fda00038c0000 */
.L_x_98:
[----:B------:R-:W-:Y:S05]  /*e3b0*/  @!P6 BRA `(.L_x_47) ;  /* 0x000000040014e947 */ /* 0x000fea0003800000 */
[----:B------:R-:W-:Y:S01]  /*e3c0*/  IMAD.MOV.U32 R16, RZ, RZ, R9 ;  /* 0x000000ffff107224 */ /* 0x000fe200078e0009 */
[----:B------:R-:W-:Y:S06]  /*e3d0*/  @!P2 BRA `(.L_x_49) ;  /* 0x000000000044a947 */ /* 0x000fec0003800000 */
[----:B-1----:R-:W0:Y:S01]  /*e3e0*/  LDC R7, c[0x0][0x43c] ;  /* 0x00010f00ff077b82 */ /* 0x002e220000000800 */
[----:B------:R-:W-:Y:S01]  /*e3f0*/  ULDC.64 UR4, c[0x0][0x428] ;  /* 0x00010a0000047ab9 */ /* 0x000fe20000000a00 */
[----:B0-----:R-:W-:-:S13]  /*e400*/  ISETP.NE.AND P0, PT, R7, 0x1, PT ;  /* 0x000000010700780c */ /* 0x001fda0003f05270 */
[----:B------:R-:W0:Y:S02]  /*e410*/  @P0 LDC.64 R4, c[0x0][0x440] ;  /* 0x00011000ff040b82 */ /* 0x000e240000000a00 */
[----:B0-----:R-:W-:-:S04]  /*e420*/  @P0 IMAD.HI.U32 R6, R0, R4, RZ ;  /* 0x0000000400060227 */ /* 0x001fc800078e00ff */
[----:B------:R-:W-:Y:S01]  /*e430*/  IMAD.MOV.U32 R4, RZ, RZ, R0 ;  /* 0x000000ffff047224 */ /* 0x000fe200078e0000 */
[----:B------:R-:W-:Y:S01]  /*e440*/  @P0 SHF.R.U32.HI R4, RZ, R5, R6 ;  /* 0x00000005ff040219 */ /* 0x000fe20000011606 */
[----:B------:R-:W-:-:S04]  /*e450*/  IMAD R6, R10, UR4, RZ ;  /* 0x000000040a067c24 */ /* 0x000fc8000f8e02ff */
[----:B------:R-:W-:Y:S02]  /*e460*/  IMAD.MOV R5, RZ, RZ, -R4 ;  /* 0x000000ffff057224 */ /* 0x000fe400078e0a04 */
[----:B------:R-:W-:Y:S02]  /*e470*/  IMAD R6, R9, UR5, R6 ;  /* 0x0000000509067c24 */ /* 0x000fe4000f8e0206 */
[----:B------:R-:W-:Y:S01]  /*e480*/  IMAD R0, R7, R5, R0 ;  /* 0x0000000507007224 */ /* 0x000fe200078e0200 */
[----:B------:R-:W-:-:S03]  /*e490*/  SHF.R.S32.HI R5, RZ, 0x1f, R4 ;  /* 0x0000001fff057819 */ /* 0x000fc60000011404 */
[----:B------:R-:W-:-:S04]  /*e4a0*/  IMAD.WIDE.U32 R4, R9, UR4, R4 ;  /* 0x0000000409047c25 */ /* 0x000fc8000f8e0004 */
[----:B------:R-:W-:Y:S01]  /*e4b0*/  IMAD.IADD R6, R5, 0x1, R6 ;  /* 0x0000000105067824 */ /* 0x000fe200078e0206 */
[----:B------:R-:W-:-:S04]  /*e4c0*/  LEA R2, P0, R4, R2, 0x2 ;  /* 0x0000000204027211 */ /* 0x000fc800078010ff */
[----:B------:R-:W-:-:S05]  /*e4d0*/  LEA.HI.X R3, R4, R3, R6, 0x2, P0 ;  /* 0x0000000304037211 */ /* 0x000fca00000f1406 */
[----:B------:R0:W5:Y:S04]  /*e4e0*/  LDG.E R16, desc[UR44][R2.64] ;  /* 0x0000002c02107981 */ /* 0x000168000c1e1900 */
.L_x_49:
[----:B0-----:R-:W-:Y:S01]  /*e4f0*/  IMAD.MOV.U32 R2, RZ, RZ, 0x1 ;  /* 0x00000001ff027424 */ /* 0x001fe200078e00ff */
[----:B------:R-:W-:-:S04]  /*e500*/  ISETP.NE.AND P1, PT, R8, RZ, PT ;  /* 0x000000ff0800720c */ /* 0x000fc80003f25270 */
[----:B------:R-:W-:-:S04]  /*e510*/  SHF.L.U32 R2, R2, 0x1f, RZ ;  /* 0x0000001f02027819 */ /* 0x000fc800000006ff */
[----:B------:R-:W0:Y:S02]  /*e520*/  SYNCS.PHASECHK.TRANS64.TRYWAIT P0, [UR38+0x2e880], R2 ;  /* 0x02e88002ff0075a7 */ /* 0x000e240008000166 */
[----:B0-----:R-:W-:Y:S05]  /*e530*/  @!P0 BRA `(.L_x_50) ;  /* 0x0000002800ec8947 */ /* 0x001fea0003800000 */
.L_x_99:
[----:B------:R-:W-:Y:S05]  /*e540*/  @P1 BRA `(.L_x_51) ;  /* 0x0000000000141947 */ /* 0x000fea0003800000 */
[----:B------:R-:W-:Y:S01]  /*e550*/  LOP3.LUT P0, RZ, R19, 0x1f, RZ, 0xc0, !PT ;  /* 0x0000001f13ff7812 */ /* 0x000fe2000780c0ff */
[----:B0-----:R-:W-:-:S04]  /*e560*/  IMAD.MOV.U32 R3, RZ, RZ, 0x7000 ;  /* 0x00007000ff037424 */ /* 0x001fc800078e00ff */
[----:B------:R2:W-:Y:S08]  /*e570*/  SYNCS.ARRIVE.TRANS64 RZ, [UR38+0x2e870], R3 ;  /* 0x02e87003ffff79a7 */ /* 0x0005f00008000026 */
[----:B--2---:R-:W-:Y:S05]  /*e580*/  @!P0 BRA `(.L_x_51) ;  /* 0x0000000000048947 */ /* 0x004fea0003800000 */
[----:B------:R-:W-:Y:S01]  /*e590*/  BPT.TRAP 0x1 ;  /* 0x000000040000795c */ /* 0x000fe20000300000 */
.L_x_51:
[----:B------:R-:W-:Y:S01]  /*e5a0*/  IMAD R0, R0, 0xe0, RZ ;  /* 0x000000e000007824 */ /* 0x000fe200078e02ff */
[----:B------:R-:W-:Y:S01]  /*e5b0*/  ULDC.64 UR4, c[0x0][0x198] ;  /* 0x0000660000047ab9 */ /* 0x000fe20000000a00 */
[----:B-----5:R-:W-:Y:S01]  /*e5c0*/  R2UR UR13, R16 ;  /* 0x00000000100d72ca */ /* 0x020fe200000e0000 */
[----:B------:R-:W-:Y:S02]  /*e5d0*/  UIADD3 UR4, UP0, UR4, 0x470, URZ ;  /* 0x0000047004047890 */ /* 0x000fe4000ff1e03f */
[----:B------:R-:W-:Y:S01]  /*e5e0*/  R2UR UR11, R0 ;  /* 0x00000000000b72ca */ /* 0x000fe200000e0000 */
[----:B------:R-:W-:Y:S02]  /*e5f0*/  UIADD3 UR8, UR38, 0xe400, URZ ;  /* 0x0000e40026087890 */ /* 0x000fe4000fffe03f */
[----:B------:R-:W-:Y:S02]  /*e600*/  UIADD3 UR9, UR38, 0x2e870, URZ ;  /* 0x0002e87026097890 */ /* 0x000fe4000fffe03f */
[----:B------:R-:W-:Y:S01]  /*e610*/  UIADD3.X UR5, URZ, UR5, URZ, UP0, !UPT ;  /* 0x000000053f057290 */ /* 0x000fe200087fe43f */
[----:B------:R-:W-:Y:S01]  /*e620*/  UMOV UR6, 0x0 ;  /* 0x0000000000067882 */ /* 0x000fe20000000000 */
[----:B------:R-:W-:Y:S01]  /*e630*/  UMOV UR7, 0x14f00000 ;  /* 0x14f0000000077882 */ /* 0x000fe20000000000 */
[----:B------:R-:W-:Y:S01]  /*e640*/  UMOV UR10, URZ ;  /* 0x0000003f000a7c82 */ /* 0x000fe20008000000 */
[----:B------:R-:W-:-:S05]  /*e650*/  UMOV UR12, UR36 ;  /* 0x00000024000c7c82 */ /* 0x000fca0008000000 */
[----:B------:R2:W-:Y:S01]  /*e660*/  UTMALDG.4D [UR8], [UR4], desc[UR6] ;  /* 0x00000608040075b4 */ /* 0x0005e20008019000 */
[----:B------:R-:W3:Y:S02]  /*e670*/  SYNCS.PHASECHK.TRANS64.TRYWAIT P0, [UR38+0x2e840], R2 ;  /* 0x02e84002ff0075a7 */ /* 0x000ee40008000166 */
[----:B--23--:R-:W-:Y:S05]  /*e680*/  @!P0 BRA `(.L_x_52) ;  /* 0x0000002800b08947 */ /* 0x00cfea0003800000 */
.L_x_100:
[----:B------:R-:W-:Y:S05]  /*e690*/  @P1 BRA `(.L_x_53) ;  /* 0x0000000000141947 */ /* 0x000fea0003800000 */
[----:B------:R-:W-:Y:S01]  /*e6a0*/  LOP3.LUT P0, RZ, R19, 0x1f, RZ, 0xc0, !PT ;  /* 0x0000001f13ff7812 */ /* 0x000fe2000780c0ff */
[----:B0-----:R-:W-:-:S04]  /*e6b0*/  IMAD.MOV.U32 R2, RZ, RZ, 0x7000 ;  /* 0x00007000ff027424 */ /* 0x001fc800078e00ff */
[----:B------:R2:W-:Y:S08]  /*e6c0*/  SYNCS.ARRIVE.TRANS64 RZ, [UR38+0x2e830], R2 ;  /* 0x02e83002ffff79a7 */ /* 0x0005f00008000026 */
[----:B--2---:R-:W-:Y:S05]  /*e6d0*/  @!P0 BRA `(.L_x_53) ;  /* 0x0000000000048947 */ /* 0x004fea0003800000 */
[----:B------:R-:W-:Y:S01]  /*e6e0*/  BPT.TRAP 0x1 ;  /* 0x000000040000795c */ /* 0x000fe20000300000 */
.L_x_53:
[----:B0-----:R-:W2:Y:S01]  /*e6f0*/  LDL.LU R2, [R1] ;  /* 0x0000000001027983 */ /* 0x001ea20000300800 */
[----:B------:R-:W-:Y:S01]  /*e700*/  PLOP3.LUT P0, PT, PT, PT, PT, 0x80, 0x0 ;  /* 0x000000000000781c */ /* 0x000fe20003f0f070 */
[----:B------:R-:W-:Y:S01]  /*e710*/  ULDC.64 UR4, c[0x0][0x198] ;  /* 0x0000660000047ab9 */ /* 0x000fe20000000a00 */
[----:B------:R-:W-:Y:S01]  /*e720*/  R2UR UR11, R0 ;  /* 0x00000000000b72ca */ /* 0x000fe200000e0000 */
[----:B------:R-:W-:Y:S01]  /*e730*/  UIADD3 UR4, UP0, UR4, 0x370, URZ ;  /* 0x0000037004047890 */ /* 0x000fe2000ff1e03f */
        /* <DEDUP_REMOVED lines=9> */
[----:B--2---:R-:W-:-:S04]  /*e7d0*/  LOP3.LUT R2, R2, 0xfffffffd, RZ, 0xc0, !PT ;  /* 0xfffffffd02027812 */ /* 0x004fc800078ec0ff */
[----:B------:R-:W-:-:S05]  /*e7e0*/  @P0 LOP3.LUT R2, R2, 0x2, RZ, 0xfc, !PT ;  /* 0x0000000202020812 */ /* 0x000fca00078efcff */
[----:B------:R3:W-:Y:S01]  /*e7f0*/  STL [R1], R2 ;  /* 0x0000000201007387 */ /* 0x0007e20000100800 */
[----:B------:R-:W-:Y:S01]  /*e800*/  NOP ;  /* 0x0000000000007918 */ /* 0x000fe20000000000 */
.L_x_47:
[----:B------:R-:W-:Y:S05]  /*e810*/  WARPSYNC.ALL ;  /* 0x0000000000007948 */ /* 0x000fea0003800000 */
[----:B---3--:R-:W-:Y:S01]  /*e820*/  UIADD3 UR4, UR38, 0x1c400, URZ ;  /* 0x0001c40026047890 */ /* 0x008fe2000fffe03f */
[----:B------:R-:W-:Y:S03]  /*e830*/  BAR.SYNC.DEFER_BLOCKING 0x8, 0x180 ;  /* 0x0206000000007b1d */ /* 0x000fe60000010000 */
        /* <DEDUP_REMOVED lines=8> */
[----:B-1----:R-:W-:Y:S01]  /*e8c0*/  MOV R7, UR9 ;  /* 0x0000000900077c02 */ /* 0x002fe20008000f00 */
[----:B------:R-:W1:Y:S01]  /*e8d0*/  LDC.64 R2, c[0x4][R2] ;  /* 0x0100000002027b82 */ /* 0x000e620000000a00 */
        /* <DEDUP_REMOVED lines=8> */
[----:B01----:R-:W-:Y:S05]  /*e960*/  CALL.ABS.NOINC R2 ;  /* 0x0000000002007343 */ /* 0x003fea0003c00000 */
.L_x_54:
[----:B------:R-:W2:Y:S01]  /*e970*/  S2R R4, SR_CTAID.Z ;  /* 0x0000000000047919 */ /* 0x000ea20000002700 */
[----:B------:R-:W3:Y:S01]  /*e980*/  LDC R8, c[0x0][0x448] ;  /* 0x00011200ff087b82 */ /* 0x000ee20000000800 */
[----:B------:R-:W-:Y:S01]  /*e990*/  USHF.R.S32.HI UR4, URZ, 0x1f, UR36 ;  /* 0x0000001f3f047899 */ /* 0x000fe20008011424 */
[----:B-1----:R-:W-:Y:S01]  /*e9a0*/  LOP3.LUT R7, R19, 0x7f, RZ, 0xc0, !PT ;  /* 0x0000007f13077812 */ /* 0x002fe200078ec0ff */
[----:B------:R-:W-:Y:S01]  /*e9b0*/  ULDC.64 UR8, c[0x0][0x2d8] ;  /* 0x0000b60000087ab9 */ /* 0x000fe20000000a00 */
[----:B------:R-:W1:Y:S01]  /*e9c0*/  S2R R10, SR_CTAID.X ;  /* 0x00000000000a7919 */ /* 0x000e620000002500 */
[----:B------:R-:W-:Y:S01]  /*e9d0*/  UIMAD UR6, UR4, UR8, URZ ;  /* 0x00000008040672a4 */ /* 0x000fe2000f8e023f */
[----:B------:R-:W-:Y:S01]  /*e9e0*/  SHF.R.U32.HI R9, RZ, 0x3, R19 ;  /* 0x00000003ff097819 */ /* 0x000fe20000011613 */
[----:B------:R-:W-:Y:S01]  /*e9f0*/  UIMAD.WIDE.U32 UR4, UR36, UR8, URZ ;  /* 0x00000008240472a5 */ /* 0x000fe2000f8e003f */
[----:B------:R-:W0:Y:S01]  /*ea00*/  LDC.64 R2, c[0x0][0x2e0] ;  /* 0x0000b800ff027b82 */ /* 0x000e220000000a00 */
[----:B------:R-:W-:-:S04]  /*ea10*/  UIMAD UR6, UR36, UR9, UR6 ;  /* 0x00000009240672a4 */ /* 0x000fc8000f8e0206 */
[----:B------:R-:W-:Y:S01]  /*ea20*/  UIADD3 UR5, UR5, UR6, URZ ;  /* 0x0000000605057290 */ /* 0x000fe2000fffe03f */
[----:B---3--:R-:W-:Y:S02]  /*ea30*/  ISETP.NE.AND P0, PT, R8, 0x1, PT ;  /* 0x000000010800780c */ /* 0x008fe40003f05270 */
[----:B--2---:R-:W-:-:S05]  /*ea40*/  SHF.R.S32.HI R5, RZ, 0x1f, R4 ;  /* 0x0000001fff057819 */ /* 0x004fca0000011404 */
[----:B0-----:R-:W-:-:S06]  /*ea50*/  IMAD R0, R5, R2, RZ ;  /* 0x0000000205007224 */ /* 0x001fcc00078e02ff */
[----:B------:R-:W0:Y:S01]  /*ea60*/  @P0 LDC R6, c[0x0][0x44c] ;  /* 0x00011300ff060b82 */ /* 0x000e220000000800 */
[----:B------:R-:W-:Y:S01]  /*ea70*/  LEA.HI R5, R7, R18, RZ, 0x1d ;  /* 0x0000001207057211 */ /* 0x000fe200078fe8ff */
[C---:B------:R-:W-:Y:S02]  /*ea80*/  IMAD R0, R4.reuse, R3, R0 ;  /* 0x0000000304007224 */ /* 0x040fe400078e0200 */
[----:B------:R-:W-:Y:S01]  /*ea90*/  IMAD.WIDE.U32 R2, R4, R2, UR4 ;  /* 0x0000000404027e25 */ /* 0x000fe2000f8e0002 */
[----:B------:R-:W-:-:S03]  /*eaa0*/  ULDC.64 UR4, c[0x0][0x2d0] ;  /* 0x0000b40000047ab9 */ /* 0x000fc60000000a00 */
[----:B------:R-:W-:Y:S02]  /*eab0*/  IMAD.IADD R3, R3, 0x1, R0 ;  /* 0x0000000103037824 */ /* 0x000fe400078e0200 */
[----:B------:R-:W2:Y:S01]  /*eac0*/  @P0 LDC R0, c[0x0][0x450] ;  /* 0x00011400ff000b82 */ /* 0x000ea20000000800 */
[----:B-1----:R-:W-:-:S04]  /*ead0*/  IMAD R5, R10, 0x80, R5 ;  /* 0x000000800a057824 */ /* 0x002fc800078e0205 */
[----:B------:R-:W-:Y:S02]  /*eae0*/  IMAD.MOV.U32 R4, RZ, RZ, R5 ;  /* 0x000000ffff047224 */ /* 0x000fe400078e0005 */
[----:B0-----:R-:W-:-:S05]  /*eaf0*/  @P0 IMAD.HI.U32 R6, R5, R6, RZ ;  /* 0x0000000605060227 */ /* 0x001fca00078e00ff */
[----:B--2---:R-:W-:-:S05]  /*eb00*/  @P0 SHF.R.U32.HI R4, RZ, R0, R6 ;  /* 0x00000000ff040219 */ /* 0x004fca0000011606 */
[----:B------:R-:W-:Y:S02]  /*eb10*/  IMAD.MOV R0, RZ, RZ, -R4 ;  /* 0x000000ffff007224 */ /* 0x000fe400078e0a04 */
[----:B------:R-:W-:-:S04]  /*eb20*/  IMAD.WIDE.U32 R2, R4, UR4, R2 ;  /* 0x0000000404027c25 */ /* 0x000fc8000f8e0002 */
[----:B------:R-:W-:Y:S01]  /*eb30*/  IMAD R0, R8, R0, R5 ;  /* 0x0000000008007224 */ /* 0x000fe200078e0205 */
[----:B------:R-:W-:-:S05]  /*eb40*/  SHF.R.S32.HI R5, RZ, 0x1f, R4 ;  /* 0x0000001fff057819 */ /* 0x000fca0000011404 */
[----:B------:R-:W-:-:S04]  /*eb50*/  IMAD R5, R5, UR4, RZ ;  /* 0x0000000405057c24 */ /* 0x000fc8000f8e02ff */
[----:B------:R-:W-:Y:S01]  /*eb60*/  IMAD R5, R4, UR5, R5 ;  /* 0x0000000504057c24 */ /* 0x000fe2000f8e0205 */
[----:B------:R-:W-:Y:S01]  /*eb70*/  SHF.R.S32.HI R4, RZ, 0x1f, R0 ;  /* 0x0000001fff047819 */ /* 0x000fe20000011400 */
[----:B------:R-:W-:Y:S02]  /*eb80*/  ULDC.64 UR4, c[0x0][0x2c8] ;  /* 0x0000b20000047ab9 */ /* 0x000fe40000000a00 */
[----:B------:R-:W-:Y:S02]  /*eb90*/  IMAD.IADD R3, R3, 0x1, R5 ;  /* 0x0000000103037824 */ /* 0x000fe400078e0205 */
[----:B------:R-:W-:Y:S02]  /*eba0*/  IMAD R4, R4, UR4, RZ ;  /* 0x0000000404047c24 */ /* 0x000fe4000f8e02ff */
[----:B------:R-:W-:-:S04]  /*ebb0*/  IMAD.WIDE.U32 R2, R0, UR4, R2 ;  /* 0x0000000400027c25 */ /* 0x000fc8000f8e0002 */
[----:B------:R-:W-:Y:S01]  /*ebc0*/  IMAD R5, R0, UR5, R4 ;  /* 0x0000000500057c24 */ /* 0x000fe2000f8e0204 */
[----:B------:R-:W-:Y:S01]  /*ebd0*/  ULDC.64 UR4, c[0x0][0x280] ;  /* 0x0000a00000047ab9 */ /* 0x000fe20000000a00 */
[----:B------:R-:W-:Y:S02]  /*ebe0*/  SHF.L.U32 R4, R7, 0x4, RZ ;  /* 0x0000000407047819 */ /* 0x000fe400000006ff */
[----:B------:R-:W-:Y:S01]  /*ebf0*/  IADD3 R0, P0, R2, UR4, RZ ;  /* 0x0000000402007c10 */ /* 0x000fe2000ff1e0ff */
[----:B------:R-:W-:Y:S01]  /*ec00*/  IMAD.SHL.U32 R2, R9, 0x10, RZ ;  /* 0x0000001009027824 */ /* 0x000fe200078e00ff */
[----:B------:R-:W-:Y:S02]  /*ec10*/  ULDC UR4, c[0x0][0x2b8] ;  /* 0x0000ae0000047ab9 */ /* 0x000fe40000000800 */
[----:B------:R-:W-:Y:S01]  /*ec20*/  IADD3.X R3, R3, UR5, R5, P0, !PT ;  /* 0x0000000503037c10 */ /* 0x000fe200087fe405 */
[----:B------:R-:W-:Y:S01]  /*ec30*/  IMAD.SHL.U32 R5, R9, 0x80, RZ ;  /* 0x0000008009057824 */ /* 0x000fe200078e00ff */
[----:B------:R-:W-:Y:S01]  /*ec40*/  ISETP.GE.AND P0, PT, R18, UR4, PT ;  /* 0x0000000412007c0c */ /* 0x000fe2000bf06270 */
[----:B------:R-:W-:-:S03]  /*ec50*/  UMOV UR4, 0xffffffff ;  /* 0xffffffff00047882 */ /* 0x000fc60000000000 */
[----:B------:R-:W-:-:S04]  /*ec60*/  LOP3.LUT R5, R18, 0x380, R5, 0xf8, !PT ;  /* 0x0000038012057812 */ /* 0x000fc800078ef805 */
[----:B------:R-:W-:-:S04]  /*ec70*/  LOP3.LUT R5, R5, 0x70, R2, 0x78, !PT ;  /* 0x0000007005057812 */ /* 0x000fc800078e7802 */
[----:B------:R-:W-:Y:S02]  /*ec80*/  LOP3.LUT R4, R5, 0x400, R4, 0xf8, !PT ;  /* 0x0000040005047812 */ /* 0x000fe400078ef804 */
[----:B------:R-:W-:Y:S01]  /*ec90*/  SHF.R.U32.HI R5, RZ, 0x3, R7 ;  /* 0x00000003ff057819 */ /* 0x000fe20000011607 */
[----:B------:R-:W-:Y:S06]  /*eca0*/  BRA.DIV UR4, `(.L_x_55) ;  /* 0x0000002604407947 */ /* 0x000fec000b800000 */
[----:B------:R-:W0:Y:S01]  /*ecb0*/  SHFL.IDX PT, R7, R0, RZ, 0x181f ;  /* 0x00181fff00077589 */ /* 0x000e2200000e0000 */
[----:B------:R-:W-:Y:S01]  /*ecc0*/  ULDC UR4, c[0x0][0x288] ;  /* 0x0000a20000047ab9 */ /* 0x000fe20000000800 */
[----:B------:R-:W-:Y:S02]  /*ecd0*/  IMAD R5, R10, 0x80, R5 ;  /* 0x000000800a057824 */ /* 0x000fe400078e0205 */
[----:B------:R-:W1:Y:S01]  /*ece0*/  SHFL.IDX PT, R6, R3, RZ, 0x181f ;  /* 0x00181fff03067589 */ /* 0x000e6200000e0000 */
[----:B------:R-:W-:Y:S02]  /*ecf0*/  IMAD R2, R8, UR4, RZ ;  /* 0x0000000408027c24 */ /* 0x000fe4000f8e02ff */
[C---:B------:R-:W-:Y:S01]  /*ed00*/  VIADD R9, R5.reuse, 0x10 ;  /* 0x0000001005097836 */ /* 0x040fe20000000000 */
[----:B------:R-:W2:Y:S02]  /*ed10*/  SHFL.IDX PT, R14, R0, 0x1, 0x181f ;  /* 0x00381f00000e7f89 */ /* 0x000ea400000e0000 */
[----:B------:R-:W-:-:S13]  /*ed20*/  ISETP.GE.AND P1, PT, R5, R2, PT ;  /* 0x000000020500720c */ /* 0x000fda0003f26270 */
[----:B------:R-:W-:Y:S01]  /*ed30*/  @!P1 VIADD R8, R4, UR38 ;  /* 0x0000002604089c36 */ /* 0x000fe20008000000 */
[----:B0-----:R-:W-:-:S05]  /*ed40*/  @!P1 IADD3 R7, P2, R18, R7, RZ ;  /* 0x0000000712079210 */ /* 0x001fca0007f5e0ff */
[----:B-1----:R-:W-:-:S05]  /*ed50*/  @!P1 IMAD.X R6, RZ, RZ, R6, P2 ;  /* 0x000000ffff069224 */ /* 0x002fca00010e0606 */
[----:B------:R-:W-:-:S04]  /*ed60*/  @!P1 LOP3.LUT R7, R7, R6, RZ, 0x3c, !PT ;  /* 0x0000000607079212 */ /* 0x000fc800078e3cff */
[----:B------:R-:W-:-:S04]  /*ed70*/  @!P1 LOP3.LUT R6, R7, R6, RZ, 0x3c, !PT ;  /* 0x0000000607069212 */ /* 0x000fc800078e3cff */
[----:B------:R-:W-:-:S05]  /*ed80*/  @!P1 LOP3.LUT R7, R7, R6, RZ, 0x3c, !PT ;  /* 0x0000000607079212 */ /* 0x000fca00078e3cff */
[----:B------:R0:W-:Y:S01]  /*ed90*/  @!P1 LDGSTS.E.BYPASS.LTC128B.128 [R8+0x1c400], desc[UR44][R6.64], !P0 ;  /* 0x1c40000006089fae */ /* 0x0001e2000c101d6c */
[----:B------:R-:W-:Y:S01]  /*eda0*/  ISETP.GE.AND P1, PT, R9, R2, PT ;  /* 0x000000020900720c */ /* 0x000fe20003f26270 */
[----:B------:R-:W-:Y:S02]  /*edb0*/  VIADD R9, R5, 0x20 ;  /* 0x0000002005097836 */ /* 0x000fe40000000000 */
[----:B0-----:R-:W0:Y:S10]  /*edc0*/  SHFL.IDX PT, R6, R3, 0x1, 0x181f ;  /* 0x00381f0003067f89 */ /* 0x001e3400000e0000 */
[----:B--2---:R-:W-:Y:S01]  /*edd0*/  @!P1 IADD3 R7, P2, R18, R14, RZ ;  /* 0x0000000e12079210 */ /* 0x004fe20007f5e0ff */
[----:B------:R-:W-:Y:S01]  /*ede0*/  @!P1 VIADD R8, R4, UR38 ;  /* 0x0000002604089c36 */ /* 0x000fe20008000000 */
[----:B------:R-:W1:Y:S03]  /*edf0*/  SHFL.IDX PT, R14, R0, 0x2, 0x181f ;  /* 0x00581f00000e7f89 */ /* 0x000e6600000e0000 */
[----:B0-----:R-:W-:-:S05]  /*ee00*/  @!P1 IMAD.X R6, RZ, RZ, R6, P2 ;  /* 0x000000ffff069224 */ /* 0x001fca00010e0606 */
[----:B------:R-:W-:-:S04]  /*ee10*/  @!P1 LOP3.LUT R7, R7, R6, RZ, 0x3c, !PT ;  /* 0x0000000607079212 */ /* 0x000fc800078e3cff */
[----:B------:R-:W-:-:S04]  /*ee20*/  @!P1 LOP3.LUT R6, R7, R6, RZ, 0x3c, !PT ;  /* 0x0000000607069212 */ /* 0x000fc800078e3cff */
[----:B------:R-:W-:-:S05]  /*ee30*/  @!P1 LOP3.LUT R7, R7, R6, RZ, 0x3c, !PT ;  /* 0x0000000607079212 */ /* 0x000fca00078e3cff */
[----:B------:R0:W-:Y:S01]  /*ee40*/  @!P1 LDGSTS.E.BYPASS.LTC128B.128 [R8+0x1cc00], desc[UR44][R6.64], !P0 ;  /* 0x1cc0000006089fae */ /* 0x0001e2000c101d6c */
[----:B------:R-:W-:Y:S01]  /*ee50*/  ISETP.GE.AND P1, PT, R9, R2, PT ;  /* 0x000000020900720c */ /* 0x000fe20003f26270 */
[----:B------:R-:W-:Y:S02]  /*ee60*/  VIADD R9, R5, 0x30 ;  /* 0x0000003005097836 */ /* 0x000fe40000000000 */
[----:B0-----:R-:W0:Y:S10]  /*ee70*/  SHFL.IDX PT, R6, R3, 0x2, 0x181f ;  /* 0x00581f0003067f89 */ /* 0x001e3400000e0000 */
[----:B-1----:R-:W-:Y:S01]  /*ee80*/  @!P1 IADD3 R7, P2, R18, R14, RZ ;  /* 0x0000000e12079210 */ /* 0x002fe20007f5e0ff */
[----:B------:R-:W-:Y:S01]  /*ee90*/  @!P1 VIADD R8, R4, UR38 ;  /* 0x0000002604089c36 */ /* 0x000fe20008000000 */
[----:B------:R-:W1:Y:S03]  /*eea0*/  SHFL.IDX PT, R14, R0, 0x3, 0x181f ;  /* 0x00781f00000e7f89 */ /* 0x000e6600000e0000 */
[----:B0-----:R-:W-:-:S05]  /*eeb0*/  @!P1 IMAD.X R6, RZ, RZ, R6, P2 ;  /* 0x000000ffff069224 */ /* 0x001fca00010e0606 */
[----:B------:R-:W-:-:S04]  /*eec0*/  @!P1 LOP3.LUT R7, R7, R6, RZ, 0x3c, !PT ;  /* 0x0000000607079212 */ /* 0x000fc800078e3cff */
[----:B------:R-:W-:-:S04]  /*eed0*/  @!P1 LOP3.LUT R6, R7, R6, RZ, 0x3c, !PT ;  /* 0x0000000607069212 */ /* 0x000fc800078e3cff */
[----:B------:R-:W-:-:S05]  /*eee0*/  @!P1 LOP3.LUT R7, R7, R6, RZ, 0x3c, !PT ;  /* 0x0000000607079212 */ /* 0x000fca00078e3cff */
[----:B------:R0:W-:Y:S01]  /*eef0*/  @!P1 LDGSTS.E.BYPASS.LTC128B.128 [R8+0x1d400], desc[UR44][R6.64], !P0 ;  /* 0x1d40000006089fae */ /* 0x0001e2000c101d6c */
[----:B------:R-:W-:Y:S02]  /*ef00*/  ISETP.GE.AND P1, PT, R9, R2, PT ;  /* 0x000000020900720c */ /* 0x000fe40003f26270 */
[----:B------:R-:W-:Y:S01]  /*ef10*/  IADD3 R9, R5, 0x40, RZ ;  /* 0x0000004005097810 */ /* 0x000fe20007ffe0ff */
        /* <DEDUP_REMOVED lines=25> */
[----:B------:R-:W-:Y:S03]  /*f0b0*/  SHFL.IDX PT, R14, R0, 0x7, 0x181f ;  /* 0x00f81f00000e7f89 */ /* 0x000fe600000e0000 */
[----:B0-----:R-:W-:-:S05]  /*f0c0*/  @!P1 IMAD.X R6, RZ, RZ, R6, P2 ;  /* 0x000000ffff069224 */ /* 0x001fca00010e0606 */
[----:B------:R-:W-:-:S04]  /*f0d0*/  @!P1 LOP3.LUT R7, R7, R6, RZ, 0x3c, !PT ;  /* 0x0000000607079212 */ /* 0x000fc800078e3cff */
[----:B------:R-:W-:-:S04]  /*f0e0*/  @!P1 LOP3.LUT R6, R7, R6, RZ, 0x3c, !PT ;  /* 0x0000000607069212 */ /* 0x000fc800078e3cff */
[----:B------:R-:W-:-:S05]  /*f0f0*/  @!P1 LOP3.LUT R7, R7, R6, RZ, 0x3c, !PT ;  /* 0x0000000607079212 */ /* 0x000fca00078e3cff */
[----:B------:R0:W-:Y:S01]  /*f100*/  @!P1 LDGSTS.E.BYPASS.LTC128B.128 [R8+0x1ec00], desc[UR44][R6.64], !P0 ;  /* 0x1ec0000006089fae */ /* 0x0001e2000c101d6c */
[----:B------:R-:W-:-:S03]  /*f110*/  ISETP.GE.AND P1, PT, R9, R2, PT ;  /* 0x000000020900720c */ /* 0x000fc60003f26270 */
[----:B0-----:R-:W0:Y:S10]  /*f120*/  SHFL.IDX PT, R7, R0, 0x6, 0x181f ;  /* 0x00d81f0000077f89 */ /* 0x001e3400000e0000 */
[----:B------:R-:W-:Y:S01]  /*f130*/  @!P1 VIADD R8, R4, UR38 ;  /* 0x0000002604089c36 */ /* 0x000fe20008000000 */
[----:B------:R-:W1:Y:S04]  /*f140*/  SHFL.IDX PT, R6, R3, 0x6, 0x181f ;  /* 0x00d81f0003067f89 */ /* 0x000e6800000e0000 */
[----:B------:R-:W2:Y:S01]  /*f150*/  SHFL.IDX PT, R3, R3, 0x7, 0x181f ;  /* 0x00f81f0003037f89 */ /* 0x000ea200000e0000 */
[----:B0-----:R-:W-:-:S05]  /*f160*/  @!P1 IADD3 R7, P2, R18, R7, RZ ;  /* 0x0000000712079210 */ /* 0x001fca0007f5e0ff */
[----:B-1----:R-:W-:-:S05]  /*f170*/  @!P1 IMAD.X R6, RZ, RZ, R6, P2 ;  /* 0x000000ffff069224 */ /* 0x002fca00010e0606 */
[----:B------:R-:W-:-:S04]  /*f180*/  @!P1 LOP3.LUT R7, R7, R6, RZ, 0x3c, !PT ;  /* 0x0000000607079212 */ /* 0x000fc800078e3cff */
[----:B------:R-:W-:-:S04]  /*f190*/  @!P1 LOP3.LUT R6, R7, R6, RZ, 0x3c, !PT ;  /* 0x0000000607069212 */ /* 0x000fc800078e3cff */
[----:B------:R-:W-:-:S05]  /*f1a0*/  @!P1 LOP3.LUT R7, R7, R6, RZ, 0x3c, !PT ;  /* 0x0000000607079212 */ /* 0x000fca00078e3cff */
[----:B--2---:R0:W-:Y:S02]  /*f1b0*/  @!P1 LDGSTS.E.BYPASS.LTC128B.128 [R8+0x1f400], desc[UR44][R6.64], !P0 ;  /* 0x1f40000006089fae */ /* 0x0041e4000c101d6c */
.L_x_117:
[----:B------:R-:W-:Y:S02]  /*f1c0*/  VIADD R5, R5, 0x70 ;  /* 0x0000007005057836 */ /* 0x000fe40000000000 */
[----:B------:R-:W-:-:S03]  /*f1d0*/  IMAD.MOV.U32 R0, RZ, RZ, 0x1 ;  /* 0x00000001ff007424 */ /* 0x000fc600078e00ff */
[----:B------:R-:W-:Y:S02]  /*f1e0*/  ISETP.GE.AND P1, PT, R5, R2, PT ;  /* 0x000000020500720c */ /* 0x000fe40003f26270 */
[----:B------:R-:W-:-:S11]  /*f1f0*/  SHF.L.U32 R0, R0, 0x1f, RZ ;  /* 0x0000001f00007819 */ /* 0x000fd600000006ff */
[----:B------:R-:W-:Y:S01]  /*f200*/  @!P1 IADD3 R2, P2, R18, R14, RZ ;  /* 0x0000000e12029210 */ /* 0x000fe20007f5e0ff */
[----:B------:R-:W-:-:S04]  /*f210*/  @!P1 VIADD R5, R4, UR38 ;  /* 0x0000002604059c36 */ /* 0x000fc80008000000 */
[----:B------:R-:W-:-:S05]  /*f220*/  @!P1 IMAD.X R3, RZ, RZ, R3, P2 ;  /* 0x000000ffff039224 */ /* 0x000fca00010e0603 */
[----:B------:R-:W-:Y:S01]  /*f230*/  @!PT LDS RZ, [RZ] ;  /* 0x00000000fffff984 */ /* 0x000fe20000000800 */
[----:B------:R-:W-:Y:S01]  /*f240*/  @!PT LDS RZ, [RZ] ;  /* 0x00000000fffff984 */ /* 0x000fe20000000800 */
[----:B------:R-:W-:Y:S01]  /*f250*/  @!PT LDS RZ, [RZ] ;  /* 0x00000000fffff984 */ /* 0x000fe20000000800 */
[----:B------:R1:W-:Y:S01]  /*f260*/  @!P1 LDGSTS.E.BYPASS.LTC128B.128 [R5+0x1fc00], desc[UR44][R2.64], !P0 ;  /* 0x1fc0000002059fae */ /* 0x0003e2000c101d6c */
[----:B------:R-:W-:Y:S01]  /*f270*/  NOP ;  /* 0x0000000000007918 */ /* 0x000fe20000000000 */
[----:B------:R-:W-:Y:S02]  /*f280*/  SYNCS.ARRIVE.TRANS64.RED.A0T1 RZ, [UR38+0x2e800], RZ ;  /* 0x02e800ffffff79a7 */ /* 0x000fe40008200426 */
[----:B------:R-:W-:Y:S01]  /*f290*/  ARRIVES.LDGSTSBAR.64.TRANSCNT [UR38+0x2e800] ;  /* 0x02e80000ff0079b0 */ /* 0x000fe20008000aa6 */
[----:B------:R-:W-:-:S03]  /*f2a0*/  NOP ;  /* 0x0000000000007918 */ /* 0x000fc60000000000 */
[----:B0-----:R-:W2:Y:S01]  /*f2b0*/  LDL R6, [R1+0x8] ;  /* 0x0000080001067983 */ /* 0x001ea20000100800 */
[----:B------:R-:W-:Y:S01]  /*f2c0*/  SYNCS.ARRIVE.TRANS64.A1T0 RZ, [UR38+0x2e800], RZ ;  /* 0x02e800ffffff79a7 */ /* 0x000fe20008100026 */
[----:B------:R-:W-:Y:S01]  /*f2d0*/  IADD3 R17, R17, -0x2, RZ ;  /* 0xfffffffe11117810 */ /* 0x000fe20007ffe0ff */
[----:B------:R-:W0:Y:S03]  /*f2e0*/  SYNCS.PHASECHK.TRANS64.TRYWAIT P0, [UR38+0x2e820], R0 ;  /* 0x02e82000ff0075a7 */ /* 0x000e260008000166 */
[----:B--2---:R-:W-:Y:S01]  /*f2f0*/  ISETP.GE.AND P1, PT, R17, R6, PT ;  /* 0x000000061100720c */ /* 0x004fe20003f26270 */
[----:B01----:R-:W-:-:S12]  /*f300*/  @!P0 BRA `(.L_x_56) ;  /* 0x0000002800548947 */ /* 0x003fd80003800000 */
.L_x_118:
[----:B------:R-:W-:Y:S01]  /*f310*/  IMAD.MOV.U32 R20, RZ, RZ, 0x1 ;  /* 0x00000001ff147424 */ /* 0x000fe200078e00ff */
[----:B------:R-:W-:Y:S06]  /*f320*/  @!P1 BRA `(.L_x_57) ;  /* 0x0000000c00c89947 */ /* 0x000fec0003800000 */
[----:B------:R-:W2:Y:S01]  /*f330*/  LDL R2, [R1+0x1c] ;  /* 0x00001c0001027983 */ /* 0x000ea20000100800 */
[----:B0-----:R-:W-:Y:S02]  /*f340*/  IMAD.MOV.U32 R0, RZ, RZ, 0x1 ;  /* 0x00000001ff007424 */ /* 0x001fe400078e00ff */
[----:B------:R-:W-:Y:S01]  /*f350*/  IMAD.MOV.U32 R6, RZ, RZ, RZ ;  /* 0x000000ffff067224 */ /* 0x000fe200078e00ff */
[C---:B--2---:R-:W-:Y:S02]  /*f360*/  LOP3.LUT R3, R2.reuse, 0x1, RZ, 0xfc, !PT ;  /* 0x0000000102037812 */ /* 0x044fe400078efcff */
[----:B------:R-:W-:-:S03]  /*f370*/  LOP3.LUT R21, R2, 0x2, RZ, 0xfc, !PT ;  /* 0x0000000202157812 */ /* 0x000fc600078efcff */
[----:B------:R0:W-:Y:S04]  /*f380*/  STL [R1+0x20], R3 ;  /* 0x0000200301007387 */ /* 0x0001e80000100800 */
.L_x_74:
[----:B------:R-:W2:Y:S01]  /*f390*/  LDL R2, [R1] ;  /* 0x0000000001027983 */ /* 0x000ea20000100800 */
[----:B------:R-:W-:Y:S01]  /*f3a0*/  VIADD R19, R6, 0x1 ;  /* 0x0000000106137836 */ /* 0x000fe20000000000 */
[----:B------:R-:W-:Y:S04]  /*f3b0*/  BSSY B0, `(.L_x_58) ;  /* 0x0000066000007945 */ /* 0x000fe80003800000 */
[----:B------:R-:W-:-:S04]  /*f3c0*/  ISETP.NE.AND P0, PT, R19, 0x2, PT ;  /* 0x000000021300780c */ /* 0x000fc80003f05270 */
[----:B0-----:R-:W-:Y:S02]  /*f3d0*/  SEL R3, RZ, 0x1, P0 ;  /* 0x00000001ff037807 */ /* 0x001fe40000000000 */
[----:B------:R-:W-:Y:S02]  /*f3e0*/  SEL R19, R19, RZ, P0 ;  /* 0x000000ff13137207 */ /* 0x000fe40000000000 */
[----:B------:R-:W-:Y:S02]  /*f3f0*/  LOP3.LUT R20, R0, R3, RZ, 0x3c, !PT ;  /* 0x0000000300147212 */ /* 0x000fe400078e3cff */
[----:B--2---:R-:W-:-:S13]  /*f400*/  LOP3.LUT P1, RZ, R2, 0x2, RZ, 0xc0, !PT ;  /* 0x0000000202ff7812 */ /* 0x004fda000782c0ff */
[----:B------:R-:W-:Y:S05]  /*f410*/  @!P1 BRA `(.L_x_59) ;  /* 0x00000004007c9947 */ /* 0x000fea0003800000 */
[----:B------:R-:W-:Y:S01]  /*f420*/  LOP3.LUT P1, RZ, R2, 0x1, RZ, 0xc0, !PT ;  /* 0x0000000102ff7812 */ /* 0x000fe2000782c0ff */
[----:B------:R-:W-:-:S12]  /*f430*/  IMAD.MOV.U32 R7, RZ, RZ, R17 ;  /* 0x000000ffff077224 */ /* 0x000fd800078e0011 */
[----:B------:R-:W-:Y:S05]  /*f440*/  @!P1 BRA `(.L_x_60) ;  /* 0x0000000000509947 */ /* 0x000fea0003800000 */
[----:B------:R-:W2:Y:S01]  /*f450*/  LDL R8, [R1+0xc] ;  /* 0x00000c0001087983 */ /* 0x000ea20000100800 */
[----:B------:R-:W0:Y:S01]  /*f460*/  LDC R7, c[0x0][0x43c] ;  /* 0x00010f00ff077b82 */ /* 0x000e220000000800 */
[----:B------:R-:W-:Y:S02]  /*f470*/  ULDC.64 UR4, c[0x0][0x428] ;  /* 0x00010a0000047ab9 */ /* 0x000fe40000000a00 */
[----:B------:R-:W3:Y:S01]  /*f480*/  LDL R9, [R1+0x4] ;  /* 0x0000040001097983 */ /* 0x000ee20000100800 */
[----:B0-----:R-:W-:-:S13]  /*f490*/  ISETP.NE.AND P0, PT, R7, 0x1, PT ;  /* 0x000000010700780c */ /* 0x001fda0003f05270 */
[----:B------:R-:W0:Y:S02]  /*f4a0*/  @P0 LDC.64 R2, c[0x0][0x440] ;  /* 0x00011000ff020b82 */ /* 0x000e240000000a00 */
[----:B0-----:R-:W-:-:S04]  /*f4b0*/  @P0 IMAD.HI.U32 R4, R17, R2, RZ ;  /* 0x0000000211040227 */ /* 0x001fc800078e00ff */
[----:B------:R-:W-:Y:S01]  /*f4c0*/  IMAD.MOV.U32 R2, RZ, RZ, R17 ;  /* 0x000000ffff027224 */ /* 0x000fe200078e0011 */
[----:B------:R-:W-:-:S04]  /*f4d0*/  @P0 SHF.R.U32.HI R2, RZ, R3, R4 ;  /* 0x00000003ff020219 */ /* 0x000fc80000011604 */
[--C-:B------:R-:W-:Y:S01]  /*f4e0*/  SHF.R.S32.HI R3, RZ, 0x1f, R2.reuse ;  /* 0x0000001fff037819 */ /* 0x100fe20000011402 */
[----:B------:R-:W-:-:S04]  /*f4f0*/  IMAD.MOV R4, RZ, RZ, -R2 ;  /* 0x000000ffff047224 */ /* 0x000fc800078e0a02 */
[----:B------:R-:W-:Y:S02]  /*f500*/  IMAD R7, R7, R4, R17 ;  /* 0x0000000407077224 */ /* 0x000fe400078e0211 */
[----:B------:R-:W0:Y:S01]  /*f510*/  LDC.64 R4, c[0x0][0x418] ;  /* 0x00010600ff047b82 */ /* 0x000e220000000a00 */
[----:B--2---:R-:W-:-:S04]  /*f520*/  IMAD R8, R8, UR4, RZ ;  /* 0x0000000408087c24 */ /* 0x004fc8000f8e02ff */
[C---:B---3--:R-:W-:Y:S02]  /*f530*/  IMAD R8, R9.reuse, UR5, R8 ;  /* 0x0000000509087c24 */ /* 0x048fe4000f8e0208 */
[----:B------:R-:W-:-:S04]  /*f540*/  IMAD.WIDE.U32 R2, R9, UR4, R2 ;  /* 0x0000000409027c25 */ /* 0x000fc8000f8e0002 */
[----:B------:R-:W-:Y:S01]  /*f550*/  IMAD.IADD R8, R8, 0x1, R3 ;  /* 0x0000000108087824 */ /* 0x000fe200078e0203 */
[----:B0-----:R-:W-:-:S04]  /*f560*/  LEA R4, P0, R2, R4, 0x2 ;  /* 0x0000000402047211 */ /* 0x001fc800078010ff */
[----:B------:R-:W-:-:S05]  /*f570*/  LEA.HI.X R5, R2, R5, R8, 0x2, P0 ;  /* 0x0000000502057211 */ /* 0x000fca00000f1408 */
[----:B------:R0:W5:Y:S04]  /*f580*/  LDG.E R16, desc[UR44][R4.64] ;  /* 0x0000002c04107981 */ /* 0x000168000c1e1900 */
.L_x_60:
[----:B0-----:R-:W-:Y:S01]  /*f590*/  LEA R4, R19, UR38, 0x3 ;  /* 0x0000002613047c11 */ /* 0x001fe2000f8e18ff */
[----:B------:R-:W0:Y:S01]  /*f5a0*/  S2R R2, SR_TID.X ;  /* 0x0000000000027919 */ /* 0x000e220000002100 */
[----:B------:R-:W-:-:S04]  /*f5b0*/  SHF.L.U32 R3, R20, 0x1f, RZ ;  /* 0x0000001f14037819 */ /* 0x000fc800000006ff */
[----:B------:R-:W1:Y:S01]  /*f5c0*/  SYNCS.PHASECHK.TRANS64.TRYWAIT P0, [R4+URZ+0x2e880], R3 ;  /* 0x02e88003040075a7 */ /* 0x000e62000800017f */
[----:B0-----:R-:W-:-:S04]  /*f5d0*/  LOP3.LUT R2, R2, 0x7f, RZ, 0xc0, !PT ;  /* 0x0000007f02027812 */ /* 0x001fc800078ec0ff */
[----:B------:R-:W-:Y:S01]  /*f5e0*/  ISETP.NE.AND P1, PT, R2, RZ, PT ;  /* 0x000000ff0200720c */ /* 0x000fe20003f25270 */
[----:B-1----:R-:W-:-:S12]  /*f5f0*/  @!P0 BRA `(.L_x_61) ;  /* 0x0000002400b08947 */ /* 0x002fd80003800000 */
.L_x_119:
[----:B------:R-:W-:Y:S04]  /*f600*/  BSSY B1, `(.L_x_62) ;  /* 0x0000009000017945 */ /* 0x000fe80003800000 */
[----:B------:R-:W-:Y:S05]  /*f610*/  @P1 BRA `(.L_x_63) ;  /* 0x00000000001c1947 */ /* 0x000fea0003800000 */
[----:B------:R-:W1:Y:S01]  /*f620*/  S2R R5, SR_TID.X ;  /* 0x0000000000057919 */ /* 0x000e620000002100 */
[----:B------:R-:W-:-:S04]  /*f630*/  IMAD.MOV.U32 R2, RZ, RZ, 0x7000 ;  /* 0x00007000ff027424 */ /* 0x000fc800078e00ff */
[----:B------:R2:W-:Y:S01]  /*f640*/  SYNCS.ARRIVE.TRANS64 RZ, [R4+URZ+0x2e870], R2 ;  /* 0x02e8700204ff79a7 */ /* 0x0005e2000800003f */
[----:B-1----:R-:W-:-:S04]  /*f650*/  LOP3.LUT R5, R5, 0x1f, RZ, 0xc0, !PT ;  /* 0x0000001f05057812 */ /* 0x002fc800078ec0ff */
[----:B------:R-:W-:-:S13]  /*f660*/  ISETP.NE.AND P0, PT, R5, RZ, PT ;  /* 0x000000ff0500720c */ /* 0x000fda0003f05270 */
[----:B--2---:R-:W-:Y:S05]  /*f670*/  @!P0 BRA `(.L_x_63) ;  /* 0x0000000000048947 */ /* 0x004fea0003800000 */
[----:B------:R-:W-:Y:S01]  /*f680*/  BPT.TRAP 0x1 ;  /* 0x000000040000795c */ /* 0x000fe20000300000 */
.L_x_63:
[----:B------:R-:W-:Y:S05]  /*f690*/  BSYNC B1 ;  /* 0x0000000000017941 */ /* 0x000fea0003800000 */
.L_x_62:
[----:B------:R-:W-:Y:S01]  /*f6a0*/  IMAD.U32 R2, RZ, RZ, UR38 ;  /* 0x00000026ff027e24 */ /* 0x000fe2000f8e00ff */
[----:B------:R-:W-:Y:S01]  /*f6b0*/  R2UR UR33, R4 ;  /* 0x00000000042172ca */ /* 0x000fe200000e0000 */
[----:B------:R-:W-:Y:S01]  /*f6c0*/  IMAD R5, R7, 0xe0, RZ ;  /* 0x000000e007057824 */ /* 0x000fe200078e02ff */
[----:B------:R-:W-:Y:S01]  /*f6d0*/  ULDC.64 UR4, c[0x0][0x198] ;  /* 0x0000660000047ab9 */ /* 0x000fe20000000a00 */
[----:B------:R-:W-:Y:S01]  /*f6e0*/  IMAD R2, R19, 0x7000, R2 ;  /* 0x0000700013027824 */ /* 0x000fe200078e0202 */
[----:B------:R-:W-:Y:S01]  /*f6f0*/  UIADD3 UR4, UP0, UR4, 0x470, URZ ;  /* 0x0000047004047890 */ /* 0x000fe2000ff1e03f */
[----:B------:R-:W-:Y:S01]  /*f700*/  IMAD.MOV.U32 R7, RZ, RZ, RZ ;  /* 0x000000ffff077224 */ /* 0x000fe200078e00ff */
[----:B------:R-:W-:Y:S01]  /*f710*/  R2UR UR35, R5 ;  /* 0x00000000052372ca */ /* 0x000fe200000e0000 */
[----:B------:R-:W-:Y:S01]  /*f720*/  UMOV UR6, 0x0 ;  /* 0x0000000000067882 */ /* 0x000fe20000000000 */
[----:B------:R-:W-:Y:S01]  /*f730*/  R2UR UR32, R2 ;  /* 0x00000000022072ca */ /* 0x000fe200000e0000 */
[----:B------:R-:W-:Y:S01]  /*f740*/  UIADD3.X UR5, URZ, UR5, URZ, UP0, !UPT ;  /* 0x000000053f057290 */ /* 0x000fe200087fe43f */
[----:B------:R-:W-:Y:S01]  /*f750*/  R2UR UR34, R7 ;  /* 0x00000000072272ca */ /* 0x000fe200000e0000 */
[----:B------:R-:W-:Y:S01]  /*f760*/  UMOV UR7, 0x14f00000 ;  /* 0x14f0000000077882 */ /* 0x000fe20000000000 */
[----:B------:R-:W-:Y:S01]  /*f770*/  PLOP3.LUT P0, PT, PT, PT, PT, 0x80, 0x0 ;  /* 0x000000000000781c */ /* 0x000fe20003f0f070 */
[----:B------:R-:W-:-:S08]  /*f780*/  UIADD3 UR33, UR33, 0x2e870, URZ ;  /* 0x0002e87021217890 */ /* 0x000fd0000fffe03f */
[----:B------:R-:W-:-:S12]  /*f790*/  UIADD3 UR32, UR32, 0xe400, URZ ;  /* 0x0000e40020207890 */ /* 0x000fd8000fffe03f */
.L_x_64:
[----:B------:R-:W-:-:S13]  /*f7a0*/  @P0 ELECT P2, URZ, PT ;  /* 0x00000000003f082f */ /* 0x000fda0003840000 */
[----:B-----5:R-:W-:Y:S02]  /*f7b0*/  @P2 R2UR UR37, R16 ;  /* 0x00000000102522ca */ /* 0x020fe400000e0000 */
[----:B------:R-:W-:-:S11]  /*f7c0*/  @P2 PLOP3.LUT P0, PT, P2, PT, PT, 0x8, 0x0 ;  /* 0x000000000000281c */ /* 0x000fd6000170e170 */
[----:B------:R1:W-:Y:S01]  /*f7d0*/  UTMALDG.4D [UR32], [UR4], desc[UR6] ;  /* 0x00000620040075b4 */ /* 0x0003e20008019000 */
[----:B------:R-:W-:Y:S01]  /*f7e0*/  PLOP3.LUT P2, PT, PT, PT, PT, 0x8, 0x0 ;  /* 0x000000000000781c */ /* 0x000fe20003f4e170 */
[----:B-1----:R-:W-:-:S12]  /*f7f0*/  @P0 BRA.U.ANY `(.L_x_64) ;  /* 0xfffffffd00e80947 */ /* 0x002fd8000393ffff */
[----:B------:R-:W1:Y:S02]  /*f800*/  SYNCS.PHASECHK.TRANS64.TRYWAIT P0, [R4+URZ+0x2e840], R3 ;  /* 0x02e84003040075a7 */ /* 0x000e64000800017f */
[----:B-1----:R-:W-:Y:S05]  /*f810*/  @!P0 BRA `(.L_x_65) ;  /* 0x00000024003c8947 */ /* 0x002fea0003800000 */
.L_x_120:
[----:B------:R-:W-:Y:S01]  /*f820*/  BSSY B1, `(.L_x_66) ;  /* 0x000000b000017945 */ /* 0x000fe20003800000 */
[----:B------:R-:W-:Y:S01]  /*f830*/  IMAD.MOV.U32 R8, RZ, RZ, 0x0 ;  /* 0x00000000ff087424 */ /* 0x000fe200078e00ff */
[----:B------:R-:W-:Y:S02]  /*f840*/  MOV R9, 0x14f00000 ;  /* 0x14f0000000097802 */ /* 0x000fe40000000f00 */
[----:B------:R-:W-:Y:S05]  /*f850*/  @P1 BRA `(.L_x_67) ;  /* 0x00000000001c1947 */ /* 0x000fea0003800000 */
[----:B------:R-:W2:Y:S01]  /*f860*/  S2R R10, SR_TID.X ;  /* 0x00000000000a7919 */ /* 0x000ea20000002100 */
[----:B01----:R-:W-:-:S04]  /*f870*/  IMAD.MOV.U32 R3, RZ, RZ, 0x7000 ;  /* 0x00007000ff037424 */ /* 0x003fc800078e00ff */
[----:B------:R3:W-:Y:S01]  /*f880*/  SYNCS.ARRIVE.TRANS64 RZ, [R4+URZ+0x2e830], R3 ;  /* 0x02e8300304ff79a7 */ /* 0x0007e2000800003f */
[----:B--2---:R-:W-:-:S04]  /*f890*/  LOP3.LUT R10, R10, 0x1f, RZ, 0xc0, !PT ;  /* 0x0000001f0a0a7812 */ /* 0x004fc800078ec0ff */
[----:B------:R-:W-:-:S13]  /*f8a0*/  ISETP.NE.AND P0, PT, R10, RZ, PT ;  /* 0x000000ff0a00720c */ /* 0x000fda0003f05270 */
[----:B---3--:R-:W-:Y:S05]  /*f8b0*/  @!P0 BRA `(.L_x_67) ;  /* 0x0000000000048947 */ /* 0x008fea0003800000 */
[----:B------:R-:W-:Y:S01]  /*f8c0*/  BPT.TRAP 0x1 ;  /* 0x000000040000795c */ /* 0x000fe20000300000 */
.L_x_67:
[----:B------:R-:W-:Y:S05]  /*f8d0*/  BSYNC B1 ;  /* 0x0000000000017941 */ /* 0x000fea0003800000 */
.L_x_66:
[----:B------:R-:W-:Y:S01]  /*f8e0*/  R2UR UR8, R2 ;  /* 0x00000000020872ca */ /* 0x000fe200000e0000 */
[----:B------:R-:W-:Y:S01]  /*f8f0*/  ULDC.64 UR4, c[0x0][0x198] ;  /* 0x0000660000047ab9 */ /* 0x000fe20000000a00 */
[----:B------:R-:W-:Y:S01]  /*f900*/  R2UR UR9, R4 ;  /* 0x00000000040972ca */ /* 0x000fe200000e0000 */
[----:B------:R-:W-:Y:S01]  /*f910*/  UIADD3 UR4, UP0, UR4, 0x370, URZ ;  /* 0x0000037004047890 */ /* 0x000fe2000ff1e03f */
[----:B------:R-:W-:Y:S02]  /*f920*/  R2UR UR6, R8 ;  /* 0x00000000080672ca */ /* 0x000fe400000e0000 */
[----:B------:R-:W-:Y:S01]  /*f930*/  R2UR UR7, R9 ;  /* 0x00000000090772ca */ /* 0x000fe200000e0000 */
[----:B------:R-:W-:Y:S01]  /*f940*/  UIADD3.X UR5, URZ, UR5, URZ, UP0, !UPT ;  /* 0x000000053f057290 */ /* 0x000fe200087fe43f */
[----:B------:R-:W-:Y:S02]  /*f950*/  R2UR UR10, R7 ;  /* 0x00000000070a72ca */ /* 0x000fe400000e0000 */
[----:B------:R-:W-:-:S02]  /*f960*/  R2UR UR11, R5 ;  /* 0x00000000050b72ca */ /* 0x000fc400000e0000 */
[----:B------:R-:W-:Y:S01]  /*f970*/  PLOP3.LUT P0, PT, PT, PT, PT, 0x80, 0x0 ;  /* 0x000000000000781c */ /* 0x000fe20003f0f070 */
[----:B------:R-:W-:Y:S02]  /*f980*/  UIADD3 UR8, UR8, 0x20400, URZ ;  /* 0x0002040008087890 */ /* 0x000fe4000fffe03f */
[----:B------:R-:W-:-:S12]  /*f990*/  UIADD3 UR9, UR9, 0x2e830, URZ ;  /* 0x0002e83009097890 */ /* 0x000fd8000fffe03f */
.L_x_68:
[----:B------:R-:W-:-:S13]  /*f9a0*/  @P0 ELECT P1, URZ, PT ;  /* 0x00000000003f082f */ /* 0x000fda0003820000 */
[----:B------:R-:W-:Y:S01]  /*f9b0*/  @P1 R2UR UR13, R16 ;  /* 0x00000000100d12ca */ /* 0x000fe200000e0000 */
[----:B------:R-:W-:Y:S01]  /*f9c0*/  UMOV UR12, UR36 ;  /* 0x00000024000c7c82 */ /* 0x000fe20008000000 */
[----:B------:R-:W-:-:S11]  /*f9d0*/  @P1 PLOP3.LUT P0, PT, P1, PT, PT, 0x8, 0x0 ;  /* 0x000000000000181c */ /* 0x000fd60000f0e170 */
[----:B------:R2:W-:Y:S01]  /*f9e0*/  UTMALDG.4D [UR8], [UR4], desc[UR6] ;  /* 0x00000608040075b4 */ /* 0x0005e20008019000 */
[----:B------:R-:W-:Y:S01]  /*f9f0*/  PLOP3.LUT P1, PT, PT, PT, PT, 0x8, 0x0 ;  /* 0x000000000000781c */ /* 0x000fe20003f2e170 */
[----:B--2---:R-:W-:-:S12]  /*fa00*/  @P0 BRA.U.ANY `(.L_x_68) ;  /* 0xfffffffd00e40947 */ /* 0x004fd8000393ffff */
.L_x_59:
[----:B------:R-:W-:Y:S05]  /*fa10*/  BSYNC B0 ;  /* 0x0000000000007941 */ /* 0x000fea0003800000 */
.L_x_58:
[----:B------:R-:W2:Y:S02]  /*fa20*/  LDL R2, [R1+0x20] ;  /* 0x0000200001027983 */ /* 0x000ea40000100800 */
[----:B--2---:R-:W-:-:S13]  /*fa30*/  ISETP.NE.AND P0, PT, R2, 0x3, PT ;  /* 0x000000030200780c */ /* 0x004fda0003f05270 */
[----:B------:R-:W-:Y:S05]  /*fa40*/  @!P0 BRA `(.L_x_69) ;  /* 0x0000000000048947 */ /* 0x000fea0003800000 */
[----:B------:R-:W-:Y:S01]  /*fa50*/  BPT.TRAP 0x1 ;  /* 0x000000040000795c */ /* 0x000fe20000300000 */
.L_x_69:
[----:B01----:R-:W-:Y:S02]  /*fa60*/  LOP3.LUT R3, R0, 0x1, RZ, 0x3c, !PT ;  /* 0x0000000100037812 */ /* 0x003fe400078e3cff */
[----:B------:R-:W-:Y:S02]  /*fa70*/  LEA R18, R6, UR38, 0x3 ;  /* 0x0000002606127c11 */ /* 0x000fe4000f8e18ff */
[----:B------:R-:W-:Y:S02]  /*fa80*/  SHF.L.U32 R3, R3, 0x1f, RZ ;  /* 0x0000001f03037819 */ /* 0x000fe400000006ff */
[----:B------:R-:W-:Y:S02]  /*fa90*/  ISETP.NE.AND P1, PT, R21, 0x3, PT ;  /* 0x000000031500780c */ /* 0x000fe40003f25270 */
[----:B------:R-:W0:Y:S02]  /*faa0*/  SYNCS.PHASECHK.TRANS64.TRYWAIT P0, [R18+URZ+0x2e870], R3 ;  /* 0x02e87003120075a7 */ /* 0x000e24000800017f */
[----:B0-----:R-:W-:Y:S09]  /*fab0*/  @!P0 BRA `(.L_x_70) ;  /* 0x0000002000a88947 */ /* 0x001ff20003800000 */
.L_x_121:
[----:B------:R-:W-:Y:S05]  /*fac0*/  @!P1 BRA `(.L_x_71) ;  /* 0x0000000000049947 */ /* 0x000fea0003800000 */
[----:B------:R-:W-:Y:S01]  /*fad0*/  BPT.TRAP 0x1 ;  /* 0x000000040000795c */ /* 0x000fe20000300000 */
.L_x_71:
[----:B0-----:R-:W-:Y:S01]  /*fae0*/  SHF.L.U32 R3, R0, 0x1f, RZ ;  /* 0x0000001f00037819 */ /* 0x001fe200000006ff */
[----:B------:R-:W-:-:S03]  /*faf0*/  IMAD R0, R6, 0x7000, RZ ;  /* 0x0000700006007824 */ /* 0x000fc600078e02ff */
[----:B------:R-:W0:Y:S02]  /*fb00*/  SYNCS.PHASECHK.TRANS64.TRYWAIT P0, [R18+URZ+0x2e860], R3 ;  /* 0x02e86003120075a7 */ /* 0x000e24000800017f */
[----:B0-----:R-:W-:Y:S05]  /*fb10*/  @!P0 BRA `(.L_x_72) ;  /* 0x0000002000a48947 */ /* 0x001fea0003800000 */
.L_x_122:
[----:B------:R-:W2:Y:S04]  /*fb20*/  LDL R2, [R1+0x10] ;  /* 0x0000100001027983 */ /* 0x000ea80000100800 */
[----:B------:R-:W3:Y:S04]  /*fb30*/  LDL R10, [R1+0x14] ;  /* 0x00001400010a7983 */ /* 0x000ee80000100800 */
[----:B------:R-:W4:Y:S01]  /*fb40*/  LDL R12, [R1+0x18] ;  /* 0x00001800010c7983 */ /* 0x000f220000100800 */
[----:B------:R-:W-:Y:S05]  /*fb50*/  WARPSYNC.ALL ;  /* 0x0000000000007948 */ /* 0x000fea0003800000 */
[----:B--2---:R-:W-:-:S05]  /*fb60*/  LOP3.LUT R2, R0, R2, RZ, 0xfc, !PT ;  /* 0x0000000200027212 */ /* 0x004fca00078efcff */
[----:B------:R-:W1:Y:S01]  /*fb70*/  LDSM.16.MT88.4 R4, [R2+UR38+0xe400] ;  /* 0x00e400260204783b */ /* 0x000e620008004200 */
[----:B0-----:R-:W-:Y:S01]  /*fb80*/  VIADD R3, R2, UR38 ;  /* 0x0000002602037c36 */ /* 0x001fe20008000000 */
[----:B----4-:R-:W-:-:S03]  /*fb90*/  IADD3 R0, R0, UR38, R12 ;  /* 0x0000002600007c10 */ /* 0x010fc6000fffe00c */
[----:B---3--:R-:W-:Y:S01]  /*fba0*/  IMAD.IADD R3, R10, 0x1, R3 ;  /* 0x000000010a037824 */ /* 0x008fe200078e0203 */
[C-C-:B-1----:R-:W-:Y:S02]  /*fbb0*/  PRMT R8, R4.reuse, 0x6420, R5.reuse ;  /* 0x0000642004087816 */ /* 0x142fe40000000005 */
[----:B------:R-:W-:Y:S02]  /*fbc0*/  PRMT R9, R4, 0x7531, R5 ;  /* 0x0000753104097816 */ /* 0x000fe40000000005 */
[C-C-:B------:R-:W-:Y:S02]  /*fbd0*/  PRMT R10, R6.reuse, 0x6420, R7.reuse ;  /* 0x00006420060a7816 */ /* 0x140fe40000000007 */
[----:B------:R-:W-:Y:S02]  /*fbe0*/  PRMT R11, R6, 0x7531, R7 ;  /* 0x00007531060b7816 */ /* 0x000fe40000000007 */
[----:B------:R-:W0:Y:S04]  /*fbf0*/  LDSM.16.MT88.4 R4, [R3+0xe400] ;  /* 0x00e400000304783b */ /* 0x000e280000004200 */
[----:B------:R0:W-:Y:S02]  /*fc00*/  STSM.16.M88.4 [R0+0x400], R8 ;  /* 0x0004000800007844 */ /* 0x0001e40000000200 */
[----:B0-----:R-:W-:-:S02]  /*fc10*/  PRMT R8, R4, 0x6420, R5 ;  /* 0x0000642004087816 */ /* 0x001fc40000000005 */
[----:B------:R-:W-:Y:S02]  /*fc20*/  PRMT R9, R4, 0x7531, R5 ;  /* 0x0000753104097816 */ /* 0x000fe40000000005 */
[C-C-:B------:R-:W-:Y:S02]  /*fc30*/  PRMT R10, R6.reuse, 0x6420, R7.reuse ;  /* 0x00006420060a7816 */ /* 0x140fe40000000007 */
[----:B------:R-:W-:-:S05]  /*fc40*/  PRMT R11, R6, 0x7531, R7 ;  /* 0x00007531060b7816 */ /* 0x000fca0000000007 */
[----:B------:R-:W-:Y:S04]  /*fc50*/  STSM.16.M88.4 [R0+0xc00], R8 ;  /* 0x000c000800007844 */ /* 0x000fe80000000200 */
[----:B------:R-:W0:Y:S02]  /*fc60*/  LDSM.16.MT88.4 R4, [R2+UR38+0xf400] ;  /* 0x00f400260204783b */ /* 0x000e240008004200 */
[C-C-:B0-----:R-:W-:Y:S02]  /*fc70*/  PRMT R12, R4.reuse, 0x6420, R5.reuse ;  /* 0x00006420040c7816 */ /* 0x141fe40000000005 */
[----:B------:R-:W-:Y:S02]  /*fc80*/  PRMT R13, R4, 0x7531, R5 ;  /* 0x00007531040d7816 */ /* 0x000fe40000000005 */
[----:B------:R-:W-:-:S02]  /*fc90*/  PRMT R14, R6, 0x6420, R7 ;  /* 0x00006420060e7816 */ /* 0x000fc40000000007 */
[----:B------:R-:W-:Y:S02]  /*fca0*/  PRMT R15, R6, 0x7531, R7 ;  /* 0x00007531060f7816 */ /* 0x000fe40000000007 */
[----:B------:R-:W0:Y:S04]  /*fcb0*/  LDSM.16.MT88.4 R4, [R3+0xf400] ;  /* 0x00f400000304783b */ /* 0x000e280000004200 */
[----:B------:R-:W-:Y:S01]  /*fcc0*/  STSM.16.M88.4 [R0+0x1400], R12 ;  /* 0x0014000c00007844 */ /* 0x000fe20000000200 */
[C-C-:B0-----:R-:W-:Y:S02]  /*fcd0*/  PRMT R8, R4.reuse, 0x6420, R5.reuse ;  /* 0x0000642004087816 */ /* 0x141fe40000000005 */
[----:B------:R-:W-:Y:S02]  /*fce0*/  PRMT R9, R4, 0x7531, R5 ;  /* 0x0000753104097816 */ /* 0x000fe40000000005 */
[----:B------:R-:W-:-:S02]  /*fcf0*/  PRMT R10, R6, 0x6420, R7 ;  /* 0x00006420060a7816 */ /* 0x000fc40000000007 */
        /* <DEDUP_REMOVED lines=56> */
[----:B------:R1:W-:Y:S01]  /*10080*/  STSM.16.M88.4 [R0+0x6400], R12 ;  /* 0x0064000c00007844 */ /* 0x0003e20000000200 */
[C-C-:B0-----:R-:W-:Y:S02]  /*10090*/  PRMT R8, R4.reuse, 0x6420, R5.reuse ;  /* 0x0000642004087816 */ /* 0x141fe40000000005 */
[----:B------:R-:W-:Y:S02]  /*100a0*/  PRMT R9, R4, 0x7531, R5 ;  /* 0x0000753104097816 */ /* 0x000fe40000000005 */
[----:B------:R-:W-:-:S02]  /*100b0*/  PRMT R10, R6, 0x6420, R7 ;  /* 0x00006420060a7816 */ /* 0x000fc40000000007 */
[----:B------:R-:W-:-:S05]  /*100c0*/  PRMT R11, R6, 0x7531, R7 ;  /* 0x00007531060b7816 */ /* 0x000fca0000000007 */
[----:B------:R1:W-:Y:S01]  /*100d0*/  STSM.16.M88.4 [R0+0x6c00], R8 ;  /* 0x006c000800007844 */ /* 0x0003e20000000200 */
[----:B------:R-:W-:Y:S01]  /*100e0*/  @!PT LDS RZ, [RZ] ;  /* 0x00000000fffff984 */ /* 0x000fe20000000800 */
[----:B------:R-:W-:Y:S01]  /*100f0*/  @!PT LDS RZ, [RZ] ;  /* 0x00000000fffff984 */ /* 0x000fe20000000800 */
[----:B------:R-:W-:Y:S01]  /*10100*/  @!PT LDS RZ, [RZ] ;  /* 0x00000000fffff984 */ /* 0x000fe20000000800 */
[----:B------:R-:W-:Y:S01]  /*10110*/  @!PT LDS RZ, [RZ] ;  /* 0x00000000fffff984 */ /* 0x000fe20000000800 */
[----:B------:R0:W-:Y:S06]  /*10120*/  MEMBAR.ALL.CTA ;  /* 0x0000000000007992 */ /* 0x0001ec0000008000 */
[----:B0-----:R-:W0:Y:S01]  /*10130*/  FENCE.VIEW.ASYNC.S ;  /* 0x00000000000073c6 */ /* 0x001e220000000000 */
[----:B------:R-:W-:Y:S05]  /*10140*/  @!P1 BRA `(.L_x_73) ;  /* 0x0000000000049947 */ /* 0x000fea0003800000 */
[----:B------:R-:W-:Y:S01]  /*10150*/  BPT.TRAP 0x1 ;  /* 0x000000040000795c */ /* 0x000fe20000300000 */
.L_x_73:
[----:B------:R-:W2:Y:S01]  /*10160*/  LDL R2, [R1+0x8] ;  /* 0x0000080001027983 */ /* 0x000ea20000100800 */
[----:B0-----:R-:W-:Y:S01]  /*10170*/  SYNCS.ARRIVE.TRANS64.A1T0 RZ, [R18+URZ+0x2e850], RZ ;  /* 0x02e850ff12ff79a7 */ /* 0x001fe2000810003f */
[----:B-1----:R-:W0:Y:S02]  /*10180*/  S2R R0, SR_TID.X ;  /* 0x0000000000007919 */ /* 0x002e240000002100 */
[----:B0-----:R-:W-:Y:S01]  /*10190*/  LOP3.LUT R0, R0, 0x7f, RZ, 0xc0, !PT ;  /* 0x0000007f00007812 */ /* 0x001fe200078ec0ff */
[----:B------:R-:W-:Y:S03]  /*101a0*/  BAR.SYNC.DEFER_BLOCKING 0x2, 0x80 ;  /* 0x0082000000007b1d */ /* 0x000fe60000010000 */
[----:B------:R-:W-:-:S13]  /*101b0*/  ISETP.NE.AND P0, PT, R0, RZ, PT ;  /* 0x000000ff0000720c */ /* 0x000fda0003f05270 */
[----:B------:R-:W-:-:S05]  /*101c0*/  @!P0 VIADD R0, R18, 0x2e880 ;  /* 0x0002e88012008836 */ /* 0x000fca0000000000 */
[----:B------:R-:W-:-:S04]  /*101d0*/  @!P0 PRMT R0, RZ, 0x654, R0 ;  /* 0x00000654ff008816 */ /* 0x000fc80000000000 */
[----:B------:R0:W-:Y:S01]  /*101e0*/  @!P0 SYNCS.ARRIVE.TRANS64.RED.A1T0 RZ, [R0+URZ], RZ ;  /* 0x000000ff00ff89a7 */ /* 0x0001e2000810043f */
[----:B------:R-:W-:Y:S02]  /*101f0*/  IMAD.MOV.U32 R6, RZ, RZ, R19 ;  /* 0x000000ffff067224 */ /* 0x000fe400078e0013 */
[----:B0-----:R-:W-:Y:S01]  /*10200*/  IMAD.MOV.U32 R0, RZ, RZ, R20 ;  /* 0x000000ffff007224 */ /* 0x001fe200078e0014 */
[C---:B--2---:R-:W-:Y:S01]  /*10210*/  ISETP.GT.AND P0, PT, R17.reuse, R2, PT ;  /* 0x000000021100720c */ /* 0x044fe20003f04270 */
[----:B------:R-:W-:-:S12]  /*10220*/  VIADD R17, R17, 0xffffffff ;  /* 0xffffffff11117836 */ /* 0x000fd80000000000 */
[----:B------:R-:W-:Y:S05]  /*10230*/  @P0 BRA `(.L_x_74) ;  /* 0xfffffff000540947 */ /* 0x000fea000383ffff */
[----:B------:R-:W-:Y:S05]  /*10240*/  BRA `(.L_x_75) ;  /* 0x0000000000047947 */ /* 0x000fea0003800000 */
.L_x_57:
[----:B------:R-:W-:-:S07]  /*10250*/  IMAD.MOV.U32 R19, RZ, RZ, RZ ;  /* 0x000000ffff137224 */ /* 0x000fce00078e00ff */
.L_x_75:
[----:B------:R-:W0:Y:S02]  /*10260*/  LDL R2, [R1+0x1c] ;  /* 0x00001c0001027983 */ /* 0x000e240000100800 */
[----:B0-----:R-:W-:-:S04]  /*10270*/  LOP3.LUT R0, R2, 0x1, RZ, 0xfc, !PT ;  /* 0x0000000102007812 */ /* 0x001fc800078efcff */
[----:B------:R-:W-:-:S13]  /*10280*/  ISETP.NE.AND P0, PT, R0, 0x3, PT ;  /* 0x000000030000780c */ /* 0x000fda0003f05270 */
[----:B------:R-:W-:Y:S05]  /*10290*/  @!P0 BRA `(.L_x_76) ;  /* 0x0000000000048947 */ /* 0x000fea0003800000 */
[----:B------:R-:W-:Y:S01]  /*102a0*/  BPT.TRAP 0x1 ;  /* 0x000000040000795c */ /* 0x000fe20000300000 */
.L_x_76:
[----:B------:R-:W-:Y:S01]  /*102b0*/  LOP3.LUT R3, R20, 0x1, RZ, 0x3c, !PT ;  /* 0x0000000114037812 */ /* 0x000fe200078e3cff */
[----:B------:R-:W-:Y:S01]  /*102c0*/  BSSY B0, `(.L_x_77) ;  /* 0x0000007000007945 */ /* 0x000fe20003800000 */
[----:B------:R-:W-:Y:S02]  /*102d0*/  LEA R16, R19, UR38, 0x3 ;  /* 0x0000002613107c11 */ /* 0x000fe4000f8e18ff */
[----:B------:R-:W-:Y:S02]  /*102e0*/  SHF.L.U32 R3, R3, 0x1f, RZ ;  /* 0x0000001f03037819 */ /* 0x000fe400000006ff */
[----:B------:R-:W-:Y:S02]  /*102f0*/  LOP3.LUT R0, R2, 0x2, RZ, 0xfc, !PT ;  /* 0x0000000202007812 */ /* 0x000fe400078efcff */
[----:B------:R-:W0:Y:S02]  /*10300*/  SYNCS.PHASECHK.TRANS64.TRYWAIT P0, [R16+URZ+0x2e870], R3 ;  /* 0x02e87003100075a7 */ /* 0x000e24000800017f */
[----:B------:R-:W-:Y:S01]  /*10310*/  ISETP.NE.AND P1, PT, R0, 0x3, PT ;  /* 0x000000030000780c */ /* 0x000fe20003f25270 */
[----:B0-----:R-:W-:-:S12]  /*10320*/  @!P0 BRA `(.L_x_78) ;  /* 0x0000001800b48947 */ /* 0x001fd80003800000 */
.L_x_123:
[----:B------:R-:W-:Y:S05]  /*10330*/  BSYNC B0 ;  /* 0x0000000000007941 */ /* 0x000fea0003800000 */
.L_x_77:
[----:B------:R-:W-:Y:S05]  /*10340*/  @!P1 BRA `(.L_x_79) ;  /* 0x0000000000049947 */ /* 0x000fea0003800000 */
[----:B------:R-:W-:Y:S01]  /*10350*/  BPT.TRAP 0x1 ;  /* 0x000000040000795c */ /* 0x000fe20000300000 */
.L_x_79:
[----:B------:R-:W2:Y:S01]  /*10360*/  LDL.LU R2, [R1+0x10] ;  /* 0x0000100001027983 */ /* 0x000ea20000300800 */
[----:B0-----:R-:W-:Y:S01]  /*10370*/  SHF.L.U32 R3, R20, 0x1f, RZ ;  /* 0x0000001f14037819 */ /* 0x001fe200000006ff */
[----:B------:R-:W-:-:S03]  /*10380*/  IMAD R0, R19, 0x7000, RZ ;  /* 0x0000700013007824 */ /* 0x000fc600078e02ff */
[----:B------:R-:W0:Y:S02]  /*10390*/  SYNCS.PHASECHK.TRANS64.TRYWAIT P0, [R16+URZ+0x2e860], R3 ;  /* 0x02e86003100075a7 */ /* 0x000e24000800017f */
[----:B--2---:R-:W-:Y:S01]  /*103a0*/  LOP3.LUT R2, R0, R2, RZ, 0xfc, !PT ;  /* 0x0000000200027212 */ /* 0x004fe200078efcff */
[----:B0-----:R-:W-:Y:S06]  /*103b0*/  @!P0 BRA `(.L_x_80) ;  /* 0x0000001800a48947 */ /* 0x001fec0003800000 */
.L_x_124:
[----:B------:R-:W2:Y:S04]  /*103c0*/  LDL.LU R4, [R1+0x14] ;  /* 0x0000140001047983 */ /* 0x000ea80000300800 */
[----:B------:R-:W3:Y:S01]  /*103d0*/  LDL.LU R12, [R1+0x18] ;  /* 0x00001800010c7983 */ /* 0x000ee20000300800 */
[----:B0-----:R-:W-:Y:S01]  /*103e0*/  VIADD R3, R2, UR38 ;  /* 0x0000002602037c36 */ /* 0x001fe20008000000 */
[----:B------:R-:W-:Y:S05]  /*103f0*/  WARPSYNC.ALL ;  /* 0x0000000000007948 */ /* 0x000fea0003800000 */
[----:B------:R-:W0:Y:S02]  /*10400*/  LDSM.16.MT88.4 R8, [R2+UR38+0xe400] ;  /* 0x00e400260208783b */ /* 0x000e240008004200 */
[----:B0-----:R-:W-:-:S02]  /*10410*/  PRMT R13, R8, 0x7531, R9 ;  /* 0x00007531080d7816 */ /* 0x001fc40000000009 */
[C-C-:B------:R-:W-:Y:S02]  /*10420*/  PRMT R14, R10.reuse, 0x6420, R11.reuse ;  /* 0x000064200a0e7816 */ /* 0x140fe4000000000b */
[----:B------:R-:W-:Y:S01]  /*10430*/  PRMT R15, R10, 0x7531, R11 ;  /* 0x000075310a0f7816 */ /* 0x000fe2000000000b */
[----:B--2---:R-:W-:Y:S01]  /*10440*/  IMAD.IADD R3, R4, 0x1, R3 ;  /* 0x0000000104037824 */ /* 0x004fe200078e0203 */
[----:B---3--:R-:W-:-:S04]  /*10450*/  IADD3 R0, R0, UR38, R12 ;  /* 0x0000002600007c10 */ /* 0x008fc8000fffe00c */
[----:B------:R-:W0:Y:S01]  /*10460*/  LDSM.16.MT88.4 R4, [R3+0xe400] ;  /* 0x00e400000304783b */ /* 0x000e220000004200 */
[----:B------:R-:W-:-:S05]  /*10470*/  PRMT R12, R8, 0x6420, R9 ;  /* 0x00006420080c7816 */ /* 0x000fca0000000009 */
[----:B------:R-:W-:Y:S01]  /*10480*/  STSM.16.M88.4 [R0+0x400], R12 ;  /* 0x0004000c00007844 */ /* 0x000fe20000000200 */
[C-C-:B0-----:R-:W-:Y:S02]  /*10490*/  PRMT R8, R4.reuse, 0x6420, R5.reuse ;  /* 0x0000642004087816 */ /* 0x141fe40000000005 */
[----:B------:R-:W-:Y:S02]  /*104a0*/  PRMT R9, R4, 0x7531, R5 ;  /* 0x0000753104097816 */ /* 0x000fe40000000005 */
[C-C-:B------:R-:W-:Y:S02]  /*104b0*/  PRMT R10, R6.reuse, 0x6420, R7.reuse ;  /* 0x00006420060a7816 */ /* 0x140fe40000000007 */
[----:B------:R-:W-:-:S05]  /*104c0*/  PRMT R11, R6, 0x7531, R7 ;  /* 0x00007531060b7816 */ /* 0x000fca0000000007 */
[----:B------:R-:W-:Y:S04]  /*104d0*/  STSM.16.M88.4 [R0+0xc00], R8 ;  /* 0x000c000800007844 */ /* 0x000fe80000000200 */
[----:B------:R-:W0:Y:S04]  /*104e0*/  LDSM.16.MT88.4 R8, [R2+UR38+0xf400] ;  /* 0x00f400260208783b */ /* 0x000e280008004200 */
[----:B------:R-:W1:Y:S01]  /*104f0*/  LDSM.16.MT88.4 R4, [R3+0xf400] ;  /* 0x00f400000304783b */ /* 0x000e620000004200 */
[C-C-:B0-----:R-:W-:Y:S02]  /*10500*/  PRMT R12, R8.reuse, 0x6420, R9.reuse ;  /* 0x00006420080c7816 */ /* 0x141fe40000000009 */
[----:B------:R-:W-:-:S02]  /*10510*/  PRMT R13, R8, 0x7531, R9 ;  /* 0x00007531080d7816 */ /* 0x000fc40000000009 */
[C-C-:B------:R-:W-:Y:S02]  /*10520*/  PRMT R14, R10.reuse, 0x6420, R11.reuse ;  /* 0x000064200a0e7816 */ /* 0x140fe4000000000b */
[----:B------:R-:W-:-:S05]  /*10530*/  PRMT R15, R10, 0x7531, R11 ;  /* 0x000075310a0f7816 */ /* 0x000fca000000000b */
[----:B------:R1:W-:Y:S02]  /*10540*/  STSM.16.M88.4 [R0+0x1400], R12 ;  /* 0x0014000c00007844 */ /* 0x0003e40000000200 */
[C-C-:B-1----:R-:W-:Y:S02]  /*10550*/  PRMT R12, R4.reuse, 0x6420, R5.reuse ;  /* 0x00006420040c7816 */ /* 0x142fe40000000005 */
        /* <DEDUP_REMOVED lines=9> */
[----:B------:R-:W-:Y:S02]  /*105f0*/  PRMT R15, R10, 0x7531, R11 ;  /* 0x000075310a0f7816 */ /* 0x000fe4000000000b */
[C-C-:B-1----:R-:W-:Y:S02]  /*10600*/  PRMT R8, R4.reuse, 0x6420, R5.reuse ;  /* 0x0000642004087816 */ /* 0x142fe40000000005 */
[----:B------:R-:W-:Y:S01]  /*10610*/  PRMT R9, R4, 0x7531, R5 ;  /* 0x0000753104097816 */ /* 0x000fe20000000005 */
[----:B------:R-:W-:Y:S01]  /*10620*/  STSM.16.M88.4 [R0+0x2400], R12 ;  /* 0x0024000c00007844 */ /* 0x000fe20000000200 */
        /* <DEDUP_REMOVED lines=47> */
[----:B------:R0:W-:Y:S01]  /*10920*/  STSM.16.M88.4 [R0+0x6400], R12 ;  /* 0x0064000c00007844 */ /* 0x0001e20000000200 */
[C-C-:B------:R-:W-:Y:S02]  /*10930*/  PRMT R10, R6.reuse, 0x6420, R7.reuse ;  /* 0x00006420060a7816 */ /* 0x140fe40000000007 */
[----:B------:R-:W-:-:S05]  /*10940*/  PRMT R11, R6, 0x7531, R7 ;  /* 0x00007531060b7816 */ /* 0x000fca0000000007 */
[----:B------:R0:W-:Y:S01]  /*10950*/  STSM.16.M88.4 [R0+0x6c00], R8 ;  /* 0x006c000800007844 */ /* 0x0001e20000000200 */
[----:B------:R-:W-:Y:S01]  /*10960*/  @!PT LDS RZ, [RZ] ;  /* 0x00000000fffff984 */ /* 0x000fe20000000800 */
[----:B------:R-:W-:Y:S01]  /*10970*/  @!PT LDS RZ, [RZ] ;  /* 0x00000000fffff984 */ /* 0x000fe20000000800 */
[----:B------:R-:W-:Y:S01]  /*10980*/  @!PT LDS RZ, [RZ] ;  /* 0x00000000fffff984 */ /* 0x000fe20000000800 */
[----:B------:R-:W-:Y:S01]  /*10990*/  @!PT LDS RZ, [RZ] ;  /* 0x00000000fffff984 */ /* 0x000fe20000000800 */
[----:B------:R1:W-:Y:S06]  /*109a0*/  MEMBAR.ALL.CTA ;  /* 0x0000000000007992 */ /* 0x0003ec0000008000 */
[----:B-1----:R-:W1:Y:S01]  /*109b0*/  FENCE.VIEW.ASYNC.S ;  /* 0x00000000000073c6 */ /* 0x002e620000000000 */
[----:B------:R-:W-:Y:S05]  /*109c0*/  @!P1 BRA `(.L_x_81) ;  /* 0x0000000000049947 */ /* 0x000fea0003800000 */
[----:B------:R-:W-:Y:S01]  /*109d0*/  BPT.TRAP 0x1 ;  /* 0x000000040000795c */ /* 0x000fe20000300000 */
.L_x_81:
[----:B0-----:R-:W0:Y:S01]  /*109e0*/  S2R R0, SR_TID.X ;  /* 0x0000000000007919 */ /* 0x001e220000002100 */
[----:B-1----:R-:W-:Y:S01]  /*109f0*/  SYNCS.ARRIVE.TRANS64.A1T0 RZ, [R16+URZ+0x2e850], RZ ;  /* 0x02e850ff10ff79a7 */ /* 0x002fe2000810003f */
[----:B------:R-:W-:Y:S02]  /*10a00*/  MOV R2, RZ ;  /* 0x000000ff00027202 */ /* 0x000fe40000000f00 */
[----:B0-----:R-:W-:Y:S01]  /*10a10*/  LOP3.LUT R0, R0, 0x7f, RZ, 0xc0, !PT ;  /* 0x0000007f00007812 */ /* 0x001fe200078ec0ff */
[----:B------:R-:W-:Y:S03]  /*10a20*/  BAR.SYNC.DEFER_BLOCKING 0x2, 0x80 ;  /* 0x0082000000007b1d */ /* 0x000fe60000010000 */
[----:B------:R-:W-:-:S13]  /*10a30*/  ISETP.NE.AND P0, PT, R0, RZ, PT ;  /* 0x000000ff0000720c */ /* 0x000fda0003f05270 */
[----:B------:R-:W-:-:S05]  /*10a40*/  @!P0 VIADD R0, R16, 0x2e880 ;  /* 0x0002e88010008836 */ /* 0x000fca0000000000 */
[----:B------:R-:W-:-:S04]  /*10a50*/  @!P0 PRMT R0, RZ, 0x654, R0 ;  /* 0x00000654ff008816 */ /* 0x000fc80000000000 */
[----:B------:R0:W-:Y:S02]  /*10a60*/  @!P0 SYNCS.ARRIVE.TRANS64.RED.A1T0 RZ, [R0+URZ], RZ ;  /* 0x000000ff00ff89a7 */ /* 0x0001e4000810043f */
[----:B0-----:R-:W-:-:S05]  /*10a70*/  VIADD R0, R19, 0x1 ;  /* 0x0000000113007836 */ /* 0x001fca0000000000 */
[----:B------:R-:W-:-:S04]  /*10a80*/  ISETP.NE.AND P0, PT, R0, 0x2, PT ;  /* 0x000000020000780c */ /* 0x000fc80003f05270 */
[----:B------:R-:W-:Y:S02]  /*10a90*/  SEL R3, RZ, 0x1, P0 ;  /* 0x00000001ff037807 */ /* 0x000fe40000000000 */
[----:B------:R-:W-:Y:S02]  /*10aa0*/  SEL R0, R0, RZ, P0 ;  /* 0x000000ff00007207 */ /* 0x000fe40000000000 */
[----:B------:R-:W-:-:S07]  /*10ab0*/  LOP3.LUT R20, R20, R3, RZ, 0x3c, !PT ;  /* 0x0000000314147212 */ /* 0x000fce00078e3cff */
.L_x_40:
[----:B------:R-:W0:Y:S01]  /*10ac0*/  S2R R4, SR_CgaCtaId ;  /* 0x0000000000047919 */ /* 0x000e220000008800 */
[----:B------:R-:W-:Y:S02]  /*10ad0*/  MOV R3, 0x400 ;  /* 0x0000040000037802 */ /* 0x000fe40000000f00 */
[----:B------:R-:W-:Y:S02]  /*10ae0*/  SHF.L.U32 R2, R2, 0x1f, RZ ;  /* 0x0000001f02027819 */ /* 0x000fe400000006ff */
[----:B0-----:R-:W-:-:S04]  /*10af0*/  LEA R9, R4, R3, 0x18 ;  /* 0x0000000304097211 */ /* 0x001fc800078ec0ff */
[----:B------:R-:W0:Y:S02]  /*10b00*/  SYNCS.PHASECHK.TRANS64.TRYWAIT P0, [R9+URZ+0x2e820], R2 ;  /* 0x02e82002090075a7 */ /* 0x000e24000800017f */
[----:B0-----:R-:W-:Y:S05]  /*10b10*/  @!P0 BRA `(.L_x_82) ;  /* 0x0000001000e08947 */ /* 0x001fea0003800000 */
.L_x_125:
[----:B------:R-:W1:Y:S02]  /*10b20*/  S2R R3, SR_TID.X ;  /* 0x0000000000037919 */ /* 0x000e640000002100 */
[----:B-1----:R-:W-:-:S04]  /*10b30*/  SHF.R.U32.HI R3, RZ, 0x5, R3 ;  /* 0x00000005ff037819 */ /* 0x002fc80000011603 */
[----:B------:R-:W-:-:S05]  /*10b40*/  LOP3.LUT R3, R3, 0x3, RZ, 0xc0, !PT ;  /* 0x0000000303037812 */ /* 0x000fca00078ec0ff */
[----:B0-----:R-:W0:Y:S02]  /*10b50*/  SHFL.IDX PT, R2, R3, RZ, 0x1f ;  /* 0x00001fff03027589 */ /* 0x001e2400000e0000 */
[----:B0-----:R-:W-:-:S13]  /*10b60*/  ISETP.NE.AND P0, PT, R2, RZ, PT ;  /* 0x000000ff0200720c */ /* 0x001fda0003f05270 */
[----:B------:R-:W-:Y:S05]  /*10b70*/  @P0 BRA `(.L_x_10) ;  /* 0x00000000009c0947 */ /* 0x000fea0003800000 */
[----:B------:R-:W-:-:S13]  /*10b80*/  ELECT P0, URZ, PT ;  /* 0x00000000003f782f */ /* 0x000fda0003800000 */
[----:B------:R-:W-:Y:S05]  /*10b90*/  @!P0 BRA `(.L_x_10) ;  /* 0x0000000000948947 */ /* 0x000fea0003800000 */
[----:B------:R-:W2:Y:S02]  /*10ba0*/  LDL.LU R3, [R1+0x1c] ;  /* 0x00001c0001037983 */ /* 0x000ea40000300800 */
[----:B--2---:R-:W-:-:S04]  /*10bb0*/  LOP3.LUT R2, R3, 0x2, RZ, 0xfc, !PT ;  /* 0x0000000203027812 */ /* 0x004fc800078efcff */
[----:B------:R-:W-:-:S13]  /*10bc0*/  ISETP.NE.AND P0, PT, R2, 0x3, PT ;  /* 0x000000030200780c */ /* 0x000fda0003f05270 */
[----:B------:R-:W-:Y:S05]  /*10bd0*/  @!P0 BRA `(.L_x_83) ;  /* 0x0000000000048947 */ /* 0x000fea0003800000 */
[----:B------:R-:W-:Y:S01]  /*10be0*/  BPT.TRAP 0x1 ;  /* 0x000000040000795c */ /* 0x000fe20000300000 */
.L_x_83:
[----:B------:R-:W-:Y:S01]  /*10bf0*/  VIADD R7, R9, 0x2e840 ;  /* 0x0002e84009077836 */ /* 0x000fe20000000000 */
[----:B------:R-:W-:Y:S01]  /*10c00*/  SHF.L.U32 R4, R20, 0x1f, RZ ;  /* 0x0000001f14047819 */ /* 0x000fe200000006ff */
[C---:B------:R-:W-:Y:S02]  /*10c10*/  VIADD R2, R0.reuse, 0x1 ;  /* 0x0000000100027836 */ /* 0x040fe40000000000 */
[----:B------:R-:W-:-:S03]  /*10c20*/  IMAD R5, R0, 0x8, R7 ;  /* 0x0000000800057824 */ /* 0x000fc600078e0207 */
[----:B------:R-:W-:Y:S01]  /*10c30*/  ISETP.NE.AND P2, PT, R2, 0x2, PT ;  /* 0x000000020200780c */ /* 0x000fe20003f45270 */
[----:B------:R-:W0:Y:S03]  /*10c40*/  SYNCS.PHASECHK.TRANS64.TRYWAIT P1, [R5+URZ], R4 ;  /* 0x00000004050075a7 */ /* 0x000e26000802017f */
[----:B------:R-:W-:-:S04]  /*10c50*/  SEL R3, RZ, 0x1, P2 ;  /* 0x00000001ff037807 */ /* 0x000fc80001000000 */
[----:B------:R-:W-:Y:S02]  /*10c60*/  LOP3.LUT R20, R20, R3, RZ, 0x3c, !PT ;  /* 0x0000000314147212 */ /* 0x000fe400078e3cff */
[----:B------:R-:W-:Y:S02]  /*10c70*/  SEL R3, R2, RZ, P2 ;  /* 0x000000ff02037207 */ /* 0x000fe40001000000 */
[----:B------:R-:W-:-:S03]  /*10c80*/  SHF.L.U32 R2, R20, 0x1f, RZ ;  /* 0x0000001f14027819 */ /* 0x000fc600000006ff */
[----:B------:R-:W-:Y:S01]  /*10c90*/  IMAD R7, R3, 0x8, R7 ;  /* 0x0000000803077824 */ /* 0x000fe200078e0207 */
[----:B0-----:R-:W-:Y:S06]  /*10ca0*/  @!P1 BRA `(.L_x_84) ;  /* 0x0000001000909947 */ /* 0x001fec0003800000 */
.L_x_126:
[----:B------:R-:W1:Y:S02]  /*10cb0*/  SYNCS.PHASECHK.TRANS64.TRYWAIT P1, [R7+URZ], R2 ;  /* 0x00000002070075a7 */ /* 0x000e64000802017f */
[----:B-1----:R-:W-:Y:S05]  /*10cc0*/  @!P1 BRA `(.L_x_85) ;  /* 0x00000010009c9947 */ /* 0x002fea0003800000 */
.L_x_127:
[----:B------:R-:W-:Y:S05]  /*10cd0*/  @!P0 BRA `(.L_x_86) ;  /* 0x0000000000048947 */ /* 0x000fea0003800000 */
[----:B------:R-:W-:Y:S01]  /*10ce0*/  BPT.TRAP 0x1 ;  /* 0x000000040000795c */ /* 0x000fe20000300000 */
.L_x_86:
[----:B0-----:R-:W-:-:S04]  /*10cf0*/  IMAD R5, R0, 0x8, R9 ;  /* 0x0000000800057824 */ /* 0x001fc800078e0209 */
[----:B------:R-:W0:Y:S02]  /*10d00*/  SYNCS.PHASECHK.TRANS64.TRYWAIT P1, [R5+URZ+0x2e860], R4 ;  /* 0x02e86004050075a7 */ /* 0x000e24000802017f */
[----:B0-----:R-:W-:Y:S05]  /*10d10*/  @!P1 BRA `(.L_x_87) ;  /* 0x00000010009c9947 */ /* 0x001fea0003800000 */
.L_x_128:
[----:B------:R-:W-:Y:S05]  /*10d20*/  @!P0 BRA `(.L_x_88) ;  /* 0x0000000000048947 */ /* 0x000fea0003800000 */
[----:B------:R-:W-:Y:S01]  /*10d30*/  BPT.TRAP 0x1 ;  /* 0x000000040000795c */ /* 0x000fe20000300000 */
.L_x_88:
[----:B------:R-:W-:-:S04]  /*10d40*/  IMAD R3, R3, 0x8, R9 ;  /* 0x0000000803037824 */ /* 0x000fc800078e0209 */
[----:B------:R-:W2:Y:S02]  /*10d50*/  SYNCS.PHASECHK.TRANS64.TRYWAIT P1, [R3+URZ+0x2e860], R2 ;  /* 0x02e86002030075a7 */ /* 0x000ea4000802017f */
[----:B--2---:R-:W-:Y:S05]  /*10d60*/  @!P1 BRA `(.L_x_89) ;  /* 0x00000010009c9947 */ /* 0x004fea0003800000 */
.L_x_129:
[----:B------:R-:W-:Y:S05]  /*10d70*/  @!P0 BRA `(.L_x_90) ;  /* 0x0000000000048947 */ /* 0x000fea0003800000 */
[----:B------:R-:W-:Y:S01]  /*10d80*/  BPT.TRAP 0x1 ;  /* 0x000000040000795c */ /* 0x000fe20000300000 */
.L_x_90:
[----:B------:R-:W3:Y:S02]  /*10d90*/  SYNCS.PHASECHK.TRANS64.TRYWAIT P0, [R5+URZ+0x2e880], R4 ;  /* 0x02e88004050075a7 */ /* 0x000ee4000800017f */
[----:B---3--:R-:W-:Y:S05]  /*10da0*/  @!P0 BRA `(.L_x_91) ;  /* 0x0000001000a08947 */ /* 0x008fea0003800000 */
.L_x_92:
[----:B----4-:R4:W0:Y:S02]  /*10db0*/  SYNCS.PHASECHK.TRANS64.TRYWAIT P0, [R3+URZ+0x2e880], R2 ;  /* 0x02e88002030075a7 */ /* 0x010824000800017f */
[----:B0-----:R-:W-:Y:S05]  /*10dc0*/  @!P0 NANOSLEEP.SYNCS 0x989680 ;  /* 0x009896800000895d */ /* 0x001fea0003900000 */
[----:B------:R-:W0:Y:S02]  /*10dd0*/  @!P0 SYNCS.PHASECHK.TRANS64 P0, [R3+URZ+0x2e880], R2 ;  /* 0x02e88002030085a7 */ /* 0x000e24000800007f */
[----:B0-----:R-:W-:Y:S05]  /*10de0*/  @!P0 BRA `(.L_x_92) ;  /* 0xfffffffc00f08947 */ /* 0x001fea000383ffff */
.L_x_10:
[----:B------:R-:W-:Y:S05]  /*10df0*/  BSYNC B6 ;  /* 0x0000000000067941 */ /* 0x000fea0003800000 */
.L_x_7:
[----:B------:R-:W-:Y:S05]  /*10e00*/  EXIT ;  /* 0x000000000000794d */ /* 0x000fea0003800000 */
.L_x_14:
[----:B0-----:R-:W-:-:S04]  /*10e10*/  IMAD.U32 R3, RZ, RZ, UR39 ;  /* 0x00000027ff037e24 */ /* 0x001fc8000f8e00ff */
[----:B------:R0:W1:Y:S03]  /*10e20*/  SYNCS.PHASECHK.TRANS64.TRYWAIT P1, [R3+URZ+0x2e800], R6 ;  /* 0x02e80006030075a7 */ /* 0x000066000802017f */
[----:B-1----:R-:W-:Y:S05]  /*10e30*/  @!P1 NANOSLEEP.SYNCS 0x989680 ;  /* 0x009896800000995d */ /* 0x002fea0003900000 */
[----:B------:R-:W1:Y:S02]  /*10e40*/  @!P1 SYNCS.PHASECHK.TRANS64 P1, [R3+URZ+0x2e800], R6 ;  /* 0x02e80006030095a7 */ /* 0x000e64000802007f */
[----:B-1----:R-:W-:Y:S05]  /*10e50*/  @!P1 BRA `(.L_x_14) ;  /* 0xfffffffc00ec9947 */ /* 0x002fea000383ffff */
[----:B------:R-:W-:Y:S05]  /*10e60*/  BRA `(.L_x_93) ;  /* 0xffffff0400c47947 */ /* 0x000fea000383ffff */
.L_x_18:
[----:B0-----:R-:W-:-:S04]  /*10e70*/  IMAD.U32 R3, RZ, RZ, UR39 ;  /* 0x00000027ff037e24 */ /* 0x001fc8000f8e00ff */
[----:B------:R0:W2:Y:S03]  /*10e80*/  SYNCS.PHASECHK.TRANS64.TRYWAIT P2, [R3+URZ+0x2e830], R6 ;  /* 0x02e83006030075a7 */ /* 0x0000a6000804017f */
[----:B--2---:R-:W-:Y:S05]  /*10e90*/  @!P2 NANOSLEEP.SYNCS 0x989680 ;  /* 0x009896800000a95d */ /* 0x004fea0003900000 */
[----:B------:R-:W2:Y:S02]  /*10ea0*/  @!P2 SYNCS.PHASECHK.TRANS64 P2, [R3+URZ+0x2e830], R6 ;  /* 0x02e830060300a5a7 */ /* 0x000ea4000804007f */
[----:B--2---:R-:W-:Y:S05]  /*10eb0*/  @!P2 BRA `(.L_x_18) ;  /* 0xfffffffc00eca947 */ /* 0x004fea000383ffff */
[----:B------:R-:W-:Y:S05]  /*10ec0*/  BRA `(.L_x_17) ;  /* 0xffffff0400dc7947 */ /* 0x000fea000383ffff */
.L_x_23:
[----:B-1----:R-:W-:-:S04]  /*10ed0*/  IMAD.U32 R12, RZ, RZ, UR7 ;  /* 0x00000007ff0c7e24 */ /* 0x002fc8000f8e00ff */
[----:B------:R1:W2:Y:S03]  /*10ee0*/  SYNCS.PHASECHK.TRANS64.TRYWAIT P2, [R12+URZ+0x2e830], R11 ;  /* 0x02e8300b0c0075a7 */ /* 0x0002a6000804017f */
[----:B--2---:R-:W-:Y:S05]  /*10ef0*/  @!P2 NANOSLEEP.SYNCS 0x989680 ;  /* 0x009896800000a95d */ /* 0x004fea0003900000 */
[----:B------:R-:W2:Y:S02]  /*10f00*/  @!P2 SYNCS.PHASECHK.TRANS64 P2, [R12+URZ+0x2e830], R11 ;  /* 0x02e8300b0c00a5a7 */ /* 0x000ea4000804007f */
[----:B--2---:R-:W-:Y:S05]  /*10f10*/  @!P2 BRA `(.L_x_23) ;  /* 0xfffffffc00eca947 */ /* 0x004fea000383ffff */
[----:B------:R-:W-:Y:S05]  /*10f20*/  BRA `(.L_x_20) ;  /* 0xffffff5400007947 */ /* 0x000fea000383ffff */
.L_x_27:
[----:B-1----:R-:W-:-:S04]  /*10f30*/  IMAD.U32 R11, RZ, RZ, UR10 ;  /* 0x0000000aff0b7e24 */ /* 0x002fc8000f8e00ff */
[----:B------:R1:W2:Y:S03]  /*10f40*/  SYNCS.PHASECHK.TRANS64.TRYWAIT P2, [R11+URZ+0x2e850], R10 ;  /* 0x02e8500a0b0075a7 */ /* 0x0002a6000804017f */
[----:B--2---:R-:W-:Y:S05]  /*10f50*/  @!P2 NANOSLEEP.SYNCS 0x989680 ;  /* 0x009896800000a95d */ /* 0x004fea0003900000 */
[----:B------:R-:W2:Y:S02]  /*10f60*/  @!P2 SYNCS.PHASECHK.TRANS64 P2, [R11+URZ+0x2e850], R10 ;  /* 0x02e8500a0b00a5a7 */ /* 0x000ea4000804007f */
[----:B--2---:R-:W-:Y:S05]  /*10f70*/  @!P2 BRA `(.L_x_27) ;  /* 0xfffffffc00eca947 */ /* 0x004fea000383ffff */
[----:B------:R-:W-:Y:S05]  /*10f80*/  BRA `(.L_x_24) ;  /* 0xffffff5c00f47947 */ /* 0x000fea000383ffff */
.L_x_33:
[----:B-1----:R-:W-:-:S04]  /*10f90*/  IMAD.U32 R0, RZ, RZ, UR7 ;  /* 0x00000007ff007e24 */ /* 0x002fc8000f8e00ff */
[----:B------:R1:W2:Y:S03]  /*10fa0*/  SYNCS.PHASECHK.TRANS64.TRYWAIT P1, [R0+URZ+0x2e850], R5 ;  /* 0x02e85005000075a7 */ /* 0x0002a6000802017f */
[----:B--2---:R-:W-:Y:S05]  /*10fb0*/  @!P1 NANOSLEEP.SYNCS 0x989680 ;  /* 0x009896800000995d */ /* 0x004fea0003900000 */
[----:B------:R-:W2:Y:S02]  /*10fc0*/  @!P1 SYNCS.PHASECHK.TRANS64 P1, [R0+URZ+0x2e850], R5 ;  /* 0x02e85005000095a7 */ /* 0x000ea4000802007f */
[----:B--2---:R-:W-:Y:S05]  /*10fd0*/  @!P1 BRA `(.L_x_33) ;  /* 0xfffffffc00ec9947 */ /* 0x004fea000383ffff */
[----:B------:R-:W-:Y:S05]  /*10fe0*/  BRA `(.L_x_32) ;  /* 0xffffff9400a07947 */ /* 0x000fea000383ffff */
.L_x_46:
[----:B------:R-:W-:Y:S01]  /*10ff0*/  IMAD.MOV.U32 R13, RZ, RZ, R7 ;  /* 0x000000ffff0d7224 */ /* 0x000fe200078e0007 */
[----:B------:R-:W-:Y:S01]  /*11000*/  MOV R12, RZ ;  /* 0x000000ff000c7202 */ /* 0x000fe20000000f00 */
[----:B------:R-:W-:Y:S02]  /*11010*/  IMAD.MOV.U32 R11, RZ, RZ, 0x1f ;  /* 0x0000001fff0b7424 */ /* 0x000fe400078e00ff */
[----:B------:R-:W-:-:S07]  /*11020*/  IMAD.MOV.U32 R15, RZ, RZ, -0x1 ;  /* 0xffffffffff0f7424 */ /* 0x000fce00078e00ff */
[----:B0-----:R-:W-:Y:S05]  /*11030*/  WARPSYNC.COLLECTIVE R15, `(.L_x_94) ;  /* 0x000000000f087348 */ /* 0x001fea0003c00000 */
[----:B------:R1:W2:Y:S02]  /*11040*/  SHFL.IDX P6, R14, R13, R12, R11 ;  /* 0x0000000c0d0e7389 */ /* 0x0002a400000c000b */
[----:B012---:R-:W-:Y:S01]  /*11050*/  ENDCOLLECTIVE ;  /* 0x000000000000791b */ /* 0x007fe20003800000 */
.L_x_94:
[----:B------:R-:W-:Y:S05]  /*11060*/  BRA `(.L_x_95) ;  /* 0xffffffd000a47947 */ /* 0x000fea000383ffff */
.L_x_48:
[----:B------:R-:W-:Y:S01]  /*11070*/  BSSY B0, `(.L_x_96) ;  /* 0x0000006000007945 */ /* 0x000fe20003800000 */
[----:B------:R-:W-:-:S07]  /*11080*/  IMAD.MOV.U32 R15, RZ, RZ, -0x1 ;  /* 0xffffffffff0f7424 */ /* 0x000fce00078e00ff */
[----:B-1----:R-:W-:Y:S05]  /*11090*/  WARPSYNC.COLLECTIVE R15, `(.L_x_97) ;  /* 0x000000000f0c7348 */ /* 0x002fea0003c00000 */
[----:B------:R-:W-:Y:S02]  /*110a0*/  ELECT P6, UR62, PT ;  /* 0x00000000003e782f */ /* 0x000fe400038c0000 */
[----:B------:R-:W-:Y:S01]  /*110b0*/  MOV R14, UR62 ;  /* 0x0000003e000e7c02 */ /* 0x000fe20008000f00 */
[----:B-1----:R-:W-:Y:S10]  /*110c0*/  ENDCOLLECTIVE ;  /* 0x000000000000791b */ /* 0x002ff40003800000 */
.L_x_97:
[----:B------:R-:W-:Y:S05]  /*110d0*/  BSYNC B0 ;  /* 0x0000000000007941 */ /* 0x000fea0003800000 */
.L_x_96:
[----:B------:R-:W-:Y:S05]  /*110e0*/  BRA `(.L_x_98) ;  /* 0xffffffd000b07947 */ /* 0x000fea000383ffff */
.L_x_50:
[----:B0-----:R-:W-:-:S04]  /*110f0*/  IMAD.U32 R3, RZ, RZ, UR38 ;  /* 0x00000026ff037e24 */ /* 0x001fc8000f8e00ff */
[----:B------:R0:W2:Y:S03]  /*11100*/  SYNCS.PHASECHK.TRANS64.TRYWAIT P0, [R3+URZ+0x2e880], R2 ;  /* 0x02e88002030075a7 */ /* 0x0000a6000800017f */
[----:B--2---:R-:W-:Y:S05]  /*11110*/  @!P0 NANOSLEEP.SYNCS 0x989680 ;  /* 0x009896800000895d */ /* 0x004fea0003900000 */
[----:B------:R-:W2:Y:S02]  /*11120*/  @!P0 SYNCS.PHASECHK.TRANS64 P0, [R3+URZ+0x2e880], R2 ;  /* 0x02e88002030085a7 */ /* 0x000ea4000800007f */
[----:B--2---:R-:W-:Y:S05]  /*11130*/  @!P0 BRA `(.L_x_50) ;  /* 0xfffffffc00ec8947 */ /* 0x004fea000383ffff */
[----:B------:R-:W-:Y:S05]  /*11140*/  BRA `(.L_x_99) ;  /* 0xffffffd000fc7947 */ /* 0x000fea000383ffff */
.L_x_52:
[----:B0-----:R-:W-:-:S04]  /*11150*/  IMAD.U32 R3, RZ, RZ, UR38 ;  /* 0x00000026ff037e24 */ /* 0x001fc8000f8e00ff */
[----:B------:R0:W2:Y:S03]  /*11160*/  SYNCS.PHASECHK.TRANS64.TRYWAIT P0, [R3+URZ+0x2e840], R2 ;  /* 0x02e84002030075a7 */ /* 0x0000a6000800017f */
[----:B--2---:R-:W-:Y:S05]  /*11170*/  @!P0 NANOSLEEP.SYNCS 0x989680 ;  /* 0x009896800000895d */ /* 0x004fea0003900000 */
[----:B------:R-:W2:Y:S02]  /*11180*/  @!P0 SYNCS.PHASECHK.TRANS64 P0, [R3+URZ+0x2e840], R2 ;  /* 0x02e84002030085a7 */ /* 0x000ea4000800007f */
[----:B--2---:R-:W-:Y:S05]  /*11190*/  @!P0 BRA `(.L_x_52) ;  /* 0xfffffffc00ec8947 */ /* 0x004fea000383ffff */
[----:B------:R-:W-:Y:S05]  /*111a0*/  BRA `(.L_x_100) ;  /* 0xffffffd400387947 */ /* 0x000fea000383ffff */
.L_x_55:
[----:B------:R-:W-:Y:S02]  /*111b0*/  IMAD.MOV.U32 R13, RZ, RZ, R3 ;  /* 0x000000ffff0d7224 */ /* 0x000fe400078e0003 */
[----:B------:R-:W-:Y:S02]  /*111c0*/  IMAD.MOV.U32 R12, RZ, RZ, RZ ;  /* 0x000000ffff0c7224 */ /* 0x000fe400078e00ff */
[----:B------:R-:W-:Y:S02]  /*111d0*/  IMAD.MOV.U32 R11, RZ, RZ, 0x181f ;  /* 0x0000181fff0b7424 */ /* 0x000fe400078e00ff */
[----:B------:R-:W-:Y:S02]  /*111e0*/  IMAD.MOV.U32 R15, RZ, RZ, -0x1 ;  /* 0xffffffffff0f7424 */ /* 0x000fe400078e00ff */
[----:B------:R-:W-:-:S07]  /*111f0*/  IMAD R5, R10, 0x80, R5 ;  /* 0x000000800a057824 */ /* 0x000fce00078e0205 */
[----:B------:R-:W-:Y:S05]  /*11200*/  WARPSYNC.COLLECTIVE R15, `(.L_x_101) ;  /* 0x000000000f087348 */ /* 0x000fea0003c00000 */
[----:B------:R0:W1:Y:S02]  /*11210*/  SHFL.IDX P6, R14, R13, R12, R11 ;  /* 0x0000000c0d0e7389 */ /* 0x00006400000c000b */
[----:B01----:R-:W-:Y:S01]  /*11220*/  ENDCOLLECTIVE ;  /* 0x000000000000791b */ /* 0x003fe20003800000 */
.L_x_101:
[----:B------:R-:W-:Y:S02]  /*11230*/  VIADD R9, R5, 0x10 ;  /* 0x0000001005097836 */ /* 0x000fe40000000000 */
[----:B------:R-:W-:Y:S02]  /*11240*/  IMAD.MOV.U32 R13, RZ, RZ, R0 ;  /* 0x000000ffff0d7224 */ /* 0x000fe400078e0000 */
[----:B------:R-:W-:-:S07]  /*11250*/  IMAD.MOV.U32 R6, RZ, RZ, R14 ;  /* 0x000000ffff067224 */ /* 0x000fce00078e000e */
[----:B------:R-:W-:Y:S05]  /*11260*/  WARPSYNC.COLLECTIVE R15, `(.L_x_102) ;  /* 0x000000000f087348 */ /* 0x000fea0003c00000 */
[----:B------:R0:W1:Y:S02]  /*11270*/  SHFL.IDX P6, R14, R13, R12, R11 ;  /* 0x0000000c0d0e7389 */ /* 0x00006400000c000b */
[----:B01----:R-:W-:Y:S01]  /*11280*/  ENDCOLLECTIVE ;  /* 0x000000000000791b */ /* 0x003fe20003800000 */
.L_x_102:
[----:B------:R-:W-:Y:S02]  /*11290*/  ULDC UR4, c[0x0][0x288] ;  /* 0x0000a20000047ab9 */ /* 0x000fe40000000800 */
[----:B------:R-:W-:-:S05]  /*112a0*/  IMAD R2, R8, UR4, RZ ;  /* 0x0000000408027c24 */ /* 0x000fca000f8e02ff */
[----:B------:R-:W-:Y:S01]  /*112b0*/  ISETP.GE.AND P1, PT, R5, R2, PT ;  /* 0x000000020500720c */ /* 0x000fe20003f26270 */
[----:B------:R-:W-:Y:S02]  /*112c0*/  IMAD.MOV.U32 R13, RZ, RZ, R3 ;  /* 0x000000ffff0d7224 */ /* 0x000fe400078e0003 */
[----:B------:R-:W-:-:S10]  /*112d0*/  IMAD.MOV.U32 R12, RZ, RZ, 0x1 ;  /* 0x00000001ff0c7424 */ /* 0x000fd400078e00ff */
[----:B------:R-:W-:Y:S01]  /*112e0*/  @!P1 VIADD R8, R4, UR38 ;  /* 0x0000002604089c36 */ /* 0x000fe20008000000 */
[----:B------:R-:W-:-:S07]  /*112f0*/  MOV R7, R14 ;  /* 0x0000000e00077202 */ /* 0x000fce0000000f00 */
[----:B------:R-:W-:Y:S05]  /*11300*/  WARPSYNC.COLLECTIVE R15, `(.L_x_103) ;  /* 0x000000000f087348 */ /* 0x000fea0003c00000 */
[----:B------:R0:W1:Y:S02]  /*11310*/  SHFL.IDX P6, R14, R13, R12, R11 ;  /* 0x0000000c0d0e7389 */ /* 0x00006400000c000b */
[----:B01----:R-:W-:Y:S01]  /*11320*/  ENDCOLLECTIVE ;  /* 0x000000000000791b */ /* 0x003fe20003800000 */
.L_x_103:
[----:B------:R-:W-:-:S05]  /*11330*/  @!P1 IADD3 R7, P2, R18, R7, RZ ;  /* 0x0000000712079210 */ /* 0x000fca0007f5e0ff */
[----:B------:R-:W-:-:S05]  /*11340*/  @!P1 IMAD.X R6, RZ, RZ, R6, P2 ;  /* 0x000000ffff069224 */ /* 0x000fca00010e0606 */
[----:B------:R-:W-:Y:S01]  /*11350*/  @!P1 LOP3.LUT R7, R7, R6, RZ, 0x3c, !PT ;  /* 0x0000000607079212 */ /* 0x000fe200078e3cff */
[----:B------:R-:W-:-:S03]  /*11360*/  IMAD.MOV.U32 R13, RZ, RZ, R0 ;  /* 0x000000ffff0d7224 */ /* 0x000fc600078e0000 */
[----:B------:R-:W-:-:S04]  /*11370*/  @!P1 LOP3.LUT R6, R7, R6, RZ, 0x3c, !PT ;  /* 0x0000000607069212 */ /* 0x000fc800078e3cff */
[----:B------:R-:W-:-:S05]  /*11380*/  @!P1 LOP3.LUT R7, R7, R6, RZ, 0x3c, !PT ;  /* 0x0000000607079212 */ /* 0x000fca00078e3cff */
[----:B------:R-:W-:Y:S01]  /*11390*/  @!PT LDS RZ, [RZ] ;  /* 0x00000000fffff984 */ /* 0x000fe20000000800 */
[----:B------:R-:W-:Y:S01]  /*113a0*/  @!PT LDS RZ, [RZ] ;  /* 0x00000000fffff984 */ /* 0x000fe20000000800 */
[----:B------:R-:W-:Y:S01]  /*113b0*/  @!PT LDS RZ, [RZ] ;  /* 0x00000000fffff984 */ /* 0x000fe20000000800 */
[----:B------:R0:W-:Y:S01]  /*113c0*/  @!P1 LDGSTS.E.BYPASS.LTC128B.128 [R8+0x1c400], desc[UR44][R6.64], !P0 ;  /* 0x1c40000006089fae */ /* 0x0001e2000c101d6c */
[----:B------:R-:W-:Y:S01]  /*113d0*/  ISETP.GE.AND P1, PT, R9, R2, PT ;  /* 0x000000020900720c */ /* 0x000fe20003f26270 */
[----:B------:R-:W-:Y:S02]  /*113e0*/  VIADD R9, R5, 0x20 ;  /* 0x0000002005097836 */ /* 0x000fe40000000000 */
[----:B0-----:R-:W-:-:S10]  /*113f0*/  IMAD.MOV.U32 R6, RZ, RZ, R14 ;  /* 0x000000ffff067224 */ /* 0x001fd400078e000e */
[----:B------:R-:W-:Y:S05]  /*11400*/  WARPSYNC.COLLECTIVE R15, `(.L_x_104) ;  /* 0x000000000f087348 */ /* 0x000fea0003c00000 */
[----:B------:R0:W1:Y:S02]  /*11410*/  SHFL.IDX P6, R14, R13, R12, R11 ;  /* 0x0000000c0d0e7389 */ /* 0x00006400000c000b */
[----:B01----:R-:W-:Y:S01]  /*11420*/  ENDCOLLECTIVE ;  /* 0x000000000000791b */ /* 0x003fe20003800000 */
.L_x_104:
[----:B------:R-:W-:Y:S02]  /*11430*/  @!P1 VIADD R8, R4, UR38 ;  /* 0x0000002604089c36 */ /* 0x000fe40008000000 */
[----:B------:R-:W-:Y:S02]  /*11440*/  IMAD.MOV.U32 R13, RZ, RZ, R3 ;  /* 0x000000ffff0d7224 */ /* 0x000fe400078e0003 */
[----:B------:R-:W-:Y:S01]  /*11450*/  IMAD.MOV.U32 R12, RZ, RZ, 0x2 ;  /* 0x00000002ff0c7424 */ /* 0x000fe200078e00ff */
[----:B------:R-:W-:-:S13]  /*11460*/  @!P1 IADD3 R7, P2, R18, R14, RZ ;  /* 0x0000000e12079210 */ /* 0x000fda0007f5e0ff */
[----:B------:R-:W-:Y:S05]  /*11470*/  WARPSYNC.COLLECTIVE R15, `(.L_x_105) ;  /* 0x000000000f087348 */ /* 0x000fea0003c00000 */
[----:B------:R0:W1:Y:S02]  /*11480*/  SHFL.IDX P6, R14, R13, R12, R11 ;  /* 0x0000000c0d0e7389 */ /* 0x00006400000c000b */
[----:B01----:R-:W-:Y:S01]  /*11490*/  ENDCOLLECTIVE ;  /* 0x000000000000791b */ /* 0x003fe20003800000 */
.L_x_105:
[----:B------:R-:W-:-:S05]  /*114a0*/  @!P1 IMAD.X R6, RZ, RZ, R6, P2 ;  /* 0x000000ffff069224 */ /* 0x000fca00010e0606 */
[----:B------:R-:W-:-:S04]  /*114b0*/  @!P1 LOP3.LUT R7, R7, R6, RZ, 0x3c, !PT ;  /* 0x0000000607079212 */ /* 0x000fc800078e3cff */
[----:B------:R-:W-:Y:S01]  /*114c0*/  @!P1 LOP3.LUT R6, R7, R6, RZ, 0x3c, !PT ;  /* 0x0000000607069212 */ /* 0x000fe200078e3cff */
[----:B------:R-:W-:-:S03]  /*114d0*/  IMAD.MOV.U32 R13, RZ, RZ, R0 ;  /* 0x000000ffff0d7224 */ /* 0x000fc600078e0000 */
[----:B------:R-:W-:-:S05]  /*114e0*/  @!P1 LOP3.LUT R7, R7, R6, RZ, 0x3c, !PT ;  /* 0x0000000607079212 */ /* 0x000fca00078e3cff */
[----:B------:R-:W-:Y:S01]  /*114f0*/  @!PT LDS RZ, [RZ] ;  /* 0x00000000fffff984 */ /* 0x000fe20000000800 */
[----:B------:R-:W-:Y:S01]  /*11500*/  @!PT LDS RZ, [RZ] ;  /* 0x00000000fffff984 */ /* 0x000fe20000000800 */
[----:B------:R-:W-:Y:S01]  /*11510*/  @!PT LDS RZ, [RZ] ;  /* 0x00000000fffff984 */ /* 0x000fe20000000800 */
[----:B------:R0:W-:Y:S01]  /*11520*/  @!P1 LDGSTS.E.BYPASS.LTC128B.128 [R8+0x1cc00], desc[UR44][R6.64], !P0 ;  /* 0x1cc0000006089fae */ /* 0x0001e2000c101d6c */
[----:B------:R-:W-:Y:S01]  /*11530*/  ISETP.GE.AND P1, PT, R9, R2, PT ;  /* 0x000000020900720c */ /* 0x000fe20003f26270 */
[----:B------:R-:W-:Y:S01]  /*11540*/  VIADD R9, R5, 0x30 ;  /* 0x0000003005097836 */ /* 0x000fe20000000000 */
[----:B0-----:R-:W-:-:S11]  /*11550*/  MOV R6, R14 ;  /* 0x0000000e00067202 */ /* 0x001fd60000000f00 */
[----:B------:R-:W-:Y:S05]  /*11560*/  WARPSYNC.COLLECTIVE R15, `(.L_x_106) ;  /* 0x000000000f087348 */ /* 0x000fea0003c00000 */
[----:B------:R0:W1:Y:S02]  /*11570*/  SHFL.IDX P6, R14, R13, R12, R11 ;  /* 0x0000000c0d0e7389 */ /* 0x00006400000c000b */
[----:B01----:R-:W-:Y:S01]  /*11580*/  ENDCOLLECTIVE ;  /* 0x000000000000791b */ /* 0x003fe20003800000 */
.L_x_106:
[----:B------:R-:W-:Y:S02]  /*11590*/  @!P1 VIADD R8, R4, UR38 ;  /* 0x0000002604089c36 */ /* 0x000fe40008000000 */
[----:B------:R-:W-:Y:S02]  /*115a0*/  IMAD.MOV.U32 R13, RZ, RZ, R3 ;  /* 0x000000ffff0d7224 */ /* 0x000fe400078e0003 */
[----:B------:R-:W-:Y:S01]  /*115b0*/  IMAD.MOV.U32 R12, RZ, RZ, 0x3 ;  /* 0x00000003ff0c7424 */ /* 0x000fe200078e00ff */
[----:B------:R-:W-:-:S13]  /*115c0*/  @!P1 IADD3 R7, P2, R18, R14, RZ ;  /* 0x0000000e12079210 */ /* 0x000fda0007f5e0ff */
[----:B------:R-:W-:Y:S05]  /*115d0*/  WARPSYNC.COLLECTIVE R15, `(.L_x_107) ;  /* 0x000000000f087348 */ /* 0x000fea0003c00000 */
[----:B------:R0:W1:Y:S02]  /*115e0*/  SHFL.IDX P6, R14, R13, R12, R11 ;  /* 0x0000000c0d0e7389 */ /* 0x00006400000c000b */
[----:B01----:R-:W-:Y:S01]  /*115f0*/  ENDCOLLECTIVE ;  /* 0x000000000000791b */ /* 0x003fe20003800000 */
.L_x_107:
        /* <DEDUP_REMOVED lines=15> */
.L_x_108:
[----:B------:R-:W-:Y:S02]  /*116f0*/  @!P1 VIADD R8, R4, UR38 ;  /* 0x0000002604089c36 */ /* 0x000fe40008000000 */
[----:B------:R-:W-:Y:S01]  /*11700*/  IMAD.MOV.U32 R13, RZ, RZ, R3 ;  /* 0x000000ffff0d7224 */ /* 0x000fe200078e0003 */
[----:B------:R-:W-:Y:S02]  /*11710*/  MOV R12, 0x4 ;  /* 0x00000004000c7802 */ /* 0x000fe40000000f00 */
[----:B------:R-:W-:-:S13]  /*11720*/  @!P1 IADD3 R7, P2, R18, R14, RZ ;  /* 0x0000000e12079210 */ /* 0x000fda0007f5e0ff */
[----:B------:R-:W-:Y:S05]  /*11730*/  WARPSYNC.COLLECTIVE R15, `(.L_x_109) ;  /* 0x000000000f087348 */ /* 0x000fea0003c00000 */
[----:B------:R0:W1:Y:S02]  /*11740*/  SHFL.IDX P6, R14, R13, R12, R11 ;  /* 0x0000000c0d0e7389 */ /* 0x00006400000c000b */
[----:B01----:R-:W-:Y:S01]  /*11750*/  ENDCOLLECTIVE ;  /* 0x000000000000791b */ /* 0x003fe20003800000 */
.L_x_109:
        /* <DEDUP_REMOVED lines=15> */
.L_x_110:
[----:B------:R-:W-:Y:S02]  /*11850*/  @!P1 VIADD R8, R4, UR38 ;  /* 0x0000002604089c36 */ /* 0x000fe40008000000 */
[----:B------:R-:W-:Y:S02]  /*11860*/  IMAD.MOV.U32 R13, RZ, RZ, R3 ;  /* 0x000000ffff0d7224 */ /* 0x000fe400078e0003 */
[----:B------:R-:W-:Y:S01]  /*11870*/  IMAD.MOV.U32 R12, RZ, RZ, 0x5 ;  /* 0x00000005ff0c7424 */ /* 0x000fe200078e00ff */
[----:B------:R-:W-:-:S13]  /*11880*/  @!P1 IADD3 R7, P2, R18, R14, RZ ;  /* 0x0000000e12079210 */ /* 0x000fda0007f5e0ff */
[----:B------:R-:W-:Y:S05]  /*11890*/  WARPSYNC.COLLECTIVE R15, `(.L_x_111) ;  /* 0x000000000f087348 */ /* 0x000fea0003c00000 */
[----:B------:R0:W1:Y:S02]  /*118a0*/  SHFL.IDX P6, R14, R13, R12, R11 ;  /* 0x0000000c0d0e7389 */ /* 0x00006400000c000b */
[----:B01----:R-:W-:Y:S01]  /*118b0*/  ENDCOLLECTIVE ;  /* 0x000000000000791b */ /* 0x003fe20003800000 */
.L_x_111:
        /* <DEDUP_REMOVED lines=15> */
.L_x_112:
[----:B------:R-:W-:Y:S02]  /*119b0*/  @!P1 VIADD R8, R4, UR38 ;  /* 0x0000002604089c36 */ /* 0x000fe40008000000 */
[----:B------:R-:W-:Y:S01]  /*119c0*/  IMAD.MOV.U32 R13, RZ, RZ, R3 ;  /* 0x000000ffff0d7224 */ /* 0x000fe200078e0003 */
[----:B------:R-:W-:Y:S02]  /*119d0*/  MOV R12, 0x6 ;  /* 0x00000006000c7802 */ /* 0x000fe40000000f00 */
[----:B------:R-:W-:-:S13]  /*119e0*/  @!P1 IADD3 R7, P2, R18, R14, RZ ;  /* 0x0000000e12079210 */ /* 0x000fda0007f5e0ff */
[----:B------:R-:W-:Y:S05]  /*119f0*/  WARPSYNC.COLLECTIVE R15, `(.L_x_113) ;  /* 0x000000000f087348 */ /* 0x000fea0003c00000 */
[----:B------:R0:W1:Y:S02]  /*11a00*/  SHFL.IDX P6, R14, R13, R12, R11 ;  /* 0x0000000c0d0e7389 */ /* 0x00006400000c000b */
[----:B01----:R-:W-:Y:S01]  /*11a10*/  ENDCOLLECTIVE ;  /* 0x000000000000791b */ /* 0x003fe20003800000 */
.L_x_113:
        /* <DEDUP_REMOVED lines=10> */
[----:B0-----:R-:W-:-:S12]  /*11ac0*/  IMAD.MOV.U32 R6, RZ, RZ, R14 ;  /* 0x000000ffff067224 */ /* 0x001fd800078e000e */
[----:B------:R-:W-:Y:S05]  /*11ad0*/  WARPSYNC.COLLECTIVE R15, `(.L_x_114) ;  /* 0x000000000f087348 */ /* 0x000fea0003c00000 */
[----:B------:R0:W1:Y:S02]  /*11ae0*/  SHFL.IDX P6, R14, R13, R12, R11 ;  /* 0x0000000c0d0e7389 */ /* 0x00006400000c000b */
[----:B01----:R-:W-:Y:S01]  /*11af0*/  ENDCOLLECTIVE ;  /* 0x000000000000791b */ /* 0x003fe20003800000 */
.L_x_114:
[----:B------:R-:W-:Y:S02]  /*11b00*/  @!P1 VIADD R8, R4, UR38 ;  /* 0x0000002604089c36 */ /* 0x000fe40008000000 */
[----:B------:R-:W-:Y:S02]  /*11b10*/  IMAD.MOV.U32 R13, RZ, RZ, R3 ;  /* 0x000000ffff0d7224 */ /* 0x000fe400078e0003 */
[----:B------:R-:W-:Y:S02]  /*11b20*/  IMAD.MOV.U32 R12, RZ, RZ, 0x7 ;  /* 0x00000007ff0c7424 */ /* 0x000fe400078e00ff */
[----:B------:R-:W-:-:S07]  /*11b30*/  IMAD.MOV.U32 R7, RZ, RZ, R14 ;  /* 0x000000ffff077224 */ /* 0x000fce00078e000e */
[----:B------:R-:W-:Y:S05]  /*11b40*/  WARPSYNC.COLLECTIVE R15, `(.L_x_115) ;  /* 0x000000000f087348 */ /* 0x000fea0003c00000 */
[----:B------:R0:W1:Y:S02]  /*11b50*/  SHFL.IDX P6, R14, R13, R12, R11 ;  /* 0x0000000c0d0e7389 */ /* 0x00006400000c000b */
[----:B01----:R-:W-:Y:S01]  /*11b60*/  ENDCOLLECTIVE ;  /* 0x000000000000791b */ /* 0x003fe20003800000 */
.L_x_115:
[----:B------:R-:W-:-:S05]  /*11b70*/  @!P1 IADD3 R7, P2, R18, R7, RZ ;  /* 0x0000000712079210 */ /* 0x000fca0007f5e0ff */
[----:B------:R-:W-:-:S05]  /*11b80*/  @!P1 IMAD.X R6, RZ, RZ, R6, P2 ;  /* 0x000000ffff069224 */ /* 0x000fca00010e0606 */
[----:B------:R-:W-:Y:S01]  /*11b90*/  @!P1 LOP3.LUT R7, R7, R6, RZ, 0x3c, !PT ;  /* 0x0000000607079212 */ /* 0x000fe200078e3cff */
[----:B------:R-:W-:-:S03]  /*11ba0*/  IMAD.MOV.U32 R13, RZ, RZ, R0 ;  /* 0x000000ffff0d7224 */ /* 0x000fc600078e0000 */
[----:B------:R-:W-:-:S04]  /*11bb0*/  @!P1 LOP3.LUT R6, R7, R6, RZ, 0x3c, !PT ;  /* 0x0000000607069212 */ /* 0x000fc800078e3cff */
[----:B------:R-:W-:Y:S01]  /*11bc0*/  @!P1 LOP3.LUT R7, R7, R6, RZ, 0x3c, !PT ;  /* 0x0000000607079212 */ /* 0x000fe200078e3cff */
[----:B------:R-:W-:-:S04]  /*11bd0*/  IMAD.MOV.U32 R3, RZ, RZ, R14 ;  /* 0x000000ffff037224 */ /* 0x000fc800078e000e */
[----:B------:R-:W-:Y:S01]  /*11be0*/  @!PT LDS RZ, [RZ] ;  /* 0x00000000fffff984 */ /* 0x000fe20000000800 */
[----:B------:R-:W-:Y:S01]  /*11bf0*/  @!PT LDS RZ, [RZ] ;  /* 0x00000000fffff984 */ /* 0x000fe20000000800 */
[----:B------:R-:W-:Y:S01]  /*11c00*/  @!PT LDS RZ, [RZ] ;  /* 0x00000000fffff984 */ /* 0x000fe20000000800 */
[----:B------:R0:W-:Y:S03]  /*11c10*/  @!P1 LDGSTS.E.BYPASS.LTC128B.128 [R8+0x1f400], desc[UR44][R6.64], !P0 ;  /* 0x1f40000006089fae */ /* 0x0001e6000c101d6c */
[----:B0-----:R-:W-:Y:S05]  /*11c20*/  WARPSYNC.COLLECTIVE R15, `(.L_x_116) ;  /* 0x000000000f087348 */ /* 0x001fea0003c00000 */
[----:B------:R1:W2:Y:S02]  /*11c30*/  SHFL.IDX P6, R14, R13, R12, R11 ;  /* 0x0000000c0d0e7389 */ /* 0x0002a400000c000b */
[----:B012---:R-:W-:Y:S01]  /*11c40*/  ENDCOLLECTIVE ;  /* 0x000000000000791b */ /* 0x007fe20003800000 */
.L_x_116:
[----:B------:R-:W-:Y:S05]  /*11c50*/  BRA `(.L_x_117) ;  /* 0xffffffd400587947 */ /* 0x000fea000383ffff */
.L_x_56:
[----:B0-----:R-:W-:-:S04]  /*11c60*/  IMAD.U32 R3, RZ, RZ, UR38 ;  /* 0x00000026ff037e24 */ /* 0x001fc8000f8e00ff */
[----:B------:R0:W1:Y:S03]  /*11c70*/  SYNCS.PHASECHK.TRANS64.TRYWAIT P0, [R3+URZ+0x2e820], R0 ;  /* 0x02e82000030075a7 */ /* 0x000066000800017f */
[----:B-1----:R-:W-:Y:S05]  /*11c80*/  @!P0 NANOSLEEP.SYNCS 0x989680 ;  /* 0x009896800000895d */ /* 0x002fea0003900000 */
[----:B------:R-:W1:Y:S02]  /*11c90*/  @!P0 SYNCS.PHASECHK.TRANS64 P0, [R3+URZ+0x2e820], R0 ;  /* 0x02e82000030085a7 */ /* 0x000e64000800007f */
[----:B-1----:R-:W-:Y:S05]  /*11ca0*/  @!P0 BRA `(.L_x_56) ;  /* 0xfffffffc00ec8947 */ /* 0x002fea000383ffff */
[----:B------:R-:W-:Y:S05]  /*11cb0*/  BRA `(.L_x_118) ;  /* 0xffffffd400947947 */ /* 0x000fea000383ffff */
.L_x_61:
[----:B0-----:R0:W1:Y:S02]  /*11cc0*/  SYNCS.PHASECHK.TRANS64.TRYWAIT P0, [R4+URZ+0x2e880], R3 ;  /* 0x02e88003040075a7 */ /* 0x001064000800017f */
[----:B-1----:R-:W-:Y:S05]  /*11cd0*/  @!P0 NANOSLEEP.SYNCS 0x989680 ;  /* 0x009896800000895d */ /* 0x002fea0003900000 */
[----:B------:R-:W1:Y:S02]  /*11ce0*/  @!P0 SYNCS.PHASECHK.TRANS64 P0, [R4+URZ+0x2e880], R3 ;  /* 0x02e88003040085a7 */ /* 0x000e64000800007f */
[----:B-1----:R-:W-:Y:S05]  /*11cf0*/  @!P0 BRA `(.L_x_61) ;  /* 0xfffffffc00f08947 */ /* 0x002fea000383ffff */
[----:B------:R-:W-:Y:S05]  /*11d00*/  BRA `(.L_x_119) ;  /* 0xffffffd8003c7947 */ /* 0x000fea000383ffff */
.L_x_65:
[----:B-1----:R1:W2:Y:S02]  /*11d10*/  SYNCS.PHASECHK.TRANS64.TRYWAIT P0, [R4+URZ+0x2e840], R3 ;  /* 0x02e84003040075a7 */ /* 0x0022a4000800017f */
[----:B--2---:R-:W-:Y:S05]  /*11d20*/  @!P0 NANOSLEEP.SYNCS 0x989680 ;  /* 0x009896800000895d */ /* 0x004fea0003900000 */
[----:B------:R-:W2:Y:S02]  /*11d30*/  @!P0 SYNCS.PHASECHK.TRANS64 P0, [R4+URZ+0x2e840], R3 ;  /* 0x02e84003040085a7 */ /* 0x000ea4000800007f */
[----:B--2---:R-:W-:Y:S05]  /*11d40*/  @!P0 BRA `(.L_x_65) ;  /* 0xfffffffc00f08947 */ /* 0x004fea000383ffff */
[----:B------:R-:W-:Y:S05]  /*11d50*/  BRA `(.L_x_120) ;  /* 0xffffffd800b07947 */ /* 0x000fea000383ffff */
.L_x_70:
[----:B0-----:R0:W1:Y:S02]  /*11d60*/  SYNCS.PHASECHK.TRANS64.TRYWAIT P0, [R18+URZ+0x2e870], R3 ;  /* 0x02e87003120075a7 */ /* 0x001064000800017f */
[----:B-1----:R-:W-:Y:S05]  /*11d70*/  @!P0 NANOSLEEP.SYNCS 0x989680 ;  /* 0x009896800000895d */ /* 0x002fea0003900000 */
[----:B------:R-:W1:Y:S02]  /*11d80*/  @!P0 SYNCS.PHASECHK.TRANS64 P0, [R18+URZ+0x2e870], R3 ;  /* 0x02e87003120085a7 */ /* 0x000e64000800007f */
[----:B-1----:R-:W-:Y:S05]  /*11d90*/  @!P0 BRA `(.L_x_70) ;  /* 0xfffffffc00f08947 */ /* 0x002fea000383ffff */
[----:B------:R-:W-:Y:S05]  /*11da0*/  BRA `(.L_x_121) ;  /* 0xffffffdc00447947 */ /* 0x000fea000383ffff */
.L_x_72:
[----:B0-----:R0:W1:Y:S02]  /*11db0*/  SYNCS.PHASECHK.TRANS64.TRYWAIT P0, [R18+URZ+0x2e860], R3 ;  /* 0x02e86003120075a7 */ /* 0x001064000800017f */
[----:B-1----:R-:W-:Y:S05]  /*11dc0*/  @!P0 NANOSLEEP.SYNCS 0x989680 ;  /* 0x009896800000895d */ /* 0x002fea0003900000 */
[----:B------:R-:W1:Y:S02]  /*11dd0*/  @!P0 SYNCS.PHASECHK.TRANS64 P0, [R18+URZ+0x2e860], R3 ;  /* 0x02e86003120085a7 */ /* 0x000e64000800007f */
[----:B-1----:R-:W-:Y:S05]  /*11de0*/  @!P0 BRA `(.L_x_72) ;  /* 0xfffffffc00f08947 */ /* 0x002fea000383ffff */
[----:B------:R-:W-:Y:S05]  /*11df0*/  BRA `(.L_x_122) ;  /* 0xffffffdc00487947 */ /* 0x000fea000383ffff */
.L_x_78:
[----:B0-----:R0:W1:Y:S02]  /*11e00*/  SYNCS.PHASECHK.TRANS64.TRYWAIT P0, [R16+URZ+0x2e870], R3 ;  /* 0x02e87003100075a7 */ /* 0x001064000800017f */
[----:B-1----:R-:W-:Y:S05]  /*11e10*/  @!P0 NANOSLEEP.SYNCS 0x989680 ;  /* 0x009896800000895d */ /* 0x002fea0003900000 */
[----:B------:R-:W1:Y:S02]  /*11e20*/  @!P0 SYNCS.PHASECHK.TRANS64 P0, [R16+URZ+0x2e870], R3 ;  /* 0x02e87003100085a7 */ /* 0x000e64000800007f */
[----:B-1----:R-:W-:Y:S05]  /*11e30*/  @!P0 BRA `(.L_x_78) ;  /* 0xfffffffc00f08947 */ /* 0x002fea000383ffff */
[----:B------:R-:W-:Y:S05]  /*11e40*/  BRA `(.L_x_123) ;  /* 0xffffffe400387947 */ /* 0x000fea000383ffff */
.L_x_80:
[----:B0-----:R0:W1:Y:S02]  /*11e50*/  SYNCS.PHASECHK.TRANS64.TRYWAIT P0, [R16+URZ+0x2e860], R3 ;  /* 0x02e86003100075a7 */ /* 0x001064000800017f */
[----:B-1----:R-:W-:Y:S05]  /*11e60*/  @!P0 NANOSLEEP.SYNCS 0x989680 ;  /* 0x009896800000895d */ /* 0x002fea0003900000 */
[----:B------:R-:W1:Y:S02]  /*11e70*/  @!P0 SYNCS.PHASECHK.TRANS64 P0, [R16+URZ+0x2e860], R3 ;  /* 0x02e86003100085a7 */ /* 0x000e64000800007f */
[----:B-1----:R-:W-:Y:S05]  /*11e80*/  @!P0 BRA `(.L_x_80) ;  /* 0xfffffffc00f08947 */ /* 0x002fea000383ffff */
[----:B------:R-:W-:Y:S05]  /*11e90*/  BRA `(.L_x_124) ;  /* 0xffffffe400487947 */ /* 0x000fea000383ffff */
.L_x_82:
[----:B0-----:R0:W1:Y:S02]  /*11ea0*/  SYNCS.PHASECHK.TRANS64.TRYWAIT P0, [R9+URZ+0x2e820], R2 ;  /* 0x02e82002090075a7 */ /* 0x001064000800017f */
[----:B-1----:R-:W-:Y:S05]  /*11eb0*/  @!P0 NANOSLEEP.SYNCS 0x989680 ;  /* 0x009896800000895d */ /* 0x002fea0003900000 */
[----:B------:R-:W1:Y:S02]  /*11ec0*/  @!P0 SYNCS.PHASECHK.TRANS64 P0, [R9+URZ+0x2e820], R2 ;  /* 0x02e82002090085a7 */ /* 0x000e64000800007f */
[----:B-1----:R-:W-:Y:S05]  /*11ed0*/  @!P0 BRA `(.L_x_82) ;  /* 0xfffffffc00f08947 */ /* 0x002fea000383ffff */
[----:B------:R-:W-:Y:S05]  /*11ee0*/  BRA `(.L_x_125) ;  /* 0xffffffec000c7947 */ /* 0x000fea000383ffff */
.L_x_84:
[----:B0-----:R0:W1:Y:S02]  /*11ef0*/  SYNCS.PHASECHK.TRANS64.TRYWAIT P1, [R5+URZ], R4 ;  /* 0x00000004050075a7 */ /* 0x001064000802017f */
[----:B-1----:R-:W-:Y:S05]  /*11f00*/  @!P1 NANOSLEEP.SYNCS 0x989680 ;  /* 0x009896800000995d */ /* 0x002fea0003900000 */
[----:B------:R-:W1:Y:S02]  /*11f10*/  @!P1 SYNCS.PHASECHK.TRANS64 P1, [R5+URZ], R4 ;  /* 0x00000004050095a7 */ /* 0x000e64000802007f */
[----:B-1----:R-:W-:Y:S05]  /*11f20*/  @!P1 BRA `(.L_x_84) ;  /* 0xfffffffc00f09947 */ /* 0x002fea000383ffff */
[----:B------:R-:W-:Y:S05]  /*11f30*/  BRA `(.L_x_126) ;  /* 0xffffffec005c7947 */ /* 0x000fea000383ffff */
.L_x_85:
[----:B-1----:R1:W2:Y:S02]  /*11f40*/  SYNCS.PHASECHK.TRANS64.TRYWAIT P1, [R7+URZ], R2 ;  /* 0x00000002070075a7 */ /* 0x0022a4000802017f */
[----:B--2---:R-:W-:Y:S05]  /*11f50*/  @!P1 NANOSLEEP.SYNCS 0x989680 ;  /* 0x009896800000995d */ /* 0x004fea0003900000 */
[----:B------:R-:W2:Y:S02]  /*11f60*/  @!P1 SYNCS.PHASECHK.TRANS64 P1, [R7+URZ], R2 ;  /* 0x00000002070095a7 */ /* 0x000ea4000802007f */
[----:B--2---:R-:W-:Y:S05]  /*11f70*/  @!P1 BRA `(.L_x_85) ;  /* 0xfffffffc00f09947 */ /* 0x004fea000383ffff */
[----:B------:R-:W-:Y:S05]  /*11f80*/  BRA `(.L_x_127) ;  /* 0xffffffec00507947 */ /* 0x000fea000383ffff */
.L_x_87:
[----:B0-----:R0:W2:Y:S02]  /*11f90*/  SYNCS.PHASECHK.TRANS64.TRYWAIT P1, [R5+URZ+0x2e860], R4 ;  /* 0x02e86004050075a7 */ /* 0x0010a4000802017f */
[----:B--2---:R-:W-:Y:S05]  /*11fa0*/  @!P1 NANOSLEEP.SYNCS 0x989680 ;  /* 0x009896800000995d */ /* 0x004fea0003900000 */
[----:B------:R-:W2:Y:S02]  /*11fb0*/  @!P1 SYNCS.PHASECHK.TRANS64 P1, [R5+URZ+0x2e860], R4 ;  /* 0x02e86004050095a7 */ /* 0x000ea4000802007f */
[----:B--2---:R-:W-:Y:S05]  /*11fc0*/  @!P1 BRA `(.L_x_87) ;  /* 0xfffffffc00f09947 */ /* 0x004fea000383ffff */
[----:B------:R-:W-:Y:S05]  /*11fd0*/  BRA `(.L_x_128) ;  /* 0xffffffec00507947 */ /* 0x000fea000383ffff */
.L_x_89:
[----:B--2---:R2:W3:Y:S02]  /*11fe0*/  SYNCS.PHASECHK.TRANS64.TRYWAIT P1, [R3+URZ+0x2e860], R2 ;  /* 0x02e86002030075a7 */ /* 0x0044e4000802017f */
[----:B---3--:R-:W-:Y:S05]  /*11ff0*/  @!P1 NANOSLEEP.SYNCS 0x989680 ;  /* 0x009896800000995d */ /* 0x008fea0003900000 */
[----:B------:R-:W3:Y:S02]  /*12000*/  @!P1 SYNCS.PHASECHK.TRANS64 P1, [R3+URZ+0x2e860], R2 ;  /* 0x02e86002030095a7 */ /* 0x000ee4000802007f */
[----:B---3--:R-:W-:Y:S05]  /*12010*/  @!P1 BRA `(.L_x_89) ;  /* 0xfffffffc00f09947 */ /* 0x008fea000383ffff */
[----:B------:R-:W-:Y:S05]  /*12020*/  BRA `(.L_x_129) ;  /* 0xffffffec00507947 */ /* 0x000fea000383ffff */
.L_x_91:
[----:B---3--:R3:W4:Y:S02]  /*12030*/  SYNCS.PHASECHK.TRANS64.TRYWAIT P0, [R5+URZ+0x2e880], R4 ;  /* 0x02e88004050075a7 */ /* 0x008724000800017f */
[----:B----4-:R-:W-:Y:S05]  /*12040*/  @!P0 NANOSLEEP.SYNCS 0x989680 ;  /* 0x009896800000895d */ /* 0x010fea0003900000 */
[----:B------:R-:W4:Y:S02]  /*12050*/  @!P0 SYNCS.PHASECHK.TRANS64 P0, [R5+URZ+0x2e880], R4 ;  /* 0x02e88004050085a7 */ /* 0x000f24000800007f */
[----:B----4-:R-:W-:Y:S05]  /*12060*/  @!P0 BRA `(.L_x_91) ;  /* 0xfffffffc00f08947 */ /* 0x010fea000383ffff */
[----:B------:R-:W-:Y:S05]  /*12070*/  BRA `(.L_x_92) ;  /* 0xffffffec004c7947 */ /* 0x000fea000383ffff */
.L_x_130:
[----:B------:R-:W-:-:S00]  /*12080*/  BRA `(.L_x_130) ;  /* 0xfffffffc00fc7947 */ /* 0x000fc0000383ffff */
[----:B------:R-:W-:-:S00]  /*12090*/  NOP ;  /* 0x0000000000007918 */ /* 0x000fc00000000000 */
        /* <DEDUP_REMOVED lines=14> */
.L_x_2816:


//--------------------- .text._ZN7cutlass13device_kernelIN5flash11enable_sm90INS1_16FlashAttnFwdSm90INS1_25CollectiveMainloopFwdSm90ILi2EN4cute5tupleIJNS5_1CILi1EEES8_S8_EEENS6_IJNS7_ILi128EEENS7_ILi224EEESA_EEELi128ENS_12float_e4m3_tEfNS_4arch4Sm90ELb0ELb0ELb1ELb1ELb0ELb0ELb0ELb1ELb1ELb1ELb1ELb0EEENS1_21CollectiveEpilogueFwdINS6_IJSA_SA_SB_EEES9_NS_10bfloat16_tESF_Li256ELb1ELb1ELb1ELb1EEENS1_36VarlenDynamicPersistentTileSchedulerILi128ELi224ELi256ELi128ELb1ELb1ELb1ELb0ELb1ELb1EEEEEEEEEvNT_6ParamsE --------------------------
	.section	.text._ZN7cutlass13device_kernelIN5flash11enable_sm90INS1_16FlashAttnFwdSm90INS1_25CollectiveMainloopFwdSm90ILi2EN4cute5tupleIJNS5_1CILi1EEES8_S8_EEENS6_IJNS7_ILi128EEENS7_ILi224EEESA_EEELi128ENS_12float_e4m3_tEfNS_4arch4Sm90ELb0ELb0ELb1ELb1ELb0ELb0ELb0ELb1ELb1ELb1ELb1ELb0EEENS1_21CollectiveEpilogueFwdINS6_IJSA_SA_SB_EEES9_NS_10bfloat16_tESF_Li256ELb1ELb1ELb1ELb1EEENS1_36VarlenDynamicPersistentTileSchedulerILi128ELi224ELi256ELi128ELb1ELb1ELb1ELb0ELb1ELb1EEEEEEEEEvNT_6ParamsE,"ax",@progbits
	.align	128
.text._ZN7cutlass13device_kernelIN5flash11enable_sm90INS1_16FlashAttnFwdSm90INS1_25CollectiveMainloopFwdSm90ILi2EN4cute5tupleIJNS5_1CILi1EEES8_S8_EEENS6_IJNS7_ILi128EEENS7_ILi224EEESA_EEELi128ENS_12float_e4m3_tEfNS_4arch4Sm90ELb0ELb0ELb1ELb1ELb0ELb0ELb0ELb1ELb1ELb1ELb1ELb0EEENS1_21CollectiveEpilogueFwdINS6_IJSA_SA_SB_EEES9_NS_10bfloat16_tESF_Li256ELb1ELb1ELb1ELb1EEENS1_36VarlenDynamicPersistentTileSchedulerILi128ELi224ELi256ELi128ELb1ELb1ELb1ELb0ELb1ELb1EEEEEEEEEvNT_6ParamsE:
        .type           _ZN7cutlass13device_kernelIN5flash11enable_sm90INS1_16FlashAttnFwdSm90INS1_25CollectiveMainloopFwdSm90ILi2EN4cute5tupleIJNS5_1CILi1EEES8_S8_EEENS6_IJNS7_ILi128EEENS7_ILi224EEESA_EEELi128ENS_12float_e4m3_tEfNS_4arch4Sm90ELb0ELb0ELb1ELb1ELb0ELb0ELb0ELb1ELb1ELb1ELb1ELb0EEENS1_21CollectiveEpilogueFwdINS6_IJSA_SA_SB_EEES9_NS_10bfloat16_tESF_Li256ELb1ELb1ELb1ELb1EEENS1_36VarlenDynamicPersistentTileSchedulerILi128ELi224ELi256ELi128ELb1ELb1ELb1ELb0ELb1ELb1EEEEEEEEEvNT_6ParamsE,@function
        .size           _ZN7cutlass13device_kernelIN5flash11enable_sm90INS1_16FlashAttnFwdSm90INS1_25CollectiveMainloopFwdSm90ILi2EN4cute5tupleIJNS5_1CILi1EEES8_S8_EEENS6_IJNS7_ILi128EEENS7_ILi224EEESA_EEELi128ENS_12float_e4m3_tEfNS_4arch4Sm90ELb0ELb0ELb1ELb1ELb0ELb0ELb0ELb1ELb1ELb1ELb1ELb0EEENS1_21CollectiveEpilogueFwdINS6_IJSA_SA_SB_EEES9_NS_10bfloat16_tESF_Li256ELb1ELb1ELb1ELb1EEENS1_36VarlenDynamicPersistentTileSchedulerILi128ELi224ELi256ELi128ELb1ELb1ELb1ELb0ELb1ELb1EEEEEEEEEvNT_6ParamsE,(.L_x_2817 - _ZN7cutlass13device_kernelIN5flash11enable_sm90INS1_16FlashAttnFwdSm90INS1_25CollectiveMainloopFwdSm90ILi2EN4cute5tupleIJNS5_1CILi1EEES8_S8_EEENS6_IJNS7_ILi128EEENS7_ILi224EEESA_EEELi128ENS_12float_e4m3_tEfNS_4arch4Sm90ELb0ELb0ELb1ELb1ELb0ELb0ELb0ELb1ELb1ELb1ELb1ELb0EEENS1_21CollectiveEpilogueFwdINS6_IJSA_SA_SB_EEES9_NS_10bfloat16_tESF_Li256ELb1ELb1ELb1ELb1EEENS1_36VarlenDynamicPersistentTileSchedulerILi128ELi224ELi256ELi128ELb1ELb1ELb1ELb0ELb1ELb1EEEEEEEEEvNT_6ParamsE)
        .other          _ZN7cutlass13device_kernelIN5flash11enable_sm90INS1_16FlashAttnFwdSm90INS1_25CollectiveMainloopFwdSm90ILi2EN4cute5tupleIJNS5_1CILi1EEES8_S8_EEENS6_IJNS7_ILi128EEENS7_ILi224EEESA_EEELi128ENS_12float_e4m3_tEfNS_4arch4Sm90ELb0ELb0ELb1ELb1ELb0ELb0ELb0ELb1ELb1ELb1ELb1ELb0EEENS1_21CollectiveEpilogueFwdINS6_IJSA_SA_SB_EEES9_NS_10bfloat16_tESF_Li256ELb1ELb1ELb1ELb1EEENS1_36VarlenDynamicPersistentTileSchedulerILi128ELi224ELi256ELi128ELb1ELb1ELb1ELb0ELb1ELb1EEEEEEEEEvNT_6ParamsE,@"STO_CUDA_ENTRY STV_DEFAULT"
_ZN7cutlass13device_kernelIN5flash11enable_sm90INS1_16FlashAttnFwdSm90INS1_25CollectiveMainloopFwdSm90ILi2EN4cute5tupleIJNS5_1CILi1EEES8_S8_EEENS6_IJNS7_ILi128EEENS7_ILi224EEESA_EEELi128ENS_12float_e4m3_tEfNS_4arch4Sm90ELb0ELb0ELb1ELb1ELb0ELb0ELb0ELb1ELb1ELb1ELb1ELb0EEENS1_21CollectiveEpilogueFwdINS6_IJSA_SA_SB_EEES9_NS_10bfloat16_tESF_Li256ELb1ELb1ELb1ELb1EEENS1_36VarlenDynamicPersistentTileSchedulerILi128ELi224ELi256ELi128ELb1ELb1ELb1ELb0ELb1ELb1EEEEEEEEEvNT_6ParamsE:
[----:B------:R-:W0:Y:S02]  /*0000*/  LDC R1, c[0x0][0x28] ;  /* 0x00000a00ff017b82 */ /* 0x000e240000000800 */
[----:B0-----:R-:W-:Y:S01]  /*0010*/  VIADD R1, R1, 0xffffffb8 ;  /* 0xffffffb801017836 */ /* 0x001fe20000000000 */
[----:B------:R-:W0:Y:S01]  /*0020*/  S2R R3, SR_TID.X ;  /* 0x0000000000037919 */ /* 0x000e220000002100 */
[----:B------:R-:W-:Y:S01]  /*0030*/  ELECT P0, URZ, PT ;  /* 0x00000000003f782f */ /* 0x000fe20003800000 */
[----:B------:R-:W-:Y:S01]  /*0040*/  BSSY B0, `(.L_x_131) ;  /* 0x000000e000007945 */ /* 0x000fe20003800000 */
[--C-:B0-----:R-:W-:Y:S02]  /*0050*/  SHF.R.U32.HI R0, RZ, 0x5, R3.reuse ;  /* 0x00000005ff007819 */ /* 0x101fe40000011603 */
[----:B------:R-:W-:-:S03]  /*0060*/  SHF.R.U32.HI R3, RZ, 0x7, R3 ;  /* 0x00000007ff037819 */ /* 0x000fc60000011603 */
        /* <DEDUP_REMOVED lines=11> */
.L_x_132:
[----:B------:R-:W-:Y:S05]  /*0120*/  BSYNC B0 ;  /* 0x0000000000007941 */ /* 0x000fea0003800000 */
.L_x_131:
[----:B------:R-:W-:Y:S01]  /*0130*/  VOTEU.ANY UP0, P0 ;  /* 0x00000000003f7886 */ /* 0x000fe20000000100 */
[----:B------:R-:W0:Y:S01]  /*0140*/  SHFL.IDX PT, R3, R3, RZ, 0x1f ;  /* 0x00001fff03037589 */ /* 0x000e2200000e0000 */
[----:B------:R-:W-:Y:S01]  /*0150*/  UMOV UR4, 0x80 ;  /* 0x0000008000047882 */ /* 0x000fe20000000000 */
[----:B------:R-:W-:Y:S01]  /*0160*/  UMOV UR7, 0x100 ;  /* 0x0000010000077882 */ /* 0x000fe20000000000 */
[----:B------:R-:W-:Y:S01]  /*0170*/  VOTEU.ANY UP1, P0 ;  /* 0x00000000003f7886 */ /* 0x000fe20000020100 */
[----:B------:R-:W1:Y:S01]  /*0180*/  @UP0 S2UR UR8, SR_CgaCtaId ;  /* 0x00000000000809c3 */ /* 0x000e620000008800 */
[----:B------:R-:W2:Y:S01]  /*0190*/  SHFL.IDX PT, R2, R0, RZ, 0x1f ;  /* 0x00001fff00027589 */ /* 0x000ea200000e0000 */
[----:B------:R-:W-:Y:S01]  /*01a0*/  @UP0 UMOV UR6, 0x400 ;  /* 0x0000040000060882 */ /* 0x000fe20000000000 */
[----:B------:R-:W-:-:S04]  /*01b0*/  @UP0 UIADD3 UR4, -UR4, 0x100000, URZ ;  /* 0x0010000004040890 */ /* 0x000fc8000fffe13f */
[----:B------:R-:W-:Y:S02]  /*01c0*/  @UP0 USHF.L.U32 UR5, UR4, 0xb, URZ ;  /* 0x0000000b04050899 */ /* 0x000fe4000800063f */
[----:B------:R-:W-:Y:S01]  /*01d0*/  @UP0 USHF.L.U32 UR4, UR4, 0x1, URZ ;  /* 0x0000000104040899 */ /* 0x000fe2000800063f */
[----:B------:R-:W-:Y:S01]  /*01e0*/  VOTEU.ANY UP2, P0 ;  /* 0x00000000003f7886 */ /* 0x000fe20000040100 */
[----:B0-----:R-:W-:Y:S01]  /*01f0*/  R2UR UR9, R3 ;  /* 0x00000000030972ca */ /* 0x001fe200000e0000 */
[----:B-1----:R-:W-:Y:S01]  /*0200*/  @UP0 ULEA UR8, UR8, UR6, 0x18 ;  /* 0x0000000608080291 */ /* 0x002fe2000f8ec03f */
[----:B--2---:R-:W-:Y:S01]  /*0210*/  ISETP.NE.AND P1, PT, R2, RZ, PT ;  /* 0x000000ff0200720c */ /* 0x004fe20003f25270 */
[----:B------:R-:W-:-:S04]  /*0220*/  @UP0 UIADD3 UR6, -UR7, 0x100000, URZ ;  /* 0x0010000007060890 */ /* 0x000fc8000fffe13f */
[----:B------:R-:W-:Y:S02]  /*0230*/  @UP0 USHF.L.U32 UR7, UR6, 0xb, URZ ;  /* 0x0000000b06070899 */ /* 0x000fe4000800063f */
[----:B------:R-:W-:-:S04]  /*0240*/  @UP0 USHF.L.U32 UR6, UR6, 0x1, URZ ;  /* 0x0000000106060899 */ /* 0x000fc8000800063f */
[----:B------:R-:W-:Y:S01]  /*0250*/  UISETP.NE.AND UP0, UPT, UR9, URZ, UPT ;  /* 0x0000003f0900728c */ /* 0x000fe2000bf05270 */
[----:B------:R-:W0:Y:S02]  /*0260*/  FENCE.VIEW.ASYNC.S ;  /* 0x00000000000073c6 */ /* 0x000e240000000000 */
[----:B0-----:R0:W1:Y:S05]  /*0270*/  @UP1 SYNCS.EXCH.64 URZ, [UR8+0x2e800], UR4 ;  /* 0x02e80004083f15b2 */ /* 0x00106a0008000100 */
[----:B------:R0:W2:Y:S01]  /*0280*/  @UP2 SYNCS.EXCH.64 URZ, [UR8+0x2e820], UR6 ;  /* 0x02e82006083f25b2 */ /* 0x0000a20008000100 */
        /* <DEDUP_REMOVED lines=17> */
[----:B------:R3:W0:Y:S02]  /*03a0*/  SYNCS.EXCH.64 URZ, [UR8+0x2e848], UR6 ;  /* 0x02e84806083f75b2 */ /* 0x0006240008000100 */
[----:B---3--:R-:W-:Y:S01]  /*03b0*/  NOP ;  /* 0x0000000000007918 */ /* 0x008fe20000000000 */
.L_x_133:
[----:B------:R-:W3:Y:S01]  /*03c0*/  SHFL.IDX PT, R2, R0, RZ, 0x1f ;  /* 0x00001fff00027589 */ /* 0x000ee200000e0000 */
[----:B------:R-:W-:Y:S01]  /*03d0*/  NOP ;  /* 0x0000000000007918 */ /* 0x000fe20000000000 */
[----:B---3--:R-:W-:-:S13]  /*03e0*/  ISETP.NE.AND P0, PT, R2, RZ, PT ;  /* 0x000000ff0200720c */ /* 0x008fda0003f05270 */
        /* <DEDUP_REMOVED lines=17> */
[----:B------:R3:W0:Y:S02]  /*0500*/  SYNCS.EXCH.64 URZ, [UR8+0x2e868], UR6 ;  /* 0x02e86806083f75b2 */ /* 0x0006240008000100 */
[----:B---3--:R-:W-:Y:S01]  /*0510*/  NOP ;  /* 0x0000000000007918 */ /* 0x008fe20000000000 */
.L_x_134:
[----:B------:R-:W3:Y:S01]  /*0520*/  SHFL.IDX PT, R2, R0, RZ, 0x1f ;  /* 0x00001fff00027589 */ /* 0x000ee200000e0000 */
[----:B------:R-:W-:Y:S01]  /*0530*/  NOP ;  /* 0x0000000000007918 */ /* 0x000fe20000000000 */
[----:B---3--:R-:W-:-:S13]  /*0540*/  ISETP.NE.AND P0, PT, R2, RZ, PT ;  /* 0x000000ff0200720c */ /* 0x008fda0003f05270 */
        /* <DEDUP_REMOVED lines=13> */
[----:B------:R3:W0:Y:S02]  /*0620*/  SYNCS.EXCH.64 URZ, [UR6+0x2e888], UR4 ;  /* 0x02e88804063f75b2 */ /* 0x0006240008000100 */
[----:B---3--:R-:W-:Y:S01]  /*0630*/  NOP ;  /* 0x0000000000007918 */ /* 0x008fe20000000000 */
.L_x_135:
        /* <DEDUP_REMOVED lines=22> */
.L_x_136:
        /* <DEDUP_REMOVED lines=22> */
.L_x_137:
[----:B------:R-:W-:Y:S01]  /*0900*/  PLOP3.LUT P0, PT, PT, PT, UP0, 0x80, 0x0 ;  /* 0x000000000000781c */ /* 0x000fe20003f0f008 */
[----:B------:R-:W-:Y:S01]  /*0910*/  UMOV UR38, 0x1 ;  /* 0x0000000100267882 */ /* 0x000fe20000000000 */
[----:B------:R-:W-:Y:S01]  /*0920*/  NOP ;  /* 0x0000000000007918 */ /* 0x000fe20000000000 */
[----:B------:R-:W-:Y:S01]  /*0930*/  USEL UR38, UR38, 0x2, !UP0 ;  /* 0x0000000226267887 */ /* 0x000fe2000c000000 */
[----:B------:R-:W-:Y:S01]  /*0940*/  ULDC.64 UR48, c[0x0][0x208] ;  /* 0x0000820000307ab9 */ /* 0x000fe20000000a00 */
[----:B012-4-:R-:W-:Y:S08]  /*0950*/  BAR.SYNC.DEFER_BLOCKING 0x0 ;  /* 0x0000000000007b1d */ /* 0x017ff00000010000 */
[----:B------:R-:W-:Y:S05]  /*0960*/  @!P0 BRA `(.L_x_138) ;  /* 0x000000f000048947 */ /* 0x000fea0003800000 */
.L_x_139:
[----:B------:R-:W-:-:S08]  /*0970*/  NOP ;  /* 0x0000000000007918 */ /* 0x000fd00000000000 */
[----:B------:R-:W0:Y:S02]  /*0980*/  USETMAXREG.TRY_ALLOC.CTAPOOL UP0, 0xf0 ;  /* 0x000000f0000079c8 */ /* 0x000e240008000600 */
[----:B0-----:R-:W-:-:S13]  /*0990*/  PLOP3.LUT P0, PT, PT, PT, UP0, 0x80, 0x0 ;  /* 0x000000000000781c */ /* 0x001fda0003f0f008 */
[----:B------:R-:W-:Y:S05]  /*09a0*/  @!P0 BRA `(.L_x_139) ;  /* 0xfffffffc00f08947 */ /* 0x000fea000383ffff */
[----:B------:R-:W0:Y:S01]  /*09b0*/  S2R R2, SR_TID.X ;  /* 0x0000000000027919 */ /* 0x000e220000002100 */
[----:B------:R-:W1:Y:S01]  /*09c0*/  S2UR UR5, SR_CgaCtaId ;  /* 0x00000000000579c3 */ /* 0x000e620000008800 */
[----:B------:R-:W-:-:S07]  /*09d0*/  UMOV UR4, 0x400 ;  /* 0x0000040000047882 */ /* 0x000fce0000000000 */
[----:B------:R-:W-:Y:S06]  /*09e0*/  BAR.ARV 0x8, 0x180 ;  /* 0x0206000000007b1d */ /* 0x000fec0000002000 */
[----:B-1----:R-:W-:Y:S01]  /*09f0*/  ULEA UR4, UR5, UR4, 0x18 ;  /* 0x0000000405047291 */ /* 0x002fe2000f8ec03f */
[----:B0-----:R-:W-:-:S04]  /*0a00*/  LOP3.LUT R0, R2, 0xffffff80, RZ, 0xc0, !PT ;  /* 0xffffff8002007812 */ /* 0x001fc800078ec0ff */
[----:B------:R-:W-:-:S13]  /*0a10*/  ISETP.NE.AND P0, PT, R0, 0x80, PT ;  /* 0x000000800000780c */ /* 0x000fda0003f05270 */
[----:B------:R-:W-:Y:S08]  /*0a20*/  @!P0 BAR.ARV 0x9, 0x100 ;  /* 0x0244000000008b1d */ /* 0x000ff00000002000 */
[----:B------:R-:W-:Y:S06]  /*0a30*/  BAR.SYNC.DEFER_BLOCKING 0x5, 0x180 ;  /* 0x0146000000007b1d */ /* 0x000fec0000010000 */
[----:B------:R-:W0:Y:S01]  /*0a40*/  LDS.128 R32, [UR4+0x2e8d0] ;  /* 0x02e8d004ff207984 */ /* 0x000e220008000c00 */
[----:B------:R-:W-:Y:S01]  /*0a50*/  ULDC UR4, c[0x0][0xc3c] ;  /* 0x00030f0000047ab9 */ /* 0x000fe20000000800 */
[----:B------:R-:W-:Y:S06]  /*0a60*/  BAR.ARV 0x4, 0x180 ;  /* 0x0106000000007b1d */ /* 0x000fec0000002000 */
[----:B0-----:R-:W-:-:S13]  /*0a70*/  ISETP.GE.AND P0, PT, R35, UR4, PT ;  /* 0x0000000423007c0c */ /* 0x001fda000bf06270 */
[----:B------:R-:W-:Y:S05]  /*0a80*/  @P0 EXIT ;  /* 0x000000000000094d */ /* 0x000fea0003800000 */
[----:B------:R-:W-:Y:S01]  /*0a90*/  VIADD R12, R2, 0xffffff80 ;  /* 0xffffff80020c7836 */ /* 0x000fe20000000000 */
[----:B------:R-:W-:Y:S01]  /*0aa0*/  R2UR UR6, R33 ;  /* 0x00000000210672ca */ /* 0x000fe200000e0000 */
[----:B------:R-:W-:Y:S01]  /*0ab0*/  ULOP3.LUT UR47, UR38, 0x1, URZ, 0xfc, !UPT ;  /* 0x00000001262f7892 */ /* 0x000fe2000f8efc3f */
[----:B------:R-:W-:Y:S01]  /*0ac0*/  R2UR UR5, R34 ;  /* 0x00000000220572ca */ /* 0x000fe200000e0000 */
[----:B------:R-:W-:Y:S01]  /*0ad0*/  UMOV UR46, URZ ;  /* 0x0000003f002e7c82 */ /* 0x000fe20008000000 */
[----:B------:R-:W-:Y:S01]  /*0ae0*/  SHF.R.S32.HI R0, RZ, 0x1f, R12 ;  /* 0x0000001fff007819 */ /* 0x000fe2000001140c */
[----:B------:R-:W-:Y:S01]  /*0af0*/  UMOV UR45, URZ ;  /* 0x0000003f002d7c82 */ /* 0x000fe20008000000 */
[----:B------:R-:W-:Y:S02]  /*0b00*/  UMOV UR51, URZ ;  /* 0x0000003f00337c82 */ /* 0x000fe40008000000 */
[CC--:B------:R-:W-:Y:S02]  /*0b10*/  LEA.HI R2, R0.reuse, R12.reuse, RZ, 0x7 ;  /* 0x0000000c00027211 */ /* 0x0c0fe400078f38ff */
[----:B------:R-:W-:-:S02]  /*0b20*/  LEA.HI R4, R0, R12, RZ, 0x5 ;  /* 0x0000000c00047211 */ /* 0x000fc400078f28ff */
[----:B------:R-:W-:-:S03]  /*0b30*/  LOP3.LUT R3, R2, 0xffffff80, RZ, 0xc0, !PT ;  /* 0xffffff8002037812 */ /* 0x000fc600078ec0ff */
[----:B------:R-:W-:Y:S02]  /*0b40*/  IMAD.SHL.U32 R5, R4, 0x20, RZ ;  /* 0x0000002004057824 */ /* 0x000fe400078e00ff */
[----:B------:R-:W-:Y:S01]  /*0b50*/  IMAD.IADD R11, R12, 0x1, -R3 ;  /* 0x000000010c0b7824 */ /* 0x000fe200078e0a03 */
[----:B------:R-:W-:Y:S02]  /*0b60*/  LEA.HI R3, R0, R12, RZ, 0x4 ;  /* 0x0000000c00037211 */ /* 0x000fe400078f20ff */
[----:B------:R-:W-:Y:S02]  /*0b70*/  LOP3.LUT R5, R5, 0xfffffc00, RZ, 0xc0, !PT ;  /* 0xfffffc0005057812 */ /* 0x000fe400078ec0ff */
[C---:B------:R-:W-:Y:S02]  /*0b80*/  LOP3.LUT R4, R3.reuse, 0x3fffff0, RZ, 0xc0, !PT ;  /* 0x03fffff003047812 */ /* 0x040fe400078ec0ff */
[----:B------:R-:W-:Y:S02]  /*0b90*/  SHF.R.S32.HI R6, RZ, 0x4, R3 ;  /* 0x00000004ff067819 */ /* 0x000fe40000011403 */
[----:B------:R-:W-:Y:S01]  /*0ba0*/  SHF.R.S32.HI R7, RZ, 0x1f, R11 ;  /* 0x0000001fff077819 */ /* 0x000fe2000001140b */
[----:B------:R-:W-:Y:S01]  /*0bb0*/  IMAD.IADD R4, R12, 0x1, -R4 ;  /* 0x000000010c047824 */ /* 0x000fe200078e0a04 */
[----:B------:R-:W-:-:S02]  /*0bc0*/  LEA.HI R3, R3, R6, RZ, 0x1 ;  /* 0x0000000603037211 */ /* 0x000fc400078f08ff */
[----:B------:R-:W-:Y:S01]  /*0bd0*/  LEA.HI R8, R7, R11, RZ, 0x2 ;  /* 0x0000000b07087211 */ /* 0x000fe200078f10ff */
[----:B------:R-:W-:Y:S01]  /*0be0*/  IMAD R4, R4, 0x40, R5 ;  /* 0x0000004004047824 */ /* 0x000fe200078e0205 */
[----:B------:R-:W-:Y:S02]  /*0bf0*/  LOP3.LUT R3, R3, 0x1ffffffe, RZ, 0xc0, !PT ;  /* 0x1ffffffe03037812 */ /* 0x000fe400078ec0ff */
[-C--:B------:R-:W-:Y:S02]  /*0c00*/  LEA.HI R5, R0, R12.reuse, RZ, 0x2 ;  /* 0x0000000c00057211 */ /* 0x080fe400078f10ff */
[--C-:B------:R-:W-:Y:S01]  /*0c10*/  SHF.R.S32.HI R9, RZ, 0x2, R8.reuse ;  /* 0x00000002ff097819 */ /* 0x100fe20000011408 */
[----:B------:R-:W-:Y:S01]  /*0c20*/  IMAD.IADD R3, R6, 0x1, -R3 ;  /* 0x0000000106037824 */ /* 0x000fe200078e0a03 */
[----:B------:R-:W-:Y:S02]  /*0c30*/  LOP3.LUT R5, R5, 0xfffffffc, RZ, 0xc0, !PT ;  /* 0xfffffffc05057812 */ /* 0x000fe400078ec0ff */
[----:B------:R-:W-:Y:S01]  /*0c40*/  SHF.R.S32.HI R10, RZ, 0x1f, R8 ;  /* 0x0000001fff0a7819 */ /* 0x000fe20000011408 */
[----:B------:R-:W-:Y:S01]  /*0c50*/  IMAD R3, R3, 0x8, R4 ;  /* 0x0000000803037824 */ /* 0x000fe200078e0204 */
[----:B------:R-:W-:Y:S01]  /*0c60*/  LEA.HI R0, R0, R12, RZ, 0x3 ;  /* 0x0000000c00007211 */ /* 0x000fe200078f18ff */
[----:B------:R-:W-:Y:S01]  /*0c70*/  IMAD.IADD R5, R12, 0x1, -R5 ;  /* 0x000000010c057824 */ /* 0x000fe200078e0a05 */
[----:B------:R-:W-:-:S02]  /*0c80*/  LEA.HI R10, R10, R9, RZ, 0x3 ;  /* 0x000000090a0a7211 */ /* 0x000fc400078f18ff */
[----:B------:R-:W-:Y:S01]  /*0c90*/  SHF.R.S32.HI R6, RZ, 0x7, R2 ;  /* 0x00000007ff067819 */ /* 0x000fe20000011402 */
[----:B------:R0:W-:Y:S01]  /*0ca0*/  STL [R1+0x44], R3 ;  /* 0x0000440301007387 */ /* 0x0001e20000100800 */
[----:B------:R-:W-:Y:S02]  /*0cb0*/  LOP3.LUT R18, R0, 0xfffffff8, RZ, 0xc0, !PT ;  /* 0xfffffff800127812 */ /* 0x000fe400078ec0ff */
[----:B------:R-:W-:Y:S02]  /*0cc0*/  LOP3.LUT R10, R10, 0xfffffff8, RZ, 0xc0, !PT ;  /* 0xfffffff80a0a7812 */ /* 0x000fe400078ec0ff */
[----:B------:R-:W-:Y:S01]  /*0cd0*/  LEA.HI R7, R7, R11, RZ, 0x5 ;  /* 0x0000000b07077211 */ /* 0x000fe200078f28ff */
[----:B------:R-:W-:Y:S01]  /*0ce0*/  IMAD.IADD R18, R12, 0x1, -R18 ;  /* 0x000000010c127824 */ /* 0x000fe200078e0a12 */
[----:B------:R-:W-:Y:S01]  /*0cf0*/  LEA.HI R2, R2, R6, RZ, 0x1 ;  /* 0x0000000602027211 */ /* 0x000fe200078f08ff */
[----:B------:R-:W-:Y:S01]  /*0d00*/  IMAD.IADD R10, R9, 0x1, -R10 ;  /* 0x00000001090a7824 */ /* 0x000fe200078e0a0a */
[----:B------:R-:W-:Y:S01]  /*0d10*/  LOP3.LUT R8, R8, 0x7ffffffc, RZ, 0xc0, !PT ;  /* 0x7ffffffc08087812 */ /* 0x000fe200078ec0ff */
[----:B------:R-:W-:Y:S01]  /*0d20*/  IMAD.SHL.U32 R16, R18, 0x8, RZ ;  /* 0x0000000812107824 */ /* 0x000fe200078e00ff */
[----:B0-----:R-:W-:-:S02]  /*0d30*/  LEA.HI R3, R5, R5, RZ, 0x1 ;  /* 0x0000000505037211 */ /* 0x001fc400078f08ff */
[----:B------:R-:W-:Y:S01]  /*0d40*/  SHF.R.S32.HI R7, RZ, 0x5, R7 ;  /* 0x00000005ff077819 */ /* 0x000fe20000011407 */
[----:B------:R-:W-:Y:S01]  /*0d50*/  IMAD.IADD R8, R11, 0x1, -R8 ;  /* 0x000000010b087824 */ /* 0x000fe200078e0a08 */
[----:B------:R-:W-:Y:S01]  /*0d60*/  LOP3.LUT R2, R2, 0x3fffffe, RZ, 0xc0, !PT ;  /* 0x03fffffe02027812 */ /* 0x000fe200078ec0ff */
[----:B------:R-:W-:Y:S01]  /*0d70*/  VIADD R17, R16, 0x40 ;  /* 0x0000004010117836 */ /* 0x000fe20000000000 */
[----:B------:R-:W-:Y:S01]  /*0d80*/  LOP3.LUT R4, R3, 0x1ffffffe, RZ, 0xc0, !PT ;  /* 0x1ffffffe03047812 */ /* 0x000fe200078ec0ff */
[----:B------:R-:W-:Y:S01]  /*0d90*/  IMAD R7, R7, 0x10, R10 ;  /* 0x0000001007077824 */ /* 0x000fe200078e020a */
[----:B------:R-:W-:Y:S01]  /*0da0*/  SHF.R.S32.HI R3, RZ, 0x1f, R16 ;  /* 0x0000001fff037819 */ /* 0x000fe20000011410 */
[----:B------:R-:W-:Y:S01]  /*0db0*/  IMAD.IADD R2, R6, 0x1, -R2 ;  /* 0x0000000106027824 */ /* 0x000fe200078e0a02 */
[----:B------:R-:W-:Y:S01]  /*0dc0*/  SHF.R.S32.HI R6, RZ, 0x3, R0 ;  /* 0x00000003ff067819 */ /* 0x000fe20000011400 */
[----:B------:R-:W-:Y:S01]  /*0dd0*/  IMAD.IADD R4, R5, 0x1, -R4 ;  /* 0x0000000105047824 */ /* 0x000fe200078e0a04 */
[----:B------:R-:W-:Y:S01]  /*0de0*/  SHF.R.S32.HI R0, RZ, 0x1f, R17 ;  /* 0x0000001fff007819 */ /* 0x000fe20000011411 */
[----:B------:R-:W-:-:S02]  /*0df0*/  IMAD.SHL.U32 R5, R8, 0x2, RZ ;  /* 0x0000000208057824 */ /* 0x000fc400078e00ff */
[----:B------:R-:W-:Y:S02]  /*0e00*/  IMAD R2, R2, 0x40, R7 ;  /* 0x0000004002027824 */ /* 0x000fe400078e0207 */
[C---:B------:R-:W-:Y:S02]  /*0e10*/  VIADD R3, R5.reuse, 0x8 ;  /* 0x0000000805037836 */ /* 0x040fe40000000000 */
[C---:B------:R-:W-:Y:S01]  /*0e20*/  VIADD R0, R5.reuse, 0x10 ;  /* 0x0000001005007836 */ /* 0x040fe20000000000 */
[----:B------:R-:W-:Y:S01]  /*0e30*/  STL [R1+0x3c], R2 ;  /* 0x00003c0201007387 */ /* 0x000fe20000100800 */
[C---:B------:R-:W-:Y:S01]  /*0e40*/  VIADD R236, R5.reuse, 0x20 ;  /* 0x0000002005ec7836 */ /* 0x040fe20000000000 */
[----:B------:R-:W-:Y:S01]  /*0e50*/  SHF.R.S32.HI R6, RZ, 0x1f, R3 ;  /* 0x0000001fff067819 */ /* 0x000fe20000011403 */
[C---:B------:R-:W-:Y:S01]  /*0e60*/  VIADD R233, R5.reuse, 0x38 ;  /* 0x0000003805e97836 */ /* 0x040fe20000000000 */
[----:B------:R-:W-:Y:S01]  /*0e70*/  STL [R1+0x8], R5 ;  /* 0x0000080501007387 */ /* 0x000fe20000100800 */
[----:B------:R-:W-:-:S02]  /*0e80*/  VIADD R230, R5, 0x50 ;  /* 0x0000005005e67836 */ /* 0x000fc40000000000 */
[C---:B------:R-:W-:Y:S01]  /*0e90*/  VIADD R237, R5.reuse, 0x18 ;  /* 0x0000001805ed7836 */ /* 0x040fe20000000000 */
[----:B------:R0:W-:Y:S01]  /*0ea0*/  STL [R1+0x4], R3 ;  /* 0x0000040301007387 */ /* 0x0001e20000100800 */
[C---:B------:R-:W-:Y:S02]  /*0eb0*/  VIADD R235, R5.reuse, 0x28 ;  /* 0x0000002805eb7836 */ /* 0x040fe40000000000 */
[C---:B------:R-:W-:Y:S01]  /*0ec0*/  VIADD R234, R5.reuse, 0x30 ;  /* 0x0000003005ea7836 */ /* 0x040fe20000000000 */
[----:B------:R1:W-:Y:S01]  /*0ed0*/  STL [R1], R0 ;  /* 0x0000000001007387 */ /* 0x0003e20000100800 */
[C---:B------:R-:W-:Y:S02]  /*0ee0*/  VIADD R232, R5.reuse, 0x40 ;  /* 0x0000004005e87836 */ /* 0x040fe40000000000 */
[C---:B------:R-:W-:Y:S01]  /*0ef0*/  VIADD R231, R5.reuse, 0x48 ;  /* 0x0000004805e77836 */ /* 0x040fe20000000000 */
[----:B------:R-:W-:Y:S01]  /*0f00*/  STL [R1+0x38], R6 ;  /* 0x0000380601007387 */ /* 0x000fe20000100800 */
[C---:B------:R-:W-:Y:S01]  /*0f10*/  VIADD R229, R5.reuse, 0x58 ;  /* 0x0000005805e57836 */ /* 0x040fe20000000000 */
[----:B0-----:R-:W-:Y:S01]  /*0f20*/  SHF.R.S32.HI R3, RZ, 0x1f, R237 ;  /* 0x0000001fff037819 */ /* 0x001fe200000114ed */
[C---:B------:R-:W-:Y:S01]  /*0f30*/  VIADD R228, R5.reuse, 0x60 ;  /* 0x0000006005e47836 */ /* 0x040fe20000000000 */
[----:B------:R-:W-:Y:S01]  /*0f40*/  SHF.R.S32.HI R3, RZ, 0x1f, R234 ;  /* 0x0000001fff037819 */ /* 0x000fe200000114ea */
[C---:B------:R-:W-:Y:S01]  /*0f50*/  VIADD R23, R5.reuse, 0x68 ;  /* 0x0000006805177836 */ /* 0x040fe20000000000 */
[----:B------:R-:W-:Y:S01]  /*0f60*/  SHF.R.S32.HI R3, RZ, 0x1f, R231 ;  /* 0x0000001fff037819 */ /* 0x000fe200000114e7 */
[C---:B------:R-:W-:Y:S01]  /*0f70*/  VIADD R22, R5.reuse, 0x70 ;  /* 0x0000007005167836 */ /* 0x040fe20000000000 */
[----:B------:R-:W-:Y:S01]  /*0f80*/  SHF.R.S32.HI R3, RZ, 0x1f, R228 ;  /* 0x0000001fff037819 */ /* 0x000fe200000114e4 */
[----:B------:R-:W-:Y:S01]  /*0f90*/  VIADD R19, R5, 0x78 ;  /* 0x0000007805137836 */ /* 0x000fe20000000000 */
[----:B------:R-:W-:-:S02]  /*0fa0*/  SHF.R.S32.HI R5, RZ, 0x1f, R0 ;  /* 0x0000001fff057819 */ /* 0x000fc40000011400 */
[----:B-1----:R-:W-:Y:S02]  /*0fb0*/  SHF.R.S32.HI R0, RZ, 0x1f, R236 ;  /* 0x0000001fff007819 */ /* 0x002fe400000114ec */
[----:B------:R-:W-:Y:S01]  /*0fc0*/  SHF.R.S32.HI R0, RZ, 0x1f, R233 ;  /* 0x0000001fff007819 */ /* 0x000fe200000114e9 */
[----:B------:R0:W-:Y:S01]  /*0fd0*/  STL [R1+0x34], R5 ;  /* 0x0000340501007387 */ /* 0x0001e20000100800 */
[----:B------:R-:W-:Y:S02]  /*0fe0*/  SHF.R.S32.HI R0, RZ, 0x1f, R230 ;  /* 0x0000001fff007819 */ /* 0x000fe400000114e6 */
[----:B------:R-:W-:Y:S01]  /*0ff0*/  SHF.R.S32.HI R0, RZ, 0x1f, R23 ;  /* 0x0000001fff007819 */ /* 0x000fe20000011417 */
[----:B------:R-:W-:Y:S01]  /*1000*/  IMAD R0, R4, 0x8, R2 ;  /* 0x0000000804007824 */ /* 0x000fe200078e0202 */
[----:B------:R-:W-:-:S04]  /*1010*/  SHF.R.S32.HI R3, RZ, 0x1f, R19 ;  /* 0x0000001fff037819 */ /* 0x000fc80000011413 */
[----:B------:R1:W-:Y:S01]  /*1020*/  STL [R1+0x40], R0 ;  /* 0x0000400001007387 */ /* 0x0003e20000100800 */
[----:B0-----:R-:W-:Y:S02]  /*1030*/  SHF.R.S32.HI R5, RZ, 0x1f, R235 ;  /* 0x0000001fff057819 */ /* 0x001fe400000114eb */
[----:B------:R-:W-:Y:S02]  /*1040*/  SHF.R.S32.HI R5, RZ, 0x1f, R232 ;  /* 0x0000001fff057819 */ /* 0x000fe400000114e8 */
[----:B------:R-:W-:Y:S02]  /*1050*/  SHF.R.S32.HI R5, RZ, 0x1f, R229 ;  /* 0x0000001fff057819 */ /* 0x000fe400000114e5 */
[----:B------:R-:W-:-:S07]  /*1060*/  SHF.R.S32.HI R5, RZ, 0x1f, R22 ;  /* 0x0000001fff057819 */ /* 0x000fce0000011416 */
.L_x_187:
[----:B0-23--:R-:W0:Y:S01]  /*1070*/  LDC.64 R2, c[0x0][0xc88] ;  /* 0x00032200ff027b82 */ /* 0x00de220000000a00 */
[----:B------:R-:W-:Y:S01]  /*1080*/  ULDC.64 UR8, c[0x0][0xa28] ;  /* 0x00028a0000087ab9 */ /* 0x000fe20000000a00 */
[----:B------:R-:W-:Y:S01]  /*1090*/  ULDC.64 UR10, c[0x0][0xa20] ;  /* 0x00028800000a7ab9 */ /* 0x000fe20000000a00 */
[----:B------:R-:W-:Y:S01]  /*10a0*/  ULDC UR4, c[0x0][0x424] ;  /* 0x0001090000047ab9 */ /* 0x000fe20000000800 */
[----:B------:R-:W-:Y:S01]  /*10b0*/  ULDC UR7, c[0x0][0x2f0] ;  /* 0x0000bc0000077ab9 */ /* 0x000fe20000000800 */
[----:B0-----:R-:W-:-:S06]  /*10c0*/  IMAD.WIDE R2, R35, 0x4, R2 ;  /* 0x0000000423027825 */ /* 0x001fcc00078e0202 */
[----:B------:R-:W2:Y:S01]  /*10d0*/  LDG.E R2, desc[UR48][R2.64] ;  /* 0x0000003002027981 */ /* 0x000ea2000c1e1900 */
[----:B------:R-:W-:Y:S02]  /*10e0*/  UISETP.NE.U32.AND UP0, UPT, UR8, URZ, UPT ;  /* 0x0000003f0800728c */ /* 0x000fe4000bf05070 */
[----:B------:R-:W-:Y:S02]  /*10f0*/  UISETP.NE.U32.AND UP1, UPT, UR10, URZ, UPT ;  /* 0x0000003f0a00728c */ /* 0x000fe4000bf25070 */
[----:B------:R-:W-:Y:S02]  /*1100*/  UISETP.NE.AND.EX UP0, UPT, UR9, URZ, UPT, UP0 ;  /* 0x0000003f0900728c */ /* 0x000fe4000bf05300 */
[----:B------:R-:W-:-:S04]  /*1110*/  UISETP.NE.AND.EX UP1, UPT, UR11, URZ, UPT, UP1 ;  /* 0x0000003f0b00728c */ /* 0x000fc8000bf25310 */
[----:B------:R-:W-:Y:S02]  /*1120*/  PLOP3.LUT P0, PT, PT, PT, UP0, 0x80, 0x0 ;  /* 0x000000000000781c */ /* 0x000fe40003f0f008 */
[----:B------:R-:W-:Y:S02]  /*1130*/  PLOP3.LUT P1, PT, PT, PT, UP1, 0x80, 0x0 ;  /* 0x000000000000781c */ /* 0x000fe40003f2f018 */
[----:B--2---:R-:W-:-:S13]  /*1140*/  R2UR UR36, R2 ;  /* 0x00000000022472ca */ /* 0x004fda00000e0000 */
[----:B------:R-:W-:Y:S02]  /*1150*/  USHF.R.S32.HI UR37, URZ, 0x1f, UR36 ;  /* 0x0000001f3f257899 */ /* 0x000fe40008011424 */
[----:B------:R-:W-:-:S04]  /*1160*/  @UP0 ULEA UR8, UP2, UR36, UR8, 0x2 ;  /* 0x0000000824080291 */ /* 0x000fc8000f84103f */
[----:B------:R-:W-:Y:S02]  /*1170*/  @UP0 ULEA.HI.X UR9, UR36, UR9, UR37, 0x2, UP2 ;  /* 0x0000000924090291 */ /* 0x000fe400090f1425 */
[----:B------:R-:W-:Y:S01]  /*1180*/  @UP1 ULEA UR10, UP0, UR36, UR10, 0x2 ;  /* 0x0000000a240a1291 */ /* 0x000fe2000f80103f */
[----:B------:R-:W-:-:S03]  /*1190*/  IMAD.U32 R2, RZ, RZ, UR8 ;  /* 0x00000008ff027e24 */ /* 0x000fc6000f8e00ff */
[----:B------:R-:W-:Y:S01]  /*11a0*/  @UP1 ULEA.HI.X UR11, UR36, UR11, UR37, 0x2, UP0 ;  /* 0x0000000b240b1291 */ /* 0x000fe200080f1425 */
[----:B------:R-:W-:Y:S01]  /*11b0*/  IMAD.U32 R3, RZ, RZ, UR9 ;  /* 0x00000009ff037e24 */ /* 0x000fe2000f8e00ff */
[----:B------:R-:W-:Y:S01]  /*11c0*/  ULDC.64 UR8, c[0x0][0x418] ;  /* 0x0001060000087ab9 */ /* 0x000fe20000000a00 */
[----:B-1----:R-:W-:-:S03]  /*11d0*/  IMAD.U32 R4, RZ, RZ, UR10 ;  /* 0x0000000aff047e24 */ /* 0x002fc6000f8e00ff */
[----:B----4-:R-:W-:Y:S01]  /*11e0*/  IMAD.U32 R5, RZ, RZ, UR11 ;  /* 0x0000000bff057e24 */ /* 0x010fe2000f8e00ff */
[----:B------:R-:W2:Y:S04]  /*11f0*/  @P0 LDG.E R2, desc[UR48][R2.64] ;  /* 0x0000003002020981 */ /* 0x000ea8000c1e1900 */
[----:B------:R-:W3:Y:S01]  /*1200*/  @P1 LDG.E R4, desc[UR48][R4.64] ;  /* 0x0000003004041981 */ /* 0x000ee2000c1e1900 */
[----:B------:R-:W-:Y:S01]  /*1210*/  UISETP.NE.U32.AND UP0, UPT, UR8, URZ, UPT ;  /* 0x0000003f0800728c */ /* 0x000fe2000bf05070 */
[----:B------:R-:W-:Y:S01]  /*1220*/  UMOV UR42, UR6 ;  /* 0x00000006002a7c82 */ /* 0x000fe20008000000 */
[----:B------:R-:W-:Y:S02]  /*1230*/  UMOV UR52, URZ ;  /* 0x0000003f00347c82 */ /* 0x000fe40008000000 */
[----:B------:R-:W-:-:S02]  /*1240*/  UISETP.NE.AND.EX UP0, UPT, UR9, URZ, UPT, UP0 ;  /* 0x0000003f0900728c */ /* 0x000fc4000bf05300 */
[----:B------:R-:W-:Y:S02]  /*1250*/  ULOP3.LUT UR39, UR5, 0xffff, URZ, 0xc0, !UPT ;  /* 0x0000ffff05277892 */ /* 0x000fe4000f8ec03f */
[----:B------:R-:W-:Y:S02]  /*1260*/  USEL UR4, UR4, 0x1, UP0 ;  /* 0x0000000104047887 */ /* 0x000fe40008000000 */
[----:B------:R-:W-:Y:S02]  /*1270*/  ULOP3.LUT UR6, UR5, 0xff0000, URZ, 0xc0, !UPT ;  /* 0x00ff000005067892 */ /* 0x000fe4000f8ec03f */
[----:B------:R-:W-:Y:S02]  /*1280*/  UIMAD UR4, UR4, UR7, URZ ;  /* 0x00000007040472a4 */ /* 0x000fe4000f8e023f */
[----:B------:R-:W-:Y:S01]  /*1290*/  ULOP3.LUT UR7, UR5, 0xff000000, URZ, 0xc0, !UPT ;  /* 0xff00000005077892 */ /* 0x000fe2000f8ec03f */
[----:B--2---:R-:W-:-:S04]  /*12a0*/  @P0 R2UR UR52, R2 ;  /* 0x00000000023402ca */ /* 0x004fc800000e0000 */
[----:B---3--:R-:W-:Y:S01]  /*12b0*/  @P1 R2UR UR4, R4 ;  /* 0x00000000040412ca */ /* 0x008fe200000e0000 */
[----:B-----5:R-:W-:-:S14]  /*12c0*/  @P1 BRA `(.L_x_140) ;  /* 0x0000000000341947 */ /* 0x020fdc0003800000 */
[----:B------:R-:W-:Y:S02]  /*12d0*/  ULDC.64 UR8, c[0x0][0xa08] ;  /* 0x0002820000087ab9 */ /* 0x000fe40000000a00 */
[----:B------:R-:W-:-:S04]  /*12e0*/  ISETP.NE.U32.AND P0, PT, RZ, UR8, PT ;  /* 0x00000008ff007c0c */ /* 0x000fc8000bf05070 */
[----:B------:R-:W-:-:S13]  /*12f0*/  ISETP.NE.AND.EX P0, PT, RZ, UR9, PT, P0 ;  /* 0x00000009ff007c0c */ /* 0x000fda000bf05300 */
[----:B------:R-:W-:Y:S05]  /*1300*/  @!P0 BRA `(.L_x_140) ;  /* 0x0000000000248947 */ /* 0x000fea0003800000 */
[----:B------:R-:W-:Y:S02]  /*1310*/  ULDC.64 UR4, c[0x0][0xa08] ;  /* 0x0002820000047ab9 */ /* 0x000fe40000000a00 */
[----:B------:R-:W-:-:S06]  /*1320*/  UIMAD.WIDE UR4, UR36, 0x4, UR4 ;  /* 0x00000004240478a5 */ /* 0x000fcc000f8e0204 */
[----:B------:R-:W-:Y:S02]  /*1330*/  IMAD.U32 R2, RZ, RZ, UR4 ;  /* 0x00000004ff027e24 */ /* 0x000fe4000f8e00ff */
[----:B------:R-:W-:-:S05]  /*1340*/  IMAD.U32 R3, RZ, RZ, UR5 ;  /* 0x00000005ff037e24 */ /* 0x000fca000f8e00ff */
[----:B------:R-:W2:Y:S04]  /*1350*/  LDG.E R4, desc[UR48][R2.64] ;  /* 0x0000003002047981 */ /* 0x000ea8000c1e1900 */
[----:B-1----:R-:W3:Y:S01]  /*1360*/  LDG.E R0, desc[UR48][R2.64+0x4] ;  /* 0x0000043002007981 */ /* 0x002ee2000c1e1900 */
[----:B--2---:R-:W-:Y:S02]  /*1370*/  R2UR UR4, R4 ;  /* 0x00000000040472ca */ /* 0x004fe400000e0000 */
[----:B---3--:R-:W-:-:S13]  /*1380*/  R2UR UR5, R0 ;  /* 0x00000000000572ca */ /* 0x008fda00000e0000 */
[----:B------:R-:W-:-:S12]  /*1390*/  UIADD3 UR4, -UR4, UR5, URZ ;  /* 0x0000000504047290 */ /* 0x000fd8000fffe13f */
.L_x_140:
[----:B------:R-:W-:Y:S02]  /*13a0*/  UIADD3 UR52, -UR52, UR4, URZ ;  /* 0x0000000434347290 */ /* 0x000fe4000fffe13f */
[----:B------:R-:W-:Y:S02]  /*13b0*/  USHF.R.U32.HI UR7, URZ, 0x8, UR7 ;  /* 0x000000083f077899 */ /* 0x000fe40008011607 */
[----:B------:R-:W-:Y:S02]  /*13c0*/  UISETP.GE.AND UP0, UPT, UR52, 0x1, UPT ;  /* 0x000000013400788c */ /* 0x000fe4000bf06270 */
[----:B------:R-:W-:Y:S01]  /*13d0*/  UIADD3 UR5, UR52, 0xdf, URZ ;  /* 0x000000df34057890 */ /* 0x000fe2000fffe03f */
[----:B------:R-:W-:Y:S01]  /*13e0*/  UMOV UR4, URZ ;  /* 0x0000003f00047c82 */ /* 0x000fe20008000000 */
[----:B------:R-:W-:Y:S02]  /*13f0*/  ULEA.HI UR7, UR6, UR7, URZ, 0x10 ;  /* 0x0000000706077291 */ /* 0x000fe4000f8f803f */
[----:B------:R-:W-:Y:S01]  /*1400*/  PLOP3.LUT P0, PT, PT, PT, UP0, 0x80, 0x0 ;  /* 0x000000000000781c */ /* 0x000fe20003f0f008 */
[----:B------:R-:W-:-:S02]  /*1410*/  UIMAD.WIDE UR4, UR5, -0x6db6db6d, UR4 ;  /* 0x92492493050478a5 */ /* 0x000fc4000f8e0204 */
[----:B------:R-:W-:Y:S02]  /*1420*/  ULOP3.LUT UR40, UR7, 0xff, URZ, 0xc0, !UPT ;  /* 0x000000ff07287892 */ /* 0x000fe4000f8ec03f */
[----:B------:R-:W-:Y:S02]  /*1430*/  USHF.R.U32.HI UR6, URZ, 0x1f, UR5 ;  /* 0x0000001f3f067899 */ /* 0x000fe40008011605 */
[----:B------:R-:W-:Y:S01]  /*1440*/  USHF.R.U32.HI UR44, URZ, 0x10, UR7 ;  /* 0x000000103f2c7899 */ /* 0x000fe20008011607 */
[----:B------:R-:W-:Y:S01]  /*1450*/  UMOV UR4, URZ ;  /* 0x0000003f00047c82 */ /* 0x000fe20008000000 */
[----:B------:R-:W-:-:S04]  /*1460*/  ULEA.HI.SX32 UR9, UR5, UR6, 0x19 ;  /* 0x0000000605097291 */ /* 0x000fc8000f8fca3f */
[----:B------:R-:W-:Y:S08]  /*1470*/  @!P0 BRA `(.L_x_141) ;  /* 0x0000000000908947 */ /* 0x000ff00003800000 */
[----:B------:R-:W-:Y:S01]  /*1480*/  UISETP.NE.AND UP0, UPT, UR44, URZ, UPT ;  /* 0x0000003f2c00728c */ /* 0x000fe2000bf05270 */
[----:B------:R-:W-:-:S03]  /*1490*/  ULDC UR4, c[0x0][0x9f0] ;  /* 0x00027c0000047ab9 */ /* 0x000fc60000000800 */
[----:B------:R-:W-:-:S03]  /*14a0*/  USEL UR10, UR44, UR4, UP0 ;  /* 0x000000042c0a7287 */ /* 0x000fc60008000000 */
[----:B------:R-:W-:Y:S01]  /*14b0*/  UMOV UR4, URZ ;  /* 0x0000003f00047c82 */ /* 0x000fe20008000000 */
[----:B------:R-:W-:Y:S02]  /*14c0*/  UIADD3 UR6, UR9, -0x1, UR10 ;  /* 0xffffffff09067890 */ /* 0x000fe4000fffe00a */
[----:B------:R-:W-:-:S04]  /*14d0*/  IMAD.U32 R3, RZ, RZ, UR10 ;  /* 0x0000000aff037e24 */ /* 0x000fc8000f8e00ff */
[----:B------:R-:W-:Y:S01]  /*14e0*/  IMAD.U32 R4, RZ, RZ, UR6 ;  /* 0x00000006ff047e24 */ /* 0x000fe2000f8e00ff */
[-C--:B-1----:R-:W-:Y:S01]  /*14f0*/  IABS R0, R3.reuse ;  /* 0x0000000300007213 */ /* 0x082fe20000000000 */
[----:B------:R-:W-:Y:S01]  /*1500*/  ULOP3.LUT UR6, UR6, UR10, URZ, 0x3c, !UPT ;  /* 0x0000000a06067292 */ /* 0x000fe2000f8e3c3f */
[----:B------:R-:W-:Y:S02]  /*1510*/  IABS R5, R3 ;  /* 0x0000000300057213 */ /* 0x000fe40000000000 */
[----:B------:R-:W-:Y:S02]  /*1520*/  R2UR UR11, R0 ;  /* 0x00000000000b72ca */ /* 0x000fe400000e0000 */
[----:B------:R-:W-:-:S05]  /*1530*/  IABS R4, R4 ;  /* 0x0000000400047213 */ /* 0x000fca0000000000 */
[----:B------:R-:W-:-:S05]  /*1540*/  IMAD.MOV.U32 R3, RZ, RZ, R4 ;  /* 0x000000ffff037224 */ /* 0x000fca00078e0004 */
[----:B------:R-:W-:Y:S01]  /*1550*/  R2UR UR8, R3 ;  /* 0x00000000030872ca */ /* 0x000fe200000e0000 */
[----:B------:R-:W0:Y:S08]  /*1560*/  I2F.RP R0, UR11 ;  /* 0x0000000b00007d06 */ /* 0x000e300008209400 */
[----:B0-----:R-:W0:Y:S02]  /*1570*/  MUFU.RCP R0, R0 ;  /* 0x0000000000007308 */ /* 0x001e240000001000 */
[----:B0-----:R-:W-:-:S02]  /*1580*/  VIADD R2, R0, 0xffffffe ;  /* 0x0ffffffe00027836 */ /* 0x001fc40000000000 */
[----:B------:R-:W-:-:S04]  /*1590*/  IMAD.MOV R0, RZ, RZ, -R5 ;  /* 0x000000ffff007224 */ /* 0x000fc800078e0a05 */
[----:B------:R-:W0:Y:S02]  /*15a0*/  F2I.FTZ.U32.TRUNC.NTZ R2, R2 ;  /* 0x0000000200027305 */ /* 0x000e24000021f000 */
[----:B0-----:R-:W-:-:S13]  /*15b0*/  R2UR UR5, R2 ;  /* 0x00000000020572ca */ /* 0x001fda00000e0000 */
[----:B------:R-:W-:-:S04]  /*15c0*/  UIADD3 UR7, URZ, -UR5, URZ ;  /* 0x800000053f077290 */ /* 0x000fc8000fffe03f */
[----:B------:R-:W-:-:S04]  /*15d0*/  UIMAD UR7, UR7, UR11, URZ ;  /* 0x0000000b070772a4 */ /* 0x000fc8000f8e023f */
[----:B------:R-:W-:-:S03]  /*15e0*/  UIMAD.WIDE.U32 UR4, UR5, UR7, UR4 ;  /* 0x00000007050472a5 */ /* 0x000fc6000f8e0004 */
[----:B------:R-:W-:Y:S01]  /*15f0*/  R2UR UR7, R0 ;  /* 0x00000000000772ca */ /* 0x000fe200000e0000 */
[----:B------:R-:W-:-:S12]  /*1600*/  UIMAD.WIDE.U32 UR4, UR5, UR8, URZ ;  /* 0x00000008050472a5 */ /* 0x000fd8000f8e003f */
[----:B------:R-:W-:-:S04]  /*1610*/  UIMAD UR4, UR5, UR7, UR8 ;  /* 0x00000007050472a4 */ /* 0x000fc8000f8e0208 */
[----:B------:R-:W-:-:S11]  /*1620*/  UISETP.GT.U32.AND UP1, UPT, UR11, UR4, UPT ;  /* 0x000000040b00728c */ /* 0x000fd6000bf24070 */
[----:B------:R-:W-:Y:S02]  /*1630*/  @!UP1 UIADD3 UR4, UR4, -UR11, URZ ;  /* 0x8000000b04049290 */ /* 0x000fe4000fffe03f */
[----:B------:R-:W-:Y:S02]  /*1640*/  @!UP1 UIADD3 UR5, UR5, 0x1, URZ ;  /* 0x0000000105059890 */ /* 0x000fe4000fffe03f */
[----:B------:R-:W-:Y:S02]  /*1650*/  UISETP.GE.U32.AND UP0, UPT, UR4, UR11, UPT ;  /* 0x0000000b0400728c */ /* 0x000fe4000bf06070 */
[----:B------:R-:W-:-:S09]  /*1660*/  UISETP.GE.AND UP1, UPT, UR6, URZ, UPT ;  /* 0x0000003f0600728c */ /* 0x000fd2000bf26270 */
[----:B------:R-:W-:Y:S02]  /*1670*/  @UP0 UIADD3 UR5, UR5, 0x1, URZ ;  /* 0x0000000105050890 */ /* 0x000fe4000fffe03f */
[----:B------:R-:W-:-:S05]  /*1680*/  UISETP.NE.AND UP0, UPT, UR10, URZ, UPT ;  /* 0x0000003f0a00728c */ /* 0x000fca000bf05270 */
[----:B------:R-:W-:Y:S02]  /*1690*/  UMOV UR4, UR5 ;  /* 0x0000000500047c82 */ /* 0x000fe40008000000 */
[----:B------:R-:W-:-:S04]  /*16a0*/  @!UP1 UIADD3 UR4, -UR4, URZ, URZ ;  /* 0x0000003f04049290 */ /* 0x000fc8000fffe13f */
[----:B------:R-:W-:-:S12]  /*16b0*/  @!UP0 ULOP3.LUT UR4, URZ, UR10, URZ, 0x33, !UPT ;  /* 0x0000000a3f048292 */ /* 0x000fd8000f8e333f */
.L_x_141:
[----:B------:R-:W-:Y:S01]  /*16c0*/  UIMAD UR41, UR40, UR4, URZ ;  /* 0x00000004282972a4 */ /* 0x000fe2000f8e023f */
[----:B-1----:R-:W-:Y:S01]  /*16d0*/  IMAD.U32 R0, RZ, RZ, UR9 ;  /* 0x00000009ff007e24 */ /* 0x002fe2000f8e00ff */
[----:B------:R-:W-:Y:S01]  /*16e0*/  PLOP3.LUT P0, PT, PT, PT, PT, 0x80, 0x0 ;  /* 0x000000000000781c */ /* 0x000fe20003f0f070 */
[----:B------:R-:W-:Y:S01]  /*16f0*/  IMAD.U32 R3, RZ, RZ, UR4 ;  /* 0x00000004ff037e24 */ /* 0x000fe2000f8e00ff */
[----:B------:R-:W-:Y:S01]  /*1700*/  CS2R R6, SRZ ;  /* 0x0000000000067805 */ /* 0x000fe2000001ff00 */
[----:B------:R-:W-:Y:S01]  /*1710*/  IMAD.MOV.U32 R2, RZ, RZ, RZ ;  /* 0x000000ffff027224 */ /* 0x000fe200078e00ff */
[----:B------:R-:W-:Y:S02]  /*1720*/  CS2R R44, SRZ ;  /* 0x00000000002c7805 */ /* 0x000fe4000001ff00 */
[----:B------:R-:W-:Y:S02]  /*1730*/  CS2R R8, SRZ ;  /* 0x0000000000087805 */ /* 0x000fe4000001ff00 */
[----:B------:R-:W-:-:S02]  /*1740*/  VIADDMNMX R0, R3, UR41, R0, PT ;  /* 0x0000002903007c46 */ /* 0x000fc4000b800100 */
[----:B------:R-:W-:Y:S02]  /*1750*/  CS2R R10, SRZ ;  /* 0x00000000000a7805 */ /* 0x000fe4000001ff00 */
[----:B------:R-:W-:Y:S02]  /*1760*/  CS2R R28, SRZ ;  /* 0x00000000001c7805 */ /* 0x000fe4000001ff00 */
[----:B------:R-:W-:Y:S02]  /*1770*/  CS2R R12, SRZ ;  /* 0x00000000000c7805 */ /* 0x000fe4000001ff00 */
[----:B------:R-:W-:Y:S01]  /*1780*/  R2UR UR50, R0 ;  /* 0x00000000003272ca */ /* 0x000fe200000e0000 */
[----:B------:R-:W-:Y:S01]  /*1790*/  IMAD.MOV.U32 R0, RZ, RZ, RZ ;  /* 0x000000ffff007224 */ /* 0x000fe200078e00ff */
[----:B------:R-:W-:Y:S01]  /*17a0*/  CS2R R14, SRZ ;  /* 0x00000000000e7805 */ /* 0x000fe2000001ff00 */
[----:B------:R-:W-:Y:S01]  /*17b0*/  IMAD.MOV.U32 R47, RZ, RZ, RZ ;  /* 0x000000ffff2f7224 */ /* 0x000fe200078e00ff */
        /* <DEDUP_REMOVED lines=8> */
[----:B------:R-:W-:Y:S01]  /*1840*/  CS2R R50, SRZ ;  /* 0x0000000000327805 */ /* 0x000fe2000001ff00 */
[----:B------:R-:W-:Y:S01]  /*1850*/  UISETP.GT.AND UP0, UPT, UR50, UR41, UPT ;  /* 0x000000293200728c */ /* 0x000fe2000bf04270 */
[----:B------:R-:W-:Y:S01]  /*1860*/  CS2R R60, SRZ ;  /* 0x00000000003c7805 */ /* 0x000fe2000001ff00 */
[----:B------:R-:W-:Y:S01]  /*1870*/  IMAD.MOV.U32 R90, RZ, RZ, RZ ;  /* 0x000000ffff5a7224 */ /* 0x000fe200078e00ff */
[----:B------:R-:W-:Y:S02]  /*1880*/  CS2R R62, SRZ ;  /* 0x00000000003e7805 */ /* 0x000fe4000001ff00 */
[----:B------:R-:W-:Y:S02]  /*1890*/  CS2R R58, SRZ ;  /* 0x00000000003a7805 */ /* 0x000fe4000001ff00 */
[----:B------:R-:W-:-:S02]  /*18a0*/  CS2R R68, SRZ ;  /* 0x0000000000447805 */ /* 0x000fc4000001ff00 */
[----:B------:R-:W-:Y:S02]  /*18b0*/  PLOP3.LUT P1, PT, PT, PT, UP0, 0x80, 0x0 ;  /* 0x000000000000781c */ /* 0x000fe40003f2f008 */
        /* <DEDUP_REMOVED lines=11> */
[----:B------:R-:W-:Y:S06]  /*1970*/  @!P1 BRA `(.L_x_142) ;  /* 0x000000a0007c9947 */ /* 0x000fec0003800000 */
[----:B------:R-:W0:Y:S01]  /*1980*/  S2R R4, SR_TID.X ;  /* 0x0000000000047919 */ /* 0x000e220000002100 */
[----:B------:R-:W1:Y:S01]  /*1990*/  S2UR UR6, SR_CgaCtaId ;  /* 0x00000000000679c3 */ /* 0x000e620000008800 */
[----:B------:R-:W-:Y:S02]  /*19a0*/  UMOV UR5, 0x400 ;  /* 0x0000040000057882 */ /* 0x000fe40000000000 */
[----:B-1----:R-:W-:-:S04]  /*19b0*/  ULEA UR5, UR6, UR5, 0x18 ;  /* 0x0000000506057291 */ /* 0x002fc8000f8ec03f */
[----:B------:R-:W-:Y:S01]  /*19c0*/  UIADD3 UR5, UR5, 0x1c400, URZ ;  /* 0x0001c40005057890 */ /* 0x000fe2000fffe03f */
[----:B0-----:R-:W-:-:S03]  /*19d0*/  VIADD R5, R4, 0xffffff80 ;  /* 0xffffff8004057836 */ /* 0x001fc60000000000 */
[----:B------:R-:W-:Y:S02]  /*19e0*/  ULOP3.LUT UP0, URZ, UR5, 0x9f, URZ, 0xc0, !UPT ;  /* 0x0000009f053f7892 */ /* 0x000fe4000f80c03f */
[----:B------:R-:W-:-:S04]  /*19f0*/  SHF.R.S32.HI R4, RZ, 0x1f, R5 ;  /* 0x0000001fff047819 */ /* 0x000fc80000011405 */
[----:B------:R-:W-:Y:S02]  /*1a00*/  PLOP3.LUT P0, PT, PT, PT, UP0, 0x80, 0x0 ;  /* 0x000000000000781c */ /* 0x000fe40003f0f008 */
[----:B------:R-:W-:-:S04]  /*1a10*/  LEA.HI R4, R4, R5, RZ, 0x7 ;  /* 0x0000000504047211 */ /* 0x000fc800078f38ff */
[----:B------:R-:W-:-:S05]  /*1a20*/  SHF.R.S32.HI R4, RZ, 0x7, R4 ;  /* 0x00000007ff047819 */ /* 0x000fca0000011404 */
[----:B------:R-:W0:Y:S02]  /*1a30*/  SHFL.IDX PT, R0, R4, RZ, 0x1f ;  /* 0x00001fff04007589 */ /* 0x000e2400000e0000 */
[----:B0-----:R-:W-:-:S13]  /*1a40*/  R2UR UR43, R0 ;  /* 0x00000000002b72ca */ /* 0x001fda00000e0000 */
        /* <DEDUP_REMOVED lines=23> */
.L_x_143:
[----:B------:R-:W-:Y:S01]  /*1bc0*/  ULDC.64 UR6, c[0x0][0x998] ;  /* 0x0002660000067ab9 */ /* 0x000fe20000000a00 */
[----:B------:R-:W-:Y:S01]  /*1bd0*/  ULDC.64 UR4, c[0x0][0x990] ;  /* 0x0002640000047ab9 */ /* 0x000fe20000000a00 */
[----:B------:R-:W-:Y:S02]  /*1be0*/  ISETP.NE.U32.AND P1, PT, RZ, UR6, PT ;  /* 0x00000006ff007c0c */ /* 0x000fe4000bf25070 */
[----:B------:R-:W-:Y:S02]  /*1bf0*/  ISETP.NE.U32.AND P0, PT, RZ, UR4, PT ;  /* 0x00000004ff007c0c */ /* 0x000fe4000bf05070 */
[----:B------:R-:W-:Y:S02]  /*1c00*/  ISETP.NE.AND.EX P1, PT, RZ, UR7, PT, P1 ;  /* 0x00000007ff007c0c */ /* 0x000fe4000bf25310 */
[----:B------:R-:W-:-:S11]  /*1c10*/  ISETP.NE.AND.EX P0, PT, RZ, UR5, PT, P0 ;  /* 0x00000005ff007c0c */ /* 0x000fd6000bf05300 */
[----:B------:R-:W0:Y:S08]  /*1c20*/  @P1 LDC.64 R8, c[0x0][0x9b8] ;  /* 0x00026e00ff081b82 */ /* 0x000e300000000a00 */
[----:B------:R-:W1:Y:S08]  /*1c30*/  @P0 LDC.64 R6, c[0x0][0x9a8] ;  /* 0x00026a00ff060b82 */ /* 0x000e700000000a00 */
[----:B------:R-:W2:Y:S08]  /*1c40*/  @P0 LDC.64 R10, c[0x0][0x9b0] ;  /* 0x00026c00ff0a0b82 */ /* 0x000eb00000000a00 */
[----:B------:R-:W3:Y:S01]  /*1c50*/  @P1 LDC.64 R12, c[0x0][0x9c0] ;  /* 0x00027000ff0c1b82 */ /* 0x000ee20000000a00 */
[----:B0-----:R-:W-:-:S02]  /*1c60*/  @P1 IMAD R2, R8, UR37, RZ ;  /* 0x0000002508021c24 */ /* 0x001fc4000f8e02ff */
[----:B------:R-:W-:-:S04]  /*1c70*/  @P1 IMAD.WIDE.U32 R4, R8, UR36, RZ ;  /* 0x0000002408041c25 */ /* 0x000fc8000f8e00ff */
[----:B------:R-:W-:Y:S02]  /*1c80*/  @P1 IMAD R9, R9, UR36, R2 ;  /* 0x0000002409091c24 */ /* 0x000fe4000f8e0202 */
[C---:B-1----:R-:W-:Y:S02]  /*1c90*/  @P0 IMAD R0, R6.reuse, UR37, RZ ;  /* 0x0000002506000c24 */ /* 0x042fe4000f8e02ff */
[----:B------:R-:W-:-:S04]  /*1ca0*/  @P0 IMAD.WIDE.U32 R2, R6, UR36, RZ ;  /* 0x0000002406020c25 */ /* 0x000fc8000f8e00ff */
[----:B------:R-:W-:Y:S02]  /*1cb0*/  @P0 IMAD R7, R7, UR36, R0 ;  /* 0x0000002407070c24 */ /* 0x000fe4000f8e0200 */
[----:B------:R-:W-:Y:S02]  /*1cc0*/  @P1 IMAD.IADD R5, R5, 0x1, R9 ;  /* 0x0000000105051824 */ /* 0x000fe400078e0209 */
[----:B------:R-:W-:Y:S02]  /*1cd0*/  @P0 IMAD.IADD R3, R3, 0x1, R7 ;  /* 0x0000000103030824 */ /* 0x000fe400078e0207 */
[----:B------:R-:W-:Y:S02]  /*1ce0*/  IMAD.MOV.U32 R0, RZ, RZ, 0x3f800000 ;  /* 0x3f800000ff007424 */ /* 0x000fe400078e00ff */
[----:B--2---:R-:W-:-:S04]  /*1cf0*/  @P0 IMAD.WIDE.U32 R2, R10, UR39, R2 ;  /* 0x000000270a020c25 */ /* 0x004fc8000f8e0002 */
[----:B---3--:R-:W-:Y:S01]  /*1d00*/  @P1 IMAD.WIDE.U32 R6, R12, UR39, R4 ;  /* 0x000000270c061c25 */ /* 0x008fe2000f8e0004 */
[----:B------:R-:W-:-:S03]  /*1d10*/  @P0 LEA R4, P2, R2, UR4, 0x2 ;  /* 0x0000000402040c11 */ /* 0x000fc6000f8410ff */
[----:B------:R-:W-:Y:S01]  /*1d20*/  @P0 IMAD R5, R11, UR39, R3 ;  /* 0x000000270b050c24 */ /* 0x000fe2000f8e0203 */
[----:B------:R-:W-:Y:S01]  /*1d30*/  @P1 LEA R8, P3, R6, UR6, 0x2 ;  /* 0x0000000606081c11 */ /* 0x000fe2000f8610ff */
[----:B------:R-:W-:Y:S02]  /*1d40*/  @P1 IMAD R3, R13, UR39, R7 ;  /* 0x000000270d031c24 */ /* 0x000fe4000f8e0207 */
[----:B------:R-:W-:Y:S01]  /*1d50*/  IMAD.MOV.U32 R7, RZ, RZ, 0x3f800000 ;  /* 0x3f800000ff077424 */ /* 0x000fe200078e00ff */
[----:B------:R-:W-:Y:S02]  /*1d60*/  @P0 LEA.HI.X R5, R2, UR5, R5, 0x2, P2 ;  /* 0x0000000502050c11 */ /* 0x000fe400090f1405 */
[----:B------:R-:W-:-:S03]  /*1d70*/  @P1 LEA.HI.X R9, R6, UR7, R3, 0x2, P3 ;  /* 0x0000000706091c11 */ /* 0x000fc600098f1403 */
[----:B------:R0:W2:Y:S04]  /*1d80*/  @P0 LDG.E R7, desc[UR48][R4.64] ;  /* 0x0000003004070981 */ /* 0x0000a8000c1e1900 */
[----:B------:R-:W2:Y:S01]  /*1d90*/  @P1 LDG.E R0, desc[UR48][R8.64] ;  /* 0x0000003008001981 */ /* 0x000ea2000c1e1900 */
[----:B------:R-:W1:Y:S01]  /*1da0*/  S2UR UR5, SR_CgaCtaId ;  /* 0x00000000000579c3 */ /* 0x000e620000008800 */
[----:B------:R-:W-:Y:S01]  /*1db0*/  ULEA.HI UR4, UR46, UR46, URZ, 0x1 ;  /* 0x0000002e2e047291 */ /* 0x000fe2000f8f083f */
[----:B------:R-:W-:-:S03]  /*1dc0*/  MOV R2, 0x400 ;  /* 0x0000040000027802 */ /* 0x000fc60000000f00 */
[----:B------:R-:W-:Y:S01]  /*1dd0*/  ULOP3.LUT UR4, UR4, 0xfffffffe, URZ, 0xc0, !UPT ;  /* 0xfffffffe04047892 */ /* 0x000fe2000f8ec03f */
[----:B0-----:R-:W-:-:S03]  /*1de0*/  IMAD.U32 R4, RZ, RZ, UR47 ;  /* 0x0000002fff047e24 */ /* 0x001fc6000f8e00ff */
[----:B------:R-:W-:Y:S02]  /*1df0*/  UIADD3 UR4, UR46, -UR4, URZ ;  /* 0x800000042e047290 */ /* 0x000fe4000fffe03f */
[----:B------:R-:W-:-:S04]  /*1e00*/  ISETP.NE.AND P0, PT, R4, 0x3, PT ;  /* 0x000000030400780c */ /* 0x000fc80003f05270 */
[----:B------:R-:W-:Y:S01]  /*1e10*/  IMAD.U32 R11, RZ, RZ, UR4 ;  /* 0x00000004ff0b7e24 */ /* 0x000fe2000f8e00ff */
[----:B------:R-:W-:-:S04]  /*1e20*/  ULDC UR4, c[0x0][0x9d8] ;  /* 0x0002760000047ab9 */ /* 0x000fc80000000800 */
[----:B------:R-:W-:Y:S01]  /*1e30*/  SHF.L.U32 R11, R11, 0x1f, RZ ;  /* 0x0000001f0b0b7819 */ /* 0x000fe200000006ff */
[----:B-1----:R-:W-:-:S05]  /*1e40*/  IMAD.U32 R3, RZ, RZ, UR5 ;  /* 0x00000005ff037e24 */ /* 0x002fca000f8e00ff */
[----:B------:R-:W-:-:S04]  /*1e50*/  LEA R2, R3, R2, 0x18 ;  /* 0x0000000203027211 */ /* 0x000fc800078ec0ff */
[----:B------:R-:W0:Y:S01]  /*1e60*/  SYNCS.PHASECHK.TRANS64.TRYWAIT P1, [R2+URZ+0x2e800], R11 ;  /* 0x02e8000b020075a7 */ /* 0x000e22000802017f */
[----:B--2---:R-:W-:-:S04]  /*1e70*/  FMUL.FTZ R0, R7, R0 ;  /* 0x0000000007007220 */ /* 0x004fc80000410000 */
[----:B------:R-:W-:Y:S01]  /*1e80*/  FMUL.FTZ R0, R0, UR4 ;  /* 0x0000000400007c20 */ /* 0x000fe20008410000 */
[----:B0-----:R-:W-:Y:S06]  /*1e90*/  @!P1 BRA `(.L_x_144) ;  /* 0x0000013400709947 */ /* 0x001fec0003800000 */
.L_x_278:
[----:B------:R-:W-:Y:S05]  /*1ea0*/  @!P0 BRA `(.L_x_145) ;  /* 0x0000000000048947 */ /* 0x000fea0003800000 */
[----:B------:R-:W-:Y:S01]  /*1eb0*/  BPT.TRAP 0x1 ;  /* 0x000000040000795c */ /* 0x000fe20000300000 */
.L_x_145:
[----:B------:R-:W-:Y:S02]  /*1ec0*/  IMAD.U32 R7, RZ, RZ, UR45 ;  /* 0x0000002dff077e24 */ /* 0x000fe4000f8e00ff */
[----:B------:R-:W-:-:S03]  /*1ed0*/  IMAD.U32 R5, RZ, RZ, UR51 ;  /* 0x00000033ff057e24 */ /* 0x000fc6000f8e00ff */
[----:B------:R-:W-:Y:S01]  /*1ee0*/  SHF.L.U32 R7, R7, 0x1f, RZ ;  /* 0x0000001f07077819 */ /* 0x000fe200000006ff */
[----:B------:R-:W-:-:S04]  /*1ef0*/  IMAD R6, R5, 0x8, R2 ;  /* 0x0000000805067824 */ /* 0x000fc800078e0202 */
[----:B------:R1:W2:Y:S01]  /*1f00*/  SYNCS.PHASECHK.TRANS64.TRYWAIT P2, [R6+URZ+0x2e830], R7 ;  /* 0x02e83007060075a7 */ /* 0x0002a2000804017f */
[----:B------:R-:W-:Y:S05]  /*1f10*/  @!P0 BRA `(.L_x_146) ;  /* 0x0000000000048947 */ /* 0x000fea0003800000 */
[----:B------:R-:W-:Y:S01]  /*1f20*/  BPT.TRAP 0x1 ;  /* 0x000000040000795c */ /* 0x000fe20000300000 */
.L_x_146:
[----:B------:R-:W3:Y:S01]  /*1f30*/  S2R R4, SR_TID.X ;  /* 0x0000000000047919 */ /* 0x000ee20000002100 */
[----:B------:R-:W-:-:S05]  /*1f40*/  VIADD R5, R2, 0x20400 ;  /* 0x0002040002057836 */ /* 0x000fca0000000000 */
[----:B------:R-:W-:-:S04]  /*1f50*/  SHF.R.U32.HI R5, RZ, 0x4, R5 ;  /* 0x00000004ff057819 */ /* 0x000fc80000011605 */
[----:B------:R-:W-:Y:S02]  /*1f60*/  LOP3.LUT R5, R5, 0x3fff, RZ, 0xc0, !PT ;  /* 0x00003fff05057812 */ /* 0x000fe400078ec0ff */
[----:B---3--:R-:W-:Y:S01]  /*1f70*/  LOP3.LUT P1, R4, R4, 0x7f, RZ, 0xc0, !PT ;  /* 0x0000007f04047812 */ /* 0x008fe2000782c0ff */
[----:B--2---:R-:W-:-:S12]  /*1f80*/  @P2 BRA `(.L_x_147) ;  /* 0x0000000000082947 */ /* 0x004fd80003800000 */
[----:B------:R-:W2:Y:S02]  /*1f90*/  SYNCS.PHASECHK.TRANS64.TRYWAIT P2, [R6+URZ+0x2e830], R7 ;  /* 0x02e83007060075a7 */ /* 0x000ea4000804017f */
[----:B--2---:R-:W-:Y:S05]  /*1fa0*/  @!P2 BRA `(.L_x_148) ;  /* 0x000001340040a947 */ /* 0x004fea0003800000 */
.L_x_147:
[----:B------:R-:W-:Y:S05]  /*1fb0*/  WARPSYNC.ALL ;  /* 0x0000000000007948 */ /* 0x000fea0003800000 */
[----:B------:R-:W-:Y:S01]  /*1fc0*/  IMAD.MOV.U32 R25, RZ, RZ, RZ ;  /* 0x000000ffff197224 */ /* 0x000fe200078e00ff */
[----:B------:R-:W-:-:S04]  /*1fd0*/  LOP3.LUT R5, R5, 0x10000, RZ, 0xfc, !PT ;  /* 0x0001000005057812 */ /* 0x000fc800078efcff */
[----:B------:R-:W-:Y:S01]  /*1fe0*/  R2UR UR20, R5 ;  /* 0x00000000051472ca */ /* 0x000fe200000e0000 */
[----:B------:R-:W-:Y:S01]  /*1ff0*/  ULOP3.LUT UR12, UR53, 0x10000, URZ, 0xfc, !UPT ;  /* 0x00010000350c7892 */ /* 0x000fe2000f8efc3f */
[----:B------:R-:W-:Y:S01]  /*2000*/  WARPGROUP.ARRIVE ;  /* 0x00000000000079c5 */ /* 0x000fe20000000000 */
[----:B------:R-:W-:Y:S01]  /*2010*/  UMOV UR17, 0x40000040 ;  /* 0x4000004000117882 */ /* 0x000fe20000000000 */
[----:B------:R-:W-:Y:S01]  /*2020*/  UMOV UR19, 0x40000040 ;  /* 0x4000004000137882 */ /* 0x000fe20000000000 */
[----:B------:R-:W3:Y:S01]  /*2030*/  LDL R141, [R1+0x8] ;  /* 0x00000800018d7983 */ /* 0x000ee20000100800 */
[----:B------:R-:W-:Y:S01]  /*2040*/  UIADD3 UR7, UR12, 0x2, URZ ;  /* 0x000000020c077890 */ /* 0x000fe2000fffe03f */
[----:B------:R-:W-:Y:S01]  /*2050*/  P2R R140, PR, RZ, 0x1 ;  /* 0x00000001ff8c7803 */ /* 0x000fe20000000000 */
[----:B------:R-:W-:Y:S01]  /*2060*/  UMOV UR16, UR12 ;  /* 0x0000000c00107c82 */ /* 0x000fe20008000000 */
[----:B------:R-:W-:Y:S01]  /*2070*/  UIADD3 UR11, UR12, 0x4, URZ ;  /* 0x000000040c0b7890 */ /* 0x000fe2000fffe03f */
[----:B-12---:R-:W-:Y:S01]  /*2080*/  @!P1 VIADD R6, R6, 0x2e840 ;  /* 0x0002e84006069836 */ /* 0x006fe20000000000 */
[----:B------:R-:W-:-:S02]  /*2090*/  UIADD3 UR14, UR12, 0x6, URZ ;  /* 0x000000060c0e7890 */ /* 0x000fc4000fffe03f */
[----:B------:R-:W-:Y:S01]  /*20a0*/  UIMAD UR20, UR51, 0x700, UR20 ;  /* 0x00000700331478a4 */ /* 0x000fe2000f8e0214 */
[----:B------:R-:W-:Y:S01]  /*20b0*/  UMOV UR13, 0x40000040 ;  /* 0x40000040000d7882 */ /* 0x000fe20000000000 */
[----:B------:R-:W-:Y:S02]  /*20c0*/  UMOV UR15, 0x40000040 ;  /* 0x40000040000f7882 */ /* 0x000fe40000000000 */
[----:B------:R-:W-:Y:S02]  /*20d0*/  UIADD3 UR4, UR20, 0x200, URZ ;  /* 0x0000020014047890 */ /* 0x000fe4000fffe03f */
[----:B------:R-:W-:Y:S02]  /*20e0*/  UIADD3 UR5, UR20, 0x300, URZ ;  /* 0x0000030014057890 */ /* 0x000fe4000fffe03f */
[----:B------:R-:W-:Y:S01]  /*20f0*/  UMOV UR18, UR20 ;  /* 0x0000001400127c82 */ /* 0x000fe20008000000 */
[----:B------:R-:W-:Y:S01]  /*2100*/  UIADD3 UR6, UR20, 0x400, URZ ;  /* 0x0000040014067890 */ /* 0x000fe2000fffe03f */
[----:B------:R-:W-:Y:S01]  /*2110*/  QGMMA.64x32x32.F32.E4M3.E4M3 R124, gdesc[UR16], RZ, !UPT, gsb0 ;  /* 0x00600000107c79f3 */ /* 0x000fe2000c0008ff */
[----:B------:R-:W-:Y:S01]  /*2120*/  UIADD3 UR18, UR20, 0x100, URZ ;  /* 0x0000010014127890 */ /* 0x000fe2000fffe03f */
[----:B------:R-:W-:Y:S01]  /*2130*/  UMOV UR19, 0x40000040 ;  /* 0x4000004000137882 */ /* 0x000fe20000000000 */
[----:B------:R-:W-:-:S02]  /*2140*/  UIADD3 UR8, UR20, 0x202, URZ ;  /* 0x0000020214087890 */ /* 0x000fc4000fffe03f */
[----:B------:R-:W-:Y:S02]  /*2150*/  UIADD3 UR9, UR20, 0x302, URZ ;  /* 0x0000030214097890 */ /* 0x000fe4000fffe03f */
[----:B------:R-:W-:Y:S02]  /*2160*/  UIADD3 UR10, UR20, 0x402, URZ ;  /* 0x00000402140a7890 */ /* 0x000fe4000fffe03f */
[----:B------:R-:W-:Y:S01]  /*2170*/  UIADD3 UR12, UR20, 0x404, URZ ;  /* 0x00000404140c7890 */ /* 0x000fe2000fffe03f */
[----:B------:R-:W-:Y:S02]  /*2180*/  WARPGROUP.DEPBAR.LE gsb0, 0x0 ;  /* 0x00008000000079c5 */ /* 0x000fe40000010000 */
[----:B------:R-:W-:-:S06]  /*2190*/  WARPGROUP.ARRIVE ;  /* 0x00000000000079c5 */ /* 0x000fcc0000000000 */
[----:B------:R-:W-:Y:S01]  /*21a0*/  QGMMA.64x32x32.F32.E4M3.E4M3 R108, gdesc[UR16], RZ, !UPT, gsb0 ;  /* 0x00600000106c79f3 */ /* 0x000fe2000c0008ff */
[----:B------:R-:W-:Y:S01]  /*21b0*/  UMOV UR18, UR4 ;  /* 0x0000000400127c82 */ /* 0x000fe20008000000 */
[----:B------:R-:W-:Y:S01]  /*21c0*/  UMOV UR19, 0x40000040 ;  /* 0x4000004000137882 */ /* 0x000fe20000000000 */
        /* <DEDUP_REMOVED lines=18> */
[----:B------:R-:W-:Y:S01]  /*22f0*/  UMOV UR4, UR7 ;  /* 0x0000000700047c82 */ /* 0x000fe20008000000 */
[----:B------:R-:W-:Y:S01]  /*2300*/  UMOV UR7, 0x40000040 ;  /* 0x4000004000077882 */ /* 0x000fe20000000000 */
[----:B------:R-:W-:Y:S02]  /*2310*/  WARPGROUP.DEPBAR.LE gsb0, 0x0 ;  /* 0x00008000000079c5 */ /* 0x000fe40000010000 */
[----:B------:R-:W-:-:S06]  /*2320*/  WARPGROUP.ARRIVE ;  /* 0x00000000000079c5 */ /* 0x000fcc0000000000 */
[----:B------:R-:W-:Y:S01]  /*2330*/  QGMMA.64x32x32.F32.E4M3.E4M3 R44, gdesc[UR16], RZ, !UPT, gsb0 ;  /* 0x00600000102c79f3 */ /* 0x000fe2000c0008ff */
[----:B------:R-:W-:Y:S01]  /*2340*/  UMOV UR18, UR5 ;  /* 0x0000000500127c82 */ /* 0x000fe20008000000 */
[----:B------:R-:W-:Y:S01]  /*2350*/  UMOV UR19, 0x40000040 ;  /* 0x4000004000137882 */ /* 0x000fe20000000000 */
[----:B------:R-:W-:Y:S01]  /*2360*/  UMOV UR5, 0x40000040 ;  /* 0x4000004000057882 */ /* 0x000fe20000000000 */
[----:B------:R-:W-:Y:S02]  /*2370*/  WARPGROUP.DEPBAR.LE gsb0, 0x0 ;  /* 0x00008000000079c5 */ /* 0x000fe40000010000 */
[----:B------:R-:W-:-:S06]  /*2380*/  WARPGROUP.ARRIVE ;  /* 0x00000000000079c5 */ /* 0x000fcc0000000000 */
[----:B------:R-:W-:Y:S01]  /*2390*/  QGMMA.64x32x32.F32.E4M3.E4M3 R28, gdesc[UR16], RZ, !UPT, gsb0 ;  /* 0x00600000101c79f3 */ /* 0x000fe2000c0008ff */
[----:B------:R-:W-:Y:S02]  /*23a0*/  UIADD3 UR18, UR20, 0x6, URZ ;  /* 0x0000000614127890 */ /* 0x000fe4000fffe03f */
        /* <DEDUP_REMOVED lines=28> */
[----:B------:R-:W-:Y:S01]  /*2570*/  UMOV UR8, UR11 ;  /* 0x0000000b00087c82 */ /* 0x000fe20008000000 */
[----:B------:R-:W-:Y:S01]  /*2580*/  UMOV UR11, 0x40000040 ;  /* 0x40000040000b7882 */ /* 0x000fe20000000000 */
[----:B------:R-:W-:Y:S02]  /*2590*/  WARPGROUP.DEPBAR.LE gsb0, 0x0 ;  /* 0x00008000000079c5 */ /* 0x000fe40000010000 */
[----:B------:R-:W-:-:S06]  /*25a0*/  WARPGROUP.ARRIVE ;  /* 0x00000000000079c5 */ /* 0x000fcc0000000000 */
[----:B------:R-:W-:Y:S01]  /*25b0*/  QGMMA.64x32x32.F32.E4M3.E4M3 R44, gdesc[UR4], R44, gsb0 ;  /* 0x00600000042c79f3 */ /* 0x000fe2000800082c */
[----:B------:R-:W-:Y:S01]  /*25c0*/  UMOV UR6, UR9 ;  /* 0x0000000900067c82 */ /* 0x000fe20008000000 */
[----:B------:R-:W-:Y:S01]  /*25d0*/  UMOV UR7, 0x40000040 ;  /* 0x4000004000077882 */ /* 0x000fe20000000000 */
[----:B------:R-:W-:Y:S01]  /*25e0*/  UMOV UR9, 0x40000040 ;  /* 0x4000004000097882 */ /* 0x000fe20000000000 */
[----:B------:R-:W-:Y:S02]  /*25f0*/  WARPGROUP.DEPBAR.LE gsb0, 0x0 ;  /* 0x00008000000079c5 */ /* 0x000fe40000010000 */
[----:B------:R-:W-:-:S06]  /*2600*/  WARPGROUP.ARRIVE ;  /* 0x00000000000079c5 */ /* 0x000fcc0000000000 */
[----:B------:R-:W-:Y:S01]  /*2610*/  QGMMA.64x32x32.F32.E4M3.E4M3 R28, gdesc[UR4], R28, gsb0 ;  /* 0x00600000041c79f3 */ /* 0x000fe2000800081c */
[----:B------:R-:W-:Y:S02]  /*2620*/  UIADD3 UR6, UR20, 0x204, URZ ;  /* 0x0000020414067890 */ /* 0x000fe4000fffe03f */
        /* <DEDUP_REMOVED lines=24> */
[----:B------:R-:W-:Y:S01]  /*27b0*/  UMOV UR14, UR18 ;  /* 0x00000012000e7c82 */ /* 0x000fe20008000000 */
        /* <DEDUP_REMOVED lines=13> */
[----:B------:R-:W-:Y:S02]  /*2890*/  ULDC UR11, c[0x0][0x988] ;  /* 0x00026200000b7ab9 */ /* 0x000fe40000000800 */
        /* <DEDUP_REMOVED lines=8> */
[C---:B------:R-:W-:Y:S01]  /*2920*/  FMUL.FTZ R7, R0.reuse, R124 ;  /* 0x0000007c00077220 */ /* 0x040fe20000410000 */
[C---:B------:R-:W-:Y:S01]  /*2930*/  FMUL.FTZ R9, R0.reuse, R125 ;  /* 0x0000007d00097220 */ /* 0x040fe20000410000 */
[C---:B0-----:R-:W-:Y:S01]  /*2940*/  FMUL.FTZ R11, R0.reuse, R128 ;  /* 0x00000080000b7220 */ /* 0x041fe20000410000 */
[----:B------:R-:W-:Y:S01]  /*2950*/  FMUL.FTZ R12, R0, R129 ;  /* 0x00000081000c7220 */ /* 0x000fe20000410000 */
[----:B------:R-:W-:Y:S01]  /*2960*/  QGMMA.64x32x32.F32.E4M3.E4M3 R108, gdesc[UR12], R108, gsb0 ;  /* 0x006000000c6c79f3 */ /* 0x000fe2000800086c */
[----:B------:R-:W-:Y:S01]  /*2970*/  UIADD3 UR14, UR20, 0x206, URZ ;  /* 0x00000206140e7890 */ /* 0x000fe2000fffe03f */
[----:B------:R-:W-:Y:S01]  /*2980*/  MUFU.TANH R10, R10 ;  /* 0x0000000a000a7308 */ /* 0x000fe20000002400 */
[----:B------:R-:W-:Y:S01]  /*2990*/  UMOV UR15, 0x40000040 ;  /* 0x40000040000f7882 */ /* 0x000fe20000000000 */
[----:B------:R-:W-:-:S02]  /*29a0*/  IMAD.U32 R128, RZ, RZ, UR50 ;  /* 0x00000032ff807e24 */ /* 0x000fc4000f8e00ff */
[C---:B------:R-:W-:Y:S01]  /*29b0*/  FMUL.FTZ R8, R0.reuse, R126 ;  /* 0x0000007e00087220 */ /* 0x040fe20000410000 */
[C---:B------:R-:W-:Y:S01]  /*29c0*/  FMUL.FTZ R14, R0.reuse, R132 ;  /* 0x00000084000e7220 */ /* 0x040fe20000410000 */
[C---:B------:R-:W-:Y:S01]  /*29d0*/  FMUL.FTZ R15, R0.reuse, R133 ;  /* 0x00000085000f7220 */ /* 0x040fe20000410000 */
[C---:B------:R-:W-:Y:S01]  /*29e0*/  FMUL.FTZ R13, R0.reuse, R130 ;  /* 0x00000082000d7220 */ /* 0x040fe20000410000 */
[C---:B------:R-:W-:Y:S01]  /*29f0*/  FMUL.FTZ R20, R0.reuse, R131 ;  /* 0x0000008300147220 */ /* 0x040fe20000410000 */
[----:B------:R-:W0:Y:S01]  /*2a00*/  MUFU.TANH R7, R7 ;  /* 0x0000000700077308 */ /* 0x000e220000002400 */
[C---:B------:R-:W-:Y:S01]  /*2a10*/  FMUL.FTZ R21, R0.reuse, R136 ;  /* 0x0000008800157220 */ /* 0x040fe20000410000 */
[C---:B------:R-:W-:Y:S01]  /*2a20*/  FMUL.FTZ R27, R0.reuse, R135 ;  /* 0x00000087001b7220 */ /* 0x040fe20000410000 */
[C---:B------:R-:W-:Y:S01]  /*2a30*/  FMUL.FTZ R26, R0.reuse, R137 ;  /* 0x00000089001a7220 */ /* 0x040fe20000410000 */
[C---:B------:R-:W-:Y:S01]  /*2a40*/  FMUL.FTZ R24, R0.reuse, R134 ;  /* 0x0000008600187220 */ /* 0x040fe20000410000 */
[C---:B------:R-:W-:Y:S01]  /*2a50*/  FMUL.FTZ R124, R0.reuse, R138 ;  /* 0x0000008a007c7220 */ /* 0x040fe20000410000 */
[----:B------:R-:W-:Y:S01]  /*2a60*/  FMUL.FTZ R125, R0, R139 ;  /* 0x0000008b007d7220 */ /* 0x000fe20000410000 */
[----:B------:R-:W-:Y:S01]  /*2a70*/  UIADD3 UR50, UR50, -0x2, URZ ;  /* 0xfffffffe32327890 */ /* 0x000fe2000fffe03f */
[----:B------:R-:W-:Y:S03]  /*2a80*/  MUFU.TANH R9, R9 ;  /* 0x0000000900097308 */ /* 0x000fe60000002400 */
[----:B------:R-:W-:-:S05]  /*2a90*/  UISETP.GE.AND UP0, UPT, UR50, UR41, UPT ;  /* 0x000000293200728c */ /* 0x000fca000bf06270 */
[----:B------:R-:W1:Y:S08]  /*2aa0*/  MUFU.TANH R11, R11 ;  /* 0x0000000b000b7308 */ /* 0x000e700000002400 */
[----:B------:R-:W2:Y:S08]  /*2ab0*/  MUFU.TANH R12, R12 ;  /* 0x0000000c000c7308 */ /* 0x000eb00000002400 */
[----:B------:R-:W4:Y:S08]  /*2ac0*/  MUFU.TANH R8, R8 ;  /* 0x0000000800087308 */ /* 0x000f300000002400 */
[----:B------:R-:W5:Y:S08]  /*2ad0*/  MUFU.TANH R14, R14 ;  /* 0x0000000e000e7308 */ /* 0x000f700000002400 */
[----:B------:R-:W5:Y:S01]  /*2ae0*/  MUFU.TANH R15, R15 ;  /* 0x0000000f000f7308 */ /* 0x000f620000002400 */
[----:B------:R-:W-:-:S02]  /*2af0*/  WARPGROUP.DEPBAR.LE gsb0, 0x0 ;  /* 0x00008000000079c5 */ /* 0x000fc40000010000 */
[----:B------:R-:W-:Y:S01]  /*2b00*/  WARPGROUP.ARRIVE ;  /* 0x00000000000079c5 */ /* 0x000fe20000000000 */
[C---:B------:R-:W-:Y:S01]  /*2b10*/  FMUL.FTZ R127, R0.reuse, R115 ;  /* 0x00000073007f7220 */ /* 0x040fe20000410000 */
[C---:B------:R-:W-:Y:S01]  /*2b20*/  FMUL.FTZ R115, R0.reuse, R117 ;  /* 0x0000007500737220 */ /* 0x040fe20000410000 */
[C---:B------:R-:W-:Y:S01]  /*2b30*/  FMUL.FTZ R117, R0.reuse, R120 ;  /* 0x0000007800757220 */ /* 0x040fe20000410000 */
[C---:B------:R-:W-:Y:S01]  /*2b40*/  FMUL.FTZ R120, R0.reuse, R122 ;  /* 0x0000007a00787220 */ /* 0x040fe20000410000 */
[----:B------:R-:W5:Y:S01]  /*2b50*/  MUFU.TANH R13, R13 ;  /* 0x0000000d000d7308 */ /* 0x000f620000002400 */
[----:B------:R-:W-:Y:S01]  /*2b60*/  QGMMA.64x32x32.F32.E4M3.E4M3 R92, gdesc[UR12], R92, gsb0 ;  /* 0x006000000c5c79f3 */ /* 0x000fe2000800085c */
[----:B------:R-:W-:Y:S01]  /*2b70*/  UIADD3 UR14, UR20, 0x306, URZ ;  /* 0x00000306140e7890 */ /* 0x000fe2000fffe03f */
[C---:B------:R-:W-:Y:S01]  /*2b80*/  FMUL.FTZ R108, R0.reuse, R108 ;  /* 0x0000006c006c7220 */ /* 0x040fe20000410000 */
[----:B------:R-:W-:Y:S01]  /*2b90*/  UMOV UR15, 0x40000040 ;  /* 0x40000040000f7882 */ /* 0x000fe20000000000 */
[C---:B------:R-:W-:Y:S01]  /*2ba0*/  FMUL.FTZ R109, R0.reuse, R109 ;  /* 0x0000006d006d7220 */ /* 0x040fe20000410000 */
[C---:B------:R-:W-:Y:S01]  /*2bb0*/  FMUL.FTZ R126, R0.reuse, R111 ;  /* 0x0000006f007e7220 */ /* 0x040fe20000410000 */
[C---:B------:R-:W-:Y:S01]  /*2bc0*/  FMUL.FTZ R111, R0.reuse, R112 ;  /* 0x00000070006f7220 */ /* 0x040fe20000410000 */
[----:B------:R-:W-:Y:S01]  /*2bd0*/  MUFU.TANH R21, R21 ;  /* 0x0000001500157308 */ /* 0x000fe20000002400 */
        /* <DEDUP_REMOVED lines=8> */
[----:B------:R-:W-:-:S07]  /*2c60*/  FMUL.FTZ R114, R0, R114 ;  /* 0x0000007200727220 */ /* 0x000fce0000410000 */
[----:B------:R-:W5:Y:S08]  /*2c70*/  MUFU.TANH R26, R26 ;  /* 0x0000001a001a7308 */ /* 0x000f700000002400 */
[----:B------:R-:W5:Y:S08]  /*2c80*/  MUFU.TANH R24, R24 ;  /* 0x0000001800187308 */ /* 0x000f700000002400 */
[----:B------:R-:W5:Y:S08]  /*2c90*/  MUFU.TANH R108, R108 ;  /* 0x0000006c006c7308 */ /* 0x000f700000002400 */
        /* <DEDUP_REMOVED lines=8> */
[C---:B------:R-:W-:Y:S01]  /*2d20*/  FMUL.FTZ R104, R0.reuse, R106 ;  /* 0x0000006a00687220 */ /* 0x040fe20000410000 */
[----:B------:R-:W-:Y:S01]  /*2d30*/  QGMMA.64x32x32.F32.E4M3.E4M3 R76, gdesc[UR12], R76, gsb0 ;  /* 0x006000000c4c79f3 */ /* 0x000fe2000800084c */
[----:B------:R-:W-:Y:S01]  /*2d40*/  UIADD3 UR14, UR20, 0x406, URZ ;  /* 0x00000406140e7890 */ /* 0x000fe2000fffe03f */
[----:B------:R-:W-:Y:S01]  /*2d50*/  MUFU.TANH R124, R124 ;  /* 0x0000007c007c7308 */ /* 0x000fe20000002400 */
[----:B------:R-:W-:Y:S01]  /*2d60*/  UMOV UR15, 0x40000040 ;  /* 0x40000040000f7882 */ /* 0x000fe20000000000 */
        /* <DEDUP_REMOVED lines=9> */
[C---:B------:R-:W-:Y:S01]  /*2e00*/  FMUL.FTZ R98, R0.reuse, R98 ;  /* 0x0000006200627220 */ /* 0x040fe20000410000 */
[C---:B------:R-:W-:Y:S01]  /*2e10*/  FMUL.FTZ R103, R0.reuse, R103 ;  /* 0x0000006700677220 */ /* 0x040fe20000410000 */
[----:B------:R-:W-:-:S03]  /*2e20*/  FMUL.FTZ R102, R0, R102 ;  /* 0x0000006600667220 */ /* 0x000fc60000410000 */
[----:B------:R-:W5:Y:S08]  /*2e30*/  MUFU.TANH R125, R125 ;  /* 0x0000007d007d7308 */ /* 0x000f700000002400 */
        /* <DEDUP_REMOVED lines=14> */
[C---:B------:R-:W-:Y:S01]  /*2f20*/  FMUL.FTZ R87, R0.reuse, R90 ;  /* 0x0000005a00577220 */ /* 0x040fe20000410000 */
        /* <DEDUP_REMOVED lines=11> */
[----:B------:R-:W-:-:S04]  /*2fe0*/  FMUL.FTZ R86, R0, R86 ;  /* 0x0000005600567220 */ /* 0x000fc80000410000 */
        /* <DEDUP_REMOVED lines=9> */
[----:B------:R-:W-:Y:S02]  /*3080*/  IMAD.U32 R63, RZ, RZ, UR52 ;  /* 0x00000034ff3f7e24 */ /* 0x000fe4000f8e00ff */
[C---:B------:R-:W-:Y:S01]  /*3090*/  FMUL.FTZ R74, R0.reuse, R74 ;  /* 0x0000004a004a7220 */ /* 0x040fe20000410000 */
[C---:B------:R-:W-:Y:S01]  /*30a0*/  FMUL.FTZ R91, R0.reuse, R70 ;  /* 0x00000046005b7220 */ /* 0x040fe20000410000 */
[----:B------:R-:W5:Y:S01]  /*30b0*/  MUFU.TANH R93, R93 ;  /* 0x0000005d005d7308 */ /* 0x000f620000002400 */
[----:B------:R-:W-:Y:S01]  /*30c0*/  QGMMA.64x32x32.F32.E4M3.E4M3 R44, gdesc[UR12], R44, gsb0 ;  /* 0x006000000c2c79f3 */ /* 0x000fe2000800082c */
[----:B---3--:R-:W-:Y:S01]  /*30d0*/  IADD3 R63, R63, 0xe0, -R141 ;  /* 0x000000e03f3f7810 */ /* 0x008fe20007ffe88d */
[----:B------:R-:W-:Y:S01]  /*30e0*/  UIADD3 UR14, UR20, 0x606, URZ ;  /* 0x00000606140e7890 */ /* 0x000fe2000fffe03f */
[C---:B------:R-:W-:Y:S01]  /*30f0*/  FMUL.FTZ R129, R0.reuse, R72 ;  /* 0x0000004800817220 */ /* 0x040fe20000410000 */
[----:B------:R-:W-:Y:S01]  /*3100*/  UMOV UR15, 0x40000040 ;  /* 0x40000040000f7882 */ /* 0x000fe20000000000 */
[----:B------:R-:W-:Y:S01]  /*3110*/  FMUL.FTZ R73, R0, R73 ;  /* 0x0000004900497220 */ /* 0x000fe20000410000 */
[----:B------:R-:W-:Y:S01]  /*3120*/  IMAD R63, R128, -0xe0, R63 ;  /* 0xffffff20803f7824 */ /* 0x000fe200078e023f */
[----:B------:R-:W3:Y:S01]  /*3130*/  MUFU.TANH R120, R120 ;  /* 0x0000007800787308 */ /* 0x000ee20000002400 */
[C---:B------:R-:W-:Y:S01]  /*3140*/  FMUL.FTZ R60, R0.reuse, R60 ;  /* 0x0000003c003c7220 */ /* 0x040fe20000410000 */
[C---:B------:R-:W-:Y:S01]  /*3150*/  FMUL.FTZ R62, R0.reuse, R62 ;  /* 0x0000003e003e7220 */ /* 0x040fe20000410000 */
[C---:B------:R-:W-:Y:S01]  /*3160*/  FMUL.FTZ R61, R0.reuse, R61 ;  /* 0x0000003d003d7220 */ /* 0x040fe20000410000 */
[C---:B------:R-:W-:Y:S01]  /*3170*/  ISETP.GT.AND P6, PT, R63.reuse, 0x1, PT ;  /* 0x000000013f00780c */ /* 0x040fe20003fc4270 */
[C---:B------:R-:W-:Y:S01]  /*3180*/  FMUL.FTZ R64, R0.reuse, R64 ;  /* 0x0000004000407220 */ /* 0x040fe20000410000 */
[C---:B------:R-:W-:Y:S01]  /*3190*/  ISETP.GT.AND P2, PT, R63.reuse, RZ, PT ;  /* 0x000000ff3f00720c */ /* 0x040fe20003f44270 */
[C---:B------:R-:W-:Y:S01]  /*31a0*/  FMUL.FTZ R128, R0.reuse, R71 ;  /* 0x0000004700807220 */ /* 0x040fe20000410000 */
[----:B------:R-:W-:Y:S01]  /*31b0*/  ISETP.GT.AND P5, PT, R63, 0x8, PT ;  /* 0x000000083f00780c */ /* 0x000fe20003fa4270 */
[----:B------:R-:W3:Y:S01]  /*31c0*/  MUFU.TANH R94, R94 ;  /* 0x0000005e005e7308 */ /* 0x000ee20000002400 */
[----:B0-----:R-:W-:Y:S01]  /*31d0*/  FSEL R7, R7, -INF , P2 ;  /* 0xff80000007077808 */ /* 0x001fe20001000000 */
[C---:B------:R-:W-:Y:S01]  /*31e0*/  FMUL.FTZ R65, R0.reuse, R65 ;  /* 0x0000004100417220 */ /* 0x040fe20000410000 */
[----:B------:R-:W-:Y:S01]  /*31f0*/  ISETP.GT.AND P4, PT, R63, 0x9, PT ;  /* 0x000000093f00780c */ /* 0x000fe20003f84270 */
[C---:B------:R-:W-:Y:S01]  /*3200*/  FMUL.FTZ R66, R0.reuse, R66 ;  /* 0x0000004200427220 */ /* 0x040fe20000410000 */
[----:B-1----:R-:W-:Y:S01]  /*3210*/  FSEL R11, R11, -INF , P5 ;  /* 0xff8000000b0b7808 */ /* 0x002fe20002800000 */
[----:B------:R-:W-:Y:S01]  /*3220*/  FMUL.FTZ R68, R0, R68 ;  /* 0x0000004400447220 */ /* 0x000fe20000410000 */
[C---:B------:R-:W-:Y:S01]  /*3230*/  ISETP.GT.AND P3, PT, R63.reuse, 0x10, PT ;  /* 0x000000103f00780c */ /* 0x040fe20003f64270 */
[----:B------:R-:W0:Y:S01]  /*3240*/  MUFU.TANH R121, R121 ;  /* 0x0000007900797308 */ /* 0x000e220000002400 */
[----:B--2---:R-:W-:Y:S01]  /*3250*/  FSEL R12, R12, -INF , P4 ;  /* 0xff8000000c0c7808 */ /* 0x004fe20002000000 */
[----:B------:R-:W-:Y:S01]  /*3260*/  FMUL.FTZ R69, R0, R69 ;  /* 0x0000004500457220 */ /* 0x000fe20000410000 */
[----:B----4-:R-:W-:Y:S01]  /*3270*/  FSEL R8, R8, -INF , P2 ;  /* 0xff80000008087808 */ /* 0x010fe20001000000 */
[C---:B------:R-:W-:Y:S01]  /*3280*/  FMUL.FTZ R75, R0.reuse, R75 ;  /* 0x0000004b004b7220 */ /* 0x040fe20000410000 */
[----:B------:R-:W-:Y:S01]  /*3290*/  ISETP.GT.AND P2, PT, R63, 0x11, PT ;  /* 0x000000113f00780c */ /* 0x000fe20003f44270 */
[----:B------:R-:W-:Y:S01]  /*32a0*/  FMUL.FTZ R67, R0, R67 ;  /* 0x0000004300437220 */ /* 0x000fe20000410000 */
[----:B-----5:R-:W-:Y:S01]  /*32b0*/  FSEL R14, R14, -INF , P3 ;  /* 0xff8000000e0e7808 */ /* 0x020fe20001800000 */
[----:B------:R-:W1:Y:S01]  /*32c0*/  MUFU.TANH R95, R95 ;  /* 0x0000005f005f7308 */ /* 0x000e620000002400 */
[----:B------:R-:W-:-:S02]  /*32d0*/  FSEL R15, R15, -INF , P2 ;  /* 0xff8000000f0f7808 */ /* 0x000fc40001000000 */
[----:B------:R-:W-:Y:S02]  /*32e0*/  FSEL R13, R13, -INF , P5 ;  /* 0xff8000000d0d7808 */ /* 0x000fe40002800000 */
[C---:B------:R-:W-:Y:S02]  /*32f0*/  ISETP.GT.AND P5, PT, R63.reuse, 0x19, PT ;  /* 0x000000193f00780c */ /* 0x040fe40003fa4270 */
[----:B------:R-:W-:Y:S01]  /*3300*/  FSEL R20, R20, -INF , P4 ;  /* 0xff80000014147808 */ /* 0x000fe20002000000 */
[----:B------:R-:W2:Y:S01]  /*3310*/  MUFU.TANH R122, R122 ;  /* 0x0000007a007a7308 */ /* 0x000ea20000002400 */
[----:B------:R-:W-:Y:S02]  /*3320*/  ISETP.GT.AND P4, PT, R63, 0x20, PT ;  /* 0x000000203f00780c */ /* 0x000fe40003f84270 */
[----:B------:R-:W-:Y:S02]  /*3330*/  FSEL R26, R26, -INF , P5 ;  /* 0xff8000001a1a7808 */ /* 0x000fe40002800000 */
[----:B------:R-:W-:-:S02]  /*3340*/  FSEL R24, R24, -INF , P3 ;  /* 0xff80000018187808 */ /* 0x000fc40001800000 */
[----:B------:R-:W-:Y:S01]  /*3350*/  ISETP.GT.AND P3, PT, R63, 0x21, PT ;  /* 0x000000213f00780c */ /* 0x000fe20003f64270 */
[----:B------:R-:W4:Y:S01]  /*3360*/  MUFU.TANH R96, R96 ;  /* 0x0000006000607308 */ /* 0x000f220000002400 */
[----:B------:R-:W-:Y:S02]  /*3370*/  FSEL R108, R108, -INF , P4 ;  /* 0xff8000006c6c7808 */ /* 0x000fe40002000000 */
[----:B------:R-:W-:Y:S02]  /*3380*/  FSEL R27, R27, -INF , P2 ;  /* 0xff8000001b1b7808 */ /* 0x000fe40001000000 */
[----:B------:R-:W-:Y:S02]  /*3390*/  ISETP.GT.AND P2, PT, R63, 0x28, PT ;  /* 0x000000283f00780c */ /* 0x000fe40003f44270 */
[----:B------:R-:W-:Y:S01]  /*33a0*/  FSEL R109, R109, -INF , P3 ;  /* 0xff8000006d6d7808 */ /* 0x000fe20001800000 */
[----:B------:R-:W5:Y:S01]  /*33b0*/  MUFU.TANH R123, R123 ;  /* 0x0000007b007b7308 */ /* 0x000f620000002400 */
[----:B------:R-:W-:-:S02]  /*33c0*/  FSEL R111, R111, -INF , P2 ;  /* 0xff8000006f6f7808 */ /* 0x000fc40001000000 */
[----:B------:R-:W-:Y:S01]  /*33d0*/  FSEL R125, R125, -INF , P5 ;  /* 0xff8000007d7d7808 */ /* 0x000fe20002800000 */
[----:B------:R-:W-:Y:S02]  /*33e0*/  WARPGROUP.DEPBAR.LE gsb0, 0x0 ;  /* 0x00008000000079c5 */ /* 0x000fe40000010000 */
[----:B------:R-:W-:Y:S01]  /*33f0*/  FMUL.FTZ R131, R0, R45 ;  /* 0x0000002d00837220 */ /* 0x000fe20000410000 */
[----:B------:R-:W-:Y:S01]  /*3400*/  FSEL R45, R10, -INF , P6 ;  /* 0xff8000000a2d7808 */ /* 0x000fe20003000000 */
[C---:B------:R-:W-:Y:S01]  /*3410*/  FMUL.FTZ R135, R0.reuse, R49 ;  /* 0x0000003100877220 */ /* 0x040fe20000410000 */
[----:B------:R-:W-:Y:S01]  /*3420*/  FSEL R10, R9, -INF , P6 ;  /* 0xff800000090a7808 */ /* 0x000fe20003000000 */
[----:B------:R3:W-:Y:S01]  /*3430*/  MUFU.TANH R49, R74 ;  /* 0x0000004a00317308 */ /* 0x0007e20000002400 */
[----:B------:R-:W-:Y:S01]  /*3440*/  ISETP.GT.AND P6, PT, R63, 0x18, PT ;  /* 0x000000183f00780c */ /* 0x000fe20003fc4270 */
[C---:B------:R-:W-:Y:S01]  /*3450*/  FMUL.FTZ R130, R0.reuse, R44 ;  /* 0x0000002c00827220 */ /* 0x040fe20000410000 */
[C---:B------:R-:W-:Y:S01]  /*3460*/  FMUL.FTZ R136, R0.reuse, R50 ;  /* 0x0000003200887220 */ /* 0x040fe20000410000 */
[C---:B------:R-:W-:Y:S01]  /*3470*/  FMUL.FTZ R50, R0.reuse, R53 ;  /* 0x0000003500327220 */ /* 0x040fe20000410000 */
[----:B------:R-:W-:Y:S01]  /*3480*/  FSEL R21, R21, -INF , P6 ;  /* 0xff80000015157808 */ /* 0x000fe20003000000 */
[C---:B------:R-:W-:Y:S01]  /*3490*/  FMUL.FTZ R132, R0.reuse, R46 ;  /* 0x0000002e00847220 */ /* 0x040fe20000410000 */
[----:B------:R-:W-:Y:S01]  /*34a0*/  FMUL.FTZ R70, R0, R54 ;  /* 0x0000003600467220 */ /* 0x000fe20000410000 */
[----:B------:R0:W-:Y:S01]  /*34b0*/  MUFU.TANH R53, R130 ;  /* 0x0000008200357308 */ /* 0x0001e20000002400 */
[----:B---3--:R-:W-:Y:S01]  /*34c0*/  FMNMX.FTZ R74, R7, R10, !PT ;  /* 0x0000000a074a7209 */ /* 0x008fe20007810000 */
[----:B------:R-:W-:Y:S01]  /*34d0*/  WARPGROUP.ARRIVE ;  /* 0x00000000000079c5 */ /* 0x000fe20000000000 */
[----:B------:R-:W-:Y:S01]  /*34e0*/  FSEL R124, R124, -INF , P6 ;  /* 0xff8000007c7c7808 */ /* 0x000fe20003000000 */
[C---:B------:R-:W-:Y:S01]  /*34f0*/  FMUL.FTZ R134, R0.reuse, R48 ;  /* 0x0000003000867220 */ /* 0x040fe20000410000 */
[----:B------:R-:W-:Y:S01]  /*3500*/  FMNMX.FTZ R9, R11, R74, !PT ;  /* 0x0000004a0b097209 */ /* 0x000fe20007810000 */
[----:B------:R-:W-:Y:S01]  /*3510*/  FMUL.FTZ R72, R0, R51 ;  /* 0x0000003300487220 */ /* 0x000fe20000410000 */
[C---:B------:R-:W-:Y:S01]  /*3520*/  ISETP.GT.AND P6, PT, R63.reuse, 0x29, PT ;  /* 0x000000293f00780c */ /* 0x040fe20003fc4270 */
[----:B------:R3:W-:Y:S01]  /*3530*/  MUFU.TANH R54, R132 ;  /* 0x0000008400367308 */ /* 0x0007e20000002400 */
[----:B------:R-:W-:Y:S01]  /*3540*/  FMNMX.FTZ R9, R12, R9, !PT ;  /* 0x000000090c097209 */ /* 0x000fe20007810000 */
[----:B------:R-:W-:Y:S01]  /*3550*/  QGMMA.64x32x32.F32.E4M3.E4M3 R28, gdesc[UR12], R28, gsb0 ;  /* 0x006000000c1c79f3 */ /* 0x000fe2000800081c */
[----:B------:R-:W-:Y:S01]  /*3560*/  ISETP.GT.AND P5, PT, R63, 0x30, PT ;  /* 0x000000303f00780c */ /* 0x000fe20003fa4270 */
[----:B------:R-:W-:Y:S01]  /*3570*/  FMUL.FTZ R133, R0, R47 ;  /* 0x0000002f00857220 */ /* 0x000fe20000410000 */
[----:B------:R-:W-:Y:S01]  /*3580*/  FMNMX.FTZ R74, R14, R9, !PT ;  /* 0x000000090e4a7209 */ /* 0x000fe20007810000 */
[----:B------:R-:W-:Y:S01]  /*3590*/  FMUL.FTZ R71, R0, R52 ;  /* 0x0000003400477220 */ /* 0x000fe20000410000 */
[----:B------:R-:W-:Y:S01]  /*35a0*/  FSEL R112, R112, -INF , P6 ;  /* 0xff80000070707808 */ /* 0x000fe20003000000 */
[----:B------:R-:W5:Y:S01]  /*35b0*/  MUFU.TANH R99, R99 ;  /* 0x0000006300637308 */ /* 0x000f620000002400 */
[----:B------:R-:W-:Y:S01]  /*35c0*/  FMNMX.FTZ R74, R15, R74, !PT ;  /* 0x0000004a0f4a7209 */ /* 0x000fe20007810000 */
[----:B------:R-:W-:Y:S01]  /*35d0*/  FMUL.FTZ R56, R0, R56 ;  /* 0x0000003800387220 */ /* 0x000fe20000410000 */
[----:B------:R-:W-:Y:S01]  /*35e0*/  FSEL R110, R110, -INF , P4 ;  /* 0xff8000006e6e7808 */ /* 0x000fe20002000000 */
[C---:B------:R-:W-:Y:S01]  /*35f0*/  FMUL.FTZ R57, R0.reuse, R57 ;  /* 0x0000003900397220 */ /* 0x040fe20000410000 */
[----:B------:R-:W-:Y:S01]  /*3600*/  FMNMX.FTZ R9, R21, R74, !PT ;  /* 0x0000004a15097209 */ /* 0x000fe20007810000 */
[----:B------:R-:W-:Y:S01]  /*3610*/  FMUL.FTZ R55, R0, R55 ;  /* 0x0000003700377220 */ /* 0x000fe20000410000 */
[----:B------:R-:W-:Y:S01]  /*3620*/  ISETP.GT.AND P4, PT, R63, 0x31, PT ;  /* 0x000000313f00780c */ /* 0x000fe20003f84270 */
[----:B------:R-:W5:Y:S01]  /*3630*/  MUFU.TANH R98, R98 ;  /* 0x0000006200627308 */ /* 0x000f620000002400 */
[----:B------:R-:W-:Y:S01]  /*3640*/  FMNMX.FTZ R9, R26, R9, !PT ;  /* 0x000000091a097209 */ /* 0x000fe20007810000 */
[C---:B------:R-:W-:Y:S01]  /*3650*/  FMUL.FTZ R58, R0.reuse, R58 ;  /* 0x0000003a003a7220 */ /* 0x040fe20000410000 */
[----:B------:R-:W-:Y:S01]  /*3660*/  FSEL R113, R113, -INF , P5 ;  /* 0xff80000071717808 */ /* 0x000fe20002800000 */
[----:B------:R-:W-:Y:S01]  /*3670*/  FMUL.FTZ R59, R0, R59 ;  /* 0x0000003b003b7220 */ /* 0x000fe20000410000 */
[----:B0-----:R-:W-:-:S02]  /*3680*/  FMNMX.FTZ R130, R108, R9, !PT ;  /* 0x000000096c827209 */ /* 0x001fc40007810000 */
[----:B------:R-:W-:Y:S01]  /*3690*/  FSEL R126, R126, -INF , P3 ;  /* 0xff8000007e7e7808 */ /* 0x000fe20001800000 */
[----:B------:R-:W0:Y:S01]  /*36a0*/  MUFU.TANH R100, R100 ;  /* 0x0000006400647308 */ /* 0x000e220000002400 */
[----:B---3--:R-:W-:Y:S02]  /*36b0*/  FMNMX.FTZ R132, R109, R130, !PT ;  /* 0x000000826d847209 */ /* 0x008fe40007810000 */
[----:B------:R-:W-:Y:S02]  /*36c0*/  ISETP.GT.AND P3, PT, R63, 0x38, PT ;  /* 0x000000383f00780c */ /* 0x000fe40003f64270 */
[----:B------:R-:W-:Y:S02]  /*36d0*/  FMNMX.FTZ R9, R111, R132, !PT ;  /* 0x000000846f097209 */ /* 0x000fe40007810000 */
[----:B------:R-:W-:Y:S01]  /*36e0*/  FSEL R115, R115, -INF , P4 ;  /* 0xff80000073737808 */ /* 0x000fe20002000000 */
[----:B------:R-:W3:Y:S01]  /*36f0*/  MUFU.TANH R103, R103 ;  /* 0x0000006700677308 */ /* 0x000ee20000002400 */
[----:B------:R-:W-:-:S02]  /*3700*/  FMNMX.FTZ R132, R112, R9, !PT ;  /* 0x0000000970847209 */ /* 0x000fc40007810000 */
[----:B------:R-:W-:Y:S02]  /*3710*/  FSEL R114, R114, -INF , P2 ;  /* 0xff80000072727808 */ /* 0x000fe40001000000 */
[----:B------:R-:W-:Y:S02]  /*3720*/  FMNMX.FTZ R132, R113, R132, !PT ;  /* 0x0000008471847209 */ /* 0x000fe40007810000 */
[----:B------:R-:W-:Y:S01]  /*3730*/  ISETP.GT.AND P2, PT, R63, 0x39, PT ;  /* 0x000000393f00780c */ /* 0x000fe20003f44270 */
[----:B------:R-:W3:Y:S01]  /*3740*/  MUFU.TANH R97, R97 ;  /* 0x0000006100617308 */ /* 0x000ee20000002400 */
[----:B------:R-:W-:Y:S02]  /*3750*/  FSEL R117, R117, -INF , P3 ;  /* 0xff80000075757808 */ /* 0x000fe40001800000 */
[----:B------:R-:W-:Y:S02]  /*3760*/  FMNMX.FTZ R132, R115, R132, !PT ;  /* 0x0000008473847209 */ /* 0x000fe40007810000 */
[----:B------:R-:W-:-:S02]  /*3770*/  FSEL R127, R127, -INF , P6 ;  /* 0xff8000007f7f7808 */ /* 0x000fc40003000000 */
[----:B------:R-:W-:Y:S01]  /*3780*/  ISETP.GT.AND P6, PT, R63, 0x40, PT ;  /* 0x000000403f00780c */ /* 0x000fe20003fc4270 */
[----:B------:R-:W-:Y:S01]  /*3790*/  MUFU.TANH R48, R129 ;  /* 0x0000008100307308 */ /* 0x000fe20000002400 */
[----:B------:R-:W-:Y:S02]  /*37a0*/  FSEL R119, R119, -INF , P2 ;  /* 0xff80000077777808 */ /* 0x000fe40001000000 */
[----:B------:R-:W-:Y:S02]  /*37b0*/  FMNMX.FTZ R132, R117, R132, !PT ;  /* 0x0000008475847209 */ /* 0x000fe40007810000 */
[----:B------:R-:W-:Y:S02]  /*37c0*/  FSEL R116, R116, -INF , P5 ;  /* 0xff80000074747808 */ /* 0x000fe40002800000 */
[----:B------:R-:W-:Y:S01]  /*37d0*/  ISETP.GT.AND P5, PT, R63, 0x41, PT ;  /* 0x000000413f00780c */ /* 0x000fe20003fa4270 */
[----:B------:R-:W3:Y:S01]  /*37e0*/  MUFU.TANH R101, R101 ;  /* 0x0000006500657308 */ /* 0x000ee20000002400 */
[----:B------:R-:W-:-:S02]  /*37f0*/  FSEL R92, R92, -INF , P6 ;  /* 0xff8000005c5c7808 */ /* 0x000fc40003000000 */
[----:B------:R-:W-:Y:S02]  /*3800*/  FMNMX.FTZ R9, R119, R132, !PT ;  /* 0x0000008477097209 */ /* 0x000fe40007810000 */
[----:B------:R-:W-:Y:S01]  /*3810*/  FSEL R118, R118, -INF , P4 ;  /* 0xff80000076767808 */ /* 0x000fe20002000000 */
[----:B------:R-:W-:Y:S02]  /*3820*/  WARPGROUP.DEPBAR.LE gsb0, 0x0 ;  /* 0x00008000000079c5 */ /* 0x000fe40000010000 */
[----:B------:R-:W-:Y:S01]  /*3830*/  ISETP.GT.AND P4, PT, R63, 0x48, PT ;  /* 0x000000483f00780c */ /* 0x000fe20003f84270 */
[----:B------:R2:W-:Y:S01]  /*3840*/  MUFU.TANH R129, R134 ;  /* 0x0000008600817308 */ /* 0x0005e20000002400 */
[----:B------:R-:W-:Y:S01]  /*3850*/  FSEL R93, R93, -INF , P5 ;  /* 0xff8000005d5d7808 */ /* 0x000fe20002800000 */
[----:B------:R-:W-:Y:S01]  /*3860*/  FMUL.FTZ R28, R0, R28 ;  /* 0x0000001c001c7220 */ /* 0x000fe20000410000 */
[----:B------:R-:W-:Y:S01]  /*3870*/  FMNMX.FTZ R132, R92, R9, !PT ;  /* 0x000000095c847209 */ /* 0x000fe20007810000 */
[----:B------:R-:W-:Y:S01]  /*3880*/  FMUL.FTZ R30, R0, R30 ;  /* 0x0000001e001e7220 */ /* 0x000fe20000410000 */
[----:B------:R-:W-:Y:S01]  /*3890*/  FSEL R120, R120, -INF , P3 ;  /* 0xff80000078787808 */ /* 0x000fe20001800000 */
[----:B------:R-:W-:Y:S01]  /*38a0*/  FMUL.FTZ R146, R0, R38 ;  /* 0x0000002600927220 */ /* 0x000fe20000410000 */
[----:B------:R-:W-:Y:S01]  /*38b0*/  ISETP.GT.AND P3, PT, R63, 0x49, PT ;  /* 0x000000493f00780c */ /* 0x000fe20003f64270 */
[----:B------:R-:W-:Y:S01]  /*38c0*/  MUFU.TANH R78, R78 ;  /* 0x0000004e004e7308 */ /* 0x000fe20000002400 */
[----:B------:R-:W-:Y:S01]  /*38d0*/  FSEL R94, R94, -INF , P4 ;  /* 0xff8000005e5e7808 */ /* 0x000fe20002000000 */
[C---:B------:R-:W-:Y:S01]  /*38e0*/  FMUL.FTZ R144, R0.reuse, R39 ;  /* 0x0000002700907220 */ /* 0x040fe20000410000 */
[----:B------:R-:W-:Y:S01]  /*38f0*/  FMNMX.FTZ R9, R93, R132, !PT ;  /* 0x000000845d097209 */ /* 0x000fe20007810000 */
[C---:B------:R-:W-:Y:S01]  /*3900*/  FMUL.FTZ R148, R0.reuse, R42 ;  /* 0x0000002a00947220 */ /* 0x040fe20000410000 */
[----:B------:R-:W-:Y:S01]  /*3910*/  FSEL R121, R121, -INF , P2 ;  /* 0xff80000079797808 */ /* 0x000fe20001000000 */
[----:B------:R-:W-:Y:S01]  /*3920*/  FMUL.FTZ R147, R0, R43 ;  /* 0x0000002b00937220 */ /* 0x000fe20000410000 */
[----:B------:R-:W-:Y:S01]  /*3930*/  ISETP.GT.AND P2, PT, R63, 0x50, PT ;  /* 0x000000503f00780c */ /* 0x000fe20003f44270 */
[----:B------:R-:W3:Y:S01]  /*3940*/  MUFU.TANH R80, R80 ;  /* 0x0000005000507308 */ /* 0x000ee20000002400 */
[----:B-1----:R-:W-:-:S02]  /*3950*/  FSEL R95, R95, -INF , P3 ;  /* 0xff8000005f5f7808 */ /* 0x002fc40001800000 */
[----:B--2---:R-:W-:Y:S02]  /*3960*/  FMNMX.FTZ R134, R94, R9, !PT ;  /* 0x000000095e867209 */ /* 0x004fe40007810000 */
[----:B------:R-:W-:Y:S02]  /*3970*/  FSEL R122, R122, -INF , P6 ;  /* 0xff8000007a7a7808 */ /* 0x000fe40003000000 */
[----:B------:R-:W-:Y:S01]  /*3980*/  ISETP.GT.AND P6, PT, R63, 0x51, PT ;  /* 0x000000513f00780c */ /* 0x000fe20003fc4270 */
[----:B------:R-:W1:Y:S01]  /*3990*/  MUFU.TANH R102, R102 ;  /* 0x0000006600667308 */ /* 0x000e620000002400 */
[----:B----4-:R-:W-:Y:S02]  /*39a0*/  FSEL R96, R96, -INF , P2 ;  /* 0xff80000060607808 */ /* 0x010fe40001000000 */
[----:B------:R-:W-:Y:S02]  /*39b0*/  FMNMX.FTZ R9, R95, R134, !PT ;  /* 0x000000865f097209 */ /* 0x000fe40007810000 */
[----:B-----5:R-:W-:-:S02]  /*39c0*/  FSEL R123, R123, -INF , P5 ;  /* 0xff8000007b7b7808 */ /* 0x020fc40002800000 */
[----:B------:R-:W-:Y:S01]  /*39d0*/  ISETP.GT.AND P5, PT, R63, 0x58, PT ;  /* 0x000000583f00780c */ /* 0x000fe20003fa4270 */
[----:B------:R-:W2:Y:S01]  /*39e0*/  MUFU.TANH R76, R76 ;  /* 0x0000004c004c7308 */ /* 0x000ea20000002400 */
[----:B------:R-:W-:Y:S02]  /*39f0*/  FSEL R99, R99, -INF , P6 ;  /* 0xff80000063637808 */ /* 0x000fe40003000000 */
[----:B------:R-:W-:Y:S02]  /*3a00*/  FMNMX.FTZ R134, R96, R9, !PT ;  /* 0x0000000960867209 */ /* 0x000fe40007810000 */
[----:B------:R-:W-:Y:S02]  /*3a10*/  FSEL R98, R98, -INF , P4 ;  /* 0xff80000062627808 */ /* 0x000fe40002000000 */
[----:B------:R-:W-:Y:S01]  /*3a20*/  ISETP.GT.AND P4, PT, R63, 0x59, PT ;  /* 0x000000593f00780c */ /* 0x000fe20003f84270 */
[----:B------:R-:W-:Y:S01]  /*3a30*/  MUFU.TANH R88, R88 ;  /* 0x0000005800587308 */ /* 0x000fe20000002400 */
[----:B0-----:R-:W-:-:S02]  /*3a40*/  FSEL R100, R100, -INF , P5 ;  /* 0xff80000064647808 */ /* 0x001fc40002800000 */
[----:B------:R-:W-:Y:S02]  /*3a50*/  FMNMX.FTZ R9, R99, R134, !PT ;  /* 0x0000008663097209 */ /* 0x000fe40007810000 */
[----:B---3--:R-:W-:Y:S02]  /*3a60*/  FSEL R103, R103, -INF , P6 ;  /* 0xff80000067677808 */ /* 0x008fe40003000000 */
[----:B------:R-:W-:Y:S01]  /*3a70*/  ISETP.GT.AND P6, PT, R63, 0x68, PT ;  /* 0x000000683f00780c */ /* 0x000fe20003fc4270 */
[----:B------:R-:W0:Y:S01]  /*3a80*/  MUFU.TANH R77, R77 ;  /* 0x0000004d004d7308 */ /* 0x000e220000002400 */
[----:B------:R-:W-:Y:S02]  /*3a90*/  FSEL R97, R97, -INF , P3 ;  /* 0xff80000061617808 */ /* 0x000fe40001800000 */
[----:B------:R-:W-:Y:S02]  /*3aa0*/  ISETP.GT.AND P3, PT, R63, 0x60, PT ;  /* 0x000000603f00780c */ /* 0x000fe40003f64270 */
[----:B------:R-:W-:-:S02]  /*3ab0*/  FSEL R101, R101, -INF , P4 ;  /* 0xff80000065657808 */ /* 0x000fc40002000000 */
[----:B------:R-:W-:Y:S01]  /*3ac0*/  FSEL R80, R80, -INF , P6 ;  /* 0xff80000050507808 */ /* 0x000fe20003000000 */
[----:B------:R-:W3:Y:S01]  /*3ad0*/  MUFU.TANH R104, R104 ;  /* 0x0000006800687308 */ /* 0x000ee20000002400 */
[----:B------:R-:W-:Y:S02]  /*3ae0*/  FSEL R78, R78, -INF , P6 ;  /* 0xff8000004e4e7808 */ /* 0x000fe40003000000 */
[----:B-1----:R-:W-:Y:S02]  /*3af0*/  FSEL R102, R102, -INF , P2 ;  /* 0xff80000066667808 */ /* 0x002fe40001000000 */
[C---:B------:R-:W-:Y:S02]  /*3b00*/  ISETP.GT.AND P6, PT, R63.reuse, 0x79, PT ;  /* 0x000000793f00780c */ /* 0x040fe40003fc4270 */
[----:B------:R-:W-:Y:S01]  /*3b10*/  ISETP.GT.AND P2, PT, R63, 0x61, PT ;  /* 0x000000613f00780c */ /* 0x000fe20003f44270 */
[----:B------:R-:W1:Y:S01]  /*3b20*/  MUFU.TANH R105, R105 ;  /* 0x0000006900697308 */ /* 0x000e620000002400 */
[----:B--2---:R-:W-:-:S02]  /*3b30*/  FSEL R76, R76, -INF , P3 ;  /* 0xff8000004c4c7808 */ /* 0x004fc40001800000 */
[----:B0-----:R-:W-:-:S05]  /*3b40*/  FSEL R77, R77, -INF , P2 ;  /* 0xff8000004d4d7808 */ /* 0x001fca0001000000 */
[----:B------:R-:W0:Y:S01]  /*3b50*/  MUFU.TANH R79, R79 ;  /* 0x0000004f004f7308 */ /* 0x000e220000002400 */
[----:B---3--:R-:W-:Y:S02]  /*3b60*/  FSEL R104, R104, -INF , P5 ;  /* 0xff80000068687808 */ /* 0x008fe40002800000 */
[----:B------:R-:W-:-:S05]  /*3b70*/  ISETP.GT.AND P5, PT, R63, 0x69, PT ;  /* 0x000000693f00780c */ /* 0x000fca0003fa4270 */
[----:B------:R2:W-:Y:S01]  /*3b80*/  MUFU.TANH R132, R50 ;  /* 0x0000003200847308 */ /* 0x0005e20000002400 */
[----:B-1----:R-:W-:Y:S02]  /*3b90*/  FSEL R105, R105, -INF , P4 ;  /* 0xff80000069697808 */ /* 0x002fe40002000000 */
[----:B------:R-:W-:-:S05]  /*3ba0*/  ISETP.GT.AND P4, PT, R63, 0x70, PT ;  /* 0x000000703f00780c */ /* 0x000fca0003f84270 */
[----:B------:R-:W1:Y:S01]  /*3bb0*/  MUFU.TANH R106, R106 ;  /* 0x0000006a006a7308 */ /* 0x000e620000002400 */
[----:B--2---:R-:W-:Y:S02]  /*3bc0*/  FMNMX.FTZ R50, R100, R9, !PT ;  /* 0x0000000964327209 */ /* 0x004fe40007810000 */
[----:B0-----:R-:W-:Y:S02]  /*3bd0*/  FSEL R79, R79, -INF , P5 ;  /* 0xff8000004f4f7808 */ /* 0x001fe40002800000 */
[----:B------:R-:W-:Y:S02]  /*3be0*/  FMNMX.FTZ R9, R101, R50, !PT ;  /* 0x0000003265097209 */ /* 0x000fe40007810000 */
[----:B------:R-:W-:Y:S01]  /*3bf0*/  FSEL R50, R88, -INF , P6 ;  /* 0xff80000058327808 */ /* 0x000fe20003000000 */
[----:B------:R-:W0:Y:S01]  /*3c00*/  MUFU.TANH R81, R81 ;  /* 0x0000005100517308 */ /* 0x000e220000002400 */
[----:B------:R-:W-:-:S07]  /*3c10*/  FMNMX.FTZ R88, R76, R9, !PT ;  /* 0x000000094c587209 */ /* 0x000fce0007810000 */
[----:B------:R-:W2:Y:S01]  /*3c20*/  MUFU.TANH R107, R107 ;  /* 0x0000006b006b7308 */ /* 0x000ea20000002400 */
[----:B-1----:R-:W-:Y:S02]  /*3c30*/  FSEL R106, R106, -INF , P3 ;  /* 0xff8000006a6a7808 */ /* 0x002fe40001800000 */
[----:B------:R-:W-:-:S05]  /*3c40*/  ISETP.GT.AND P3, PT, R63, 0x71, PT ;  /* 0x000000713f00780c */ /* 0x000fca0003f64270 */
[----:B------:R-:W1:Y:S01]  /*3c50*/  MUFU.TANH R82, R82 ;  /* 0x0000005200527308 */ /* 0x000e620000002400 */
[----:B0-----:R-:W-:-:S07]  /*3c60*/  FSEL R81, R81, -INF , P4 ;  /* 0xff80000051517808 */ /* 0x001fce0002000000 */
[----:B------:R-:W0:Y:S01]  /*3c70*/  MUFU.TANH R84, R84 ;  /* 0x0000005400547308 */ /* 0x000e220000002400 */
[----:B--2---:R-:W-:Y:S02]  /*3c80*/  FSEL R107, R107, -INF , P2 ;  /* 0xff8000006b6b7808 */ /* 0x004fe40001000000 */
[----:B------:R-:W-:-:S05]  /*3c90*/  ISETP.GT.AND P2, PT, R63, 0x78, PT ;  /* 0x000000783f00780c */ /* 0x000fca0003f44270 */
[----:B------:R2:W-:Y:S01]  /*3ca0*/  MUFU.TANH R51, R73 ;  /* 0x0000004900337308 */ /* 0x0005e20000002400 */
[----:B-1----:R-:W-:-:S07]  /*3cb0*/  FSEL R82, R82, -INF , P3 ;  /* 0xff80000052527808 */ /* 0x002fce0001800000 */
[----:B------:R-:W1:Y:S01]  /*3cc0*/  MUFU.TANH R83, R83 ;  /* 0x0000005300537308 */ /* 0x000e620000002400 */
[----:B--2---:R-:W-:Y:S02]  /*3cd0*/  FMNMX.FTZ R73, R77, R88, !PT ;  /* 0x000000584d497209 */ /* 0x004fe40007810000 */
[----:B0-----:R-:W-:Y:S02]  /*3ce0*/  FSEL R84, R84, -INF , P2 ;  /* 0xff80000054547808 */ /* 0x001fe40001000000 */
[----:B------:R-:W-:-:S03]  /*3cf0*/  FMNMX.FTZ R88, R78, R73, !PT ;  /* 0x000000494e587209 */ /* 0x000fc60007810000 */
[----:B------:R-:W0:Y:S01]  /*3d00*/  MUFU.TANH R86, R86 ;  /* 0x0000005600567308 */ /* 0x000e220000002400 */
[----:B------:R-:W-:-:S04]  /*3d10*/  FMNMX.FTZ R88, R79, R88, !PT ;  /* 0x000000584f587209 */ /* 0x000fc80007810000 */
[----:B------:R-:W-:Y:S01]  /*3d20*/  FMNMX.FTZ R73, R81, R88, !PT ;  /* 0x0000005851497209 */ /* 0x000fe20007810000 */
[----:B------:R-:W-:Y:S02]  /*3d30*/  FMUL.FTZ R88, R0, R29 ;  /* 0x0000001d00587220 */ /* 0x000fe40000410000 */
[----:B------:R-:W2:Y:S01]  /*3d40*/  MUFU.TANH R60, R60 ;  /* 0x0000003c003c7308 */ /* 0x000ea20000002400 */
[----:B------:R-:W-:Y:S02]  /*3d50*/  FMNMX.FTZ R73, R82, R73, !PT ;  /* 0x0000004952497209 */ /* 0x000fe40007810000 */
[----:B-1----:R-:W-:Y:S02]  /*3d60*/  FSEL R83, R83, -INF , P5 ;  /* 0xff80000053537808 */ /* 0x002fe40002800000 */
[----:B------:R-:W-:Y:S02]  /*3d70*/  ISETP.GT.AND P5, PT, R63, 0x80, PT ;  /* 0x000000803f00780c */ /* 0x000fe40003fa4270 */
[----:B------:R-:W-:Y:S01]  /*3d80*/  FMNMX.FTZ R73, R84, R73, !PT ;  /* 0x0000004954497209 */ /* 0x000fe20007810000 */
[----:B------:R-:W1:Y:S01]  /*3d90*/  MUFU.TANH R62, R62 ;  /* 0x0000003e003e7308 */ /* 0x000e620000002400 */
[----:B0-----:R-:W-:-:S02]  /*3da0*/  FSEL R86, R86, -INF , P4 ;  /* 0xff80000056567808 */ /* 0x001fc40002000000 */
[----:B------:R-:W-:Y:S02]  /*3db0*/  ISETP.GT.AND P4, PT, R63, 0x81, PT ;  /* 0x000000813f00780c */ /* 0x000fe40003f84270 */
[----:B------:R-:W-:-:S03]  /*3dc0*/  FMNMX.FTZ R73, R50, R73, !PT ;  /* 0x0000004932497209 */ /* 0x000fc60007810000 */
[----:B------:R-:W0:Y:S01]  /*3dd0*/  MUFU.TANH R85, R85 ;  /* 0x0000005500557308 */ /* 0x000e220000002400 */
[----:B--2---:R-:W-:-:S04]  /*3de0*/  FSEL R60, R60, -INF , P5 ;  /* 0xff8000003c3c7808 */ /* 0x004fc80002800000 */
[----:B------:R-:W-:-:S03]  /*3df0*/  FMNMX.FTZ R134, R60, R73, !PT ;  /* 0x000000493c867209 */ /* 0x000fc60007810000 */
[----:B------:R-:W2:Y:S01]  /*3e00*/  MUFU.TANH R61, R61 ;  /* 0x0000003d003d7308 */ /* 0x000ea20000002400 */
[----:B-1----:R-:W-:Y:S02]  /*3e10*/  FSEL R62, R62, -INF , P5 ;  /* 0xff8000003e3e7808 */ /* 0x002fe40002800000 */
[----:B------:R-:W-:-:S05]  /*3e20*/  ISETP.GT.AND P5, PT, R63, 0x91, PT ;  /* 0x000000913f00780c */ /* 0x000fca0003fa4270 */
[----:B------:R-:W1:Y:S01]  /*3e30*/  MUFU.TANH R90, R90 ;  /* 0x0000005a005a7308 */ /* 0x000e620000002400 */
[----:B0-----:R-:W-:Y:S02]  /*3e40*/  FSEL R85, R85, -INF , P3 ;  /* 0xff80000055557808 */ /* 0x001fe40001800000 */
[----:B------:R-:W-:-:S05]  /*3e50*/  ISETP.GT.AND P3, PT, R63, 0x88, PT ;  /* 0x000000883f00780c */ /* 0x000fca0003f64270 */
[----:B------:R-:W0:Y:S01]  /*3e60*/  MUFU.TANH R87, R87 ;  /* 0x0000005700577308 */ /* 0x000e220000002400 */
[----:B--2---:R-:W-:-:S07]  /*3e70*/  FSEL R61, R61, -INF , P4 ;  /* 0xff8000003d3d7808 */ /* 0x004fce0002000000 */
[----:B------:R-:W-:Y:S01]  /*3e80*/  MUFU.TANH R47, R128 ;  /* 0x00000080002f7308 */ /* 0x000fe20000002400 */
[----:B-1----:R-:W-:Y:S02]  /*3e90*/  FSEL R90, R90, -INF , P4 ;  /* 0xff8000005a5a7808 */ /* 0x002fe40002000000 */
[----:B------:R-:W-:-:S04]  /*3ea0*/  ISETP.GT.AND P4, PT, R63, 0x98, PT ;  /* 0x000000983f00780c */ /* 0x000fc80003f84270 */
[----:B------:R-:W-:Y:S01]  /*3eb0*/  FSEL R29, R49, -INF , P4 ;  /* 0xff800000311d7808 */ /* 0x000fe20002000000 */
[----:B------:R-:W1:Y:S01]  /*3ec0*/  MUFU.TANH R64, R64 ;  /* 0x0000004000407308 */ /* 0x000e620000002400 */
[----:B0-----:R-:W-:Y:S01]  /*3ed0*/  FSEL R87, R87, -INF , P2 ;  /* 0xff80000057577808 */ /* 0x001fe20001000000 */
[----:B------:R-:W-:Y:S01]  /*3ee0*/  FMUL.FTZ R49, R0, R34 ;  /* 0x0000002200317220 */ /* 0x000fe20000410000 */
[----:B------:R-:W-:-:S05]  /*3ef0*/  ISETP.GT.AND P2, PT, R63, 0x89, PT ;  /* 0x000000893f00780c */ /* 0x000fca0003f44270 */
[----:B------:R-:W0:Y:S08]  /*3f00*/  MUFU.TANH R89, R89 ;  /* 0x0000005900597308 */ /* 0x000e300000002400 */
[----:B------:R-:W2:Y:S01]  /*3f10*/  MUFU.TANH R65, R65 ;  /* 0x0000004100417308 */ /* 0x000ea20000002400 */
[----:B-1----:R-:W-:-:S07]  /*3f20*/  FSEL R64, R64, -INF , P3 ;  /* 0xff80000040407808 */ /* 0x002fce0001800000 */
[----:B------:R-:W1:Y:S01]  /*3f30*/  MUFU.TANH R66, R66 ;  /* 0x0000004200427308 */ /* 0x000e620000002400 */
[----:B0-----:R-:W-:Y:S02]  /*3f40*/  FSEL R9, R89, -INF , P6 ;  /* 0xff80000059097808 */ /* 0x001fe40003000000 */
[----:B------:R-:W-:-:S05]  /*3f50*/  ISETP.GT.AND P6, PT, R63, 0x90, PT ;  /* 0x000000903f00780c */ /* 0x000fca0003fc4270 */
[----:B------:R-:W0:Y:S01]  /*3f60*/  MUFU.TANH R46, R69 ;  /* 0x00000045002e7308 */ /* 0x000e220000002400 */
[----:B--2---:R-:W-:-:S07]  /*3f70*/  FSEL R65, R65, -INF , P2 ;  /* 0xff80000041417808 */ /* 0x004fce0001000000 */
[----:B------:R-:W2:Y:S01]  /*3f80*/  MUFU.TANH R68, R68 ;  /* 0x0000004400447308 */ /* 0x000ea20000002400 */
[----:B-1----:R-:W-:Y:S02]  /*3f90*/  FSEL R66, R66, -INF , P3 ;  /* 0xff80000042427808 */ /* 0x002fe40001800000 */
[----:B------:R-:W-:-:S04]  /*3fa0*/  ISETP.GT.AND P3, PT, R63, 0x99, PT ;  /* 0x000000993f00780c */ /* 0x000fc80003f64270 */
[----:B------:R-:W-:Y:S01]  /*3fb0*/  FSEL R89, R51, -INF , P3 ;  /* 0xff80000033597808 */ /* 0x000fe20001800000 */
[----:B------:R1:W-:Y:S01]  /*3fc0*/  MUFU.TANH R52, R75 ;  /* 0x0000004b00347308 */ /* 0x0003e20000002400 */
[----:B0-----:R-:W-:Y:S01]  /*3fd0*/  FSEL R73, R46, -INF , P5 ;  /* 0xff8000002e497808 */ /* 0x001fe20002800000 */
[----:B------:R-:W-:-:S06]  /*3fe0*/  FMUL.FTZ R46, R0, R31 ;  /* 0x0000001f002e7220 */ /* 0x000fcc0000410000 */
[----:B------:R-:W0:Y:S01]  /*3ff0*/  MUFU.TANH R74, R136 ;  /* 0x00000088004a7308 */ /* 0x000e220000002400 */
[----:B-1----:R-:W-:Y:S02]  /*4000*/  FSEL R75, R48, -INF , P4 ;  /* 0xff800000304b7808 */ /* 0x002fe40002000000 */
[----:B--2---:R-:W-:Y:S02]  /*4010*/  FSEL R68, R68, -INF , P6 ;  /* 0xff80000044447808 */ /* 0x004fe40003000000 */
[----:B------:R-:W-:-:S03]  /*4020*/  ISETP.GT.AND P4, PT, R63, 0xa9, PT ;  /* 0x000000a93f00780c */ /* 0x000fc60003f84270 */
[----:B------:R1:W-:Y:S08]  /*4030*/  MUFU.TANH R136, R28 ;  /* 0x0000001c00887308 */ /* 0x0003f00000002400 */
[----:B------:R-:W2:Y:S01]  /*4040*/  MUFU.TANH R67, R67 ;  /* 0x0000004300437308 */ /* 0x000ea20000002400 */
[----:B-1----:R-:W-:Y:S02]  /*4050*/  FSEL R28, R47, -INF , P5 ;  /* 0xff8000002f1c7808 */ /* 0x002fe40002800000 */
[----:B------:R-:W-:-:S02]  /*4060*/  FMNMX.FTZ R47, R61, R134, !PT ;  /* 0x000000863d2f7209 */ /* 0x000fc40007810000 */
[----:B------:R-:W-:Y:S02]  /*4070*/  ISETP.GT.AND P5, PT, R63, 0xa8, PT ;  /* 0x000000a83f00780c */ /* 0x000fe40003fa4270 */
[----:B------:R-:W-:Y:S01]  /*4080*/  FMNMX.FTZ R48, R64, R47, !PT ;  /* 0x0000002f40307209 */ /* 0x000fe20007810000 */
[----:B------:R1:W3:Y:S01]  /*4090*/  MUFU.TANH R44, R91 ;  /* 0x0000005b002c7308 */ /* 0x0002e20000002400 */
[----:B------:R-:W-:Y:S01]  /*40a0*/  FSEL R129, R129, -INF , P5 ;  /* 0xff80000081817808 */ /* 0x000fe20002800000 */
[----:B------:R-:W-:Y:S01]  /*40b0*/  FMUL.FTZ R47, R0, R32 ;  /* 0x00000020002f7220 */ /* 0x000fe20000410000 */
[----:B------:R-:W-:Y:S02]  /*40c0*/  FMNMX.FTZ R31, R65, R48, !PT ;  /* 0x00000030411f7209 */ /* 0x000fe40007810000 */
[----:B0-----:R-:W-:Y:S02]  /*40d0*/  FSEL R34, R74, -INF , P5 ;  /* 0xff8000004a227808 */ /* 0x001fe40002800000 */
[----:B------:R-:W-:Y:S01]  /*40e0*/  ISETP.GT.AND P5, PT, R63, 0xb9, PT ;  /* 0x000000b93f00780c */ /* 0x000fe20003fa4270 */
[----:B------:R0:W-:Y:S01]  /*40f0*/  MUFU.TANH R139, R30 ;  /* 0x0000001e008b7308 */ /* 0x0001e20000002400 */
[----:B--2---:R-:W-:-:S02]  /*4100*/  FSEL R67, R67, -INF , P2 ;  /* 0xff80000043437808 */ /* 0x004fc40001000000 */
[----:B------:R-:W-:-:S04]  /*4110*/  ISETP.GT.AND P2, PT, R63, 0xa0, PT ;  /* 0x000000a03f00780c */ /* 0x000fc80003f44270 */
[----:B-1----:R-:W-:Y:S01]  /*4120*/  FSEL R91, R53, -INF , P2 ;  /* 0xff800000355b7808 */ /* 0x002fe20001000000 */
[----:B------:R-:W1:Y:S01]  /*4130*/  MUFU.TANH R128, R131 ;  /* 0x0000008300807308 */ /* 0x000e620000002400 */
[----:B0-----:R-:W-:Y:S02]  /*4140*/  FSEL R30, R52, -INF , P3 ;  /* 0xff800000341e7808 */ /* 0x001fe40001800000 */
[----:B------:R-:W-:Y:S02]  /*4150*/  FMNMX.FTZ R52, R68, R31, !PT ;  /* 0x0000001f44347209 */ /* 0x000fe40007810000 */
[----:B---3--:R-:W-:Y:S02]  /*4160*/  FSEL R44, R44, -INF , P6 ;  /* 0xff8000002c2c7808 */ /* 0x008fe40003000000 */
[----:B------:R-:W-:Y:S01]  /*4170*/  FMNMX.FTZ R52, R73, R52, !PT ;  /* 0x0000003449347209 */ /* 0x000fe20007810000 */
[----:B------:R-:W0:Y:S01]  /*4180*/  MUFU.TANH R130, R135 ;  /* 0x0000008700827308 */ /* 0x000e220000002400 */
[----:B------:R-:W-:-:S02]  /*4190*/  ISETP.GT.AND P6, PT, R63, 0xa1, PT ;  /* 0x000000a13f00780c */ /* 0x000fc40003fc4270 */
[----:B------:R-:W-:Y:S02]  /*41a0*/  FMNMX.FTZ R52, R75, R52, !PT ;  /* 0x000000344b347209 */ /* 0x000fe40007810000 */
[----:B------:R-:W-:Y:S02]  /*41b0*/  ISETP.GT.AND P3, PT, R63, 0xb0, PT ;  /* 0x000000b03f00780c */ /* 0x000fe40003f64270 */
[----:B------:R-:W-:Y:S01]  /*41c0*/  FMNMX.FTZ R52, R89, R52, !PT ;  /* 0x0000003459347209 */ /* 0x000fe20007810000 */
[----:B------:R-:W2:Y:S01]  /*41d0*/  MUFU.TANH R71, R71 ;  /* 0x0000004700477308 */ /* 0x000ea20000002400 */
[----:B-1----:R-:W-:Y:S02]  /*41e0*/  FSEL R128, R128, -INF , P6 ;  /* 0xff80000080807808 */ /* 0x002fe40003000000 */
[----:B------:R-:W-:Y:S02]  /*41f0*/  FMNMX.FTZ R51, R91, R52, !PT ;  /* 0x000000345b337209 */ /* 0x000fe40007810000 */
[----:B------:R-:W-:-:S02]  /*4200*/  FSEL R31, R54, -INF , P2 ;  /* 0xff800000361f7808 */ /* 0x000fc40001000000 */
[----:B------:R-:W-:Y:S01]  /*4210*/  FMNMX.FTZ R52, R128, R51, !PT ;  /* 0x0000003380347209 */ /* 0x000fe20007810000 */
[----:B------:R-:W1:Y:S01]  /*4220*/  MUFU.TANH R69, R133 ;  /* 0x0000008500457308 */ /* 0x000e620000002400 */
[----:B0-----:R-:W-:Y:S01]  /*4230*/  FSEL R130, R130, -INF , P4 ;  /* 0xff80000082827808 */ /* 0x001fe20002000000 */
[----:B------:R-:W-:Y:S01]  /*4240*/  FMUL.FTZ R51, R0, R36 ;  /* 0x0000002400337220 */ /* 0x000fe20000410000 */
[----:B------:R-:W-:Y:S02]  /*4250*/  FMNMX.FTZ R53, R129, R52, !PT ;  /* 0x0000003481357209 */ /* 0x000fe40007810000 */
[----:B------:R-:W-:Y:S02]  /*4260*/  ISETP.GT.AND P2, PT, R63, 0xb1, PT ;  /* 0x000000b13f00780c */ /* 0x000fe40003f44270 */
[----:B------:R-:W-:Y:S01]  /*4270*/  FMNMX.FTZ R52, R130, R53, !PT ;  /* 0x0000003582347209 */ /* 0x000fe20007810000 */
[----:B------:R-:W0:Y:S01]  /*4280*/  MUFU.TANH R56, R56 ;  /* 0x0000003800387308 */ /* 0x000e220000002400 */
[----:B--2---:R-:W-:-:S02]  /*4290*/  FSEL R131, R71, -INF , P3 ;  /* 0xff80000047837808 */ /* 0x004fc40001800000 */
[----:B------:R-:W-:Y:S02]  /*42a0*/  FSEL R132, R132, -INF , P2 ;  /* 0xff80000084847808 */ /* 0x000fe40001000000 */
[----:B------:R-:W-:-:S03]  /*42b0*/  FMNMX.FTZ R53, R131, R52, !PT ;  /* 0x0000003483357209 */ /* 0x000fc60007810000 */
[----:B------:R-:W-:Y:S01]  /*42c0*/  MUFU.TANH R72, R72 ;  /* 0x0000004800487308 */ /* 0x000fe20000002400 */
[----:B-1----:R-:W-:Y:S02]  /*42d0*/  FSEL R32, R69, -INF , P6 ;  /* 0xff80000045207808 */ /* 0x002fe40003000000 */
[----:B------:R-:W-:Y:S02]  /*42e0*/  ISETP.GT.AND P6, PT, R63, 0xb8, PT ;  /* 0x000000b83f00780c */ /* 0x000fe40003fc4270 */
[----:B------:R-:W-:-:S03]  /*42f0*/  FMNMX.FTZ R52, R132, R53, !PT ;  /* 0x0000003584347209 */ /* 0x000fc60007810000 */
[----:B------:R-:W1:Y:S01]  /*4300*/  MUFU.TANH R57, R57 ;  /* 0x0000003900397308 */ /* 0x000e620000002400 */
[----:B0-----:R-:W-:-:S04]  /*4310*/  FSEL R133, R56, -INF , P6 ;  /* 0xff80000038857808 */ /* 0x001fc80003000000 */
[----:B------:R-:W-:Y:S01]  /*4320*/  FMNMX.FTZ R53, R133, R52, !PT ;  /* 0x0000003485357209 */ /* 0x000fe20007810000 */
[----:B------:R-:W-:Y:S02]  /*4330*/  FMUL.FTZ R52, R0, R40 ;  /* 0x0000002800347220 */ /* 0x000fe40000410000 */
[----:B------:R-:W0:Y:S08]  /*4340*/  MUFU.TANH R70, R70 ;  /* 0x0000004600467308 */ /* 0x000e300000002400 */
[----:B------:R-:W-:Y:S01]  /*4350*/  MUFU.TANH R55, R55 ;  /* 0x0000003700377308 */ /* 0x000fe20000002400 */
[----:B-1----:R-:W-:-:S04]  /*4360*/  FSEL R134, R57, -INF , P5 ;  /* 0xff80000039867808 */ /* 0x002fc80002800000 */
[----:B------:R-:W-:-:S03]  /*4370*/  FMNMX.FTZ R53, R134, R53, !PT ;  /* 0x0000003586357209 */ /* 0x000fc60007810000 */
[----:B------:R-:W1:Y:S01]  /*4380*/  MUFU.TANH R88, R88 ;  /* 0x0000005800587308 */ /* 0x000e620000002400 */
[----:B0-----:R-:W-:Y:S02]  /*4390*/  FSEL R36, R70, -INF , P3 ;  /* 0xff80000046247808 */ /* 0x001fe40001800000 */
[----:B------:R-:W-:-:S05]  /*43a0*/  ISETP.GT.AND P3, PT, R63, 0xc1, PT ;  /* 0x000000c13f00780c */ /* 0x000fca0003f64270 */
[----:B------:R-:W0:Y:S08]  /*43b0*/  MUFU.TANH R58, R58 ;  /* 0x0000003a003a7308 */ /* 0x000e300000002400 */
[----:B------:R2:W-:Y:S01]  /*43c0*/  MUFU.TANH R48, R46 ;  /* 0x0000002e00307308 */ /* 0x0005e20000002400 */
[----:B-1----:R-:W-:-:S07]  /*43d0*/  FSEL R135, R88, -INF , P3 ;  /* 0xff80000058877808 */ /* 0x002fce0001800000 */
[----:B------:R-:W1:Y:S01]  /*43e0*/  MUFU.TANH R47, R47 ;  /* 0x0000002f002f7308 */ /* 0x000e620000002400 */
[----:B--2---:R-:W-:Y:S01]  /*43f0*/  FMUL.FTZ R46, R0, R33 ;  /* 0x00000021002e7220 */ /* 0x004fe20000410000 */
[----:B------:R-:W-:Y:S02]  /*4400*/  FSEL R33, R72, -INF , P4 ;  /* 0xff80000048217808 */ /* 0x000fe40002000000 */
[C---:B------:R-:W-:Y:S02]  /*4410*/  ISETP.GT.AND P4, PT, R63.reuse, 0xc0, PT ;  /* 0x000000c03f00780c */ /* 0x040fe40003f84270 */
[----:B0-----:R-:W-:Y:S02]  /*4420*/  FSEL R40, R58, -INF , P6 ;  /* 0xff8000003a287808 */ /* 0x001fe40003000000 */
[----:B------:R-:W-:Y:S01]  /*4430*/  MUFU.TANH R59, R59 ;  /* 0x0000003b003b7308 */ /* 0x000fe20000002400 */
[----:B------:R-:W-:Y:S02]  /*4440*/  FSEL R136, R136, -INF , P4 ;  /* 0xff80000088887808 */ /* 0x000fe40002000000 */
[----:B------:R-:W-:-:S02]  /*4450*/  ISETP.GT.AND P6, PT, R63, 0xc9, PT ;  /* 0x000000c93f00780c */ /* 0x000fc40003fc4270 */
[----:B------:R-:W-:Y:S01]  /*4460*/  FMNMX.FTZ R54, R136, R53, !PT ;  /* 0x0000003588367209 */ /* 0x000fe20007810000 */
[----:B------:R-:W-:Y:S02]  /*4470*/  FMUL.FTZ R53, R0, R41 ;  /* 0x0000002900357220 */ /* 0x000fe40000410000 */
[----:B------:R0:W2:Y:S01]  /*4480*/  MUFU.TANH R138, R46 ;  /* 0x0000002e008a7308 */ /* 0x0000a20000002400 */
[----:B------:R-:W-:-:S07]  /*4490*/  FMNMX.FTZ R54, R135, R54, !PT ;  /* 0x0000003687367209 */ /* 0x000fce0007810000 */
[----:B------:R-:W3:Y:S01]  /*44a0*/  MUFU.TANH R51, R51 ;  /* 0x0000003300337308 */ /* 0x000ee20000002400 */
[----:B0-----:R-:W-:Y:S01]  /*44b0*/  FMUL.FTZ R46, R0, R37 ;  /* 0x00000025002e7220 */ /* 0x001fe20000410000 */
[----:B------:R-:W-:Y:S02]  /*44c0*/  FSEL R37, R55, -INF , P2 ;  /* 0xff80000037257808 */ /* 0x000fe40001000000 */
[----:B------:R-:W-:-:S04]  /*44d0*/  ISETP.GT.AND P2, PT, R63, 0xc8, PT ;  /* 0x000000c83f00780c */ /* 0x000fc80003f44270 */
[----:B------:R0:W4:Y:S01]  /*44e0*/  MUFU.TANH R141, R46 ;  /* 0x0000002e008d7308 */ /* 0x0001220000002400 */
[----:B-1----:R-:W-:Y:S02]  /*44f0*/  FSEL R137, R47, -INF , P2 ;  /* 0xff8000002f897808 */ /* 0x002fe40001000000 */
[----:B--2---:R-:W-:Y:S02]  /*4500*/  FSEL R138, R138, -INF , P6 ;  /* 0xff8000008a8a7808 */ /* 0x004fe40003000000 */
[----:B------:R-:W-:Y:S02]  /*4510*/  FMNMX.FTZ R41, R137, R54, !PT ;  /* 0x0000003689297209 */ /* 0x000fe40007810000 */
[----:B------:R-:W-:Y:S01]  /*4520*/  FSEL R47, R139, -INF , P4 ;  /* 0xff8000008b2f7808 */ /* 0x000fe20002000000 */
[----:B------:R-:W1:Y:S01]  /*4530*/  MUFU.TANH R49, R49 ;  /* 0x0000003100317308 */ /* 0x000e620000002400 */
[----:B0-----:R-:W-:Y:S02]  /*4540*/  FSEL R46, R59, -INF , P5 ;  /* 0xff8000003b2e7808 */ /* 0x001fe40002800000 */
[----:B------:R-:W-:-:S02]  /*4550*/  ISETP.GT.AND P5, PT, R63, 0xd0, PT ;  /* 0x000000d03f00780c */ /* 0x000fc40003fa4270 */
[----:B------:R-:W-:Y:S02]  /*4560*/  ISETP.GT.AND P4, PT, R63, 0xd1, PT ;  /* 0x000000d13f00780c */ /* 0x000fe40003f84270 */
[----:B---3--:R-:W-:Y:S01]  /*4570*/  FSEL R139, R51, -INF , P5 ;  /* 0xff800000338b7808 */ /* 0x008fe20002800000 */
[----:B------:R-:W0:Y:S01]  /*4580*/  MUFU.TANH R52, R52 ;  /* 0x0000003400347308 */ /* 0x000e220000002400 */
[----:B------:R-:W-:Y:S01]  /*4590*/  FMNMX.FTZ R54, R138, R41, !PT ;  /* 0x000000298a367209 */ /* 0x000fe20007810000 */
[----:B------:R-:W-:Y:S01]  /*45a0*/  IMAD.U32 R51, RZ, RZ, UR11 ;  /* 0x0000000bff337e24 */ /* 0x000fe2000f8e00ff */
[----:B------:R-:W-:Y:S02]  /*45b0*/  FSEL R41, R48, -INF , P3 ;  /* 0xff80000030297808 */ /* 0x000fe40001800000 */
[----:B------:R-:W-:Y:S02]  /*45c0*/  ISETP.GT.AND P3, PT, R63, 0xd8, PT ;  /* 0x000000d83f00780c */ /* 0x000fe40003f64270 */
[----:B----4-:R-:W-:Y:S01]  /*45d0*/  FSEL R141, R141, -INF , P4 ;  /* 0xff8000008d8d7808 */ /* 0x010fe20002000000 */
[----:B------:R-:W2:Y:S01]  /*45e0*/  MUFU.TANH R53, R53 ;  /* 0x0000003500357308 */ /* 0x000ea20000002400 */
[----:B------:R-:W-:-:S02]  /*45f0*/  FMNMX.FTZ R54, R139, R54, !PT ;  /* 0x000000368b367209 */ /* 0x000fc40007810000 */
[----:B-1----:R-:W-:Y:S02]  /*4600*/  FSEL R48, R49, -INF , P2 ;  /* 0xff80000031307808 */ /* 0x002fe40001000000 */
[----:B------:R-:W-:Y:S02]  /*4610*/  ISETP.GT.AND P2, PT, R63, 0xd9, PT ;  /* 0x000000d93f00780c */ /* 0x000fe40003f44270 */
[----:B------:R-:W-:Y:S01]  /*4620*/  FMNMX.FTZ R54, R141, R54, !PT ;  /* 0x000000368d367209 */ /* 0x000fe20007810000 */
[----:B------:R-:W1:Y:S01]  /*4630*/  MUFU.TANH R146, R146 ;  /* 0x0000009200927308 */ /* 0x000e620000002400 */
[----:B0-----:R-:W-:-:S04]  /*4640*/  FSEL R143, R52, -INF , P3 ;  /* 0xff800000348f7808 */ /* 0x001fc80001800000 */
[----:B------:R-:W-:-:S03]  /*4650*/  FMNMX.FTZ R54, R143, R54, !PT ;  /* 0x000000368f367209 */ /* 0x000fc60007810000 */
[----:B------:R-:W0:Y:S01]  /*4660*/  MUFU.TANH R144, R144 ;  /* 0x0000009000907308 */ /* 0x000e220000002400 */
[----:B--2---:R-:W-:-:S04]  /*4670*/  FSEL R145, R53, -INF , P2 ;  /* 0xff80000035917808 */ /* 0x004fc80001000000 */
[----:B------:R-:W-:-:S03]  /*4680*/  FMNMX.FTZ R54, R145, R54, !PT ;  /* 0x0000003691367209 */ /* 0x000fc60007810000 */
[----:B------:R-:W2:Y:S01]  /*4690*/  MUFU.TANH R148, R148 ;  /* 0x0000009400947308 */ /* 0x000ea20000002400 */
[----:B-1----:R-:W-:Y:S01]  /*46a0*/  FSEL R146, R146, -INF , P5 ;  /* 0xff80000092927808 */ /* 0x002fe20002800000 */
[----:B------:R-:W1:Y:S06]  /*46b0*/  SHFL.BFLY PT, R49, R54, 0x2, 0x1f ;  /* 0x0c401f0036317f89 */ /* 0x000e6c00000e0000 */
[----:B------:R-:W3:Y:S01]  /*46c0*/  MUFU.TANH R147, R147 ;  /* 0x0000009300937308 */ /* 0x000ee20000002400 */
[----:B0-----:R-:W-:Y:S02]  /*46d0*/  FSEL R144, R144, -INF , P4 ;  /* 0xff80000090907808 */ /* 0x001fe40002000000 */
[----:B--2---:R-:W-:-:S02]  /*46e0*/  FSEL R148, R148, -INF , P3 ;  /* 0xff80000094947808 */ /* 0x004fc40001800000 */
[----:B---3--:R-:W-:Y:S02]  /*46f0*/  FSEL R147, R147, -INF , P2 ;  /* 0xff80000093937808 */ /* 0x008fe40001000000 */
[----:B-1----:R-:W-:Y:S02]  /*4700*/  FMNMX.FTZ R49, R54, R49, !PT ;  /* 0x0000003136317209 */ /* 0x002fe40007810000 */
[----:B------:R-:W-:-:S03]  /*4710*/  FMNMX.FTZ R54, R8, R45, !PT ;  /* 0x0000002d08367209 */ /* 0x000fc60007810000 */
[----:B------:R-:W0:Y:S02]  /*4720*/  SHFL.BFLY PT, R88, R49, 0x1, 0x1f ;  /* 0x0c201f0031587f89 */ /* 0x000e2400000e0000 */
[----:B0-----:R-:W-:-:S04]  /*4730*/  FMNMX.FTZ R88, R49, R88, !PT ;  /* 0x0000005831587209 */ /* 0x001fc80007810000 */
[C---:B------:R-:W-:Y:S01]  /*4740*/  FSETP.NEU.FTZ.AND P0, PT, R88.reuse, -INF , PT ;  /* 0xff8000005800780b */ /* 0x040fe20003f1d000 */
[----:B------:R-:W-:-:S01]  /*4750*/  FFMA.FTZ R142, R88, R51, -8 ;  /* 0xc1000000588e7423 */ /* 0x000fc20000010033 */
[----:B------:R-:W-:-:S04]  /*4760*/  FMNMX.FTZ R51, R13, R54, !PT ;  /* 0x000000360d337209 */ /* 0x000fc80007810000 */
[----:B------:R-:W-:Y:S02]  /*4770*/  FMNMX.FTZ R51, R20, R51, !PT ;  /* 0x0000003314337209 */ /* 0x000fe40007810000 */
[----:B------:R-:W-:Y:S02]  /*4780*/  FSEL R142, R142, RZ, P0 ;  /* 0x000000ff8e8e7208 */ /* 0x000fe40000000000 */
[----:B------:R-:W-:Y:S02]  /*4790*/  FMNMX.FTZ R56, R24, R51, !PT ;  /* 0x0000003318387209 */ /* 0x000fe40007810000 */
[----:B------:R-:W-:Y:S01]  /*47a0*/  ISETP.NE.AND P0, PT, R140, RZ, PT ;  /* 0x000000ff8c00720c */ /* 0x000fe20003f05270 */
[--C-:B------:R-:W-:Y:S01]  /*47b0*/  FFMA.FTZ R71, R76, UR11, -R142.reuse ;  /* 0x0000000b4c477c23 */ /* 0x100fe2000801088e */
[----:B------:R-:W-:Y:S01]  /*47c0*/  FMNMX.FTZ R53, R27, R56, !PT ;  /* 0x000000381b357209 */ /* 0x000fe20007810000 */
[----:B------:R-:W-:Y:S01]  /*47d0*/  FMUL.FTZ R140, R0, R35 ;  /* 0x00000023008c7220 */ /* 0x000fe20000410000 */
[----:B------:R-:W-:-:S01]  /*47e0*/  FFMA.FTZ R92, R92, UR11, -R142 ;  /* 0x0000000b5c5c7c23 */ /* 0x000fc2000801088e */
[--C-:B------:R-:W-:Y:S01]  /*47f0*/  FFMA.FTZ R96, R96, UR11, -R142.reuse ;  /* 0x0000000b60607c23 */ /* 0x100fe2000801088e */
[----:B------:R-:W-:Y:S01]  /*4800*/  FMNMX.FTZ R58, R124, R53, !PT ;  /* 0x000000357c3a7209 */ /* 0x000fe20007810000 */
[--C-:B------:R-:W-:Y:S01]  /*4810*/  FFMA.FTZ R42, R112, UR11, -R142.reuse ;  /* 0x0000000b702a7c23 */ /* 0x100fe2000801088e */
[----:B------:R-:W-:Y:S01]  /*4820*/  MUFU.EX2 R51, R92 ;  /* 0x0000005c00337308 */ /* 0x000fe20000000800 */
[----:B------:R-:W-:-:S01]  /*4830*/  FFMA.FTZ R84, R84, UR11, -R142 ;  /* 0x0000000b54547c23 */ /* 0x000fc2000801088e */
[----:B------:R-:W-:Y:S01]  /*4840*/  FMNMX.FTZ R53, R125, R58, !PT ;  /* 0x0000003a7d357209 */ /* 0x000fe20007810000 */
[----:B------:R-:W-:-:S01]  /*4850*/  FFMA.FTZ R38, R109, UR11, -R142 ;  /* 0x0000000b6d267c23 */ /* 0x000fc2000801088e */
[--C-:B------:R-:W-:Y:S01]  /*4860*/  FFMA.FTZ R7, R7, UR11, -R142.reuse ;  /* 0x0000000b07077c23 */ /* 0x100fe2000801088e */
[----:B------:R-:W-:-:S01]  /*4870*/  FFMA.FTZ R10, R10, UR11, -R142 ;  /* 0x0000000b0a0a7c23 */ /* 0x000fc2000801088e */
[----:B------:R-:W-:Y:S01]  /*4880*/  FMNMX.FTZ R55, R110, R53, !PT ;  /* 0x000000356e377209 */ /* 0x000fe20007810000 */
[----:B------:R-:W-:-:S01]  /*4890*/  FFMA.FTZ R11, R11, UR11, -R142 ;  /* 0x0000000b0b0b7c23 */ /* 0x000fc2000801088e */
[----:B------:R-:W0:Y:S01]  /*48a0*/  MUFU.TANH R140, R140 ;  /* 0x0000008c008c7308 */ /* 0x000e220000002400 */
[----:B------:R-:W-:-:S01]  /*48b0*/  FFMA.FTZ R39, R111, UR11, -R142 ;  /* 0x0000000b6f277c23 */ /* 0x000fc2000801088e */
[----:B------:R-:W-:Y:S01]  /*48c0*/  FMNMX.FTZ R55, R126, R55, !PT ;  /* 0x000000377e377209 */ /* 0x000fe20007810000 */
[----:B------:R-:W-:-:S01]  /*48d0*/  FFMA.FTZ R12, R12, UR11, -R142 ;  /* 0x0000000b0c0c7c23 */ /* 0x000fc2000801088e */
[--C-:B------:R-:W-:Y:S01]  /*48e0*/  FFMA.FTZ R14, R14, UR11, -R142.reuse ;  /* 0x0000000b0e0e7c23 */ /* 0x100fe2000801088e */
[----:B------:R-:W-:-:S01]  /*48f0*/  FFMA.FTZ R119, R119, UR11, -R142 ;  /* 0x0000000b77777c23 */ /* 0x000fc2000801088e */
[----:B------:R-:W-:Y:S01]  /*4900*/  FMNMX.FTZ R70, R114, R55, !PT ;  /* 0x0000003772467209 */ /* 0x000fe20007810000 */
[----:B------:R-:W-:-:S01]  /*4910*/  FFMA.FTZ R15, R15, UR11, -R142 ;  /* 0x0000000b0f0f7c23 */ /* 0x000fc2000801088e */
        /* <DEDUP_REMOVED lines=9> */
[----:B0-----:R-:W-:Y:S01]  /*49b0*/  FSEL R140, R140, -INF , P6 ;  /* 0xff8000008c8c7808 */ /* 0x001fe20003000000 */
[--C-:B------:R-:W-:Y:S01]  /*49c0*/  FFMA.FTZ R49, R117, UR11, -R142.reuse ;  /* 0x0000000b75317c23 */ /* 0x100fe2000801088e */
[----:B------:R-:W-:Y:S01]  /*49d0*/  FMNMX.FTZ R57, R118, R57, !PT ;  /* 0x0000003976397209 */ /* 0x000fe20007810000 */
[--C-:B------:R-:W-:Y:S01]  /*49e0*/  FFMA.FTZ R56, R93, UR11, -R142.reuse ;  /* 0x0000000b5d387c23 */ /* 0x100fe2000801088e */
[----:B------:R-:W-:-:S01]  /*49f0*/  FFMA.FTZ R94, R94, UR11, -R142 ;  /* 0x0000000b5e5e7c23 */ /* 0x000fc2000801088e */
[--C-:B------:R-:W-:Y:S01]  /*4a00*/  FFMA.FTZ R58, R95, UR11, -R142.reuse ;  /* 0x0000000b5f3a7c23 */ /* 0x100fe2000801088e */
[----:B------:R-:W-:Y:S01]  /*4a10*/  FMNMX.FTZ R72, R120, R57, !PT ;  /* 0x0000003978487209 */ /* 0x000fe20007810000 */
[----:B------:R-:W-:Y:S01]  /*4a20*/  MUFU.EX2 R10, R10 ;  /* 0x0000000a000a7308 */ /* 0x000fe20000000800 */
[----:B------:R-:W-:-:S01]  /*4a30*/  FFMA.FTZ R70, R99, UR11, -R142 ;  /* 0x0000000b63467c23 */ /* 0x000fc2000801088e */
        /* <DEDUP_REMOVED lines=14> */
[----:B------:R-:W0:Y:S01]  /*4b20*/  MUFU.EX2 R12, R12 ;  /* 0x0000000c000c7308 */ /* 0x000e220000000800 */
        /* <DEDUP_REMOVED lines=13> */
[----:B------:R-:W-:Y:S01]  /*4c00*/  FFMA.FTZ R99, R139, UR11, -R142 ;  /* 0x0000000b8b637c23 */ /* 0x000fe2000801088e */
[----:B------:R-:W-:Y:S01]  /*4c10*/  FMNMX.FTZ R76, R104, R63, !PT ;  /* 0x0000003f684c7209 */ /* 0x000fe20007810000 */
[----:B------:R1:W-:Y:S01]  /*4c20*/  MUFU.EX2 R59, R71 ;  /* 0x00000047003b7308 */ /* 0x0003e20000000800 */
[----:B0-----:R-:W-:-:S02]  /*4c30*/  F2FP.SATFINITE.E4M3.F32.PACK_AB_MERGE_C R200, R12, R11, RZ ;  /* 0x0000000b0cc8723e */ /* 0x001fc400048070ff */
[----:B------:R-:W-:Y:S02]  /*4c40*/  FMNMX.FTZ R63, R105, R76, !PT ;  /* 0x0000004c693f7209 */ /* 0x000fe40007810000 */
[----:B------:R-:W-:Y:S02]  /*4c50*/  F2FP.SATFINITE.E4M3.F32.PACK_AB_MERGE_C R200, R10, R7, R200 ;  /* 0x000000070ac8723e */ /* 0x000fe400048070c8 */
[----:B------:R-:W-:Y:S01]  /*4c60*/  FMNMX.FTZ R76, R106, R63, !PT ;  /* 0x0000003f6a4c7209 */ /* 0x000fe20007810000 */
[----:B------:R-:W-:Y:S03]  /*4c70*/  MUFU.EX2 R54, R119 ;  /* 0x0000007700367308 */ /* 0x000fe60000000800 */
[----:B------:R-:W-:Y:S01]  /*4c80*/  FMNMX.FTZ R69, R107, R76, !PT ;  /* 0x0000004c6b457209 */ /* 0x000fe20007810000 */
[--C-:B------:R-:W-:Y:S01]  /*4c90*/  FFMA.FTZ R76, R79, UR11, -R142.reuse ;  /* 0x0000000b4f4c7c23 */ /* 0x100fe2000801088e */
[----:B------:R-:W-:-:S02]  /*4ca0*/  FFMA.FTZ R79, R82, UR11, -R142 ;  /* 0x0000000b524f7c23 */ /* 0x000fc4000801088e */
[----:B------:R-:W-:Y:S01]  /*4cb0*/  FMNMX.FTZ R78, R80, R69, !PT ;  /* 0x00000045504e7209 */ /* 0x000fe20007810000 */
[----:B------:R0:W-:Y:S03]  /*4cc0*/  MUFU.EX2 R63, R77 ;  /* 0x0000004d003f7308 */ /* 0x0001e60000000800 */
[----:B------:R-:W-:-:S04]  /*4cd0*/  FMNMX.FTZ R69, R83, R78, !PT ;  /* 0x0000004e53457209 */ /* 0x000fc80007810000 */
[----:B------:R-:W-:Y:S01]  /*4ce0*/  FMNMX.FTZ R78, R86, R69, !PT ;  /* 0x00000045564e7209 */ /* 0x000fe20007810000 */
[----:B------:R-:W-:Y:S03]  /*4cf0*/  MUFU.EX2 R15, R15 ;  /* 0x0000000f000f7308 */ /* 0x000fe60000000800 */
[----:B------:R-:W-:-:S04]  /*4d00*/  FMNMX.FTZ R78, R85, R78, !PT ;  /* 0x0000004e554e7209 */ /* 0x000fc80007810000 */
[----:B------:R-:W-:Y:S01]  /*4d10*/  FMNMX.FTZ R82, R87, R78, !PT ;  /* 0x0000004e57527209 */ /* 0x000fe20007810000 */
[----:B------:R-:W-:Y:S03]  /*4d20*/  MUFU.EX2 R21, R21 ;  /* 0x0000001500157308 */ /* 0x000fe60000000800 */
[----:B-1----:R-:W-:-:S04]  /*4d30*/  FMNMX.FTZ R71, R9, R82, !PT ;  /* 0x0000005209477209 */ /* 0x002fc80007810000 */
[----:B0-----:R-:W-:Y:S01]  /*4d40*/  FMNMX.FTZ R77, R62, R71, !PT ;  /* 0x000000473e4d7209 */ /* 0x001fe20007810000 */
[----:B------:R-:W-:Y:S03]  /*4d50*/  MUFU.EX2 R78, R79 ;  /* 0x0000004f004e7308 */ /* 0x000fe60000000800 */
[----:B------:R-:W-:-:S04]  /*4d60*/  FMNMX.FTZ R77, R90, R77, !PT ;  /* 0x0000004d5a4d7209 */ /* 0x000fc80007810000 */
[----:B------:R-:W-:Y:S01]  /*4d70*/  FMNMX.FTZ R82, R66, R77, !PT ;  /* 0x0000004d42527209 */ /* 0x000fe20007810000 */
[----:B------:R0:W-:Y:S03]  /*4d80*/  MUFU.EX2 R71, R84 ;  /* 0x0000005400477308 */ /* 0x0001e60000000800 */
[----:B------:R-:W-:-:S04]  /*4d90*/  FMNMX.FTZ R77, R67, R82, !PT ;  /* 0x00000052434d7209 */ /* 0x000fc80007810000 */
[----:B------:R-:W-:Y:S01]  /*4da0*/  FMNMX.FTZ R77, R44, R77, !PT ;  /* 0x0000004d2c4d7209 */ /* 0x000fe20007810000 */
[----:B------:R-:W1:Y:S01]  /*4db0*/  MUFU.EX2 R26, R26 ;  /* 0x0000001a001a7308 */ /* 0x000e620000000800 */
[----:B0-----:R-:W-:-:S01]  /*4dc0*/  FFMA.FTZ R84, R128, UR11, -R142 ;  /* 0x0000000b80547c23 */ /* 0x001fc2000801088e */
[----:B------:R-:W-:Y:S01]  /*4dd0*/  IMAD.U32 R128, RZ, RZ, UR11 ;  /* 0x0000000bff807e24 */ /* 0x000fe2000f8e00ff */
[----:B------:R-:W-:-:S04]  /*4de0*/  FMNMX.FTZ R82, R28, R77, !PT ;  /* 0x0000004d1c527209 */ /* 0x000fc80007810000 */
[----:B------:R-:W-:Y:S01]  /*4df0*/  FMNMX.FTZ R77, R29, R82, !PT ;  /* 0x000000521d4d7209 */ /* 0x000fe20007810000 */
[----:B------:R-:W-:Y:S03]  /*4e00*/  MUFU.EX2 R35, R35 ;  /* 0x0000002300237308 */ /* 0x000fe60000000800 */
[----:B------:R-:W-:-:S04]  /*4e10*/  FMNMX.FTZ R82, R30, R77, !PT ;  /* 0x0000004d1e527209 */ /* 0x000fc80007810000 */
[----:B------:R-:W-:Y:S01]  /*4e20*/  FMNMX.FTZ R77, R31, R82, !PT ;  /* 0x000000521f4d7209 */ /* 0x000fe20007810000 */
[----:B------:R-:W-:Y:S01]  /*4e30*/  MUFU.EX2 R38, R38 ;  /* 0x0000002600267308 */ /* 0x000fe20000000800 */
[----:B-1----:R-:W-:Y:S02]  /*4e40*/  F2FP.SATFINITE.E4M3.F32.PACK_AB_MERGE_C R202, R26, R21, RZ ;  /* 0x000000151aca723e */ /* 0x002fe400048070ff */
[----:B------:R-:W-:Y:S02]  /*4e50*/  FMNMX.FTZ R77, R32, R77, !PT ;  /* 0x0000004d204d7209 */ /* 0x000fe40007810000 */
[----:B------:R-:W-:Y:S02]  /*4e60*/  F2FP.SATFINITE.E4M3.F32.PACK_AB_MERGE_C R202, R15, R14, R202 ;  /* 0x0000000e0fca723e */ /* 0x000fe400048070ca */
[----:B------:R-:W-:Y:S01]  /*4e70*/  FMNMX.FTZ R82, R34, R77, !PT ;  /* 0x0000004d22527209 */ /* 0x000fe20007810000 */
[----:B------:R-:W-:Y:S03]  /*4e80*/  MUFU.EX2 R39, R39 ;  /* 0x0000002700277308 */ /* 0x000fe60000000800 */
[----:B------:R-:W-:-:S04]  /*4e90*/  FMNMX.FTZ R77, R33, R82, !PT ;  /* 0x00000052214d7209 */ /* 0x000fc80007810000 */
[----:B------:R-:W-:Y:S01]  /*4ea0*/  FMNMX.FTZ R82, R36, R77, !PT ;  /* 0x0000004d24527209 */ /* 0x000fe20007810000 */
[----:B------:R-:W0:Y:S03]  /*4eb0*/  MUFU.EX2 R42, R42 ;  /* 0x0000002a002a7308 */ /* 0x000e260000000800 */
[----:B------:R-:W-:-:S04]  /*4ec0*/  FMNMX.FTZ R77, R37, R82, !PT ;  /* 0x00000052254d7209 */ /* 0x000fc80007810000 */
[----:B------:R-:W-:Y:S01]  /*4ed0*/  FMNMX.FTZ R77, R40, R77, !PT ;  /* 0x0000004d284d7209 */ /* 0x000fe20007810000 */
[----:B------:R-:W-:Y:S03]  /*4ee0*/  MUFU.EX2 R43, R43 ;  /* 0x0000002b002b7308 */ /* 0x000fe60000000800 */
[----:B------:R-:W-:-:S04]  /*4ef0*/  FMNMX.FTZ R82, R46, R77, !PT ;  /* 0x0000004d2e527209 */ /* 0x000fc80007810000 */
[----:B------:R-:W-:Y:S01]  /*4f00*/  FMNMX.FTZ R82, R47, R82, !PT ;  /* 0x000000522f527209 */ /* 0x000fe20007810000 */
[----:B------:R-:W-:Y:S01]  /*4f10*/  MUFU.EX2 R52, R52 ;  /* 0x0000003400347308 */ /* 0x000fe20000000800 */
[----:B0-----:R-:W-:Y:S02]  /*4f20*/  F2FP.SATFINITE.E4M3.F32.PACK_AB_MERGE_C R204, R42, R39, RZ ;  /* 0x000000272acc723e */ /* 0x001fe400048070ff */
[----:B------:R-:W-:Y:S01]  /*4f30*/  FMNMX.FTZ R77, R41, R82, !PT ;  /* 0x00000052294d7209 */ /* 0x000fe20007810000 */
[----:B------:R-:W-:-:S01]  /*4f40*/  FFMA.FTZ R82, R89, UR11, -R142 ;  /* 0x0000000b59527c23 */ /* 0x000fc2000801088e */
[----:B------:R-:W-:Y:S02]  /*4f50*/  F2FP.SATFINITE.E4M3.F32.PACK_AB_MERGE_C R204, R38, R35, R204 ;  /* 0x0000002326cc723e */ /* 0x000fe400048070cc */
[----:B------:R-:W-:Y:S01]  /*4f60*/  FMNMX.FTZ R77, R48, R77, !PT ;  /* 0x0000004d304d7209 */ /* 0x000fe20007810000 */
[----:B------:R-:W0:Y:S03]  /*4f70*/  MUFU.EX2 R49, R49 ;  /* 0x0000003100317308 */ /* 0x000e260000000800 */
[----:B------:R-:W-:-:S04]  /*4f80*/  FMNMX.FTZ R77, R140, R77, !PT ;  /* 0x0000004d8c4d7209 */ /* 0x000fc80007810000 */
[----:B------:R-:W-:Y:S01]  /*4f90*/  FMNMX.FTZ R79, R146, R77, !PT ;  /* 0x0000004d924f7209 */ /* 0x000fe20007810000 */
[----:B------:R-:W-:Y:S03]  /*4fa0*/  MUFU.EX2 R56, R56 ;  /* 0x0000003800387308 */ /* 0x000fe60000000800 */
[----:B------:R-:W-:-:S04]  /*4fb0*/  FMNMX.FTZ R79, R144, R79, !PT ;  /* 0x0000004f904f7209 */ /* 0x000fc80007810000 */
[----:B------:R-:W-:Y:S01]  /*4fc0*/  FMNMX.FTZ R92, R148, R79, !PT ;  /* 0x0000004f945c7209 */ /* 0x000fe20007810000 */
[----:B------:R1:W-:Y:S01]  /*4fd0*/  MUFU.EX2 R53, R94 ;  /* 0x0000005e00357308 */ /* 0x0003e20000000800 */
[----:B0-----:R-:W-:Y:S01]  /*4fe0*/  F2FP.SATFINITE.E4M3.F32.PACK_AB_MERGE_C R206, R54, R49, RZ ;  /* 0x0000003136ce723e */ /* 0x001fe200048070ff */
[--C-:B------:R-:W-:Y:S01]  /*4ff0*/  FFMA.FTZ R79, R129, UR11, -R142.reuse ;  /* 0x0000000b814f7c23 */ /* 0x100fe2000801088e */
[----:B------:R-:W-:Y:S01]  /*5000*/  FMNMX.FTZ R89, R147, R92, !PT ;  /* 0x0000005c93597209 */ /* 0x000fe20007810000 */
[----:B------:R-:W-:Y:S01]  /*5010*/  FFMA.FTZ R92, R130, UR11, -R142 ;  /* 0x0000000b825c7c23 */ /* 0x000fe2000801088e */
[----:B------:R-:W-:-:S03]  /*5020*/  F2FP.SATFINITE.E4M3.F32.PACK_AB_MERGE_C R206, R52, R43, R206 ;  /* 0x0000002b34ce723e */ /* 0x000fc600048070ce */
[----:B------:R-:W0:Y:S01]  /*5030*/  SHFL.BFLY PT, R96, R89, 0x2, 0x1f ;  /* 0x0c401f0059607f89 */ /* 0x000e2200000e0000 */
[----:B------:R-:W2:Y:S01]  /*5040*/  MUFU.EX2 R58, R58 ;  /* 0x0000003a003a7308 */ /* 0x000ea20000000800 */
[----:B-1----:R-:W-:-:S07]  /*5050*/  FFMA.FTZ R94, R132, UR11, -R142 ;  /* 0x0000000b845e7c23 */ /* 0x002fce000801088e */
[----:B------:R-:W-:Y:S08]  /*5060*/  MUFU.EX2 R70, R70 ;  /* 0x0000004600467308 */ /* 0x000ff00000000800 */
[----:B------:R1:W-:Y:S01]  /*5070*/  MUFU.EX2 R57, R100 ;  /* 0x0000006400397308 */ /* 0x0003e20000000800 */
[----:B--2---:R-:W-:-:S04]  /*5080*/  F2FP.SATFINITE.E4M3.F32.PACK_AB_MERGE_C R208, R58, R53, RZ ;  /* 0x000000353ad0723e */ /* 0x004fc800048070ff */
[----:B------:R-:W-:Y:S02]  /*5090*/  F2FP.SATFINITE.E4M3.F32.PACK_AB_MERGE_C R208, R56, R51, R208 ;  /* 0x0000003338d0723e */ /* 0x000fe400048070d0 */
[----:B0-----:R-:W-:Y:S01]  /*50a0*/  FMNMX.FTZ R101, R89, R96, !PT ;  /* 0x0000006059657209 */ /* 0x001fe20007810000 */
[----:B------:R-:W0:Y:S01]  /*50b0*/  MUFU.EX2 R72, R72 ;  /* 0x0000004800487308 */ /* 0x000e220000000800 */
[----:B-1----:R-:W-:-:S03]  /*50c0*/  FFMA.FTZ R100, R135, UR11, -R142 ;  /* 0x0000000b87647c23 */ /* 0x002fc6000801088e */
[----:B------:R-:W1:Y:S04]  /*50d0*/  SHFL.BFLY PT, R112, R101, 0x1, 0x1f ;  /* 0x0c201f0065707f89 */ /* 0x000e6800000e0000 */
[----:B------:R-:W-:Y:S08]  /*50e0*/  MUFU.EX2 R74, R74 ;  /* 0x0000004a004a7308 */ /* 0x000ff00000000800 */
[----:B------:R-:W2:Y:S01]  /*50f0*/  MUFU.EX2 R76, R76 ;  /* 0x0000004c004c7308 */ /* 0x000ea20000000800 */
[----:B0-----:R-:W-:-:S04]  /*5100*/  F2FP.SATFINITE.E4M3.F32.PACK_AB_MERGE_C R210, R72, R57, RZ ;  /* 0x0000003948d2723e */ /* 0x001fc800048070ff */
[----:B------:R-:W-:-:S03]  /*5110*/  F2FP.SATFINITE.E4M3.F32.PACK_AB_MERGE_C R210, R70, R55, R210 ;  /* 0x0000003746d2723e */ /* 0x000fc600048070d2 */
[----:B------:R0:W-:Y:S01]  /*5120*/  MUFU.EX2 R69, R81 ;  /* 0x0000005100457308 */ /* 0x0001e20000000800 */
[----:B-1----:R-:W-:Y:S01]  /*5130*/  FMNMX.FTZ R89, R101, R112, !PT ;  /* 0x0000007065597209 */ /* 0x002fe20007810000 */
[--C-:B------:R-:W-:Y:S01]  /*5140*/  FFMA.FTZ R112, R141, UR11, -R142.reuse ;  /* 0x0000000b8d707c23 */ /* 0x100fe2000801088e */
[----:B------:R-:W-:-:S02]  /*5150*/  FFMA.FTZ R101, R143, UR11, -R142 ;  /* 0x0000000b8f657c23 */ /* 0x000fc4000801088e */
[C---:B------:R-:W-:Y:S01]  /*5160*/  FSETP.NEU.FTZ.AND P2, PT, R89.reuse, -INF , PT ;  /* 0xff8000005900780b */ /* 0x040fe20003f5d000 */
[----:B------:R-:W-:-:S02]  /*5170*/  FFMA.FTZ R109, R89, R128, -8 ;  /* 0xc1000000596d7423 */ /* 0x000fc40000010080 */
[----:B------:R-:W-:Y:S01]  /*5180*/  MUFU.EX2 R50, R50 ;  /* 0x0000003200327308 */ /* 0x000fe20000000800 */
[----:B0-----:R-:W-:-:S01]  /*5190*/  FFMA.FTZ R81, R131, UR11, -R142 ;  /* 0x0000000b83517c23 */ /* 0x001fc2000801088e */
[----:B------:R-:W-:Y:S01]  /*51a0*/  FFMA.FTZ R128, R145, UR11, -R142 ;  /* 0x0000000b91807c23 */ /* 0x000fe2000801088e */
[----:B--2---:R-:W-:-:S02]  /*51b0*/  F2FP.SATFINITE.E4M3.F32.PACK_AB_MERGE_C R212, R76, R63, RZ ;  /* 0x0000003f4cd4723e */ /* 0x004fc400048070ff */
[----:B------:R-:W-:Y:S02]  /*51c0*/  FSEL R109, R109, RZ, P2 ;  /* 0x000000ff6d6d7208 */ /* 0x000fe40001000000 */
[----:B------:R-:W-:Y:S01]  /*51d0*/  F2FP.SATFINITE.E4M3.F32.PACK_AB_MERGE_C R212, R74, R59, R212 ;  /* 0x0000003b4ad4723e */ /* 0x000fe200048070d4 */
[----:B------:R-:W-:Y:S02]  /*51e0*/  MUFU.EX2 R60, R60 ;  /* 0x0000003c003c7308 */ /* 0x000fe40000000800 */
[----:B------:R-:W-:-:S01]  /*51f0*/  FFMA.FTZ R8, R8, UR11, -R109 ;  /* 0x0000000b08087c23 */ /* 0x000fc2000801086d */
[--C-:B------:R-:W-:Y:S01]  /*5200*/  FFMA.FTZ R45, R45, UR11, -R109.reuse ;  /* 0x0000000b2d2d7c23 */ /* 0x100fe2000801086d */
[----:B------:R-:W-:-:S01]  /*5210*/  FFMA.FTZ R111, R13, UR11, -R109 ;  /* 0x0000000b0d6f7c23 */ /* 0x000fc2000801086d */
[--C-:B------:R-:W-:Y:S01]  /*5220*/  FFMA.FTZ R130, R20, UR11, -R109.reuse ;  /* 0x0000000b14827c23 */ /* 0x100fe2000801086d */
[----:B------:R-:W-:-:S01]  /*5230*/  FFMA.FTZ R13, R24, UR11, -R109 ;  /* 0x0000000b180d7c23 */ /* 0x000fc2000801086d */
[--C-:B------:R-:W-:Y:S01]  /*5240*/  FFMA.FTZ R20, R27, UR11, -R109.reuse ;  /* 0x0000000b1b147c23 */ /* 0x100fe2000801086d */
[----:B------:R-:W-:Y:S01]  /*5250*/  MUFU.EX2 R8, R8 ;  /* 0x0000000800087308 */ /* 0x000fe20000000800 */
[----:B------:R-:W-:-:S01]  /*5260*/  FFMA.FTZ R24, R110, UR11, -R109 ;  /* 0x0000000b6e187c23 */ /* 0x000fc2000801086d */
[--C-:B------:R-:W-:Y:S01]  /*5270*/  FFMA.FTZ R115, R118, UR11, -R109.reuse ;  /* 0x0000000b76737c23 */ /* 0x100fe2000801086d */
[----:B------:R-:W-:-:S01]  /*5280*/  FFMA.FTZ R119, R123, UR11, -R109 ;  /* 0x0000000b7b777c23 */ /* 0x000fc2000801086d */
[--C-:B------:R-:W-:Y:S01]  /*5290*/  FFMA.FTZ R113, R124, UR11, -R109.reuse ;  /* 0x0000000b7c717c23 */ /* 0x100fe2000801086d */
[----:B------:R-:W-:-:S01]  /*52a0*/  FFMA.FTZ R110, R116, UR11, -R109 ;  /* 0x0000000b746e7c23 */ /* 0x000fc2000801086d */
[--C-:B------:R-:W-:Y:S01]  /*52b0*/  FFMA.FTZ R118, R120, UR11, -R109.reuse ;  /* 0x0000000b78767c23 */ /* 0x100fe2000801086d */
[----:B------:R-:W-:-:S01]  /*52c0*/  FFMA.FTZ R123, R97, UR11, -R109 ;  /* 0x0000000b617b7c23 */ /* 0x000fc2000801086d */
[----:B------:R-:W0:Y:S01]  /*52d0*/  MUFU.EX2 R45, R45 ;  /* 0x0000002d002d7308 */ /* 0x000e220000000800 */
[----:B------:R-:W-:-:S01]  /*52e0*/  FFMA.FTZ R116, R122, UR11, -R109 ;  /* 0x0000000b7a747c23 */ /* 0x000fc2000801086d */
[--C-:B------:R-:W-:Y:S01]  /*52f0*/  FFMA.FTZ R120, R98, UR11, -R109.reuse ;  /* 0x0000000b62787c23 */ /* 0x100fe2000801086d */
[----:B------:R-:W-:-:S01]  /*5300*/  FFMA.FTZ R97, R102, UR11, -R109 ;  /* 0x0000000b66617c23 */ /* 0x000fc2000801086d */
[--C-:B------:R-:W-:Y:S01]  /*5310*/  FFMA.FTZ R27, R126, UR11, -R109.reuse ;  /* 0x0000000b7e1b7c23 */ /* 0x100fe2000801086d */
[----:B------:R-:W-:-:S01]  /*5320*/  FFMA.FTZ R98, R103, UR11, -R109 ;  /* 0x0000000b67627c23 */ /* 0x000fc2000801086d */
[----:B------:R-:W-:Y:S01]  /*5330*/  FFMA.FTZ R102, R106, UR11, -R109 ;  /* 0x0000000b6a667c23 */ /* 0x000fe2000801086d */
[----:B------:R-:W-:-:S01]  /*5340*/  FADD.FTZ R122, R7, R10 ;  /* 0x0000000a077a7221 */ /* 0x000fc20000010000 */
[----:B------:R-:W1:Y:S01]  /*5350*/  MUFU.EX2 R111, R111 ;  /* 0x0000006f006f7308 */ /* 0x000e620000000800 */
[----:B------:R-:W-:-:S01]  /*5360*/  FFMA.FTZ R103, R107, UR11, -R109 ;  /* 0x0000000b6b677c23 */ /* 0x000fc2000801086d */
[--C-:B------:R-:W-:Y:S01]  /*5370*/  FFMA.FTZ R106, R80, UR11, -R109.reuse ;  /* 0x0000000b506a7c23 */ /* 0x100fe2000801086d */
[----:B------:R-:W-:-:S01]  /*5380*/  FFMA.FTZ R124, R125, UR11, -R109 ;  /* 0x0000000b7d7c7c23 */ /* 0x000fc2000801086d */
[--C-:B------:R-:W-:Y:S01]  /*5390*/  FFMA.FTZ R107, R83, UR11, -R109.reuse ;  /* 0x0000000b536b7c23 */ /* 0x100fe2000801086d */
[----:B------:R-:W-:-:S01]  /*53a0*/  FFMA.FTZ R80, R86, UR11, -R109 ;  /* 0x0000000b56507c23 */ /* 0x000fc2000801086d */
[--C-:B------:R-:W-:Y:S01]  /*53b0*/  FFMA.FTZ R83, R85, UR11, -R109.reuse ;  /* 0x0000000b55537c23 */ /* 0x100fe2000801086d */
[----:B------:R-:W-:-:S01]  /*53c0*/  FFMA.FTZ R86, R9, UR11, -R109 ;  /* 0x0000000b09567c23 */ /* 0x000fc2000801086d */
[----:B------:R-:W2:Y:S01]  /*53d0*/  MUFU.EX2 R130, R130 ;  /* 0x0000008200827308 */ /* 0x000ea20000000800 */
[----:B0-----:R-:W-:-:S01]  /*53e0*/  FADD.FTZ R126, R8, R45 ;  /* 0x0000002d087e7221 */ /* 0x001fc20000010000 */
[----:B------:R-:W-:Y:S01]  /*53f0*/  FFMA.FTZ R85, R87, UR11, -R109 ;  /* 0x0000000b57557c23 */ /* 0x000fe2000801086d */
[----:B------:R-:W-:-:S01]  /*5400*/  FADD.FTZ R9, R11, R122 ;  /* 0x0000007a0b097221 */ /* 0x000fc20000010000 */
[--C-:B------:R-:W-:Y:S01]  /*5410*/  FFMA.FTZ R114, R114, UR11, -R109.reuse ;  /* 0x0000000b72727c23 */ /* 0x100fe2000801086d */
[----:B------:R-:W-:-:S01]  /*5420*/  FFMA.FTZ R117, R127, UR11, -R109 ;  /* 0x0000000b7f757c23 */ /* 0x000fc2000801086d */
[----:B------:R-:W-:Y:S01]  /*5430*/  FFMA.FTZ R62, R62, UR11, -R109 ;  /* 0x0000000b3e3e7c23 */ /* 0x000fe2000801086d */
[----:B------:R-:W-:-:S01]  /*5440*/  FADD.FTZ R125, R12, R9 ;  /* 0x000000090c7d7221 */ /* 0x000fc20000010000 */
[----:B------:R-:W0:Y:S01]  /*5450*/  MUFU.EX2 R13, R13 ;  /* 0x0000000d000d7308 */ /* 0x000e220000000800 */
[----:B-1----:R-:W-:-:S01]  /*5460*/  FADD.FTZ R87, R111, R126 ;  /* 0x0000007e6f577221 */ /* 0x002fc20000010000 */
[----:B------:R-:W-:Y:S01]  /*5470*/  @!P1 PRMT R9, RZ, 0x654, R6 ;  /* 0x00000654ff099816 */ /* 0x000fe20000000006 */
[----:B------:R-:W-:-:S01]  /*5480*/  FADD.FTZ R126, R14, R125 ;  /* 0x0000007d0e7e7221 */ /* 0x000fc20000010000 */
[--C-:B------:R-:W-:Y:S01]  /*5490*/  FFMA.FTZ R121, R121, UR11, -R109.reuse ;  /* 0x0000000b79797c23 */ /* 0x100fe2000801086d */
[----:B------:R-:W-:-:S01]  /*54a0*/  FFMA.FTZ R66, R66, UR11, -R109 ;  /* 0x0000000b42427c23 */ /* 0x000fc2000801086d */
[----:B------:R1:W-:Y:S01]  /*54b0*/  @!P1 SYNCS.ARRIVE.TRANS64.RED.A1T0 RZ, [R9+URZ], RZ ;  /* 0x000000ff09ff99a7 */ /* 0x0003e2000810043f */
[----:B------:R-:W-:-:S01]  /*54c0*/  FADD.FTZ R126, R15, R126 ;  /* 0x0000007e0f7e7221 */ /* 0x000fc20000010000 */
[----:B------:R-:W3:Y:S01]  /*54d0*/  MUFU.EX2 R20, R20 ;  /* 0x0000001400147308 */ /* 0x000ee20000000800 */
[----:B--2---:R-:W-:-:S01]  /*54e0*/  FADD.FTZ R122, R130, R87 ;  /* 0x00000057827a7221 */ /* 0x004fc20000010000 */
[--C-:B------:R-:W-:Y:S01]  /*54f0*/  FFMA.FTZ R67, R67, UR11, -R109.reuse ;  /* 0x0000000b43437c23 */ /* 0x100fe2000801086d */
[----:B------:R-:W-:-:S01]  /*5500*/  FFMA.FTZ R44, R44, UR11, -R109 ;  /* 0x0000000b2c2c7c23 */ /* 0x000fc2000801086d */
[--C-:B------:R-:W-:Y:S01]  /*5510*/  FFMA.FTZ R104, R104, UR11, -R109.reuse ;  /* 0x0000000b68687c23 */ /* 0x100fe2000801086d */
[----:B------:R-:W-:-:S01]  /*5520*/  FFMA.FTZ R105, R105, UR11, -R109 ;  /* 0x0000000b69697c23 */ /* 0x000fc2000801086d */
[--C-:B-1----:R-:W-:Y:S01]  /*5530*/  FFMA.FTZ R9, R90, UR11, -R109.reuse ;  /* 0x0000000b5a097c23 */ /* 0x102fe2000801086d */
[----:B------:R-:W-:-:S01]  /*5540*/  FFMA.FTZ R34, R34, UR11, -R109 ;  /* 0x0000000b22227c23 */ /* 0x000fc2000801086d */
[----:B------:R-:W1:Y:S01]  /*5550*/  MUFU.EX2 R113, R113 ;  /* 0x0000007100717308 */ /* 0x000e620000000800 */
[----:B0-----:R-:W-:-:S01]  /*5560*/  FADD.FTZ R87, R13, R122 ;  /* 0x0000007a0d577221 */ /* 0x001fc20000010000 */
[--C-:B------:R-:W-:Y:S01]  /*5570*/  FFMA.FTZ R122, R31, UR11, -R109.reuse ;  /* 0x0000000b1f7a7c23 */ /* 0x100fe2000801086d */
[----:B------:R-:W-:Y:S01]  /*5580*/  F2FP.SATFINITE.E4M3.F32.PACK_AB_MERGE_C R201, R130, R111, RZ ;  /* 0x0000006f82c9723e */ /* 0x000fe200048070ff */
[--C-:B------:R-:W-:Y:S01]  /*5590*/  FFMA.FTZ R36, R36, UR11, -R109.reuse ;  /* 0x0000000b24247c23 */ /* 0x100fe2000801086d */
[----:B------:R-:W-:-:S01]  /*55a0*/  FFMA.FTZ R40, R40, UR11, -R109 ;  /* 0x0000000b28287c23 */ /* 0x000fc2000801086d */
[----:B------:R-:W-:Y:S01]  /*55b0*/  FFMA.FTZ R46, R46, UR11, -R109 ;  /* 0x0000000b2e2e7c23 */ /* 0x000fe2000801086d */
[----:B------:R-:W-:Y:S01]  /*55c0*/  F2FP.SATFINITE.E4M3.F32.PACK_AB_MERGE_C R201, R45, R8, R201 ;  /* 0x000000082dc9723e */ /* 0x000fe200048070c9 */
[----:B------:R-:W0:Y:S01]  /*55d0*/  MUFU.EX2 R124, R124 ;  /* 0x0000007c007c7308 */ /* 0x000e220000000800 */
[----:B---3--:R-:W-:-:S01]  /*55e0*/  FADD.FTZ R90, R20, R87 ;  /* 0x00000057145a7221 */ /* 0x008fc20000010000 */
[----:B------:R-:W-:Y:S01]  /*55f0*/  FADD.FTZ R87, R21, R126 ;  /* 0x0000007e15577221 */ /* 0x000fe20000010000 */
[----:B------:R-:W-:-:S01]  /*5600*/  FFMA.FTZ R47, R47, UR11, -R109 ;  /* 0x0000000b2f2f7c23 */ /* 0x000fc2000801086d */
[--C-:B------:R-:W-:Y:S01]  /*5610*/  FFMA.FTZ R41, R41, UR11, -R109.reuse ;  /* 0x0000000b29297c23 */ /* 0x100fe2000801086d */
[----:B------:R-:W-:-:S01]  /*5620*/  FFMA.FTZ R48, R48, UR11, -R109 ;  /* 0x0000000b30307c23 */ /* 0x000fc2000801086d */
[--C-:B------:R-:W-:Y:S01]  /*5630*/  FFMA.FTZ R140, R140, UR11, -R109.reuse ;  /* 0x0000000b8c8c7c23 */ /* 0x100fe2000801086d */
[----:B------:R-:W-:-:S01]  /*5640*/  FFMA.FTZ R146, R146, UR11, -R109 ;  /* 0x0000000b92927c23 */ /* 0x000fc2000801086d */
[----:B------:R-:W2:Y:S01]  /*5650*/  MUFU.EX2 R24, R24 ;  /* 0x0000001800187308 */ /* 0x000ea20000000800 */
[----:B-1----:R-:W-:-:S01]  /*5660*/  FADD.FTZ R125, R113, R90 ;  /* 0x0000005a717d7221 */ /* 0x002fc20000010000 */
[----:B------:R-:W-:Y:S01]  /*5670*/  FADD.FTZ R90, R26, R87 ;  /* 0x000000571a5a7221 */ /* 0x000fe20000010000 */
[----:B------:R-:W-:-:S01]  /*5680*/  FFMA.FTZ R87, R29, UR11, -R109 ;  /* 0x0000000b1d577c23 */ /* 0x000fc2000801086d */
[--C-:B------:R-:W-:Y:S01]  /*5690*/  FFMA.FTZ R144, R144, UR11, -R109.reuse ;  /* 0x0000000b90907c23 */ /* 0x100fe2000801086d */
[----:B------:R-:W-:-:S01]  /*56a0*/  FFMA.FTZ R148, R148, UR11, -R109 ;  /* 0x0000000b94947c23 */ /* 0x000fc2000801086d */
[----:B------:R-:W-:Y:S01]  /*56b0*/  FADD.FTZ R127, R35, R90 ;  /* 0x0000005a237f7221 */ /* 0x000fe20000010000 */
[----:B------:R-:W-:-:S01]  /*56c0*/  FFMA.FTZ R90, R30, UR11, -R109 ;  /* 0x0000000b1e5a7c23 */ /* 0x000fc2000801086d */
[----:B------:R-:W1:Y:S01]  /*56d0*/  MUFU.EX2 R27, R27 ;  /* 0x0000001b001b7308 */ /* 0x000e620000000800 */
[----:B0-----:R-:W-:-:S01]  /*56e0*/  FADD.FTZ R125, R124, R125 ;  /* 0x0000007d7c7d7221 */ /* 0x001fc20000010000 */
[----:B------:R-:W-:Y:S01]  /*56f0*/  FADD.FTZ R30, R38, R127 ;  /* 0x0000007f261e7221 */ /* 0x000fe20000010000 */
[----:B------:R-:W-:Y:S01]  /*5700*/  F2FP.SATFINITE.E4M3.F32.PACK_AB_MERGE_C R203, R124, R113, RZ ;  /* 0x000000717ccb723e */ /* 0x000fe200048070ff */
[----:B------:R-:W-:Y:S01]  /*5710*/  IMAD.MOV.U32 R38, RZ, RZ, R25 ;  /* 0x000000ffff267224 */ /* 0x000fe200078e0019 */
[----:B------:R-:W-:Y:S01]  /*5720*/  PLOP3.LUT P1, PT, PT, PT, UP0, 0x80, 0x0 ;  /* 0x000000000000781c */ /* 0x000fe20003f2f008 */
[----:B------:R-:W-:Y:S01]  /*5730*/  FADD.FTZ R127, R39, R30 ;  /* 0x0000001e277f7221 */ /* 0x000fe20000010000 */
[----:B------:R-:W-:Y:S01]  /*5740*/  F2FP.SATFINITE.E4M3.F32.PACK_AB_MERGE_C R203, R20, R13, R203 ;  /* 0x0000000d14cb723e */ /* 0x000fe200048070cb */
[----:B------:R-:W0:Y:S01]  /*5750*/  MUFU.EX2 R114, R114 ;  /* 0x0000007200727308 */ /* 0x000e220000000800 */
[----:B--2---:R-:W-:-:S01]  /*5760*/  FADD.FTZ R126, R24, R125 ;  /* 0x0000007d187e7221 */ /* 0x004fc20000010000 */
[----:B------:R-:W-:Y:S01]  /*5770*/  FFMA.FTZ R125, R32, UR11, -R109 ;  /* 0x0000000b207d7c23 */ /* 0x000fe2000801086d */
[----:B------:R-:W-:-:S01]  /*5780*/  FADD.FTZ R32, R42, R127 ;  /* 0x0000007f2a207221 */ /* 0x000fc20000010000 */
[----:B------:R-:W-:-:S03]  /*5790*/  IMAD.MOV.U32 R45, RZ, RZ, R25 ;  /* 0x000000ffff2d7224 */ /* 0x000fc600078e0019 */
[----:B------:R-:W-:Y:S01]  /*57a0*/  FADD.FTZ R127, R43, R32 ;  /* 0x000000202b7f7221 */ /* 0x000fe20000010000 */
[----:B------:R-:W2:Y:S01]  /*57b0*/  MUFU.EX2 R117, R117 ;  /* 0x0000007500757308 */ /* 0x000ea20000000800 */
[----:B-1----:R-:W-:-:S01]  /*57c0*/  FADD.FTZ R29, R27, R126 ;  /* 0x0000007e1b1d7221 */ /* 0x002fc20000010000 */
[----:B------:R-:W-:Y:S02]  /*57d0*/  IMAD.MOV.U32 R43, RZ, RZ, R25 ;  /* 0x000000ffff2b7224 */ /* 0x000fe400078e0019 */
[----:B------:R-:W-:-:S01]  /*57e0*/  FADD.FTZ R32, R52, R127 ;  /* 0x0000007f34207221 */ /* 0x000fc20000010000 */
[----:B------:R-:W-:-:S03]  /*57f0*/  IMAD.MOV.U32 R52, RZ, RZ, R25 ;  /* 0x000000ffff347224 */ /* 0x000fc600078e0019 */
[----:B------:R-:W-:Y:S01]  /*5800*/  MUFU.EX2 R110, R110 ;  /* 0x0000006e006e7308 */ /* 0x000fe20000000800 */
[----:B0-----:R-:W-:-:S07]  /*5810*/  FADD.FTZ R30, R114, R29 ;  /* 0x0000001d721e7221 */ /* 0x001fce0000010000 */
[----:B------:R-:W-:Y:S01]  /*5820*/  MUFU.EX2 R115, R115 ;  /* 0x0000007300737308 */ /* 0x000fe20000000800 */
[----:B--2---:R-:W-:-:S04]  /*5830*/  F2FP.SATFINITE.E4M3.F32.PACK_AB_MERGE_C R205, R117, R114, RZ ;  /* 0x0000007275cd723e */ /* 0x004fc800048070ff */
[----:B------:R-:W-:Y:S01]  /*5840*/  F2FP.SATFINITE.E4M3.F32.PACK_AB_MERGE_C R205, R27, R24, R205 ;  /* 0x000000181bcd723e */ /* 0x000fe200048070cd */
[----:B------:R-:W-:Y:S02]  /*5850*/  IMAD.MOV.U32 R24, RZ, RZ, R25 ;  /* 0x000000ffff187224 */ /* 0x000fe400078e0019 */
[----:B------:R-:W-:Y:S08]  /*5860*/  MUFU.EX2 R118, R118 ;  /* 0x0000007600767308 */ /* 0x000ff00000000800 */
[----:B------:R0:W-:Y:S08]  /*5870*/  MUFU.EX2 R6, R62 ;  /* 0x0000003e00067308 */ /* 0x0001f00000000800 */
[----:B------:R-:W1:Y:S01]  /*5880*/  MUFU.EX2 R121, R121 ;  /* 0x0000007900797308 */ /* 0x000e620000000800 */
[----:B0-----:R-:W-:-:S07]  /*5890*/  FFMA.FTZ R62, R28, UR11, -R109 ;  /* 0x0000000b1c3e7c23 */ /* 0x001fce000801086d */
[----:B------:R0:W-:Y:S08]  /*58a0*/  MUFU.EX2 R28, R66 ;  /* 0x00000042001c7308 */ /* 0x0001f00000000800 */
[----:B------:R-:W2:Y:S01]  /*58b0*/  MUFU.EX2 R116, R116 ;  /* 0x0000007400747308 */ /* 0x000ea20000000800 */
[----:B0-----:R-:W-:-:S01]  /*58c0*/  FFMA.FTZ R66, R33, UR11, -R109 ;  /* 0x0000000b21427c23 */ /* 0x001fc2000801086d */
[----:B------:R-:W-:Y:S01]  /*58d0*/  FADD.FTZ R33, R117, R30 ;  /* 0x0000001e75217221 */ /* 0x000fe20000010000 */
[----:B-1----:R-:W-:-:S03]  /*58e0*/  F2FP.SATFINITE.E4M3.F32.PACK_AB_MERGE_C R207, R121, R118, RZ ;  /* 0x0000007679cf723e */ /* 0x002fc600048070ff */
[----:B------:R-:W-:Y:S01]  /*58f0*/  FADD.FTZ R30, R110, R33 ;  /* 0x000000216e1e7221 */ /* 0x000fe20000010000 */
[C---:B------:R-:W-:Y:S01]  /*5900*/  F2FP.SATFINITE.E4M3.F32.PACK_AB_MERGE_C R207, R115.reuse, R110, R207 ;  /* 0x0000006e73cf723e */ /* 0x040fe200048070cf */
[----:B------:R-:W0:Y:S02]  /*5910*/  MUFU.EX2 R119, R119 ;  /* 0x0000007700777308 */ /* 0x000e240000000800 */
[----:B------:R-:W-:-:S06]  /*5920*/  FADD.FTZ R33, R115, R30 ;  /* 0x0000001e73217221 */ /* 0x000fcc0000010000 */
[----:B------:R1:W-:Y:S08]  /*5930*/  MUFU.EX2 R31, R67 ;  /* 0x00000043001f7308 */ /* 0x0003f00000000800 */
[----:B------:R-:W3:Y:S01]  /*5940*/  MUFU.EX2 R120, R120 ;  /* 0x0000007800787308 */ /* 0x000ee20000000800 */
[----:B-1----:R-:W-:-:S01]  /*5950*/  FFMA.FTZ R67, R37, UR11, -R109 ;  /* 0x0000000b25437c23 */ /* 0x002fc2000801086d */
[----:B------:R-:W-:Y:S01]  /*5960*/  FADD.FTZ R37, R49, R32 ;  /* 0x0000002031257221 */ /* 0x000fe20000010000 */
[----:B------:R-:W-:-:S01]  /*5970*/  FADD.FTZ R32, R118, R33 ;  /* 0x0000002176207221 */ /* 0x000fc20000010000 */
[----:B------:R-:W-:-:S03]  /*5980*/  FFMA.FTZ R109, R147, UR11, -R109 ;  /* 0x0000000b936d7c23 */ /* 0x000fc6000801086d */
[----:B------:R-:W-:Y:S01]  /*5990*/  FADD.FTZ R33, R121, R32 ;  /* 0x0000002079217221 */ /* 0x000fe20000010000 */
[----:B------:R1:W-:Y:S08]  /*59a0*/  MUFU.EX2 R29, R44 ;  /* 0x0000002c001d7308 */ /* 0x0003f00000000800 */
[----:B------:R-:W4:Y:S01]  /*59b0*/  MUFU.EX2 R123, R123 ;  /* 0x0000007b007b7308 */ /* 0x000f220000000800 */
[----:B-1----:R-:W-:-:S01]  /*59c0*/  FADD.FTZ R44, R54, R37 ;  /* 0x00000025362c7221 */ /* 0x002fc20000010000 */
[----:B------:R-:W-:-:S03]  /*59d0*/  IMAD.MOV.U32 R54, RZ, RZ, R25 ;  /* 0x000000ffff367224 */ /* 0x000fc600078e0019 */
[----:B------:R-:W-:Y:S01]  /*59e0*/  FADD.FTZ R37, R51, R44 ;  /* 0x0000002c33257221 */ /* 0x000fe20000010000 */
[----:B--2---:R-:W-:-:S01]  /*59f0*/  FADD.FTZ R44, R116, R33 ;  /* 0x00000021742c7221 */ /* 0x004fc20000010000 */
[----:B------:R-:W-:Y:S01]  /*5a00*/  IMAD.MOV.U32 R51, RZ, RZ, R25 ;  /* 0x000000ffff337224 */ /* 0x000fe200078e0019 */
[----:B------:R-:W1:Y:S02]  /*5a10*/  MUFU.EX2 R97, R97 ;  /* 0x0000006100617308 */ /* 0x000e640000000800 */
[----:B0-----:R-:W-:-:S04]  /*5a20*/  FADD.FTZ R33, R119, R44 ;  /* 0x0000002c77217221 */ /* 0x001fc80000010000 */
[----:B---3--:R-:W-:Y:S02]  /*5a30*/  FADD.FTZ R44, R120, R33 ;  /* 0x00000021782c7221 */ /* 0x008fe40000010000 */
[----:B------:R0:W-:Y:S01]  /*5a40*/  MUFU.EX2 R30, R62 ;  /* 0x0000003e001e7308 */ /* 0x0001e20000000800 */
[C---:B----4-:R-:W-:Y:S01]  /*5a50*/  F2FP.SATFINITE.E4M3.F32.PACK_AB_MERGE_C R209, R123.reuse, R120, RZ ;  /* 0x000000787bd1723e */ /* 0x050fe200048070ff */
[----:B------:R-:W-:-:S03]  /*5a60*/  FADD.FTZ R44, R123, R44 ;  /* 0x0000002c7b2c7221 */ /* 0x000fc60000010000 */
[----:B------:R-:W-:-:S03]  /*5a70*/  F2FP.SATFINITE.E4M3.F32.PACK_AB_MERGE_C R209, R119, R116, R209 ;  /* 0x0000007477d1723e */ /* 0x000fc600048070d1 */
[----:B------:R-:W2:Y:S01]  /*5a80*/  MUFU.EX2 R98, R98 ;  /* 0x0000006200627308 */ /* 0x000ea20000000800 */
[----:B0-----:R-:W-:-:S01]  /*5a90*/  FADD.FTZ R62, R56, R37 ;  /* 0x00000025383e7221 */ /* 0x001fc20000010000 */
[----:B-1----:R-:W-:Y:S01]  /*5aa0*/  FADD.FTZ R11, R97, R44 ;  /* 0x0000002c610b7221 */ /* 0x002fe20000010000 */
[--C-:B------:R-:W-:Y:S02]  /*5ab0*/  IMAD.MOV.U32 R44, RZ, RZ, R25.reuse ;  /* 0x000000ffff2c7224 */ /* 0x100fe400078e0019 */
[----:B------:R-:W-:Y:S01]  /*5ac0*/  FADD.FTZ R127, R53, R62 ;  /* 0x0000003e357f7221 */ /* 0x000fe20000010000 */
[----:B------:R-:W-:Y:S02]  /*5ad0*/  IMAD.MOV.U32 R53, RZ, RZ, R25 ;  /* 0x000000ffff357224 */ /* 0x000fe400078e0019 */
[----:B------:R-:W-:Y:S01]  /*5ae0*/  MUFU.EX2 R104, R104 ;  /* 0x0000006800687308 */ /* 0x000fe20000000800 */
[----:B------:R-:W-:-:S01]  /*5af0*/  FADD.FTZ R62, R58, R127 ;  /* 0x0000007f3a3e7221 */ /* 0x000fc20000010000 */
[----:B------:R-:W-:-:S02]  /*5b00*/  IMAD.MOV.U32 R56, RZ, RZ, R25 ;  /* 0x000000ffff387224 */ /* 0x000fc400078e0019 */
[----:B------:R-:W-:-:S04]  /*5b10*/  IMAD.MOV.U32 R58, RZ, RZ, R25 ;  /* 0x000000ffff3a7224 */ /* 0x000fc800078e0019 */
[----:B------:R-:W0:Y:S01]  /*5b20*/  MUFU.EX2 R105, R105 ;  /* 0x0000006900697308 */ /* 0x000e220000000800 */
[----:B--2---:R-:W-:-:S07]  /*5b30*/  FADD.FTZ R11, R98, R11 ;  /* 0x0000000b620b7221 */ /* 0x004fce0000010000 */
[----:B------:R1:W-:Y:S08]  /*5b40*/  MUFU.EX2 R32, R87 ;  /* 0x0000005700207308 */ /* 0x0003f00000000800 */
[----:B------:R-:W2:Y:S01]  /*5b50*/  MUFU.EX2 R102, R102 ;  /* 0x0000006600667308 */ /* 0x000ea20000000800 */
[----:B-1----:R-:W-:-:S01]  /*5b60*/  FADD.FTZ R87, R55, R62 ;  /* 0x0000003e37577221 */ /* 0x002fc20000010000 */
[----:B0-----:R-:W-:Y:S01]  /*5b70*/  F2FP.SATFINITE.E4M3.F32.PACK_AB_MERGE_C R211, R105, R104, RZ ;  /* 0x0000006869d3723e */ /* 0x001fe200048070ff */
[----:B------:R-:W-:-:S02]  /*5b80*/  IMAD.MOV.U32 R55, RZ, RZ, R25 ;  /* 0x000000ffff377224 */ /* 0x000fc400078e0019 */
[----:B------:R-:W-:Y:S01]  /*5b90*/  FADD.FTZ R26, R70, R87 ;  /* 0x00000057461a7221 */ /* 0x000fe20000010000 */
[----:B------:R-:W-:Y:S01]  /*5ba0*/  F2FP.SATFINITE.E4M3.F32.PACK_AB_MERGE_C R211, R98, R97, R211 ;  /* 0x0000006162d3723e */ /* 0x000fe200048070d3 */
[----:B------:R-:W-:Y:S01]  /*5bb0*/  IMAD.MOV.U32 R62, RZ, RZ, R25 ;  /* 0x000000ffff3e7224 */ /* 0x000fe200078e0019 */
[----:B------:R-:W0:Y:S01]  /*5bc0*/  MUFU.EX2 R103, R103 ;  /* 0x0000006700677308 */ /* 0x000e220000000800 */
[----:B------:R-:W-:-:S01]  /*5bd0*/  FADD.FTZ R21, R57, R26 ;  /* 0x0000001a39157221 */ /* 0x000fc20000010000 */
[----:B------:R-:W-:Y:S01]  /*5be0*/  FADD.FTZ R26, R104, R11 ;  /* 0x0000000b681a7221 */ /* 0x000fe20000010000 */
[----:B------:R-:W-:Y:S02]  /*5bf0*/  IMAD.MOV.U32 R57, RZ, RZ, R25 ;  /* 0x000000ffff397224 */ /* 0x000fe400078e0019 */
[----:B------:R-:W-:Y:S01]  /*5c00*/  FADD.FTZ R42, R72, R21 ;  /* 0x00000015482a7221 */ /* 0x000fe20000010000 */
[----:B------:R-:W-:-:S01]  /*5c10*/  FADD.FTZ R11, R105, R26 ;  /* 0x0000001a690b7221 */ /* 0x000fc20000010000 */
[----:B------:R-:W-:Y:S01]  /*5c20*/  IMAD.MOV.U32 R70, RZ, RZ, R25 ;  /* 0x000000ffff467224 */ /* 0x000fe200078e0019 */
[----:B------:R-:W1:Y:S01]  /*5c30*/  MUFU.EX2 R106, R106 ;  /* 0x0000006a006a7308 */ /* 0x000e620000000800 */
[----:B------:R-:W-:-:S01]  /*5c40*/  FADD.FTZ R39, R59, R42 ;  /* 0x0000002a3b277221 */ /* 0x000fc20000010000 */
[----:B--2---:R-:W-:Y:S01]  /*5c50*/  FADD.FTZ R26, R102, R11 ;  /* 0x0000000b661a7221 */ /* 0x004fe20000010000 */
[----:B------:R-:W-:-:S02]  /*5c60*/  IMAD.MOV.U32 R59, RZ, RZ, R25 ;  /* 0x000000ffff3b7224 */ /* 0x000fc400078e0019 */
[----:B------:R-:W-:Y:S01]  /*5c70*/  FADD.FTZ R42, R74, R39 ;  /* 0x000000274a2a7221 */ /* 0x000fe20000010000 */
[----:B------:R-:W-:Y:S02]  /*5c80*/  IMAD.MOV.U32 R72, RZ, RZ, R25 ;  /* 0x000000ffff487224 */ /* 0x000fe400078e0019 */
[----:B------:R-:W2:Y:S01]  /*5c90*/  MUFU.EX2 R107, R107 ;  /* 0x0000006b006b7308 */ /* 0x000ea20000000800 */
[----:B0-----:R-:W-:-:S01]  /*5ca0*/  FADD.FTZ R11, R103, R26 ;  /* 0x0000001a670b7221 */ /* 0x001fc20000010000 */
[----:B------:R-:W-:Y:S01]  /*5cb0*/  FADD.FTZ R39, R63, R42 ;  /* 0x0000002a3f277221 */ /* 0x000fe20000010000 */
[--C-:B------:R-:W-:Y:S02]  /*5cc0*/  IMAD.MOV.U32 R42, RZ, RZ, R25.reuse ;  /* 0x000000ffff2a7224 */ /* 0x100fe400078e0019 */
[--C-:B------:R-:W-:Y:S02]  /*5cd0*/  IMAD.MOV.U32 R63, RZ, RZ, R25.reuse ;  /* 0x000000ffff3f7224 */ /* 0x100fe400078e0019 */
[----:B------:R-:W-:Y:S01]  /*5ce0*/  IMAD.MOV.U32 R74, RZ, RZ, R25 ;  /* 0x000000ffff4a7224 */ /* 0x000fe200078e0019 */
[----:B------:R-:W0:Y:S01]  /*5cf0*/  MUFU.EX2 R80, R80 ;  /* 0x0000005000507308 */ /* 0x000e220000000800 */
[----:B-1----:R-:W-:-:S01]  /*5d00*/  FADD.FTZ R26, R106, R11 ;  /* 0x0000000b6a1a7221 */ /* 0x002fc20000010000 */
[----:B------:R-:W-:-:S06]  /*5d10*/  IMAD.MOV.U32 R87, RZ, RZ, R25 ;  /* 0x000000ffff577224 */ /* 0x000fcc00078e0019 */
[----:B------:R-:W1:Y:S01]  /*5d20*/  MUFU.EX2 R83, R83 ;  /* 0x0000005300537308 */ /* 0x000e620000000800 */
[----:B--2---:R-:W-:-:S04]  /*5d30*/  F2FP.SATFINITE.E4M3.F32.PACK_AB_MERGE_C R213, R107, R106, RZ ;  /* 0x0000006a6bd5723e */ /* 0x004fc800048070ff */
[----:B------:R-:W-:-:S03]  /*5d40*/  F2FP.SATFINITE.E4M3.F32.PACK_AB_MERGE_C R213, R103, R102, R213 ;  /* 0x0000006667d5723e */ /* 0x000fc600048070d5 */
[----:B------:R-:W2:Y:S08]  /*5d50*/  MUFU.EX2 R85, R85 ;  /* 0x0000005500557308 */ /* 0x000eb00000000800 */
[----:B------:R3:W-:Y:S08]  /*5d60*/  MUFU.EX2 R21, R34 ;  /* 0x0000002200157308 */ /* 0x0007f00000000800 */
[----:B------:R-:W4:Y:S01]  /*5d70*/  MUFU.EX2 R86, R86 ;  /* 0x0000005600567308 */ /* 0x000f220000000800 */
[----:B---3--:R-:W-:-:S01]  /*5d80*/  FADD.FTZ R34, R76, R39 ;  /* 0x000000274c227221 */ /* 0x008fc20000010000 */
[----:B------:R-:W-:Y:S01]  /*5d90*/  FADD.FTZ R39, R107, R26 ;  /* 0x0000001a6b277221 */ /* 0x000fe20000010000 */
[----:B------:R-:W-:-:S02]  /*5da0*/  IMAD.MOV.U32 R76, RZ, RZ, R25 ;  /* 0x000000ffff4c7224 */ /* 0x000fc400078e0019 */
[----:B------:R-:W-:Y:S01]  /*5db0*/  FADD.FTZ R49, R69, R34 ;  /* 0x0000002245317221 */ /* 0x000fe20000010000 */
[----:B0-----:R-:W-:-:S01]  /*5dc0*/  FADD.FTZ R26, R80, R39 ;  /* 0x00000027501a7221 */ /* 0x001fc20000010000 */
[----:B------:R-:W-:Y:S01]  /*5dd0*/  IMAD.MOV.U32 R39, RZ, RZ, R25 ;  /* 0x000000ffff277224 */ /* 0x000fe200078e0019 */
[----:B------:R-:W0:Y:S01]  /*5de0*/  MUFU.EX2 R61, R61 ;  /* 0x0000003d003d7308 */ /* 0x000e220000000800 */
[----:B------:R-:W-:-:S01]  /*5df0*/  FADD.FTZ R34, R78, R49 ;  /* 0x000000314e227221 */ /* 0x000fc20000010000 */
[----:B-1----:R-:W-:Y:S01]  /*5e00*/  FADD.FTZ R26, R83, R26 ;  /* 0x0000001a531a7221 */ /* 0x002fe20000010000 */
[----:B------:R-:W-:Y:S02]  /*5e10*/  IMAD.MOV.U32 R49, RZ, RZ, R25 ;  /* 0x000000ffff317224 */ /* 0x000fe400078e0019 */
[----:B------:R-:W-:Y:S01]  /*5e20*/  FADD.FTZ R7, R71, R34 ;  /* 0x0000002247077221 */ /* 0x000fe20000010000 */
[----:B--2---:R-:W-:-:S01]  /*5e30*/  FADD.FTZ R15, R85, R26 ;  /* 0x0000001a550f7221 */ /* 0x004fc20000010000 */
[C---:B------:R-:W-:Y:S01]  /*5e40*/  F2FP.SATFINITE.E4M3.F32.PACK_AB_MERGE_C R71, R50.reuse, R71, RZ ;  /* 0x000000473247723e */ /* 0x040fe200048070ff */
[----:B------:R-:W1:Y:S01]  /*5e50*/  MUFU.EX2 R9, R9 ;  /* 0x0000000900097308 */ /* 0x000e620000000800 */
[----:B------:R-:W-:-:S01]  /*5e60*/  FADD.FTZ R7, R50, R7 ;  /* 0x0000000732077221 */ /* 0x000fc20000010000 */
[C---:B----4-:R-:W-:Y:S01]  /*5e70*/  FADD.FTZ R15, R86.reuse, R15 ;  /* 0x0000000f560f7221 */ /* 0x050fe20000010000 */
[----:B------:R-:W-:Y:S01]  /*5e80*/  F2FP.SATFINITE.E4M3.F32.PACK_AB_MERGE_C R85, R86, R85, RZ ;  /* 0x000000555655723e */ /* 0x000fe200048070ff */
[----:B------:R-:W-:-:S02]  /*5e90*/  IMAD.MOV.U32 R34, RZ, RZ, R25 ;  /* 0x000000ffff227224 */ /* 0x000fc400078e0019 */
[----:B------:R-:W-:-:S01]  /*5ea0*/  FADD.FTZ R14, R60, R7 ;  /* 0x000000073c0e7221 */ /* 0x000fc20000010000 */
[----:B------:R-:W-:Y:S01]  /*5eb0*/  FADD.FTZ R26, R6, R15 ;  /* 0x0000000f061a7221 */ /* 0x000fe20000010000 */
[----:B------:R-:W-:Y:S01]  /*5ec0*/  F2FP.SATFINITE.E4M3.F32.PACK_AB_MERGE_C R214, R78, R69, R71 ;  /* 0x000000454ed6723e */ /* 0x000fe20004807047 */
[----:B------:R-:W2:Y:S01]  /*5ed0*/  MUFU.EX2 R64, R64 ;  /* 0x0000004000407308 */ /* 0x000ea20000000800 */
[----:B0-----:R-:W-:-:S01]  /*5ee0*/  FADD.FTZ R15, R61, R14 ;  /* 0x0000000e3d0f7221 */ /* 0x001fc20000010000 */
[----:B------:R-:W-:Y:S01]  /*5ef0*/  F2FP.SATFINITE.E4M3.F32.PACK_AB_MERGE_C R215, R83, R80, R85 ;  /* 0x0000005053d7723e */ /* 0x000fe20004807055 */
[--C-:B------:R-:W-:Y:S02]  /*5f00*/  IMAD.MOV.U32 R50, RZ, RZ, R25.reuse ;  /* 0x000000ffff327224 */ /* 0x100fe400078e0019 */
[--C-:B------:R-:W-:Y:S02]  /*5f10*/  IMAD.MOV.U32 R69, RZ, RZ, R25.reuse ;  /* 0x000000ffff457224 */ /* 0x100fe400078e0019 */
[----:B------:R-:W-:Y:S01]  /*5f20*/  IMAD.MOV.U32 R71, RZ, RZ, R25 ;  /* 0x000000ffff477224 */ /* 0x000fe200078e0019 */
[----:B------:R-:W0:Y:S01]  /*5f30*/  MUFU.EX2 R65, R65 ;  /* 0x0000004100417308 */ /* 0x000e220000000800 */
[----:B-1----:R-:W-:-:S01]  /*5f40*/  FADD.FTZ R35, R9, R26 ;  /* 0x0000001a09237221 */ /* 0x002fc20000010000 */
[----:B------:R-:W-:-:S02]  /*5f50*/  IMAD.MOV.U32 R26, RZ, RZ, R25 ;  /* 0x000000ffff1a7224 */ /* 0x000fc400078e0019 */
[----:B------:R-:W-:Y:S02]  /*5f60*/  IMAD.MOV.U32 R78, RZ, RZ, R25 ;  /* 0x000000ffff4e7224 */ /* 0x000fe400078e0019 */
[----:B------:R-:W-:Y:S01]  /*5f70*/  FADD.FTZ R8, R28, R35 ;  /* 0x000000231c087221 */ /* 0x000fe20000010000 */
[----:B------:R-:W-:Y:S01]  /*5f80*/  F2FP.SATFINITE.E4M3.F32.PACK_AB_MERGE_C R28, R31, R28, RZ ;  /* 0x0000001c1f1c723e */ /* 0x000fe200048070ff */
[----:B------:R-:W-:Y:S01]  /*5f90*/  IMAD.MOV.U32 R35, RZ, RZ, R25 ;  /* 0x000000ffff237224 */ /* 0x000fe200078e0019 */
[----:B------:R-:W1:Y:S01]  /*5fa0*/  MUFU.EX2 R68, R68 ;  /* 0x0000004400447308 */ /* 0x000e620000000800 */
[----:B--2---:R-:W-:-:S01]  /*5fb0*/  FADD.FTZ R14, R64, R15 ;  /* 0x0000000f400e7221 */ /* 0x004fc20000010000 */
[----:B------:R-:W-:Y:S01]  /*5fc0*/  FADD.FTZ R8, R31, R8 ;  /* 0x000000081f087221 */ /* 0x000fe20000010000 */
[----:B------:R-:W-:Y:S01]  /*5fd0*/  F2FP.SATFINITE.E4M3.F32.PACK_AB_MERGE_C R217, R9, R6, R28 ;  /* 0x0000000609d9723e */ /* 0x000fe2000480701c */
[----:B------:R-:W-:Y:S02]  /*5fe0*/  IMAD.MOV.U32 R28, RZ, RZ, R25 ;  /* 0x000000ffff1c7224 */ /* 0x000fe400078e0019 */
[----:B------:R-:W-:-:S01]  /*5ff0*/  FADD.FTZ R13, R29, R8 ;  /* 0x000000081d0d7221 */ /* 0x000fc20000010000 */
[----:B------:R-:W-:Y:S01]  /*6000*/  IMAD.MOV.U32 R31, RZ, RZ, R25 ;  /* 0x000000ffff1f7224 */ /* 0x000fe200078e0019 */
[----:B------:R-:W2:Y:S01]  /*6010*/  MUFU.EX2 R73, R73 ;  /* 0x0000004900497308 */ /* 0x000ea20000000800 */
[C---:B0-----:R-:W-:Y:S01]  /*6020*/  F2FP.SATFINITE.E4M3.F32.PACK_AB_MERGE_C R64, R65.reuse, R64, RZ ;  /* 0x000000404140723e */ /* 0x041fe200048070ff */
[----:B------:R-:W-:Y:S01]  /*6030*/  FADD.FTZ R65, R65, R14 ;  /* 0x0000000e41417221 */ /* 0x000fe20000010000 */
[----:B------:R-:W-:-:S01]  /*6040*/  FADD.FTZ R13, R30, R13 ;  /* 0x0000000d1e0d7221 */ /* 0x000fc20000010000 */
[--C-:B------:R-:W-:Y:S01]  /*6050*/  IMAD.MOV.U32 R80, RZ, RZ, R25.reuse ;  /* 0x000000ffff507224 */ /* 0x100fe200078e0019 */
[----:B------:R-:W-:Y:S01]  /*6060*/  F2FP.SATFINITE.E4M3.F32.PACK_AB_MERGE_C R216, R61, R60, R64 ;  /* 0x0000003c3dd8723e */ /* 0x000fe20004807040 */
[----:B------:R-:W-:-:S02]  /*6070*/  IMAD.MOV.U32 R61, RZ, RZ, R25 ;  /* 0x000000ffff3d7224 */ /* 0x000fc400078e0019 */
[----:B------:R-:W0:Y:S01]  /*6080*/  MUFU.EX2 R75, R75 ;  /* 0x0000004b004b7308 */ /* 0x000e220000000800 */
[----:B-1----:R-:W-:-:S01]  /*6090*/  FADD.FTZ R14, R68, R65 ;  /* 0x00000041440e7221 */ /* 0x002fc20000010000 */
[--C-:B------:R-:W-:Y:S02]  /*60a0*/  IMAD.MOV.U32 R60, RZ, RZ, R25.reuse ;  /* 0x000000ffff3c7224 */ /* 0x100fe400078e0019 */
[--C-:B------:R-:W-:Y:S02]  /*60b0*/  IMAD.MOV.U32 R65, RZ, RZ, R25.reuse ;  /* 0x000000ffff417224 */ /* 0x100fe400078e0019 */
[----:B------:R-:W-:Y:S02]  /*60c0*/  IMAD.MOV.U32 R64, RZ, RZ, R25 ;  /* 0x000000ffff407224 */ /* 0x000fe400078e0019 */
[----:B------:R-:W1:Y:S01]  /*60d0*/  MUFU.EX2 R82, R82 ;  /* 0x0000005200527308 */ /* 0x000e620000000800 */
[----:B--2---:R-:W-:-:S01]  /*60e0*/  FADD.FTZ R14, R73, R14 ;  /* 0x0000000e490e7221 */ /* 0x004fc20000010000 */
[----:B------:R-:W-:-:S02]  /*60f0*/  IMAD.MOV.U32 R83, RZ, RZ, R25 ;  /* 0x000000ffff537224 */ /* 0x000fc400078e0019 */
[--C-:B------:R-:W-:Y:S02]  /*6100*/  IMAD.MOV.U32 R85, RZ, RZ, R25.reuse ;  /* 0x000000ffff557224 */ /* 0x100fe400078e0019 */
[----:B------:R-:W-:Y:S02]  /*6110*/  IMAD.MOV.U32 R86, RZ, RZ, R25 ;  /* 0x000000ffff567224 */ /* 0x000fe400078e0019 */
[----:B------:R-:W2:Y:S01]  /*6120*/  MUFU.EX2 R37, R90 ;  /* 0x0000005a00257308 */ /* 0x000ea20000000800 */
[----:B0-----:R-:W-:-:S01]  /*6130*/  FADD.FTZ R15, R75, R14 ;  /* 0x0000000e4b0f7221 */ /* 0x001fc20000010000 */
[----:B------:R-:W-:-:S06]  /*6140*/  FADD.FTZ R14, R32, R13 ;  /* 0x0000000d200e7221 */ /* 0x000fcc0000010000 */
[----:B------:R0:W3:Y:S01]  /*6150*/  MUFU.EX2 R77, R91 ;  /* 0x0000005b004d7308 */ /* 0x0000e20000000800 */
[C---:B-1----:R-:W-:Y:S01]  /*6160*/  F2FP.SATFINITE.E4M3.F32.PACK_AB_MERGE_C R75, R82.reuse, R75, RZ ;  /* 0x0000004b524b723e */ /* 0x042fe200048070ff */
[----:B------:R-:W-:-:S03]  /*6170*/  FADD.FTZ R82, R82, R15 ;  /* 0x0000000f52527221 */ /* 0x000fc60000010000 */
[----:B------:R-:W-:Y:S01]  /*6180*/  F2FP.SATFINITE.E4M3.F32.PACK_AB_MERGE_C R218, R73, R68, R75 ;  /* 0x0000004449da723e */ /* 0x000fe2000480704b */
[----:B------:R-:W-:Y:S02]  /*6190*/  IMAD.MOV.U32 R68, RZ, RZ, R25 ;  /* 0x000000ffff447224 */ /* 0x000fe400078e0019 */
[----:B------:R-:W1:Y:S01]  /*61a0*/  MUFU.EX2 R33, R122 ;  /* 0x0000007a00217308 */ /* 0x000e620000000800 */
[----:B--2---:R-:W-:-:S01]  /*61b0*/  FADD.FTZ R14, R37, R14 ;  /* 0x0000000e250e7221 */ /* 0x004fc20000010000 */
[----:B0-----:R-:W-:Y:S01]  /*61c0*/  FFMA.FTZ R91, R133, UR11, -R142 ;  /* 0x0000000b855b7c23 */ /* 0x001fe2000801088e */
[----:B------:R-:W-:Y:S01]  /*61d0*/  F2FP.SATFINITE.E4M3.F32.PACK_AB_MERGE_C R32, R37, R32, RZ ;  /* 0x000000202520723e */ /* 0x000fe200048070ff */
[--C-:B------:R-:W-:Y:S02]  /*61e0*/  IMAD.MOV.U32 R37, RZ, RZ, R25.reuse ;  /* 0x000000ffff257224 */ /* 0x100fe400078e0019 */
[----:B------:R-:W-:Y:S01]  /*61f0*/  IMAD.MOV.U32 R73, RZ, RZ, R25 ;  /* 0x000000ffff497224 */ /* 0x000fe200078e0019 */
[----:B------:R-:W-:Y:S01]  /*6200*/  F2FP.SATFINITE.E4M3.F32.PACK_AB_MERGE_C R219, R30, R29, R32 ;  /* 0x0000001d1edb723e */ /* 0x000fe20004807020 */
[----:B------:R-:W0:Y:S01]  /*6210*/  MUFU.EX2 R84, R84 ;  /* 0x0000005400547308 */ /* 0x000e220000000800 */
[----:B---3--:R-:W-:-:S01]  /*6220*/  FADD.FTZ R13, R77, R82 ;  /* 0x000000524d0d7221 */ /* 0x008fc20000010000 */
[----:B------:R-:W-:-:S02]  /*6230*/  IMAD.MOV.U32 R29, RZ, RZ, R25 ;  /* 0x000000ffff1d7224 */ /* 0x000fc400078e0019 */
[--C-:B------:R-:W-:Y:S02]  /*6240*/  IMAD.MOV.U32 R30, RZ, RZ, R25.reuse ;  /* 0x000000ffff1e7224 */ /* 0x100fe400078e0019 */
[----:B------:R-:W-:Y:S02]  /*6250*/  IMAD.MOV.U32 R32, RZ, RZ, R25 ;  /* 0x000000ffff207224 */ /* 0x000fe400078e0019 */
[----:B------:R-:W2:Y:S01]  /*6260*/  MUFU.EX2 R12, R125 ;  /* 0x0000007d000c7308 */ /* 0x000ea20000000800 */
[----:B-1----:R-:W-:-:S01]  /*6270*/  FADD.FTZ R15, R33, R14 ;  /* 0x0000000e210f7221 */ /* 0x002fc20000010000 */
[--C-:B------:R-:W-:Y:S02]  /*6280*/  IMAD.MOV.U32 R75, RZ, RZ, R25.reuse ;  /* 0x000000ffff4b7224 */ /* 0x100fe400078e0019 */
[----:B------:R-:W-:-:S04]  /*6290*/  IMAD.MOV.U32 R82, RZ, RZ, R25 ;  /* 0x000000ffff527224 */ /* 0x000fc800078e0019 */
[----:B------:R-:W1:Y:S01]  /*62a0*/  MUFU.EX2 R79, R79 ;  /* 0x0000004f004f7308 */ /* 0x000e620000000800 */
[----:B0-----:R-:W-:-:S07]  /*62b0*/  FADD.FTZ R14, R84, R13 ;  /* 0x0000000d540e7221 */ /* 0x001fce0000010000 */
[----:B------:R-:W0:Y:S01]  /*62c0*/  MUFU.EX2 R92, R92 ;  /* 0x0000005c005c7308 */ /* 0x000e220000000800 */
[----:B--2---:R-:W-:-:S04]  /*62d0*/  FADD.FTZ R20, R12, R15 ;  /* 0x0000000f0c147221 */ /* 0x004fc80000010000 */
[----:B------:R-:W-:-:S03]  /*62e0*/  FADD.FTZ R27, R21, R20 ;  /* 0x00000014151b7221 */ /* 0x000fc60000010000 */
[----:B------:R-:W2:Y:S01]  /*62f0*/  MUFU.EX2 R66, R66 ;  /* 0x0000004200427308 */ /* 0x000ea20000000800 */
[----:B-1----:R-:W-:-:S07]  /*6300*/  FADD.FTZ R15, R79, R14 ;  /* 0x0000000e4f0f7221 */ /* 0x002fce0000010000 */
[----:B------:R-:W1:Y:S01]  /*6310*/  MUFU.EX2 R81, R81 ;  /* 0x0000005100517308 */ /* 0x000e620000000800 */
[C---:B0-----:R-:W-:Y:S01]  /*6320*/  F2FP.SATFINITE.E4M3.F32.PACK_AB_MERGE_C R79, R92.reuse, R79, RZ ;  /* 0x0000004f5c4f723e */ /* 0x041fe200048070ff */
[----:B------:R-:W-:-:S03]  /*6330*/  FADD.FTZ R92, R92, R15 ;  /* 0x0000000f5c5c7221 */ /* 0x000fc60000010000 */
[----:B------:R-:W-:Y:S01]  /*6340*/  F2FP.SATFINITE.E4M3.F32.PACK_AB_MERGE_C R220, R84, R77, R79 ;  /* 0x0000004d54dc723e */ /* 0x000fe2000480704f */
[----:B------:R-:W-:Y:S02]  /*6350*/  IMAD.MOV.U32 R77, RZ, RZ, R25 ;  /* 0x000000ffff4d7224 */ /* 0x000fe400078e0019 */
[----:B------:R0:W3:Y:S01]  /*6360*/  MUFU.EX2 R11, R36 ;  /* 0x00000024000b7308 */ /* 0x0000e20000000800 */
[C---:B--2---:R-:W-:Y:S01]  /*6370*/  F2FP.SATFINITE.E4M3.F32.PACK_AB_MERGE_C R20, R66.reuse, R21, RZ ;  /* 0x000000154214723e */ /* 0x044fe200048070ff */
[----:B------:R-:W-:Y:S01]  /*6380*/  FADD.FTZ R66, R66, R27 ;  /* 0x0000001b42427221 */ /* 0x000fe20000010000 */
[--C-:B------:R-:W-:Y:S02]  /*6390*/  IMAD.MOV.U32 R79, RZ, RZ, R25.reuse ;  /* 0x000000ffff4f7224 */ /* 0x100fe400078e0019 */
[----:B------:R-:W-:Y:S01]  /*63a0*/  F2FP.SATFINITE.E4M3.F32.PACK_AB_MERGE_C R221, R12, R33, R20 ;  /* 0x000000210cdd723e */ /* 0x000fe20004807014 */
[----:B------:R-:W-:Y:S02]  /*63b0*/  IMAD.MOV.U32 R33, RZ, RZ, R25 ;  /* 0x000000ffff217224 */ /* 0x000fe400078e0019 */
[----:B------:R-:W2:Y:S01]  /*63c0*/  MUFU.EX2 R94, R94 ;  /* 0x0000005e005e7308 */ /* 0x000ea20000000800 */
[----:B-1----:R-:W-:-:S01]  /*63d0*/  FADD.FTZ R15, R81, R92 ;  /* 0x0000005c510f7221 */ /* 0x002fc20000010000 */
[----:B0-----:R-:W-:-:S02]  /*63e0*/  IMAD.MOV.U32 R36, RZ, RZ, R25 ;  /* 0x000000ffff247224 */ /* 0x001fc400078e0019 */
[----:B------:R-:W-:-:S04]  /*63f0*/  IMAD.MOV.U32 R84, RZ, RZ, R25 ;  /* 0x000000ffff547224 */ /* 0x000fc800078e0019 */
[----:B------:R0:W1:Y:S01]  /*6400*/  MUFU.EX2 R10, R67 ;  /* 0x00000043000a7308 */ /* 0x0000620000000800 */
[----:B---3--:R-:W-:-:S01]  /*6410*/  FADD.FTZ R21, R11, R66 ;  /* 0x000000420b157221 */ /* 0x008fc20000010000 */
[----:B------:R-:W-:-:S06]  /*6420*/  IMAD.MOV.U32 R66, RZ, RZ, R25 ;  /* 0x000000ffff427224 */ /* 0x000fcc00078e0019 */
[----:B------:R-:W3:Y:S01]  /*6430*/  MUFU.EX2 R91, R91 ;  /* 0x0000005b005b7308 */ /* 0x000ee20000000800 */
[----:B--2---:R-:W-:-:S01]  /*6440*/  FADD.FTZ R14, R94, R15 ;  /* 0x0000000f5e0e7221 */ /* 0x004fc20000010000 */
[----:B0-----:R-:W-:-:S06]  /*6450*/  IMAD.MOV.U32 R67, RZ, RZ, R25 ;  /* 0x000000ffff437224 */ /* 0x001fcc00078e0019 */
[----:B------:R-:W0:Y:S01]  /*6460*/  MUFU.EX2 R40, R40 ;  /* 0x0000002800287308 */ /* 0x000e220000000800 */
[----:B-1----:R-:W-:-:S07]  /*6470*/  FADD.FTZ R21, R10, R21 ;  /* 0x000000150a157221 */ /* 0x002fce0000010000 */
[----:B------:R-:W1:Y:S01]  /*6480*/  MUFU.EX2 R96, R134 ;  /* 0x0000008600607308 */ /* 0x000e620000000800 */
[----:B---3--:R-:W-:-:S07]  /*6490*/  FADD.FTZ R27, R91, R14 ;  /* 0x0000000e5b1b7221 */ /* 0x008fce0000010000 */
[----:B------:R2:W3:Y:S01]  /*64a0*/  MUFU.EX2 R7, R46 ;  /* 0x0000002e00077308 */ /* 0x0004e20000000800 */
[----:B0-----:R-:W-:-:S07]  /*64b0*/  FADD.FTZ R6, R40, R21 ;  /* 0x0000001528067221 */ /* 0x001fce0000010000 */
[----:B------:R-:W0:Y:S01]  /*64c0*/  MUFU.EX2 R93, R93 ;  /* 0x0000005d005d7308 */ /* 0x000e220000000800 */
[C---:B-1----:R-:W-:Y:S01]  /*64d0*/  F2FP.SATFINITE.E4M3.F32.PACK_AB_MERGE_C R91, R96.reuse, R91, RZ ;  /* 0x0000005b605b723e */ /* 0x042fe200048070ff */
[----:B------:R-:W-:Y:S01]  /*64e0*/  FADD.FTZ R96, R96, R27 ;  /* 0x0000001b60607221 */ /* 0x000fe20000010000 */
[----:B------:R-:W-:Y:S02]  /*64f0*/  IMAD.MOV.U32 R27, RZ, RZ, R25 ;  /* 0x000000ffff1b7224 */ /* 0x000fe400078e0019 */
[----:B------:R-:W-:Y:S01]  /*6500*/  F2FP.SATFINITE.E4M3.F32.PACK_AB_MERGE_C R222, R94, R81, R91 ;  /* 0x000000515ede723e */ /* 0x000fe2000480705b */
[----:B--2---:R-:W-:Y:S02]  /*6510*/  IMAD.MOV.U32 R46, RZ, RZ, R25 ;  /* 0x000000ffff2e7224 */ /* 0x004fe400078e0019 */
[----:B------:R-:W1:Y:S01]  /*6520*/  MUFU.EX2 R47, R47 ;  /* 0x0000002f002f7308 */ /* 0x000e620000000800 */
[----:B---3--:R-:W-:-:S01]  /*6530*/  FADD.FTZ R6, R7, R6 ;  /* 0x0000000607067221 */ /* 0x008fc20000010000 */
[----:B------:R-:W-:Y:S01]  /*6540*/  F2FP.SATFINITE.E4M3.F32.PACK_AB_MERGE_C R40, R7, R40, RZ ;  /* 0x000000280728723e */ /* 0x000fe200048070ff */
[----:B------:R-:W-:-:S03]  /*6550*/  IMAD.MOV.U32 R81, RZ, RZ, R25 ;  /* 0x000000ffff517224 */ /* 0x000fc600078e0019 */
[----:B------:R-:W-:Y:S01]  /*6560*/  F2FP.SATFINITE.E4M3.F32.PACK_AB_MERGE_C R223, R10, R11, R40 ;  /* 0x0000000b0adf723e */ /* 0x000fe20004807028 */
[----:B------:R-:W-:Y:S01]  /*6570*/  IMAD.MOV.U32 R40, RZ, RZ, R25 ;  /* 0x000000ffff287224 */ /* 0x000fe200078e0019 */
[----:B------:R-:W2:Y:S01]  /*6580*/  MUFU.EX2 R100, R100 ;  /* 0x0000006400647308 */ /* 0x000ea20000000800 */
[----:B0-----:R-:W-:-:S07]  /*6590*/  FADD.FTZ R7, R93, R96 ;  /* 0x000000605d077221 */ /* 0x001fce0000010000 */
[----:B------:R0:W3:Y:S01]  /*65a0*/  MUFU.EX2 R8, R41 ;  /* 0x0000002900087308 */ /* 0x0000e20000000800 */
[----:B-1----:R-:W-:-:S07]  /*65b0*/  FADD.FTZ R9, R47, R6 ;  /* 0x000000062f097221 */ /* 0x002fce0000010000 */
[----:B------:R-:W1:Y:S01]  /*65c0*/  MUFU.EX2 R95, R95 ;  /* 0x0000005f005f7308 */ /* 0x000e620000000800 */
[----:B--2---:R-:W-:-:S01]  /*65d0*/  FADD.FTZ R6, R100, R7 ;  /* 0x0000000764067221 */ /* 0x004fc20000010000 */
[----:B0-----:R-:W-:-:S06]  /*65e0*/  IMAD.MOV.U32 R41, RZ, RZ, R25 ;  /* 0x000000ffff297224 */ /* 0x001fcc00078e0019 */
[----:B------:R-:W0:Y:S01]  /*65f0*/  MUFU.EX2 R48, R48 ;  /* 0x0000003000307308 */ /* 0x000e220000000800 */
[----:B---3--:R-:W-:-:S07]  /*6600*/  FADD.FTZ R9, R8, R9 ;  /* 0x0000000908097221 */ /* 0x008fce0000010000 */
[----:B------:R-:W2:Y:S01]  /*6610*/  MUFU.EX2 R108, R108 ;  /* 0x0000006c006c7308 */ /* 0x000ea20000000800 */
[----:B-1----:R-:W-:-:S07]  /*6620*/  FADD.FTZ R7, R95, R6 ;  /* 0x000000065f077221 */ /* 0x002fce0000010000 */
[----:B------:R-:W1:Y:S01]  /*6630*/  MUFU.EX2 R13, R140 ;  /* 0x0000008c000d7308 */ /* 0x000e620000000800 */
[----:B0-----:R-:W-:-:S07]  /*6640*/  FADD.FTZ R6, R48, R9 ;  /* 0x0000000930067221 */ /* 0x001fce0000010000 */
[----:B------:R-:W0:Y:S01]  /*6650*/  MUFU.EX2 R99, R99 ;  /* 0x0000006300637308 */ /* 0x000e220000000800 */
[C---:B--2---:R-:W-:Y:S01]  /*6660*/  F2FP.SATFINITE.E4M3.F32.PACK_AB_MERGE_C R95, R108.reuse, R95, RZ ;  /* 0x0000005f6c5f723e */ /* 0x044fe200048070ff */
[----:B------:R-:W-:-:S03]  /*6670*/  FADD.FTZ R108, R108, R7 ;  /* 0x000000076c6c7221 */ /* 0x000fc60000010000 */
[----:B------:R-:W-:-:S03]  /*6680*/  F2FP.SATFINITE.E4M3.F32.PACK_AB_MERGE_C R224, R100, R93, R95 ;  /* 0x0000005d64e0723e */ /* 0x000fc6000480705f */
[----:B------:R-:W2:Y:S01]  /*6690*/  MUFU.EX2 R146, R146 ;  /* 0x0000009200927308 */ /* 0x000ea20000000800 */
[C---:B-1----:R-:W-:Y:S01]  /*66a0*/  F2FP.SATFINITE.E4M3.F32.PACK_AB_MERGE_C R48, R13.reuse, R48, RZ ;  /* 0x000000300d30723e */ /* 0x042fe200048070ff */
[----:B------:R-:W-:-:S03]  /*66b0*/  FADD.FTZ R13, R13, R6 ;  /* 0x000000060d0d7221 */ /* 0x000fc60000010000 */
[----:B------:R-:W-:Y:S01]  /*66c0*/  F2FP.SATFINITE.E4M3.F32.PACK_AB_MERGE_C R225, R8, R47, R48 ;  /* 0x0000002f08e1723e */ /* 0x000fe20004807030 */
[----:B------:R-:W-:Y:S02]  /*66d0*/  IMAD.MOV.U32 R47, RZ, RZ, R25 ;  /* 0x000000ffff2f7224 */ /* 0x000fe400078e0019 */
[----:B------:R-:W1:Y:S01]  /*66e0*/  MUFU.EX2 R112, R112 ;  /* 0x0000007000707308 */ /* 0x000e620000000800 */
[----:B0-----:R-:W-:-:S01]  /*66f0*/  FADD.FTZ R7, R99, R108 ;  /* 0x0000006c63077221 */ /* 0x001fc20000010000 */
[----:B------:R-:W-:-:S06]  /*6700*/  IMAD.MOV.U32 R48, RZ, RZ, R25 ;  /* 0x000000ffff307224 */ /* 0x000fcc00078e0019 */
[----:B------:R-:W0:Y:S01]  /*6710*/  MUFU.EX2 R15, R144 ;  /* 0x00000090000f7308 */ /* 0x000e220000000800 */
[----:B--2---:R-:W-:-:S07]  /*6720*/  FADD.FTZ R6, R146, R13 ;  /* 0x0000000d92067221 */ /* 0x004fce0000010000 */
[----:B------:R-:W-:Y:S01]  /*6730*/  MUFU.EX2 R101, R101 ;  /* 0x0000006500657308 */ /* 0x000fe20000000800 */
[----:B-1----:R-:W-:-:S07]  /*6740*/  FADD.FTZ R8, R112, R7 ;  /* 0x0000000770087221 */ /* 0x002fce0000010000 */
[----:B------:R-:W1:Y:S01]  /*6750*/  MUFU.EX2 R128, R128 ;  /* 0x0000008000807308 */ /* 0x000e620000000800 */
[----:B0-----:R-:W-:-:S07]  /*6760*/  FADD.FTZ R7, R15, R6 ;  /* 0x000000060f077221 */ /* 0x001fce0000010000 */
[----:B------:R-:W-:Y:S08]  /*6770*/  MUFU.EX2 R148, R148 ;  /* 0x0000009400947308 */ /* 0x000ff00000000800 */
[----:B------:R-:W0:Y:S01]  /*6780*/  MUFU.EX2 R109, R109 ;  /* 0x0000006d006d7308 */ /* 0x000e220000000800 */
[----:B-1----:R-:W-:Y:S01]  /*6790*/  F2FP.SATFINITE.E4M3.F32.PACK_AB_MERGE_C R6, R128, R101, RZ ;  /* 0x000000658006723e */ /* 0x002fe200048070ff */
[----:B------:R-:W-:-:S03]  /*67a0*/  FADD.FTZ R101, R101, R8 ;  /* 0x0000000865657221 */ /* 0x000fc60000010000 */
[----:B------:R-:W-:Y:S01]  /*67b0*/  F2FP.SATFINITE.E4M3.F32.PACK_AB_MERGE_C R226, R112, R99, R6 ;  /* 0x0000006370e2723e */ /* 0x000fe20004807006 */
[----:B------:R-:W-:-:S01]  /*67c0*/  FADD.FTZ R6, R128, R101 ;  /* 0x0000006580067221 */ /* 0x000fc20000010000 */
[----:B0-----:R-:W-:Y:S01]  /*67d0*/  F2FP.SATFINITE.E4M3.F32.PACK_AB_MERGE_C R9, R109, R148, RZ ;  /* 0x000000946d09723e */ /* 0x001fe200048070ff */
[----:B------:R-:W-:-:S03]  /*67e0*/  FADD.FTZ R148, R148, R7 ;  /* 0x0000000794947221 */ /* 0x000fc60000010000 */
[----:B------:R-:W-:Y:S01]  /*67f0*/  F2FP.SATFINITE.E4M3.F32.PACK_AB_MERGE_C R227, R15, R146, R9 ;  /* 0x000000920fe3723e */ /* 0x000fe20004807009 */
[----:B------:R-:W-:-:S01]  /*6800*/  FADD.FTZ R7, R109, R148 ;  /* 0x000000946d077221 */ /* 0x000fc20000010000 */
[----:B------:R-:W-:Y:S06]  /*6810*/  @!P1 BRA `(.L_x_149) ;  /* 0x0000004400d89947 */ /* 0x000fec0003800000 */
[----:B------:R-:W-:Y:S01]  /*6820*/  IMAD.MOV.U32 R8, RZ, RZ, R89 ;  /* 0x000000ffff087224 */ /* 0x000fe200078e0059 */
[----:B------:R-:W-:Y:S01]  /*6830*/  CS2R R86, SRZ ;  /* 0x0000000000567805 */ /* 0x000fe2000001ff00 */
[----:B------:R-:W-:Y:S01]  /*6840*/  IMAD.MOV.U32 R9, RZ, RZ, R88 ;  /* 0x000000ffff097224 */ /* 0x000fe200078e0058 */
        /* <DEDUP_REMOVED lines=31> */
[----:B------:R-:W-:Y:S01]  /*6a40*/  UMOV UR53, UR51 ;  /* 0x0000003300357c82 */ /* 0x000fe20008000000 */
[----:B------:R-:W-:Y:S01]  /*6a50*/  UMOV UR54, UR45 ;  /* 0x0000002d00367c82 */ /* 0x000fe20008000000 */
[----:B------:R-:W-:-:S05]  /*6a60*/  ULDC UR51, c[0x0][0x988] ;  /* 0x0002620000337ab9 */ /* 0x000fca0000000800 */
.L_x_159:
[----:B------:R-:W-:Y:S01]  /*6a70*/  ISETP.NE.AND P2, PT, RZ, UR43, PT ;  /* 0x0000002bff007c0c */ /* 0x000fe2000bf45270 */
[----:B------:R-:W-:-:S04]  /*6a80*/  UISETP.NE.AND UP0, UPT, UR53, 0x1, UPT ;  /* 0x000000013500788c */ /* 0x000fc8000bf05270 */
[----:B------:R-:W-:-:S04]  /*6a90*/  USEL UR45, URZ, 0x1, UP0 ;  /* 0x000000013f2d7887 */ /* 0x000fc80008000000 */
[----:B------:R-:W-:-:S04]  /*6aa0*/  ULOP3.LUT UR45, UR54, UR45, URZ, 0x3c, !UPT ;  /* 0x0000002d362d7292 */ /* 0x000fc8000f8e3c3f */
[----:B------:R-:W-:Y:S08]  /*6ab0*/  @P2 BRA `(.L_x_150) ;  /* 0x0000000000442947 */ /* 0x000ff00003800000 */
[----:B------:R-:W-:Y:S05]  /*6ac0*/  @!P0 BRA `(.L_x_151) ;  /* 0x0000000000048947 */ /* 0x000fea0003800000 */
[----:B------:R-:W-:Y:S01]  /*6ad0*/  BPT.TRAP 0x1 ;  /* 0x000000040000795c */ /* 0x000fe20000300000 */
.L_x_151:
[----:B------:R-:W0:Y:S01]  /*6ae0*/  S2UR UR10, SR_CgaCtaId ;  /* 0x00000000000a79c3 */ /* 0x000e220000008800 */
[----:B------:R-:W-:Y:S01]  /*6af0*/  UIADD3 UR6, UR53, 0x1, URZ ;  /* 0x0000000135067890 */ /* 0x000fe2000fffe03f */
[----:B------:R-:W-:Y:S01]  /*6b00*/  IMAD.U32 R2, RZ, RZ, UR45 ;  /* 0x0000002dff027e24 */ /* 0x000fe2000f8e00ff */
[----:B------:R-:W-:Y:S02]  /*6b10*/  UMOV UR7, 0x400 ;  /* 0x0000040000077882 */ /* 0x000fe40000000000 */
[----:B------:R-:W-:Y:S02]  /*6b20*/  UISETP.NE.AND UP0, UPT, UR6, 0x2, UPT ;  /* 0x000000020600788c */ /* 0x000fe4000bf05270 */
[----:B------:R-:W-:Y:S02]  /*6b30*/  SHF.L.U32 R2, R2, 0x1f, RZ ;  /* 0x0000001f02027819 */ /* 0x000fe400000006ff */
[----:B------:R-:W-:Y:S02]  /*6b40*/  USEL UR6, UR6, URZ, UP0 ;  /* 0x0000003f06067287 */ /* 0x000fe40008000000 */
[----:B0-----:R-:W-:-:S04]  /*6b50*/  ULEA UR7, UR10, UR7, 0x18 ;  /* 0x000000070a077291 */ /* 0x001fc8000f8ec03f */
[----:B------:R-:W-:-:S09]  /*6b60*/  ULEA UR6, UR6, UR7, 0x3 ;  /* 0x0000000706067291 */ /* 0x000fd2000f8e183f */
[----:B------:R0:W1:Y:S01]  /*6b70*/  SYNCS.PHASECHK.TRANS64.TRYWAIT P1, [UR6+0x2e830], R2 ;  /* 0x02e83002ff0075a7 */ /* 0x0000620008020146 */
[----:B------:R-:W-:Y:S05]  /*6b80*/  @!P0 BRA `(.L_x_152) ;  /* 0x0000000000048947 */ /* 0x000fea0003800000 */
[----:B------:R-:W-:Y:S01]  /*6b90*/  BPT.TRAP 0x1 ;  /* 0x000000040000795c */ /* 0x000fe20000300000 */
.L_x_152:
[----:B-1----:R-:W-:Y:S05]  /*6ba0*/  @P1 BRA `(.L_x_150) ;  /* 0x0000000000081947 */ /* 0x002fea0003800000 */
[----:B------:R-:W1:Y:S02]  /*6bb0*/  SYNCS.PHASECHK.TRANS64.TRYWAIT P1, [UR6+0x2e830], R2 ;  /* 0x02e83002ff0075a7 */ /* 0x000e640008020146 */
[----:B-1----:R-:W-:Y:S05]  /*6bc0*/  @!P1 BRA `(.L_x_153) ;  /* 0x000000e8004c9947 */ /* 0x002fea0003800000 */
.L_x_150:
[----:B-1----:R-:W1:Y:S01]  /*6bd0*/  S2R R3, SR_TID.X ;  /* 0x0000000000037919 */ /* 0x002e620000002100 */
[----:B------:R-:W-:Y:S01]  /*6be0*/  R2UR UR55, R5 ;  /* 0x00000000053772ca */ /* 0x000fe200000e0000 */
[----:B------:R-:W-:Y:S01]  /*6bf0*/  UIADD3 UR52, UR53, 0x1, URZ ;  /* 0x0000000135347890 */ /* 0x000fe2000fffe03f */
[----:B------:R-:W-:Y:S01]  /*6c00*/  UMOV UR19, 0x40000040 ;  /* 0x4000004000137882 */ /* 0x000fe20000000000 */
[----:B------:R-:W-:Y:S02]  /*6c10*/  UMOV UR20, UR16 ;  /* 0x0000001000147c82 */ /* 0x000fe40008000000 */
[----:B------:R-:W-:Y:S01]  /*6c20*/  UISETP.NE.AND UP0, UPT, UR52, 0x2, UPT ;  /* 0x000000023400788c */ /* 0x000fe2000bf05270 */
[----:B------:R-:W-:Y:S01]  /*6c30*/  UMOV UR21, UR17 ;  /* 0x0000001100157c82 */ /* 0x000fe20008000000 */
[----:B------:R-:W-:Y:S02]  /*6c40*/  UMOV UR23, 0x40000040 ;  /* 0x4000004000177882 */ /* 0x000fe40000000000 */
[----:B------:R-:W-:Y:S01]  /*6c50*/  USEL UR52, UR52, URZ, UP0 ;  /* 0x0000003f34347287 */ /* 0x000fe20008000000 */
[----:B------:R-:W-:Y:S01]  /*6c60*/  UMOV UR24, UR16 ;  /* 0x0000001000187c82 */ /* 0x000fe20008000000 */
[----:B------:R-:W-:-:S02]  /*6c70*/  UMOV UR25, UR17 ;  /* 0x0000001100197c82 */ /* 0x000fc40008000000 */
[----:B------:R-:W-:Y:S01]  /*6c80*/  UIMAD UR55, UR52, 0x700, UR55 ;  /* 0x00000700343778a4 */ /* 0x000fe2000f8e0237 */
[----:B------:R-:W-:Y:S01]  /*6c90*/  UMOV UR27, 0x40000040 ;  /* 0x40000040001b7882 */ /* 0x000fe20000000000 */
[----:B------:R-:W-:Y:S02]  /*6ca0*/  UMOV UR28, UR16 ;  /* 0x00000010001c7c82 */ /* 0x000fe40008000000 */
[----:B------:R-:W-:Y:S02]  /*6cb0*/  UIADD3 UR22, UR55, 0x100, URZ ;  /* 0x0000010037167890 */ /* 0x000fe4000fffe03f */
[----:B------:R-:W-:Y:S02]  /*6cc0*/  UIADD3 UR26, UR55, 0x200, URZ ;  /* 0x00000200371a7890 */ /* 0x000fe4000fffe03f */
[----:B------:R-:W-:Y:S01]  /*6cd0*/  UMOV UR18, UR55 ;  /* 0x0000003700127c82 */ /* 0x000fe20008000000 */
[----:B------:R-:W-:Y:S01]  /*6ce0*/  UIADD3 UR30, UR55, 0x300, URZ ;  /* 0x00000300371e7890 */ /* 0x000fe2000fffe03f */
[----:B------:R-:W-:Y:S01]  /*6cf0*/  UMOV UR29, UR17 ;  /* 0x00000011001d7c82 */ /* 0x000fe20008000000 */
[----:B------:R-:W-:Y:S01]  /*6d00*/  UMOV UR31, 0x40000040 ;  /* 0x40000040001f7882 */ /* 0x000fe20000000000 */
[----:B------:R-:W-:Y:S01]  /*6d10*/  UIADD3 UR34, UR55, 0x400, URZ ;  /* 0x0000040037227890 */ /* 0x000fe2000fffe03f */
[----:B------:R-:W-:Y:S01]  /*6d20*/  UMOV UR32, UR16 ;  /* 0x0000001000207c82 */ /* 0x000fe20008000000 */
[----:B------:R-:W-:Y:S01]  /*6d30*/  UMOV UR33, UR17 ;  /* 0x0000001100217c82 */ /* 0x000fe20008000000 */
[----:B------:R-:W-:Y:S01]  /*6d40*/  UMOV UR35, 0x40000040 ;  /* 0x4000004000237882 */ /* 0x000fe20000000000 */
[----:B-1----:R-:W-:Y:S01]  /*6d50*/  SHF.R.U32.HI R3, RZ, 0x7, R3 ;  /* 0x00000007ff037819 */ /* 0x002fe20000011603 */
[----:B------:R-:W-:Y:S01]  /*6d60*/  UIADD3 UR6, UR55, 0x2, URZ ;  /* 0x0000000237067890 */ /* 0x000fe2000fffe03f */
[----:B------:R-:W-:Y:S01]  /*6d70*/  UMOV UR7, 0x40000040 ;  /* 0x4000004000077882 */ /* 0x000fe20000000000 */
[----:B------:R-:W-:-:S02]  /*6d80*/  UIADD3 UR10, UR55, 0x602, URZ ;  /* 0x00000602370a7890 */ /* 0x000fc4000fffe03f */
[----:B0-----:R-:W-:Y:S01]  /*6d90*/  VIADD R2, R3, 0x8 ;  /* 0x0000000803027836 */ /* 0x001fe20000000000 */
[----:B------:R-:W-:Y:S01]  /*6da0*/  UMOV UR11, 0x40000040 ;  /* 0x40000040000b7882 */ /* 0x000fe20000000000 */
[----:B------:R-:W-:Y:S01]  /*6db0*/  UIADD3 UR14, UR55, 0x6, URZ ;  /* 0x00000006370e7890 */ /* 0x000fe2000fffe03f */
[----:B------:R-:W-:Y:S02]  /*6dc0*/  UMOV UR15, 0x40000040 ;  /* 0x40000040000f7882 */ /* 0x000fe40000000000 */
[----:B------:R0:W-:Y:S06]  /*6dd0*/  BAR.SYNC.DEFER_BLOCKING R2, 0x100 ;  /* 0x000400020000751d */ /* 0x0001ec0000010000 */
[----:B------:R-:W-:-:S06]  /*6de0*/  WARPGROUP.ARRIVE ;  /* 0x00000000000079c5 */ /* 0x000fcc0000000000 */
[----:B------:R-:W-:Y:S01]  /*6df0*/  QGMMA.64x32x32.F32.E4M3.E4M3 R184, gdesc[UR16], RZ, !UPT, gsb0 ;  /* 0x0060000010b879f3 */ /* 0x000fe2000c0008ff */
[----:B------:R-:W-:Y:S01]  /*6e00*/  UIADD3 UR18, UR55, 0x500, URZ ;  /* 0x0000050037127890 */ /* 0x000fe2000fffe03f */
        /* <DEDUP_REMOVED lines=153> */
.L_x_155:
[----:B------:R-:W0:Y:S01]  /*77a0*/  S2UR UR7, SR_CgaCtaId ;  /* 0x00000000000779c3 */ /* 0x000e220000008800 */
[----:B------:R-:W-:Y:S01]  /*77b0*/  UMOV UR6, 0x400 ;  /* 0x0000040000067882 */ /* 0x000fe20000000000 */
[----:B------:R-:W-:-:S05]  /*77c0*/  IMAD.U32 R2, RZ, RZ, UR54 ;  /* 0x00000036ff027e24 */ /* 0x000fca000f8e00ff */
[----:B------:R-:W-:Y:S01]  /*77d0*/  SHF.L.U32 R2, R2, 0x1f, RZ ;  /* 0x0000001f02027819 */ /* 0x000fe200000006ff */
[----:B0-----:R-:W-:-:S04]  /*77e0*/  ULEA UR6, UR7, UR6, 0x18 ;  /* 0x0000000607067291 */ /* 0x001fc8000f8ec03f */
[----:B------:R-:W-:-:S09]  /*77f0*/  ULEA UR6, UR53, UR6, 0x3 ;  /* 0x0000000635067291 */ /* 0x000fd2000f8e183f */
[----:B------:R0:W1:Y:S01]  /*7800*/  SYNCS.PHASECHK.TRANS64.TRYWAIT P1, [UR6+0x2e850], R2 ;  /* 0x02e85002ff0075a7 */ /* 0x0000620008020146 */
[----:B------:R-:W-:Y:S05]  /*7810*/  @!P0 BRA `(.L_x_156) ;  /* 0x0000000000048947 */ /* 0x000fea0003800000 */
[----:B------:R-:W-:Y:S01]  /*7820*/  BPT.TRAP 0x1 ;  /* 0x000000040000795c */ /* 0x000fe20000300000 */
.L_x_156:
[----:B-1----:R-:W-:Y:S05]  /*7830*/  @P1 BRA `(.L_x_154) ;  /* 0x0000000000081947 */ /* 0x002fea0003800000 */
[----:B------:R-:W1:Y:S02]  /*7840*/  SYNCS.PHASECHK.TRANS64.TRYWAIT P1, [UR6+0x2e850], R2 ;  /* 0x02e85002ff0075a7 */ /* 0x000e640008020146 */
[----:B-1----:R-:W-:Y:S05]  /*7850*/  @!P1 BRA `(.L_x_157) ;  /* 0x000000dc00409947 */ /* 0x002fea0003800000 */
.L_x_154:
[----:B------:R-:W2:Y:S01]  /*7860*/  S2UR UR6, SR_CgaCtaId ;  /* 0x00000000000679c3 */ /* 0x000ea20000008800 */
[----:B01----:R-:W-:Y:S01]  /*7870*/  MOV R2, 0x400 ;  /* 0x0000040000027802 */ /* 0x003fe20000000f00 */
[----:B------:R-:W-:Y:S01]  /*7880*/  WARPGROUP.ARRIVE ;  /* 0x00000000000079c5 */ /* 0x000fe20000000000 */
[----:B------:R-:W-:Y:S01]  /*7890*/  UMOV UR7, 0xc0000010 ;  /* 0xc000001000077882 */ /* 0x000fe20000000000 */
[C---:B------:R-:W-:Y:S01]  /*78a0*/  FMUL.FTZ R10, R0.reuse, R184 ;  /* 0x000000b8000a7220 */ /* 0x040fe20000410000 */
        /* <DEDUP_REMOVED lines=11> */
[C---:B------:R-:W-:Y:S01]  /*7960*/  FMUL.FTZ R187, R0.reuse, R195 ;  /* 0x000000c300bb7220 */ /* 0x040fe20000410000 */
[C---:B------:R-:W-:Y:S01]  /*7970*/  FMUL.FTZ R188, R0.reuse, R196 ;  /* 0x000000c400bc7220 */ /* 0x040fe20000410000 */
[----:B------:R-:W1:Y:S01]  /*7980*/  MUFU.TANH R12, R12 ;  /* 0x0000000c000c7308 */ /* 0x000e620000002400 */
[C---:B------:R-:W-:Y:S01]  /*7990*/  FMUL.FTZ R190, R0.reuse, R198 ;  /* 0x000000c600be7220 */ /* 0x040fe20000410000 */
[C---:B------:R-:W-:Y:S01]  /*79a0*/  FMUL.FTZ R189, R0.reuse, R197 ;  /* 0x000000c500bd7220 */ /* 0x040fe20000410000 */
[C---:B------:R-:W-:Y:S01]  /*79b0*/  FMUL.FTZ R191, R0.reuse, R199 ;  /* 0x000000c700bf7220 */ /* 0x040fe20000410000 */
[C---:B------:R-:W-:Y:S01]  /*79c0*/  FMUL.FTZ R168, R0.reuse, R168 ;  /* 0x000000a800a87220 */ /* 0x040fe20000410000 */
[----:B------:R-:W-:Y:S01]  /*79d0*/  FMUL.FTZ R170, R0, R170 ;  /* 0x000000aa00aa7220 */ /* 0x000fe20000410000 */
[----:B--2---:R-:W-:-:S02]  /*79e0*/  IMAD.U32 R3, RZ, RZ, UR6 ;  /* 0x00000006ff037e24 */ /* 0x004fc4000f8e00ff */
[----:B------:R-:W-:Y:S01]  /*79f0*/  FMUL.FTZ R169, R0, R169 ;  /* 0x000000a900a97220 */ /* 0x000fe20000410000 */
[----:B------:R-:W2:Y:S01]  /*7a00*/  MUFU.TANH R11, R11 ;  /* 0x0000000b000b7308 */ /* 0x000ea20000002400 */
[----:B0-----:R-:W-:Y:S01]  /*7a10*/  FMNMX.FTZ R193, R10, R9, !PT ;  /* 0x000000090ac17209 */ /* 0x001fe20007810000 */
[C---:B------:R-:W-:Y:S01]  /*7a20*/  FMUL.FTZ R171, R0.reuse, R171 ;  /* 0x000000ab00ab7220 */ /* 0x040fe20000410000 */
[----:B------:R-:W-:Y:S01]  /*7a30*/  LEA R2, R3, R2, 0x18 ;  /* 0x0000000203027211 */ /* 0x000fe200078ec0ff */
[C---:B------:R-:W-:Y:S01]  /*7a40*/  FMUL.FTZ R172, R0.reuse, R172 ;  /* 0x000000ac00ac7220 */ /* 0x040fe20000410000 */
[C---:B------:R-:W-:Y:S01]  /*7a50*/  FMUL.FTZ R174, R0.reuse, R174 ;  /* 0x000000ae00ae7220 */ /* 0x040fe20000410000 */
[----:B------:R-:W-:Y:S01]  /*7a60*/  FMUL.FTZ R173, R0, R173 ;  /* 0x000000ad00ad7220 */ /* 0x000fe20000410000 */
[----:B------:R-:W-:Y:S01]  /*7a70*/  R2UR UR6, R2 ;  /* 0x00000000020672ca */ /* 0x000fe200000e0000 */
        /* <DEDUP_REMOVED lines=12> */
[----:B------:R-:W-:Y:S01]  /*7b40*/  UIADD3 UR6, UR6, 0x400, URZ ;  /* 0x0000040006067890 */ /* 0x000fe2000fffe03f */
[C---:B------:R-:W-:Y:S01]  /*7b50*/  FMUL.FTZ R183, R0.reuse, R183 ;  /* 0x000000b700b77220 */ /* 0x040fe20000410000 */
[C---:B------:R-:W-:Y:S01]  /*7b60*/  FMUL.FTZ R152, R0.reuse, R152 ;  /* 0x0000009800987220 */ /* 0x040fe20000410000 */
[C---:B------:R-:W-:Y:S01]  /*7b70*/  FMUL.FTZ R154, R0.reuse, R154 ;  /* 0x0000009a009a7220 */ /* 0x040fe20000410000 */
[----:B------:R-:W-:Y:S01]  /*7b80*/  USHF.R.U32.HI UR6, URZ, 0x4, UR6 ;  /* 0x000000043f067899 */ /* 0x000fe20008011606 */
[----:B------:R-:W2:Y:S01]  /*7b90*/  MUFU.TANH R20, R20 ;  /* 0x0000001400147308 */ /* 0x000ea20000002400 */
[----:B0-----:R-:W-:Y:S01]  /*7ba0*/  FMNMX.FTZ R194, R13, R194, !PT ;  /* 0x000000c20dc27209 */ /* 0x001fe20007810000 */
[C---:B------:R-:W-:Y:S01]  /*7bb0*/  FMUL.FTZ R153, R0.reuse, R153 ;  /* 0x0000009900997220 */ /* 0x040fe20000410000 */
[----:B------:R-:W-:Y:S01]  /*7bc0*/  ULOP3.LUT UR6, UR6, 0x3fff, URZ, 0xc0, !UPT ;  /* 0x00003fff06067892 */ /* 0x000fe2000f8ec03f */
[C---:B------:R-:W-:Y:S01]  /*7bd0*/  FMUL.FTZ R155, R0.reuse, R155 ;  /* 0x0000009b009b7220 */ /* 0x040fe20000410000 */
[C---:B------:R-:W-:Y:S01]  /*7be0*/  FMUL.FTZ R156, R0.reuse, R156 ;  /* 0x0000009c009c7220 */ /* 0x040fe20000410000 */
[----:B------:R-:W-:Y:S01]  /*7bf0*/  FMUL.FTZ R158, R0, R158 ;  /* 0x0000009e009e7220 */ /* 0x000fe20000410000 */
[----:B------:R-:W-:Y:S01]  /*7c00*/  ULOP3.LUT UR6, UR6, 0x10000, URZ, 0xfc, !UPT ;  /* 0x0001000006067892 */ /* 0x000fe2000f8efc3f */
[----:B------:R-:W0:Y:S01]  /*7c10*/  MUFU.TANH R15, R15 ;  /* 0x0000000f000f7308 */ /* 0x000e220000002400 */
[----:B-1----:R-:W-:Y:S01]  /*7c20*/  FMNMX.FTZ R193, R14, R193, !PT ;  /* 0x000000c10ec17209 */ /* 0x002fe20007810000 */
[C---:B------:R-:W-:Y:S01]  /*7c30*/  FMUL.FTZ R157, R0.reuse, R157 ;  /* 0x0000009d009d7220 */ /* 0x040fe20000410000 */
[----:B------:R-:W-:Y:S01]  /*7c40*/  UIMAD UR10, UR53, 0x700, UR6 ;  /* 0x00000700350a78a4 */ /* 0x000fe2000f8e0206 */
[C---:B------:R-:W-:Y:S01]  /*7c50*/  FMUL.FTZ R159, R0.reuse, R159 ;  /* 0x0000009f009f7220 */ /* 0x040fe20000410000 */
[C---:B------:R-:W-:Y:S01]  /*7c60*/  FMUL.FTZ R160, R0.reuse, R160 ;  /* 0x000000a000a07220 */ /* 0x040fe20000410000 */
[C---:B------:R-:W-:Y:S01]  /*7c70*/  FMUL.FTZ R162, R0.reuse, R162 ;  /* 0x000000a200a27220 */ /* 0x040fe20000410000 */
[----:B------:R-:W-:Y:S01]  /*7c80*/  FMUL.FTZ R161, R0, R161 ;  /* 0x000000a100a17220 */ /* 0x000fe20000410000 */
[----:B------:R-:W1:Y:S01]  /*7c90*/  MUFU.TANH R21, R21 ;  /* 0x0000001500157308 */ /* 0x000e620000002400 */
[----:B--2---:R-:W-:Y:S01]  /*7ca0*/  FMNMX.FTZ R194, R20, R194, !PT ;  /* 0x000000c214c27209 */ /* 0x004fe20007810000 */
[----:B------:R-:W-:Y:S01]  /*7cb0*/  UMOV UR6, UR10 ;  /* 0x0000000a00067c82 */ /* 0x000fe20008000000 */
[C---:B------:R-:W-:Y:S01]  /*7cc0*/  FMUL.FTZ R163, R0.reuse, R163 ;  /* 0x000000a300a37220 */ /* 0x040fe20000410000 */
[----:B------:R-:W-:Y:S01]  /*7cd0*/  QGMMA.64x128x32.F32.E4M3.E4M3 R24, R200, gdesc[UR4], R24, gsb0 ;  /* 0x01e00004c8187df3 */ /* 0x000fe20008000818 */
[----:B------:R-:W-:Y:S01]  /*7ce0*/  UIADD3 UR6, UR10, 0x100, URZ ;  /* 0x000001000a067890 */ /* 0x000fe2000fffe03f */
[C---:B------:R-:W-:Y:S01]  /*7cf0*/  FMUL.FTZ R164, R0.reuse, R164 ;  /* 0x000000a400a47220 */ /* 0x040fe20000410000 */
[----:B------:R-:W-:Y:S01]  /*7d00*/  UMOV UR7, 0xc0000010 ;  /* 0xc000001000077882 */ /* 0x000fe20000000000 */
        /* <DEDUP_REMOVED lines=90> */
[----:B------:R-:W-:Y:S01]  /*82b0*/  UMOV UR11, UR51 ;  /* 0x00000033000b7c82 */ /* 0x000fe20008000000 */
[----:B------:R-:W-:Y:S01]  /*82c0*/  ISETP.NE.AND P1, PT, R4, RZ, PT ;  /* 0x000000ff0400720c */ /* 0x000fe20003f25270 */
[----:B------:R-:W-:-:S04]  /*82d0*/  IMAD.U32 R197, RZ, RZ, UR52 ;  /* 0x00000034ffc57e24 */ /* 0x000fc8000f8e00ff */
[----:B------:R-:W2:Y:S01]  /*82e0*/  MUFU.TANH R172, R172 ;  /* 0x000000ac00ac7308 */ /* 0x000ea20000002400 */
[----:B0-----:R-:W-:-:S07]  /*82f0*/  FMNMX.FTZ R193, R169, R193, !PT ;  /* 0x000000c1a9c17209 */ /* 0x001fce0007810000 */
[----:B------:R-:W0:Y:S01]  /*8300*/  MUFU.TANH R174, R174 ;  /* 0x000000ae00ae7308 */ /* 0x000e220000002400 */
[----:B-1----:R-:W-:Y:S01]  /*8310*/  FMNMX.FTZ R194, R171, R194, !PT ;  /* 0x000000c2abc27209 */ /* 0x002fe20007810000 */
[----:B------:R-:W-:-:S06]  /*8320*/  @!P1 IMAD R197, R197, 0x8, R2 ;  /* 0x00000008c5c59824 */ /* 0x000fcc00078e0202 */
        /* <DEDUP_REMOVED lines=8> */
[----:B------:R-:W-:Y:S02]  /*83b0*/  WARPGROUP.DEPBAR.LE gsb0, 0x0 ;  /* 0x00008000000079c5 */ /* 0x000fe40000010000 */
[----:B------:R-:W-:-:S06]  /*83c0*/  WARPGROUP.ARRIVE ;  /* 0x00000000000079c5 */ /* 0x000fcc0000000000 */
[----:B------:R-:W2:Y:S01]  /*83d0*/  S2R R203, SR_TID.X ;  /* 0x0000000000cb7919 */ /* 0x000ea20000002100 */
[----:B------:R-:W3:Y:S01]  /*83e0*/  MUFU.TANH R177, R177 ;  /* 0x000000b100b17308 */ /* 0x000ee20000002400 */
[----:B0-----:R-:W-:Y:S01]  /*83f0*/  FMNMX.FTZ R193, R176, R193, !PT ;  /* 0x000000c1b0c17209 */ /* 0x001fe20007810000 */
[----:B------:R-:W-:Y:S01]  /*8400*/  QGMMA.64x128x32.F32.E4M3.E4M3 R24, R204, gdesc[UR4], R24, gsb0 ;  /* 0x01e00004cc187df3 */ /* 0x000fe20008000818 */
[----:B------:R-:W-:Y:S01]  /*8410*/  UIADD3 UR6, UR10, 0x200, URZ ;  /* 0x000002000a067890 */ /* 0x000fe2000fffe03f */
[----:B------:R-:W-:-:S04]  /*8420*/  UMOV UR7, 0xc0000010 ;  /* 0xc000001000077882 */ /* 0x000fc80000000000 */
[----:B------:R-:W0:Y:S01]  /*8430*/  MUFU.TANH R179, R179 ;  /* 0x000000b300b37308 */ /* 0x000e220000002400 */
[----:B-1----:R-:W-:-:S07]  /*8440*/  FMNMX.FTZ R194, R178, R194, !PT ;  /* 0x000000c2b2c27209 */ /* 0x002fce0007810000 */
[----:B------:R-:W1:Y:S01]  /*8450*/  MUFU.TANH R180, R180 ;  /* 0x000000b400b47308 */ /* 0x000e620000002400 */
[----:B---3--:R-:W-:-:S07]  /*8460*/  FMNMX.FTZ R193, R177, R193, !PT ;  /* 0x000000c1b1c17209 */ /* 0x008fce0007810000 */
[----:B------:R-:W3:Y:S01]  /*8470*/  MUFU.TANH R182, R182 ;  /* 0x000000b600b67308 */ /* 0x000ee20000002400 */
[----:B0-----:R-:W-:Y:S02]  /*8480*/  FMNMX.FTZ R194, R179, R194, !PT ;  /* 0x000000c2b3c27209 */ /* 0x001fe40007810000 */
[----:B--2---:R-:W-:-:S05]  /*8490*/  SHF.R.U32.HI R203, RZ, 0x7, R203 ;  /* 0x00000007ffcb7819 */ /* 0x004fca00000116cb */
[----:B------:R-:W0:Y:S01]  /*84a0*/  MUFU.TANH R181, R181 ;  /* 0x000000b500b57308 */ /* 0x000e220000002400 */
[----:B-1----:R-:W-:-:S07]  /*84b0*/  FMNMX.FTZ R193, R180, R193, !PT ;  /* 0x000000c1b4c17209 */ /* 0x002fce0007810000 */
[----:B------:R-:W1:Y:S01]  /*84c0*/  MUFU.TANH R183, R183 ;  /* 0x000000b700b77308 */ /* 0x000e620000002400 */
[----:B---3--:R-:W-:-:S07]  /*84d0*/  FMNMX.FTZ R194, R182, R194, !PT ;  /* 0x000000c2b6c27209 */ /* 0x008fce0007810000 */
        /* <DEDUP_REMOVED lines=24> */
[----:B------:R-:W-:Y:S01]  /*8660*/  FMUL.FTZ R194, R0, R89 ;  /* 0x0000005900c27220 */ /* 0x000fe20000410000 */
[----:B------:R-:W-:Y:S02]  /*8670*/  WARPGROUP.DEPBAR.LE gsb0, 0x0 ;  /* 0x00008000000079c5 */ /* 0x000fe40000010000 */
[----:B------:R-:W-:-:S03]  /*8680*/  WARPGROUP.ARRIVE ;  /* 0x00000000000079c5 */ /* 0x000fc60000000000 */
[----:B------:R-:W2:Y:S01]  /*8690*/  MUFU.TANH R164, R164 ;  /* 0x000000a400a47308 */ /* 0x000ea20000002400 */
[----:B0-----:R-:W-:Y:S02]  /*86a0*/  FMNMX.FTZ R193, R161, R193, !PT ;  /* 0x000000c1a1c17209 */ /* 0x001fe40007810000 */
[----:B------:R-:W-:Y:S01]  /*86b0*/  QGMMA.64x128x32.F32.E4M3.E4M3 R24, R208, gdesc[UR4], R24, gsb0 ;  /* 0x01e00004d0187df3 */ /* 0x000fe20008000818 */
[----:B-1----:R-:W-:Y:S01]  /*86c0*/  FMNMX.FTZ R88, R163, R88, !PT ;  /* 0x00000058a3587209 */ /* 0x002fe20007810000 */
[----:B------:R-:W-:-:S03]  /*86d0*/  UIADD3 UR6, UR10, 0x300, URZ ;  /* 0x000003000a067890 */ /* 0x000fc6000fffe03f */
[----:B------:R-:W0:Y:S01]  /*86e0*/  MUFU.TANH R166, R166 ;  /* 0x000000a600a67308 */ /* 0x000e220000002400 */
[----:B------:R-:W-:-:S07]  /*86f0*/  UMOV UR7, 0xc0000010 ;  /* 0xc000001000077882 */ /* 0x000fce0000000000 */
        /* <DEDUP_REMOVED lines=77> */
[----:B------:R-:W-:Y:S02]  /*8bd0*/  WARPGROUP.DEPBAR.LE gsb0, 0x0 ;  /* 0x00008000000079c5 */ /* 0x000fe40000010000 */
[----:B------:R-:W-:-:S04]  /*8be0*/  WARPGROUP.ARRIVE ;  /* 0x00000000000079c5 */ /* 0x000fc80000000000 */
[----:B------:R-:W1:Y:S01]  /*8bf0*/  MUFU.TANH R105, R105 ;  /* 0x0000006900697308 */ /* 0x000e620000002400 */
[----:B--2---:R-:W-:Y:S01]  /*8c00*/  FMNMX.FTZ R89, R104, R89, !PT ;  /* 0x0000005968597209 */ /* 0x004fe20007810000 */
[----:B------:R-:W-:Y:S01]  /*8c10*/  QGMMA.64x128x32.F32.E4M3.E4M3 R24, R216, gdesc[UR4], R24, gsb0 ;  /* 0x01e00004d8187df3 */ /* 0x000fe20008000818 */
        /* <DEDUP_REMOVED lines=64> */
[----:B-1----:R-:W-:Y:S02]  /*9020*/  FMNMX.FTZ R194, R102, R88, !PT ;  /* 0x0000005866c27209 */ /* 0x002fe40007810000 */
[----:B--2---:R-:W-:-:S05]  /*9030*/  FMNMX.FTZ R88, R101, R89, !PT ;  /* 0x0000005965587209 */ /* 0x004fca0007810000 */
[----:B------:R-:W1:Y:S01]  /*9040*/  SHFL.BFLY PT, R195, R88, 0x2, 0x1f ;  /* 0x0c401f0058c37f89 */ /* 0x000e6200000e0000 */
[----:B0-----:R-:W-:-:S05]  /*9050*/  FMNMX.FTZ R89, R103, R194, !PT ;  /* 0x000000c267597209 */ /* 0x001fca0007810000 */
[----:B------:R-:W0:Y:S01]  /*9060*/  SHFL.BFLY PT, R194, R89, 0x2, 0x1f ;  /* 0x0c401f0059c27f89 */ /* 0x000e2200000e0000 */
[----:B-1----:R-:W-:-:S05]  /*9070*/  FMNMX.FTZ R88, R88, R195, !PT ;  /* 0x000000c358587209 */ /* 0x002fca0007810000 */
[----:B------:R-:W1:Y:S01]  /*9080*/  SHFL.BFLY PT, R195, R88, 0x1, 0x1f ;  /* 0x0c201f0058c37f89 */ /* 0x000e6200000e0000 */
[----:B0-----:R-:W-:-:S05]  /*9090*/  FMNMX.FTZ R89, R89, R194, !PT ;  /* 0x000000c259597209 */ /* 0x001fca0007810000 */
[----:B------:R-:W0:Y:S01]  /*90a0*/  SHFL.BFLY PT, R194, R89, 0x1, 0x1f ;  /* 0x0c201f0059c27f89 */ /* 0x000e2200000e0000 */
[----:B------:R-:W-:Y:S02]  /*90b0*/  WARPGROUP.DEPBAR.LE gsb0, 0x0 ;  /* 0x00008000000079c5 */ /* 0x000fe40000010000 */
[----:B------:R-:W-:Y:S01]  /*90c0*/  WARPGROUP.ARRIVE ;  /* 0x00000000000079c5 */ /* 0x000fe20000000000 */
[----:B-1----:R-:W-:Y:S01]  /*90d0*/  FMNMX.FTZ R88, R88, R195, !PT ;  /* 0x000000c358587209 */ /* 0x002fe20007810000 */
[----:B------:R-:W-:-:S04]  /*90e0*/  IMAD.U32 R195, RZ, RZ, UR11 ;  /* 0x0000000bffc37e24 */ /* 0x000fc8000f8e00ff */
[C---:B------:R-:W-:Y:S01]  /*90f0*/  FADD.FTZ R9, -R88.reuse, R9 ;  /* 0x0000000958097221 */ /* 0x040fe20000010100 */
[----:B------:R-:W-:Y:S01]  /*9100*/  QGMMA.64x128x32.F32.E4M3.E4M3 R24, R224, gdesc[UR4], R24, gsb0 ;  /* 0x01e00004e0187df3 */ /* 0x000fe20008000818 */
[----:B0-----:R-:W-:Y:S01]  /*9110*/  FMNMX.FTZ R89, R89, R194, !PT ;  /* 0x000000c259597209 */ /* 0x001fe20007810000 */
[----:B------:R-:W-:Y:S02]  /*9120*/  IMAD.U32 R194, RZ, RZ, UR11 ;  /* 0x0000000bffc27e24 */ /* 0x000fe4000f8e00ff */
[----:B------:R-:W-:Y:S02]  /*9130*/  FMUL.FTZ R9, R9, UR11 ;  /* 0x0000000b09097c20 */ /* 0x000fe40008410000 */
[----:B------:R-:W-:Y:S01]  /*9140*/  FFMA.FTZ R194, R88, R194, -8 ;  /* 0xc100000058c27423 */ /* 0x000fe200000100c2 */
[----:B------:R-:W-:-:S03]  /*9150*/  FADD.FTZ R8, -R89, R8 ;  /* 0x0000000859087221 */ /* 0x000fc60000010100 */
        /* <DEDUP_REMOVED lines=56> */
[----:B------:R-:W-:Y:S01]  /*94e0*/  FFMA.FTZ R101, R101, UR11, -R194 ;  /* 0x0000000b65657c23 */ /* 0x000fe200080108c2 */
[----:B------:R-:W-:-:S01]  /*94f0*/  FFMA.FTZ R194, R89, R195, -8 ;  /* 0xc100000059c27423 */ /* 0x000fc200000100c3 */
[----:B------:R-:W-:Y:S01]  /*9500*/  FMUL.FTZ R8, R8, UR11 ;  /* 0x0000000b08087c20 */ /* 0x000fe20008410000 */
[----:B------:R-:W0:Y:S02]  /*9510*/  MUFU.EX2 R10, R10 ;  /* 0x0000000a000a7308 */ /* 0x000e240000000800 */
        /* <DEDUP_REMOVED lines=14> */
[----:B------:R-:W1:Y:S01]  /*9600*/  MUFU.EX2 R12, R12 ;  /* 0x0000000c000c7308 */ /* 0x000e620000000800 */
[----:B0-----:R-:W-:-:S01]  /*9610*/  FFMA.FTZ R6, R9, R6, R10 ;  /* 0x0000000609067223 */ /* 0x001fc2000001000a */
        /* <DEDUP_REMOVED lines=15> */
[----:B-1----:R-:W-:-:S01]  /*9710*/  FFMA.FTZ R7, R8, R7, R12 ;  /* 0x0000000708077223 */ /* 0x002fc2000001000c */
[--C-:B------:R-:W-:Y:S01]  /*9720*/  FFMA.FTZ R142, R142, UR11, -R194.reuse ;  /* 0x0000000b8e8e7c23 */ /* 0x100fe200080108c2 */
[----:B------:R-:W-:-:S01]  /*9730*/  FFMA.FTZ R143, R143, UR11, -R194 ;  /* 0x0000000b8f8f7c23 */ /* 0x000fc200080108c2 */
[--C-:B------:R-:W-:Y:S01]  /*9740*/  FFMA.FTZ R146, R146, UR11, -R194.reuse ;  /* 0x0000000b92927c23 */ /* 0x100fe200080108c2 */
[----:B------:R-:W-:-:S01]  /*9750*/  FFMA.FTZ R147, R147, UR11, -R194 ;  /* 0x0000000b93937c23 */ /* 0x000fc200080108c2 */
[--C-:B------:R-:W-:Y:S01]  /*9760*/  FFMA.FTZ R150, R150, UR11, -R194.reuse ;  /* 0x0000000b96967c23 */ /* 0x100fe200080108c2 */
[----:B------:R-:W-:-:S01]  /*9770*/  FFMA.FTZ R151, R151, UR11, -R194 ;  /* 0x0000000b97977c23 */ /* 0x000fc200080108c2 */
[----:B------:R-:W1:Y:S01]  /*9780*/  MUFU.EX2 R14, R14 ;  /* 0x0000000e000e7308 */ /* 0x000e620000000800 */
[----:B0-----:R-:W-:-:S01]  /*9790*/  FADD.FTZ R6, R11, R6 ;  /* 0x000000060b067221 */ /* 0x001fc20000010000 */
[--C-:B------:R-:W-:Y:S01]  /*97a0*/  FFMA.FTZ R122, R122, UR11, -R194.reuse ;  /* 0x0000000b7a7a7c23 */ /* 0x100fe200080108c2 */
[----:B------:R-:W-:-:S01]  /*97b0*/  FFMA.FTZ R123, R123, UR11, -R194 ;  /* 0x0000000b7b7b7c23 */ /* 0x000fc200080108c2 */
[--C-:B------:R-:W-:Y:S01]  /*97c0*/  FFMA.FTZ R126, R126, UR11, -R194.reuse ;  /* 0x0000000b7e7e7c23 */ /* 0x100fe200080108c2 */
[----:B------:R-:W-:-:S01]  /*97d0*/  FFMA.FTZ R127, R127, UR11, -R194 ;  /* 0x0000000b7f7f7c23 */ /* 0x000fc200080108c2 */
[--C-:B------:R-:W-:Y:S01]  /*97e0*/  FFMA.FTZ R130, R130, UR11, -R194.reuse ;  /* 0x0000000b82827c23 */ /* 0x100fe200080108c2 */
[----:B------:R-:W-:-:S01]  /*97f0*/  FFMA.FTZ R131, R131, UR11, -R194 ;  /* 0x0000000b83837c23 */ /* 0x000fc200080108c2 */
[----:B------:R-:W0:Y:S01]  /*9800*/  MUFU.EX2 R20, R20 ;  /* 0x0000001400147308 */ /* 0x000e220000000800 */
[----:B--2---:R-:W-:-:S01]  /*9810*/  FADD.FTZ R7, R13, R7 ;  /* 0x000000070d077221 */ /* 0x004fc20000010000 */
[--C-:B------:R-:W-:Y:S01]  /*9820*/  FFMA.FTZ R134, R134, UR11, -R194.reuse ;  /* 0x0000000b86867c23 */ /* 0x100fe200080108c2 */
[----:B------:R-:W-:-:S01]  /*9830*/  FFMA.FTZ R135, R135, UR11, -R194 ;  /* 0x0000000b87877c23 */ /* 0x000fc200080108c2 */
[--C-:B------:R-:W-:Y:S01]  /*9840*/  FFMA.FTZ R106, R106, UR11, -R194.reuse ;  /* 0x0000000b6a6a7c23 */ /* 0x100fe200080108c2 */
[----:B------:R-:W-:-:S01]  /*9850*/  FFMA.FTZ R107, R107, UR11, -R194 ;  /* 0x0000000b6b6b7c23 */ /* 0x000fc200080108c2 */
[--C-:B------:R-:W-:Y:S01]  /*9860*/  FFMA.FTZ R110, R110, UR11, -R194.reuse ;  /* 0x0000000b6e6e7c23 */ /* 0x100fe200080108c2 */
[----:B------:R-:W-:-:S01]  /*9870*/  FFMA.FTZ R111, R111, UR11, -R194 ;  /* 0x0000000b6f6f7c23 */ /* 0x000fc200080108c2 */
[----:B------:R-:W2:Y:S01]  /*9880*/  MUFU.EX2 R15, R15 ;  /* 0x0000000f000f7308 */ /* 0x000ea20000000800 */
[----:B-1----:R-:W-:-:S01]  /*9890*/  FADD.FTZ R6, R14, R6 ;  /* 0x000000060e067221 */ /* 0x002fc20000010000 */
        /* <DEDUP_REMOVED lines=16> */
[----:B------:R-:W-:-:S06]  /*99a0*/  WARPGROUP.DEPBAR.LE gsb0, 0x0 ;  /* 0x00008000000079c5 */ /* 0x000fcc0000010000 */
        /* <DEDUP_REMOVED lines=160> */
[----:B------:R-:W-:-:S05]  /*a3b0*/  IADD3 R6, -R203, 0xb, RZ ;  /* 0x0000000bcb067810 */ /* 0x000fca0007ffe1ff */
[----:B------:R0:W-:Y:S06]  /*a3c0*/  BAR.ARV R6, 0x100 ;  /* 0x000400060000751d */ /* 0x0001ec0000002000 */
[----:B------:R-:W3:Y:S01]  /*a3d0*/  MUFU.EX2 R114, R114 ;  /* 0x0000007200727308 */ /* 0x000ee20000000800 */
[----:B--2---:R-:W-:-:S01]  /*a3e0*/  FADD.FTZ R195, R111, R196 ;  /* 0x000000c46fc37221 */ /* 0x004fc20000010000 */
[----:B0-----:R-:W-:Y:S02]  /*a3f0*/  @!P1 VIADD R6, R197, 0x2e840 ;  /* 0x0002e840c5069836 */ /* 0x001fe40000000000 */
[----:B-1----:R-:W-:-:S03]  /*a400*/  FADD.FTZ R196, R112, R7 ;  /* 0x0000000770c47221 */ /* 0x002fc60000010000 */
[----:B------:R-:W-:Y:S01]  /*a410*/  @!P1 PRMT R6, RZ, 0x654, R6 ;  /* 0x00000654ff069816 */ /* 0x000fe20000000006 */
[----:B------:R-:W0:Y:S03]  /*a420*/  MUFU.EX2 R113, R113 ;  /* 0x0000007100717308 */ /* 0x000e260000000800 */
        /* <DEDUP_REMOVED lines=47> */
.L_x_158:
[----:B------:R-:W-:Y:S01]  /*a720*/  F2FP.SATFINITE.E4M3.F32.PACK_AB_MERGE_C R14, R15, R14, RZ ;  /* 0x0000000e0f0e723e */ /* 0x000fe200048070ff */
[----:B------:R-:W-:Y:S01]  /*a730*/  UISETP.GT.AND UP0, UPT, UR50, UR41, UPT ;  /* 0x000000293200728c */ /* 0x000fe2000bf04270 */
[----:B------:R-:W-:Y:S01]  /*a740*/  F2FP.SATFINITE.E4M3.F32.PACK_AB_MERGE_C R20, R21, R20, RZ ;  /* 0x000000141514723e */ /* 0x000fe200048070ff */
[----:B------:R-:W-:Y:S01]  /*a750*/  UIADD3 UR50, UR50, -0x1, URZ ;  /* 0xffffffff32327890 */ /* 0x000fe2000fffe03f */
[----:B------:R-:W-:Y:S01]  /*a760*/  F2FP.SATFINITE.E4M3.F32.PACK_AB_MERGE_C R200, R11, R10, R14 ;  /* 0x0000000a0bc8723e */ /* 0x000fe2000480700e */
[----:B------:R-:W-:Y:S01]  /*a770*/  IMAD.U32 R11, RZ, RZ, UR53 ;  /* 0x00000035ff0b7e24 */ /* 0x000fe2000f8e00ff */
[----:B------:R-:W-:Y:S01]  /*a780*/  F2FP.SATFINITE.E4M3.F32.PACK_AB_MERGE_C R188, R189, R188, RZ ;  /* 0x000000bcbdbc723e */ /* 0x000fe200048070ff */
[----:B------:R-:W-:Y:S01]  /*a790*/  UMOV UR54, UR45 ;  /* 0x0000002d00367c82 */ /* 0x000fe20008000000 */
[----:B------:R-:W-:Y:S01]  /*a7a0*/  PLOP3.LUT P1, PT, PT, PT, UP0, 0x80, 0x0 ;  /* 0x000000000000781c */ /* 0x000fe20003f2f008 */
[----:B------:R-:W-:Y:S01]  /*a7b0*/  IMAD R10, R11, 0x8, R2 ;  /* 0x000000080b0a7824 */ /* 0x000fe200078e0202 */
[----:B------:R-:W-:Y:S01]  /*a7c0*/  F2FP.SATFINITE.E4M3.F32.PACK_AB_MERGE_C R190, R191, R190, RZ ;  /* 0x000000bebfbe723e */ /* 0x000fe200048070ff */
[----:B------:R-:W-:Y:S01]  /*a7d0*/  UMOV UR53, UR52 ;  /* 0x0000003400357c82 */ /* 0x000fe20008000000 */
[----:B------:R-:W-:Y:S01]  /*a7e0*/  F2FP.SATFINITE.E4M3.F32.PACK_AB_MERGE_C R172, R173, R172, RZ ;  /* 0x000000acadac723e */ /* 0x000fe200048070ff */
[----:B------:R-:W-:Y:S01]  /*a7f0*/  VIADD R10, R10, 0x2e860 ;  /* 0x0002e8600a0a7836 */ /* 0x000fe20000000000 */
[----:B------:R-:W-:Y:S01]  /*a800*/  F2FP.SATFINITE.E4M3.F32.PACK_AB_MERGE_C R174, R175, R174, RZ ;  /* 0x000000aeafae723e */ /* 0x000fe200048070ff */
[-C--:B------:R-:W-:Y:S01]  /*a810*/  FMUL.FTZ R24, R24, R9.reuse ;  /* 0x0000000918187220 */ /* 0x080fe20000410000 */
[----:B------:R-:W-:Y:S01]  /*a820*/  F2FP.SATFINITE.E4M3.F32.PACK_AB_MERGE_C R180, R181, R180, RZ ;  /* 0x000000b4b5b4723e */ /* 0x000fe200048070ff */
[-C--:B------:R-:W-:Y:S01]  /*a830*/  FMUL.FTZ R25, R25, R9.reuse ;  /* 0x0000000919197220 */ /* 0x080fe20000410000 */
[----:B------:R-:W-:Y:S01]  /*a840*/  PRMT R10, R3, 0x654, R10 ;  /* 0x00000654030a7816 */ /* 0x000fe2000000000a */
[-C--:B------:R-:W-:Y:S01]  /*a850*/  FMUL.FTZ R28, R28, R9.reuse ;  /* 0x000000091c1c7220 */ /* 0x080fe20000410000 */
[----:B------:R-:W-:Y:S01]  /*a860*/  F2FP.SATFINITE.E4M3.F32.PACK_AB_MERGE_C R182, R183, R182, RZ ;  /* 0x000000b6b7b6723e */ /* 0x000fe200048070ff */
[-C--:B------:R-:W-:Y:S01]  /*a870*/  FMUL.FTZ R29, R29, R9.reuse ;  /* 0x000000091d1d7220 */ /* 0x080fe20000410000 */
[----:B------:R-:W-:Y:S01]  /*a880*/  F2FP.SATFINITE.E4M3.F32.PACK_AB_MERGE_C R156, R157, R156, RZ ;  /* 0x0000009c9d9c723e */ /* 0x000fe200048070ff */
[----:B------:R0:W-:Y:S01]  /*a890*/  SYNCS.ARRIVE.TRANS64.RED.A1T0 RZ, [R10+URZ], RZ ;  /* 0x000000ff0aff79a7 */ /* 0x0001e2000810043f */
        /* <DEDUP_REMOVED lines=107> */
[----:B------:R-:W-:Y:S01]  /*af50*/  F2FP.SATFINITE.E4M3.F32.PACK_AB_MERGE_C R227, R99, R98, R102 ;  /* 0x0000006263e3723e */ /* 0x000fe20004807066 */
[----:B0-----:R-:W-:Y:S06]  /*af60*/  @P1 BRA `(.L_x_159) ;  /* 0xffffffb800c01947 */ /* 0x001fec000383ffff */
[----:B------:R-:W-:-:S05]  /*af70*/  UMOV UR51, UR52 ;  /* 0x0000003400337c82 */ /* 0x000fca0008000000 */
.L_x_149:
[----:B------:R-:W-:Y:S06]  /*af80*/  BAR.ARV 0x8, 0x180 ;  /* 0x0206000000007b1d */ /* 0x000fec0000002000 */
[----:B------:R-:W-:Y:S05]  /*af90*/  @!P0 BRA `(.L_x_160) ;  /* 0x0000000000048947 */ /* 0x000fea0003800000 */
[----:B------:R-:W-:Y:S01]  /*afa0*/  BPT.TRAP 0x1 ;  /* 0x000000040000795c */ /* 0x000fe20000300000 */
.L_x_160:
[----:B------:R-:W-:Y:S02]  /*afb0*/  IMAD.U32 R0, RZ, RZ, UR45 ;  /* 0x0000002dff007e24 */ /* 0x000fe4000f8e00ff */
[----:B------:R-:W-:-:S03]  /*afc0*/  IMAD.U32 R13, RZ, RZ, UR51 ;  /* 0x00000033ff0d7e24 */ /* 0x000fc6000f8e00ff */
[----:B------:R-:W-:Y:S01]  /*afd0*/  SHF.L.U32 R0, R0, 0x1f, RZ ;  /* 0x0000001f00007819 */ /* 0x000fe200000006ff */
[----:B------:R-:W-:-:S04]  /*afe0*/  IMAD R13, R13, 0x8, R2 ;  /* 0x000000080d0d7824 */ /* 0x000fc800078e0202 */
[----:B------:R0:W1:Y:S01]  /*aff0*/  SYNCS.PHASECHK.TRANS64.TRYWAIT P1, [R13+URZ+0x2e850], R0 ;  /* 0x02e850000d0075a7 */ /* 0x000062000802017f */
[----:B------:R-:W-:Y:S05]  /*b000*/  @!P0 BRA `(.L_x_161) ;  /* 0x0000000000048947 */ /* 0x000fea0003800000 */
[----:B------:R-:W-:Y:S01]  /*b010*/  BPT.TRAP 0x1 ;  /* 0x000000040000795c */ /* 0x000fe20000300000 */
.L_x_161:
[----:B------:R-:W-:Y:S02]  /*b020*/  VIADD R2, R2, 0x400 ;  /* 0x0000040002027836 */ /* 0x000fe40000000000 */
[----:B------:R-:W-:-:S03]  /*b030*/  IMAD.U32 R5, RZ, RZ, UR51 ;  /* 0x00000033ff057e24 */ /* 0x000fc6000f8e00ff */
[----:B------:R-:W-:-:S04]  /*b040*/  SHF.R.U32.HI R2, RZ, 0x4, R2 ;  /* 0x00000004ff027819 */ /* 0x000fc80000011602 */
[----:B------:R-:W-:-:S04]  /*b050*/  LOP3.LUT R2, R2, 0x3fff, RZ, 0xc0, !PT ;  /* 0x00003fff02027812 */ /* 0x000fc800078ec0ff */
[----:B------:R-:W-:Y:S01]  /*b060*/  LOP3.LUT R2, R2, 0x10000, RZ, 0xfc, !PT ;  /* 0x0001000002027812 */ /* 0x000fe200078efcff */
[----:B-1----:R-:W-:Y:S06]  /*b070*/  @P1 BRA `(.L_x_162) ;  /* 0x0000000000081947 */ /* 0x002fec0003800000 */
[----:B------:R-:W1:Y:S02]  /*b080*/  SYNCS.PHASECHK.TRANS64.TRYWAIT P1, [R13+URZ+0x2e850], R0 ;  /* 0x02e850000d0075a7 */ /* 0x000e64000802017f */
[----:B-1----:R-:W-:Y:S05]  /*b090*/  @!P1 BRA `(.L_x_163) ;  /* 0x000000a400489947 */ /* 0x002fea0003800000 */
.L_x_162:
[----:B------:R-:W-:Y:S01]  /*b0a0*/  IMAD R4, R5, 0x700, R2 ;  /* 0x0000070005047824 */ /* 0x000fe200078e0202 */
[----:B------:R-:W-:Y:S05]  /*b0b0*/  WARPSYNC.ALL ;  /* 0x0000000000007948 */ /* 0x000fea0003800000 */
[----:B------:R-:W-:Y:S01]  /*b0c0*/  IMAD.MOV.U32 R5, RZ, RZ, -0x3ffffff0 ;  /* 0xc0000010ff057424 */ /* 0x000fe200078e00ff */
[C---:B------:R-:W-:Y:S01]  /*b0d0*/  R2UR UR6, R4.reuse ;  /* 0x00000000040672ca */ /* 0x040fe200000e0000 */
[----:B------:R-:W-:Y:S01]  /*b0e0*/  WARPGROUP.ARRIVE ;  /* 0x00000000000079c5 */ /* 0x000fe20000000000 */
[C---:B------:R-:W-:Y:S01]  /*b0f0*/  VIADD R8, R4.reuse, 0x100 ;  /* 0x0000010004087836 */ /* 0x040fe20000000000 */
[----:B------:R-:W-:Y:S01]  /*b100*/  ULDC.64 UR4, c[0x0][0x9a0] ;  /* 0x0002680000047ab9 */ /* 0x000fe20000000a00 */
[----:B------:R-:W-:Y:S01]  /*b110*/  R2UR UR7, R5 ;  /* 0x00000000050772ca */ /* 0x000fe200000e0000 */
[----:B------:R-:W-:Y:S01]  /*b120*/  IMAD.MOV.U32 R9, RZ, RZ, -0x3ffffff0 ;  /* 0xc0000010ff097424 */ /* 0x000fe200078e00ff */
[----:B------:R-:W-:Y:S01]  /*b130*/  ISETP.NE.U32.AND P1, PT, RZ, UR4, PT ;  /* 0x00000004ff007c0c */ /* 0x000fe2000bf25070 */
[----:B------:R-:W-:-:S02]  /*b140*/  VIADD R14, R4, 0x400 ;  /* 0x00000400040e7836 */ /* 0x000fc40000000000 */
[----:B------:R-:W-:Y:S01]  /*b150*/  IMAD.MOV.U32 R15, RZ, RZ, -0x3ffffff0 ;  /* 0xc0000010ff0f7424 */ /* 0x000fe200078e00ff */
[----:B------:R-:W-:Y:S01]  /*b160*/  ISETP.NE.AND.EX P1, PT, RZ, UR5, PT, P1 ;  /* 0x00000005ff007c0c */ /* 0x000fe2000bf25310 */
[----:B------:R-:W-:-:S06]  /*b170*/  IMAD.MOV.U32 R12, RZ, RZ, 0x3f800000 ;  /* 0x3f800000ff0c7424 */ /* 0x000fcc00078e00ff */
[----:B------:R-:W-:Y:S01]  /*b180*/  QGMMA.64x128x32.F32.E4M3.E4M3 R24, R200, gdesc[UR4], R24, gsb0 ;  /* 0x01e00004c8187df3 */ /* 0x000fe20008000818 */
[----:B------:R-:W-:Y:S01]  /*b190*/  R2UR UR6, R8 ;  /* 0x00000000080672ca */ /* 0x000fe200000e0000 */
[----:B------:R-:W-:Y:S01]  /*b1a0*/  VIADD R8, R4, 0x200 ;  /* 0x0000020004087836 */ /* 0x000fe20000000000 */
[----:B------:R-:W-:Y:S01]  /*b1b0*/  R2UR UR7, R9 ;  /* 0x00000000090772ca */ /* 0x000fe200000e0000 */
[----:B------:R-:W-:Y:S02]  /*b1c0*/  IMAD.MOV.U32 R9, RZ, RZ, -0x3ffffff0 ;  /* 0xc0000010ff097424 */ /* 0x000fe400078e00ff */
[----:B------:R-:W2:Y:S01]  /*b1d0*/  @P1 LDC.64 R10, c[0x0][0x9d0] ;  /* 0x00027400ff0a1b82 */ /* 0x000ea20000000a00 */
[----:B------:R-:W-:Y:S02]  /*b1e0*/  WARPGROUP.DEPBAR.LE gsb0, 0x0 ;  /* 0x00008000000079c5 */ /* 0x000fe40000010000 */
[----:B------:R-:W-:-:S07]  /*b1f0*/  WARPGROUP.ARRIVE ;  /* 0x00000000000079c5 */ /* 0x000fce0000000000 */
[----:B------:R-:W-:Y:S01]  /*b200*/  QGMMA.64x128x32.F32.E4M3.E4M3 R24, R204, gdesc[UR4], R24, gsb0 ;  /* 0x01e00004cc187df3 */ /* 0x000fe20008000818 */
[----:B------:R-:W-:Y:S01]  /*b210*/  R2UR UR6, R8 ;  /* 0x00000000080672ca */ /* 0x000fe200000e0000 */
[----:B------:R-:W-:Y:S01]  /*b220*/  VIADD R8, R4, 0x300 ;  /* 0x0000030004087836 */ /* 0x000fe20000000000 */
[----:B------:R-:W-:Y:S01]  /*b230*/  R2UR UR7, R9 ;  /* 0x00000000090772ca */ /* 0x000fe200000e0000 */
[----:B------:R-:W-:Y:S01]  /*b240*/  IMAD.MOV.U32 R9, RZ, RZ, -0x3ffffff0 ;  /* 0xc0000010ff097424 */ /* 0x000fe200078e00ff */
[----:B------:R-:W-:Y:S02]  /*b250*/  WARPGROUP.DEPBAR.LE gsb0, 0x0 ;  /* 0x00008000000079c5 */ /* 0x000fe40000010000 */
[----:B------:R-:W-:-:S09]  /*b260*/  WARPGROUP.ARRIVE ;  /* 0x00000000000079c5 */ /* 0x000fd20000000000 */
[----:B------:R-:W-:Y:S01]  /*b270*/  QGMMA.64x128x32.F32.E4M3.E4M3 R24, R208, gdesc[UR4], R24, gsb0 ;  /* 0x01e00004d0187df3 */ /* 0x000fe20008000818 */
[----:B------:R-:W-:Y:S02]  /*b280*/  R2UR UR6, R8 ;  /* 0x00000000080672ca */ /* 0x000fe400000e0000 */
[----:B------:R-:W-:Y:S02]  /*b290*/  R2UR UR7, R9 ;  /* 0x00000000090772ca */ /* 0x000fe400000e0000 */
[----:B------:R-:W0:Y:S02]  /*b2a0*/  @P1 LDC.64 R8, c[0x0][0x9c8] ;  /* 0x00027200ff081b82 */ /* 0x000e240000000a00 */
[----:B01----:R-:W-:-:S04]  /*b2b0*/  @P1 IMAD R0, R8, UR37, RZ ;  /* 0x0000002508001c24 */ /* 0x003fc8000f8e02ff */
[----:B------:R-:W-:Y:S02]  /*b2c0*/  @P1 IMAD R5, R9, UR36, R0 ;  /* 0x0000002409051c24 */ /* 0x000fe4000f8e0200 */
[----:B------:R-:W-:-:S04]  /*b2d0*/  @P1 IMAD.WIDE.U32 R8, R8, UR36, RZ ;  /* 0x0000002408081c25 */ /* 0x000fc8000f8e00ff */
[----:B------:R-:W-:Y:S02]  /*b2e0*/  @P1 IMAD.IADD R9, R9, 0x1, R5 ;  /* 0x0000000109091824 */ /* 0x000fe400078e0205 */
[----:B--2---:R-:W-:-:S04]  /*b2f0*/  @P1 IMAD.WIDE.U32 R8, R10, UR39, R8 ;  /* 0x000000270a081c25 */ /* 0x004fc8000f8e0008 */
[----:B------:R-:W-:Y:S01]  /*b300*/  @P1 IMAD R5, R11, UR39, R9 ;  /* 0x000000270b051c24 */ /* 0x000fe2000f8e0209 */
[----:B------:R-:W-:-:S04]  /*b310*/  @P1 LEA R10, P2, R8, UR4, 0x2 ;  /* 0x00000004080a1c11 */ /* 0x000fc8000f8410ff */
[----:B------:R-:W-:-:S05]  /*b320*/  @P1 LEA.HI.X R11, R8, UR5, R5, 0x2, P2 ;  /* 0x00000005080b1c11 */ /* 0x000fca00090f1405 */
[----:B------:R0:W2:Y:S01]  /*b330*/  @P1 LDG.E R12, desc[UR48][R10.64] ;  /* 0x000000300a0c1981 */ /* 0x0000a2000c1e1900 */
[----:B------:R-:W-:Y:S02]  /*b340*/  WARPGROUP.DEPBAR.LE gsb0, 0x0 ;  /* 0x00008000000079c5 */ /* 0x000fe40000010000 */
[----:B------:R-:W-:-:S06]  /*b350*/  WARPGROUP.ARRIVE ;  /* 0x00000000000079c5 */ /* 0x000fcc0000000000 */
[----:B------:R-:W-:Y:S01]  /*b360*/  QGMMA.64x128x32.F32.E4M3.E4M3 R24, R212, gdesc[UR4], R24, gsb0 ;  /* 0x01e00004d4187df3 */ /* 0x000fe20008000818 */
[----:B------:R-:W-:Y:S02]  /*b370*/  R2UR UR6, R14 ;  /* 0x000000000e0672ca */ /* 0x000fe400000e0000 */
[----:B------:R-:W-:Y:S01]  /*b380*/  R2UR UR7, R15 ;  /* 0x000000000f0772ca */ /* 0x000fe200000e0000 */
[----:B------:R-:W-:Y:S02]  /*b390*/  VIADD R8, R4, 0x500 ;  /* 0x0000050004087836 */ /* 0x000fe40000000000 */
[----:B------:R-:W-:Y:S01]  /*b3a0*/  IMAD.MOV.U32 R9, RZ, RZ, -0x3ffffff0 ;  /* 0xc0000010ff097424 */ /* 0x000fe200078e00ff */
[----:B------:R-:W-:Y:S02]  /*b3b0*/  WARPGROUP.DEPBAR.LE gsb0, 0x0 ;  /* 0x00008000000079c5 */ /* 0x000fe40000010000 */
[----:B------:R-:W-:-:S07]  /*b3c0*/  WARPGROUP.ARRIVE ;  /* 0x00000000000079c5 */ /* 0x000fce0000000000 */
[----:B------:R-:W-:Y:S01]  /*b3d0*/  QGMMA.64x128x32.F32.E4M3.E4M3 R24, R216, gdesc[UR4], R24, gsb0 ;  /* 0x01e00004d8187df3 */ /* 0x000fe20008000818 */
[----:B------:R-:W-:Y:S02]  /*b3e0*/  R2UR UR6, R8 ;  /* 0x00000000080672ca */ /* 0x000fe400000e0000 */
[----:B------:R-:W-:Y:S01]  /*b3f0*/  R2UR UR7, R9 ;  /* 0x00000000090772ca */ /* 0x000fe200000e0000 */
[----:B------:R-:W-:Y:S02]  /*b400*/  VIADD R4, R4, 0x600 ;  /* 0x0000060004047836 */ /* 0x000fe40000000000 */
[----:B------:R-:W-:Y:S01]  /*b410*/  IMAD.MOV.U32 R5, RZ, RZ, -0x3ffffff0 ;  /* 0xc0000010ff057424 */ /* 0x000fe200078e00ff */
[----:B------:R-:W1:Y:S04]  /*b420*/  SHFL.BFLY PT, R9, R6, 0x2, 0x1f ;  /* 0x0c401f0006097f89 */ /* 0x000e6800000e0000 */
[----:B------:R-:W3:Y:S01]  /*b430*/  SHFL.BFLY PT, R2, R7, 0x2, 0x1f ;  /* 0x0c401f0007027f89 */ /* 0x000ee200000e0000 */
[----:B------:R-:W-:-:S02]  /*b440*/  WARPGROUP.DEPBAR.LE gsb0, 0x0 ;  /* 0x00008000000079c5 */ /* 0x000fc40000010000 */
[----:B------:R-:W-:-:S06]  /*b450*/  WARPGROUP.ARRIVE ;  /* 0x00000000000079c5 */ /* 0x000fcc0000000000 */
[----:B------:R-:W-:Y:S01]  /*b460*/  QGMMA.64x128x32.F32.E4M3.E4M3 R24, R220, gdesc[UR4], R24, gsb0 ;  /* 0x01e00004dc187df3 */ /* 0x000fe20008000818 */
[----:B------:R-:W-:Y:S02]  /*b470*/  R2UR UR6, R4 ;  /* 0x00000000040672ca */ /* 0x000fe400000e0000 */
[----:B------:R-:W-:Y:S01]  /*b480*/  R2UR UR7, R5 ;  /* 0x00000000050772ca */ /* 0x000fe200000e0000 */
[----:B-1----:R-:W-:-:S01]  /*b490*/  FADD.FTZ R9, R9, R6 ;  /* 0x0000000609097221 */ /* 0x002fc20000010000 */
[----:B---3--:R-:W-:-:S04]  /*b4a0*/  FADD.FTZ R2, R2, R7 ;  /* 0x0000000702027221 */ /* 0x008fc80000010000 */
[----:B------:R-:W1:Y:S04]  /*b4b0*/  SHFL.BFLY PT, R0, R9, 0x1, 0x1f ;  /* 0x0c201f0009007f89 */ /* 0x000e6800000e0000 */
[----:B------:R-:W0:Y:S01]  /*b4c0*/  SHFL.BFLY PT, R5, R2, 0x1, 0x1f ;  /* 0x0c201f0002057f89 */ /* 0x000e2200000e0000 */
[----:B-1----:R-:W-:-:S01]  /*b4d0*/  FADD.FTZ R8, R9, R0 ;  /* 0x0000000009087221 */ /* 0x002fc20000010000 */
[----:B0-----:R-:W-:-:S04]  /*b4e0*/  FADD.FTZ R10, R2, R5 ;  /* 0x00000005020a7221 */ /* 0x001fc80000010000 */
[C---:B------:R-:W-:Y:S01]  /*b4f0*/  FSETP.NE.FTZ.AND P1, PT, R8.reuse, RZ, PT ;  /* 0x000000ff0800720b */ /* 0x040fe20003f35000 */
[----:B------:R-:W-:Y:S01]  /*b500*/  FMUL.FTZ R4, R8, 0.00390625 ;  /* 0x3b80000008047820 */ /* 0x000fe20000410000 */
[----:B------:R-:W-:Y:S01]  /*b510*/  FMUL.FTZ R11, R10, 0.00390625 ;  /* 0x3b8000000a0b7820 */ /* 0x000fe20000410000 */
[----:B------:R-:W-:-:S03]  /*b520*/  IMAD.MOV.U32 R5, RZ, RZ, RZ ;  /* 0x000000ffff057224 */ /* 0x000fc600078e00ff */
[----:B------:R-:W-:Y:S02]  /*b530*/  FSETP.NE.FTZ.AND P2, PT, R4, RZ, PT ;  /* 0x000000ff0400720b */ /* 0x000fe40003f55000 */
[----:B------:R-:W-:-:S05]  /*b540*/  FSETP.NE.FTZ.AND P3, PT, R11, RZ, PT ;  /* 0x000000ff0b00720b */ /* 0x000fca0003f75000 */
[----:B------:R-:W-:Y:S01]  /*b550*/  @P1 MUFU.RCP R5, R8 ;  /* 0x0000000800051308 */ /* 0x000fe20000001000 */
[----:B------:R-:W-:Y:S01]  /*b560*/  FSETP.NE.FTZ.AND P1, PT, R10, RZ, PT ;  /* 0x000000ff0a00720b */ /* 0x000fe20003f35000 */
[----:B------:R-:W-:Y:S01]  /*b570*/  IMAD.MOV.U32 R9, RZ, RZ, RZ ;  /* 0x000000ffff097224 */ /* 0x000fe200078e00ff */
[----:B------:R-:W-:Y:S02]  /*b580*/  WARPGROUP.DEPBAR.LE gsb0, 0x0 ;  /* 0x00008000000079c5 */ /* 0x000fe40000010000 */
[----:B------:R-:W-:-:S06]  /*b590*/  WARPGROUP.ARRIVE ;  /* 0x00000000000079c5 */ /* 0x000fcc0000000000 */
[----:B------:R-:W-:Y:S01]  /*b5a0*/  QGMMA.64x128x32.F32.E4M3.E4M3 R24, R224, gdesc[UR4], R24, gsb0 ;  /* 0x01e00004e0187df3 */ /* 0x000fe20008000818 */
[----:B------:R-:W0:Y:S08]  /*b5b0*/  @P2 MUFU.LG2 R4, R4 ;  /* 0x0000000400042308 */ /* 0x000e300000000c00 */
[----:B------:R-:W1:Y:S08]  /*b5c0*/  @P3 MUFU.LG2 R6, R11 ;  /* 0x0000000b00063308 */ /* 0x000e700000000c00 */
[----:B------:R-:W3:Y:S01]  /*b5d0*/  @P1 MUFU.RCP R9, R10 ;  /* 0x0000000a00091308 */ /* 0x000ee20000001000 */
[----:B------:R-:W-:-:S02]  /*b5e0*/  IMAD.U32 R7, RZ, RZ, UR11 ;  /* 0x0000000bff077e24 */ /* 0x000fc4000f8e00ff */
[----:B------:R-:W-:Y:S02]  /*b5f0*/  IMAD.U32 R15, RZ, RZ, UR11 ;  /* 0x0000000bff0f7e24 */ /* 0x000fe4000f8e00ff */
[----:B0-----:R-:W-:Y:S01]  /*b600*/  @P2 FMUL.FTZ R4, R4, 0.69314718246459960938 ;  /* 0x3f31721804042820 */ /* 0x001fe20000410000 */
[----:B------:R-:W-:Y:S01]  /*b610*/  @P2 FMUL.FTZ R7, R7, 0.69314718246459960938 ;  /* 0x3f31721807072820 */ /* 0x000fe20000410000 */
[----:B------:R-:W-:Y:S01]  /*b620*/  @P3 FMUL.FTZ R15, R15, 0.69314718246459960938 ;  /* 0x3f3172180f0f3820 */ /* 0x000fe20000410000 */
[----:B-1----:R-:W-:Y:S01]  /*b630*/  @P3 FMUL.FTZ R6, R6, 0.69314718246459960938 ;  /* 0x3f31721806063820 */ /* 0x002fe20000410000 */
[----:B------:R-:W-:Y:S02]  /*b640*/  IMAD.MOV.U32 R2, RZ, RZ, -0x800000 ;  /* 0xff800000ff027424 */ /* 0x000fe400078e00ff */
[----:B------:R-:W-:Y:S01]  /*b650*/  @P2 FFMA.FTZ R2, R7, R88, R4 ;  /* 0x0000005807022223 */ /* 0x000fe20000010004 */
[----:B------:R-:W-:Y:S02]  /*b660*/  IMAD.MOV.U32 R0, RZ, RZ, -0x800000 ;  /* 0xff800000ff007424 */ /* 0x000fe400078e00ff */
[----:B------:R-:W-:Y:S01]  /*b670*/  @P3 FFMA.FTZ R0, R15, R89, R6 ;  /* 0x000000590f003223 */ /* 0x000fe20000010006 */
[-C--:B--2---:R-:W-:Y:S01]  /*b680*/  FMUL.FTZ R5, R5, R12.reuse ;  /* 0x0000000c05057220 */ /* 0x084fe20000410000 */
[----:B---3--:R-:W-:Y:S01]  /*b690*/  FMUL.FTZ R91, R9, R12 ;  /* 0x0000000c095b7220 */ /* 0x008fe20000410000 */
[----:B------:R-:W-:-:S02]  /*b6a0*/  WARPGROUP.DEPBAR.LE gsb0, 0x0 ;  /* 0x00008000000079c5 */ /* 0x000fc40000010000 */
[----:B------:R-:W-:Y:S05]  /*b6b0*/  @!P0 BRA `(.L_x_164) ;  /* 0x0000000000048947 */ /* 0x000fea0003800000 */
[----:B------:R-:W-:Y:S01]  /*b6c0*/  BPT.TRAP 0x1 ;  /* 0x000000040000795c */ /* 0x000fe20000300000 */
.L_x_164:
[----:B------:R-:W-:Y:S01]  /*b6d0*/  VIADD R4, R13, 0x2e860 ;  /* 0x0002e8600d047836 */ /* 0x000fe20000000000 */
[----:B------:R-:W-:Y:S01]  /*b6e0*/  UIADD3 UR51, UR51, 0x1, URZ ;  /* 0x0000000133337890 */ /* 0x000fe2000fffe03f */
[-C--:B------:R-:W-:Y:S01]  /*b6f0*/  FMUL.FTZ R9, R29, R5.reuse ;  /* 0x000000051d097220 */ /* 0x080fe20000410000 */
[-C--:B------:R-:W-:Y:S01]  /*b700*/  FMUL.FTZ R14, R37, R5.reuse ;  /* 0x00000005250e7220 */ /* 0x080fe20000410000 */
[-C--:B------:R-:W-:Y:S01]  /*b710*/  FMUL.FTZ R6, R28, R5.reuse ;  /* 0x000000051c067220 */ /* 0x080fe20000410000 */
[----:B------:R-:W-:Y:S01]  /*b720*/  PRMT R4, R3, 0x654, R4 ;  /* 0x0000065403047816 */ /* 0x000fe20000000004 */
[----:B------:R-:W-:Y:S01]  /*b730*/  UISETP.NE.AND UP0, UPT, UR51, 0x2, UPT ;  /* 0x000000023300788c */ /* 0x000fe2000bf05270 */
[-C--:B------:R-:W-:Y:S01]  /*b740*/  FMUL.FTZ R37, R40, R5.reuse ;  /* 0x0000000528257220 */ /* 0x080fe20000410000 */
[-C--:B------:R-:W-:Y:S01]  /*b750*/  FMUL.FTZ R90, R56, R5.reuse ;  /* 0x00000005385a7220 */ /* 0x080fe20000410000 */
[----:B------:R0:W-:Y:S01]  /*b760*/  SYNCS.ARRIVE.TRANS64.RED.A1T0 RZ, [R4+URZ], RZ ;  /* 0x000000ff04ff79a7 */ /* 0x0001e2000810043f */
        /* <DEDUP_REMOVED lines=8> */
[----:B------:R-:W-:Y:S01]  /*b7f0*/  FMUL.FTZ R56, R47, R91 ;  /* 0x0000005b2f387220 */ /* 0x000fe20000410000 */
[----:B------:R-:W-:Y:S01]  /*b800*/  USEL UR4, URZ, 0x1, UP0 ;  /* 0x000000013f047887 */ /* 0x000fe20008000000 */
        /* <DEDUP_REMOVED lines=50> */
[----:B------:R-:W-:Y:S01]  /*bb30*/  FMUL.FTZ R83, R83, R91 ;  /* 0x0000005b53537220 */ /* 0x000fe20000410000 */
[----:B------:R-:W-:-:S02]  /*bb40*/  UIADD3 UR46, UR46, 0x1, URZ ;  /* 0x000000012e2e7890 */ /* 0x000fc4000fffe03f */
[----:B------:R-:W-:Y:S02]  /*bb50*/  USEL UR51, UR51, URZ, UP0 ;  /* 0x0000003f33337287 */ /* 0x000fe40008000000 */
[----:B0-----:R-:W-:-:S12]  /*bb60*/  ULOP3.LUT UR45, UR45, UR4, URZ, 0x3c, !UPT ;  /* 0x000000042d2d7292 */ /* 0x001fd8000f8e3c3f */
.L_x_142:
[----:B------:R-:W0:Y:S01]  /*bb70*/  S2R R4, SR_CgaCtaId ;  /* 0x0000000000047919 */ /* 0x000e220000008800 */
[----:B------:R-:W-:Y:S01]  /*bb80*/  MOV R3, 0x400 ;  /* 0x0000040000037802 */ /* 0x000fe20000000f00 */
[----:B------:R-:W-:Y:S01]  /*bb90*/  UISETP.NE.AND UP0, UPT, UR44, URZ, UPT ;  /* 0x0000003f2c00728c */ /* 0x000fe2000bf05270 */
[----:B------:R-:W-:Y:S01]  /*bba0*/  BSSY B0, `(.L_x_165) ;  /* 0x00003d9000007945 */ /* 0x000fe20003800000 */
[----:B------:R-:W-:Y:S09]  /*bbb0*/  BAR.SYNC.DEFER_BLOCKING 0x5, 0x180 ;  /* 0x0146000000007b1d */ /* 0x000ff20000010000 */
[----:B------:R-:W-:Y:S01]  /*bbc0*/  @!UP0 ULDC UR44, c[0x0][0xad4] ;  /* 0x0002b500002c8ab9 */ /* 0x000fe20000000800 */
[----:B0-----:R-:W-:-:S05]  /*bbd0*/  LEA R3, R4, R3, 0x18 ;  /* 0x0000000304037211 */ /* 0x001fca00078ec0ff */
[----:B------:R-:W0:Y:S02]  /*bbe0*/  LDS.128 R32, [R3+0x2e8d0] ;  /* 0x02e8d00003207984 */ /* 0x000e240000000c00 */
[----:B0-----:R-:W-:Y:S02]  /*bbf0*/  R2UR UR6, R33 ;  /* 0x00000000210672ca */ /* 0x001fe400000e0000 */
[----:B------:R-:W-:Y:S01]  /*bc00*/  R2UR UR5, R34 ;  /* 0x00000000220572ca */ /* 0x000fe200000e0000 */
[----:B------:R-:W-:Y:S06]  /*bc10*/  BAR.ARV 0x4, 0x180 ;  /* 0x0106000000007b1d */ /* 0x000fec0000002000 */
[----:B------:R-:W-:Y:S08]  /*bc20*/  @P0 BRA `(.L_x_166) ;  /* 0x0000003000100947 */ /* 0x000ff00003800000 */
[----:B------:R-:W0:Y:S01]  /*bc30*/  S2R R110, SR_TID.X ;  /* 0x00000000006e7919 */ /* 0x000e220000002100 */
[----:B------:R-:W-:Y:S01]  /*bc40*/  ULDC.64 UR8, c[0x4][0x38] ;  /* 0x01000e0000087ab9 */ /* 0x000fe20000000a00 */
[----:B------:R-:W2:Y:S01]  /*bc50*/  LDL R92, [R1+0x44] ;  /* 0x00004400015c7983 */ /* 0x000ea20000100800 */
[----:B------:R-:W-:Y:S01]  /*bc60*/  USHF.L.U32 UR4, UR36, 0x2, URZ ;  /* 0x0000000224047899 */ /* 0x000fe2000800063f */
[----:B------:R-:W-:Y:S02]  /*bc70*/  ULDC.64 UR10, c[0x0][0xc00] ;  /* 0x00030000000a7ab9 */ /* 0x000fe40000000a00 */
[----:B------:R-:W3:Y:S01]  /*bc80*/  LDL R112, [R1+0x40] ;  /* 0x0000400001707983 */ /* 0x000ee20000100800 */
[----:B0-----:R-:W-:-:S05]  /*bc90*/  IMAD.SHL.U32 R4, R110, 0x4, RZ ;  /* 0x000000046e047824 */ /* 0x001fca00078e00ff */
[----:B------:R-:W-:Y:S01]  /*bca0*/  LOP3.LUT R4, R4, 0xc, RZ, 0xc0, !PT ;  /* 0x0000000c04047812 */ /* 0x000fe200078ec0ff */
[----:B------:R-:W-:Y:S03]  /*bcb0*/  BAR.SYNC.DEFER_BLOCKING 0x1, 0x100 ;  /* 0x0044000000007b1d */ /* 0x000fe60000010000 */
[----:B------:R-:W-:-:S05]  /*bcc0*/  IADD3 R4, P0, R4, UR8, RZ ;  /* 0x0000000804047c10 */ /* 0x000fca000ff1e0ff */
[----:B------:R-:W-:-:S05]  /*bcd0*/  IMAD.X R5, RZ, RZ, UR9, P0 ;  /* 0x00000009ff057e24 */ /* 0x000fca00080e06ff */
[----:B------:R0:W4:Y:S01]  /*bce0*/  LDG.E.CONSTANT R24, desc[UR48][R4.64] ;  /* 0x0000003004187981 */ /* 0x000122000c1e9900 */
[----:B------:R-:W-:-:S04]  /*bcf0*/  LOP3.LUT P0, R25, R110, 0x3, RZ, 0xc0, !PT ;  /* 0x000000036e197812 */ /* 0x000fc8000780c0ff */
[----:B------:R-:W-:-:S04]  /*bd00*/  ISETP.EQ.OR P0, PT, R25, 0x3, !P0 ;  /* 0x000000031900780c */ /* 0x000fc80004702670 */
[----:B------:R-:W-:Y:S01]  /*bd10*/  SEL R113, R47, R20, P0 ;  /* 0x000000142f717207 */ /* 0x000fe20000000000 */
[----:B0-----:R-:W0:Y:S01]  /*bd20*/  S2R R4, SR_SWINHI ;  /* 0x0000000000047919 */ /* 0x001e220000002f00 */
        /* <DEDUP_REMOVED lines=16> */
[----:B------:R-:W-:-:S02]  /*be30*/  MOV R20, R3 ;  /* 0x0000000300147202 */ /* 0x000fc40000000f00 */
[----:B0-----:R-:W-:Y:S02]  /*be40*/  MOV R21, R4 ;  /* 0x0000000400157202 */ /* 0x001fe40000000f00 */
        /* <DEDUP_REMOVED lines=46> */
[----:B------:R-:W-:Y:S01]  /*c130*/  SEL R63, R86, R87, P0 ;  /* 0x00000057563f7207 */ /* 0x000fe20000000000 */
[----:B------:R-:W-:-:S02]  /*c140*/  USHF.L.U64.HI UR12, UR36, 0x2, UR37 ;  /* 0x00000002240c7899 */ /* 0x000fc40008010225 */
[----:B------:R-:W-:-:S04]  /*c150*/  UIADD3 UR7, UP0, UR4, UR10, URZ ;  /* 0x0000000a04077290 */ /* 0x000fc8000ff1e03f */
[----:B------:R-:W-:Y:S01]  /*c160*/  UIADD3.X UR8, UR12, UR11, URZ, UP0, !UPT ;  /* 0x0000000b0c087290 */ /* 0x000fe200087fe43f */
[----:B--2---:R-:W-:-:S03]  /*c170*/  IMAD.WIDE R8, R92, 0x2, R20 ;  /* 0x000000025c087825 */ /* 0x004fc600078e0214 */
[----:B------:R-:W-:-:S04]  /*c180*/  IADD3 R55, P6, R8, 0x20, RZ ;  /* 0x0000002008377810 */ /* 0x000fc80007fde0ff */
[----:B------:R-:W-:Y:S02]  /*c190*/  LOP3.LUT R4, R55, 0x380, RZ, 0xc0, !PT ;  /* 0x0000038037047812 */ /* 0x000fe400078ec0ff */
[----:B------:R-:W-:Y:S02]  /*c1a0*/  IADD3 R67, P1, R8, 0x40, RZ ;  /* 0x0000004008437810 */ /* 0x000fe40007f3e0ff */
[----:B------:R-:W-:Y:S02]  /*c1b0*/  SHF.R.U64 R4, R4, 0x3, RZ ;  /* 0x0000000304047819 */ /* 0x000fe400000012ff */
[C---:B------:R-:W-:Y:S02]  /*c1c0*/  IADD3 R75, P3, R8.reuse, 0x4000, RZ ;  /* 0x00004000084b7810 */ /* 0x040fe40007f7e0ff */
[----:B------:R-:W-:Y:S02]  /*c1d0*/  IADD3 R79, P4, R8, 0x4020, RZ ;  /* 0x00004020084f7810 */ /* 0x000fe40007f9e0ff */
[----:B------:R-:W-:-:S02]  /*c1e0*/  LOP3.LUT R6, R67, 0x380, RZ, 0xc0, !PT ;  /* 0x0000038043067812 */ /* 0x000fc400078ec0ff */
[----:B------:R-:W-:Y:S02]  /*c1f0*/  LOP3.LUT R14, R4, R55, RZ, 0x3c, !PT ;  /* 0x00000037040e7212 */ /* 0x000fe400078e3cff */
[----:B------:R-:W-:Y:S02]  /*c200*/  LOP3.LUT R4, R75, 0x380, RZ, 0xc0, !PT ;  /* 0x000003804b047812 */ /* 0x000fe400078ec0ff */
[C---:B------:R-:W-:Y:S02]  /*c210*/  LOP3.LUT R53, R8.reuse, 0x380, RZ, 0xc0, !PT ;  /* 0x0000038008357812 */ /* 0x040fe400078ec0ff */
[----:B------:R-:W-:Y:S02]  /*c220*/  IADD3 R83, P5, R8, 0x4040, RZ ;  /* 0x0000404008537810 */ /* 0x000fe40007fbe0ff */
[----:B------:R-:W-:Y:S02]  /*c230*/  SHF.R.U64 R6, R6, 0x3, RZ ;  /* 0x0000000306067819 */ /* 0x000fe400000012ff */
[----:B------:R-:W-:Y:S01]  /*c240*/  LOP3.LUT R34, R79, 0x380, RZ, 0xc0, !PT ;  /* 0x000003804f227812 */ /* 0x000fe200078ec0ff */
[----:B------:R-:W-:Y:S01]  /*c250*/  IMAD.X R15, RZ, RZ, R9, P6 ;  /* 0x000000ffff0f7224 */ /* 0x000fe200030e0609 */
[----:B------:R-:W-:-:S02]  /*c260*/  IADD3 R71, P2, R8, 0x60, RZ ;  /* 0x0000006008477810 */ /* 0x000fc40007f5e0ff */
[----:B------:R-:W-:Y:S02]  /*c270*/  SHF.R.U64 R4, R4, 0x3, RZ ;  /* 0x0000000304047819 */ /* 0x000fe400000012ff */
[----:B------:R-:W-:Y:S01]  /*c280*/  SHF.R.U64 R53, R53, 0x3, RZ ;  /* 0x0000000335357819 */ /* 0x000fe200000012ff */
[----:B------:R-:W-:Y:S01]  /*c290*/  IMAD.X R7, RZ, RZ, R9, P3 ;  /* 0x000000ffff077224 */ /* 0x000fe200018e0609 */
[----:B------:R-:W-:Y:S02]  /*c2a0*/  IADD3 R54, P6, R8, 0x4060, RZ ;  /* 0x0000406008367810 */ /* 0x000fe40007fde0ff */
[----:B------:R-:W-:Y:S02]  /*c2b0*/  LOP3.LUT R10, R6, R67, RZ, 0x3c, !PT ;  /* 0x00000043060a7212 */ /* 0x000fe400078e3cff */
[----:B------:R-:W-:Y:S02]  /*c2c0*/  LOP3.LUT R52, R83, 0x380, RZ, 0xc0, !PT ;  /* 0x0000038053347812 */ /* 0x000fe400078ec0ff */
[----:B------:R-:W-:-:S02]  /*c2d0*/  SHF.R.U64 R34, R34, 0x3, RZ ;  /* 0x0000000322227819 */ /* 0x000fc400000012ff */
[----:B------:R-:W-:Y:S02]  /*c2e0*/  LOP3.LUT R12, R71, 0x380, RZ, 0xc0, !PT ;  /* 0x00000380470c7812 */ /* 0x000fe400078ec0ff */
[----:B------:R-:W-:Y:S02]  /*c2f0*/  LOP3.LUT R6, R4, R75, RZ, 0x3c, !PT ;  /* 0x0000004b04067212 */ /* 0x000fe400078e3cff */
[----:B------:R-:W-:Y:S02]  /*c300*/  LOP3.LUT R8, R53, R8, RZ, 0x3c, !PT ;  /* 0x0000000835087212 */ /* 0x000fe400078e3cff */
[----:B------:R-:W-:Y:S02]  /*c310*/  LOP3.LUT R53, R54, 0x380, RZ, 0xc0, !PT ;  /* 0x0000038036357812 */ /* 0x000fe400078ec0ff */
[----:B------:R-:W-:Y:S02]  /*c320*/  SHF.R.U64 R52, R52, 0x3, RZ ;  /* 0x0000000334347819 */ /* 0x000fe400000012ff */
[----:B------:R-:W-:-:S02]  /*c330*/  LOP3.LUT R98, R34, R79, RZ, 0x3c, !PT ;  /* 0x0000004f22627212 */ /* 0x000fc400078e3cff */
[----:B------:R-:W-:Y:S02]  /*c340*/  SHF.R.U64 R12, R12, 0x3, RZ ;  /* 0x000000030c0c7819 */ /* 0x000fe400000012ff */
[----:B------:R-:W-:Y:S01]  /*c350*/  MOV R34, R6 ;  /* 0x0000000600227202 */ /* 0x000fe20000000f00 */
[--C-:B------:R-:W-:Y:S01]  /*c360*/  IMAD.X R99, RZ, RZ, R9.reuse, P4 ;  /* 0x000000ffff637224 */ /* 0x100fe200020e0609 */
[----:B----4-:R-:W-:Y:S01]  /*c370*/  LOP3.LUT R6, R24, 0x2, RZ, 0x3c, !PT ;  /* 0x0000000218067812 */ /* 0x010fe200078e3cff */
[--C-:B------:R-:W-:Y:S01]  /*c380*/  IMAD.X R11, RZ, RZ, R9.reuse, P1 ;  /* 0x000000ffff0b7224 */ /* 0x100fe200008e0609 */
[----:B------:R-:W-:Y:S01]  /*c390*/  SHF.R.U64 R53, R53, 0x3, RZ ;  /* 0x0000000335357819 */ /* 0x000fe200000012ff */
[--C-:B------:R-:W-:Y:S01]  /*c3a0*/  IMAD.X R5, RZ, RZ, R9.reuse, P5 ;  /* 0x000000ffff057224 */ /* 0x100fe200028e0609 */
[----:B------:R-:W-:Y:S01]  /*c3b0*/  LOP3.LUT R4, R52, R83, RZ, 0x3c, !PT ;  /* 0x0000005334047212 */ /* 0x000fe200078e3cff */
[--C-:B------:R-:W-:Y:S01]  /*c3c0*/  IMAD.X R13, RZ, RZ, R9.reuse, P2 ;  /* 0x000000ffff0d7224 */ /* 0x100fe200010e0609 */
[----:B------:R-:W-:Y:S01]  /*c3d0*/  LOP3.LUT R12, R12, R71, RZ, 0x3c, !PT ;  /* 0x000000470c0c7212 */ /* 0x000fe200078e3cff */
[----:B------:R-:W-:Y:S01]  /*c3e0*/  IMAD.X R101, RZ, RZ, R9, P6 ;  /* 0x000000ffff657224 */ /* 0x000fe200030e0609 */
[----:B------:R-:W-:Y:S01]  /*c3f0*/  LOP3.LUT R100, R53, R54, RZ, 0x3c, !PT ;  /* 0x0000003635647212 */ /* 0x000fe200078e3cff */
[----:B------:R-:W-:Y:S01]  /*c400*/  SHFL.IDX PT, R52, R117, R24, 0x1c1f ;  /* 0x001c1f1875347589 */ /* 0x000fe200000e0000 */
[----:B------:R-:W-:-:S03]  /*c410*/  MOV R98, R98 ;  /* 0x0000006200627202 */ /* 0x000fc60000000f00 */
[----:B------:R-:W0:Y:S01]  /*c420*/  SHFL.IDX PT, R45, R45, R6, 0x1c1f ;  /* 0x001c1f062d2d7589 */ /* 0x000e2200000e0000 */
[----:B------:R-:W-:Y:S02]  /*c430*/  MOV R10, R10 ;  /* 0x0000000a000a7202 */ /* 0x000fe40000000f00 */
[----:B------:R-:W-:Y:S01]  /*c440*/  MOV R99, R4 ;  /* 0x0000000400637202 */ /* 0x000fe20000000f00 */
[----:B------:R-:W-:Y:S01]  /*c450*/  SHFL.IDX PT, R54, R113, R24, 0x1c1f ;  /* 0x001c1f1871367589 */ /* 0x000fe200000e0000 */
[----:B------:R-:W-:-:S03]  /*c460*/  MOV R11, R12 ;  /* 0x0000000c000b7202 */ /* 0x000fc60000000f00 */
[----:B------:R-:W-:Y:S01]  /*c470*/  SHFL.IDX PT, R64, R91, R24, 0x1c1f ;  /* 0x001c1f185b407589 */ /* 0x000fe200000e0000 */
[----:B------:R-:W-:-:S03]  /*c480*/  MOV R8, R8 ;  /* 0x0000000800087202 */ /* 0x000fc60000000f00 */
[----:B------:R-:W1:Y:S01]  /*c490*/  SHFL.IDX PT, R47, R47, R6, 0x1c1f ;  /* 0x001c1f062f2f7589 */ /* 0x000e6200000e0000 */
[----:B------:R-:W-:-:S03]  /*c4a0*/  MOV R9, R14 ;  /* 0x0000000e00097202 */ /* 0x000fc60000000f00 */
[----:B------:R-:W-:Y:S01]  /*c4b0*/  SHFL.IDX PT, R94, R147, R24, 0x1c1f ;  /* 0x001c1f18935e7589 */ /* 0x000fe200000e0000 */
[----:B------:R-:W-:-:S03]  /*c4c0*/  MOV R100, R100 ;  /* 0x0000006400647202 */ /* 0x000fc60000000f00 */
[----:B------:R-:W-:Y:S04]  /*c4d0*/  SHFL.IDX PT, R90, R143, R24, 0x1c1f ;  /* 0x001c1f188f5a7589 */ /* 0x000fe800000e0000 */
[----:B------:R-:W-:Y:S04]  /*c4e0*/  SHFL.IDX PT, R56, R97, R24, 0x1c1f ;  /* 0x001c1f1861387589 */ /* 0x000fe800000e0000 */
[----:B------:R-:W-:Y:S04]  /*c4f0*/  SHFL.IDX PT, R76, R63, R24, 0x1c1f ;  /* 0x001c1f183f4c7589 */ /* 0x000fe800000e0000 */
[----:B------:R-:W-:Y:S04]  /*c500*/  SHFL.IDX PT, R25, R25, R6, 0x1c1f ;  /* 0x001c1f0619197589 */ /* 0x000fe800000e0000 */
[----:B------:R-:W-:Y:S04]  /*c510*/  SHFL.IDX PT, R91, R26, R6, 0x1c1f ;  /* 0x001c1f061a5b7589 */ /* 0x000fe800000e0000 */
[----:B------:R-:W2:Y:S04]  /*c520*/  SHFL.IDX PT, R77, R77, R6, 0x1c1f ;  /* 0x001c1f064d4d7589 */ /* 0x000ea800000e0000 */
[----:B------:R-:W4:Y:S04]  /*c530*/  SHFL.IDX PT, R49, R49, R6, 0x1c1f ;  /* 0x001c1f0631317589 */ /* 0x000f2800000e0000 */
[----:B------:R-:W-:Y:S04]  /*c540*/  SHFL.IDX PT, R4, R149, R24, 0x1c1f ;  /* 0x001c1f1895047589 */ /* 0x000fe800000e0000 */
[----:B------:R-:W-:Y:S04]  /*c550*/  SHFL.IDX PT, R86, R139, R24, 0x1c1f ;  /* 0x001c1f188b567589 */ /* 0x000fe800000e0000 */
[----:B------:R-:W-:Y:S04]  /*c560*/  SHFL.IDX PT, R74, R127, R24, 0x1c1f ;  /* 0x001c1f187f4a7589 */ /* 0x000fe800000e0000 */
[----:B------:R-:W-:Y:S04]  /*c570*/  SHFL.IDX PT, R53, R115, R24, 0x1c1f ;  /* 0x001c1f1873357589 */ /* 0x000fe800000e0000 */
[----:B------:R-:W3:Y:S04]  /*c580*/  SHFL.IDX PT, R27, R27, R6, 0x1c1f ;  /* 0x001c1f061b1b7589 */ /* 0x000ee800000e0000 */
[----:B------:R-:W-:Y:S04]  /*c590*/  SHFL.IDX PT, R87, R28, R6, 0x1c1f ;  /* 0x001c1f061c577589 */ /* 0x000fe800000e0000 */
[----:B------:R-:W-:Y:S04]  /*c5a0*/  SHFL.IDX PT, R75, R33, R6, 0x1c1f ;  /* 0x001c1f06214b7589 */ /* 0x000fe800000e0000 */
[----:B------:R-:W3:Y:S04]  /*c5b0*/  SHFL.IDX PT, R44, R44, R6, 0x1c1f ;  /* 0x001c1f062c2c7589 */ /* 0x000ee800000e0000 */
[----:B------:R-:W-:Y:S04]  /*c5c0*/  SHFL.IDX PT, R5, R145, R24, 0x1c1f ;  /* 0x001c1f1891057589 */ /* 0x000fe800000e0000 */
[----:B------:R-:W-:Y:S04]  /*c5d0*/  SHFL.IDX PT, R82, R135, R24, 0x1c1f ;  /* 0x001c1f1887527589 */ /* 0x000fe800000e0000 */
[----:B------:R-:W-:Y:S04]  /*c5e0*/  SHFL.IDX PT, R55, R111, R24, 0x1c1f ;  /* 0x001c1f186f377589 */ /* 0x000fe800000e0000 */
[----:B------:R-:W-:Y:S04]  /*c5f0*/  SHFL.IDX PT, R65, R65, R24, 0x1c1f ;  /* 0x001c1f1841417589 */ /* 0x000fe800000e0000 */
[----:B------:R-:W-:Y:S04]  /*c600*/  SHFL.IDX PT, R104, R69, R24, 0x1c1f ;  /* 0x001c1f1845687589 */ /* 0x000fe800000e0000 */
[----:B------:R-:W-:Y:S04]  /*c610*/  SHFL.IDX PT, R108, R59, R24, 0x1c1f ;  /* 0x001c1f183b6c7589 */ /* 0x000fe800000e0000 */
[----:B------:R-:W3:Y:S04]  /*c620*/  SHFL.IDX PT, R12, R29, R6, 0x1c1f ;  /* 0x001c1f061d0c7589 */ /* 0x000ee800000e0000 */
[----:B------:R-:W-:Y:S04]  /*c630*/  SHFL.IDX PT, R83, R30, R6, 0x1c1f ;  /* 0x001c1f061e537589 */ /* 0x000fe800000e0000 */
[----:B------:R-:W3:Y:S04]  /*c640*/  SHFL.IDX PT, R26, R43, R6, 0x1c1f ;  /* 0x001c1f062b1a7589 */ /* 0x000ee800000e0000 */
[----:B------:R-:W3:Y:S04]  /*c650*/  SHFL.IDX PT, R68, R50, R6, 0x1c1f ;  /* 0x001c1f0632447589 */ /* 0x000ee800000e0000 */
[----:B------:R-:W-:Y:S04]  /*c660*/  SHFL.IDX PT, R7, R141, R24, 0x1c1f ;  /* 0x001c1f188d077589 */ /* 0x000fe800000e0000 */
[----:B------:R-:W-:Y:S04]  /*c670*/  SHFL.IDX PT, R58, R129, R24, 0x1c1f ;  /* 0x001c1f18813a7589 */ /* 0x000fe800000e0000 */
[----:B------:R-:W-:Y:S04]  /*c680*/  SHFL.IDX PT, R66, R119, R24, 0x1c1f ;  /* 0x001c1f1877427589 */ /* 0x000fe800000e0000 */
[----:B------:R-:W-:Y:S04]  /*c690*/  SHFL.IDX PT, R57, R57, R24, 0x1c1f ;  /* 0x001c1f1839397589 */ /* 0x000fe800000e0000 */
[----:B------:R-:W-:Y:S04]  /*c6a0*/  SHFL.IDX PT, R61, R61, R24, 0x1c1f ;  /* 0x001c1f183d3d7589 */ /* 0x000fe800000e0000 */
[----:B------:R-:W3:Y:S04]  /*c6b0*/  SHFL.IDX PT, R32, R32, R6, 0x1c1f ;  /* 0x001c1f0620207589 */ /* 0x000ee800000e0000 */
[----:B------:R-:W-:Y:S04]  /*c6c0*/  SHFL.IDX PT, R59, R40, R6, 0x1c1f ;  /* 0x001c1f06283b7589 */ /* 0x000fe800000e0000 */
[----:B------:R0:W-:Y:S04]  /*c6d0*/  SHFL.IDX PT, R69, R39, R6, 0x1c1f ;  /* 0x001c1f0627457589 */ /* 0x0001e800000e0000 */
[----:B------:R-:W3:Y:S04]  /*c6e0*/  SHFL.IDX PT, R28, R46, R6, 0x1c1f ;  /* 0x001c1f062e1c7589 */ /* 0x000ee800000e0000 */
[----:B------:R-:W3:Y:S04]  /*c6f0*/  SHFL.IDX PT, R30, R48, R6, 0x1c1f ;  /* 0x001c1f06301e7589 */ /* 0x000ee800000e0000 */
        /* <DEDUP_REMOVED lines=10> */
[----:B------:R-:W3:Y:S04]  /*c7a0*/  SHFL.IDX PT, R36, R36, R6, 0x1c1f ;  /* 0x001c1f0624247589 */ /* 0x000ee800000e0000 */
[----:B------:R-:W3:Y:S04]  /*c7b0*/  SHFL.IDX PT, R63, R51, R6, 0x1c1f ;  /* 0x001c1f06333f7589 */ /* 0x000ee800000e0000 */
[----:B------:R-:W3:Y:S04]  /*c7c0*/  SHFL.IDX PT, R103, R103, R6, 0x1c1f ;  /* 0x001c1f0667677589 */ /* 0x000ee800000e0000 */
[----:B------:R-:W3:Y:S04]  /*c7d0*/  SHFL.IDX PT, R15, R37, R6, 0x1c1f ;  /* 0x001c1f06250f7589 */ /* 0x000ee800000e0000 */
[----:B------:R-:W3:Y:S04]  /*c7e0*/  SHFL.IDX PT, R73, R38, R6, 0x1c1f ;  /* 0x001c1f0626497589 */ /* 0x000ee800000e0000 */
[----:B------:R-:W3:Y:S04]  /*c7f0*/  SHFL.IDX PT, R24, R42, R6, 0x1c1f ;  /* 0x001c1f062a187589 */ /* 0x000ee800000e0000 */
[----:B------:R-:W3:Y:S04]  /*c800*/  SHFL.IDX PT, R31, R31, R6, 0x1c1f ;  /* 0x001c1f061f1f7589 */ /* 0x000ee800000e0000 */
[----:B------:R-:W3:Y:S04]  /*c810*/  SHFL.IDX PT, R71, R93, R6, 0x1c1f ;  /* 0x001c1f065d477589 */ /* 0x000ee800000e0000 */
[----:B------:R1:W3:Y:S04]  /*c820*/  SHFL.IDX PT, R29, R41, R6, 0x1c1f ;  /* 0x001c1f06291d7589 */ /* 0x0002e800000e0000 */
[----:B------:R3:W3:Y:S04]  /*c830*/  SHFL.IDX PT, R102, R85, R6, 0x1c1f ;  /* 0x001c1f0655667589 */ /* 0x0006e800000e0000 */
[----:B------:R-:W-:Y:S04]  /*c840*/  SHFL.IDX PT, R107, R107, R6, 0x1c1f ;  /* 0x001c1f066b6b7589 */ /* 0x000fe800000e0000 */
[----:B------:R3:W3:Y:S04]  /*c850*/  SHFL.IDX PT, R106, R81, R6, 0x1c1f ;  /* 0x001c1f06516a7589 */ /* 0x0006e800000e0000 */
[----:B------:R3:W3:Y:S01]  /*c860*/  SHFL.IDX PT, R109, R109, R6, 0x1c1f ;  /* 0x001c1f066d6d7589 */ /* 0x0006e200000e0000 */
[----:B0-----:R-:W-:-:S02]  /*c870*/  SEL R39, R52, R45, P0 ;  /* 0x0000002d34277207 */ /* 0x001fc40000000000 */
[----:B-1----:R-:W-:Y:S02]  /*c880*/  SEL R41, R45, R52, P0 ;  /* 0x000000342d297207 */ /* 0x002fe40000000000 */
[----:B------:R-:W-:Y:S02]  /*c890*/  SEL R43, R54, R47, P0 ;  /* 0x0000002f362b7207 */ /* 0x000fe40000000000 */
[----:B------:R-:W-:Y:S02]  /*c8a0*/  SEL R45, R47, R54, P0 ;  /* 0x000000362f2d7207 */ /* 0x000fe40000000000 */
[----:B--2---:R-:W-:Y:S02]  /*c8b0*/  SEL R33, R76, R77, P0 ;  /* 0x0000004d4c217207 */ /* 0x004fe40000000000 */
[----:B------:R-:W-:Y:S02]  /*c8c0*/  SEL R37, R77, R76, P0 ;  /* 0x0000004c4d257207 */ /* 0x000fe40000000000 */
[----:B------:R-:W-:-:S02]  /*c8d0*/  SEL R96, R94, R25, P0 ;  /* 0x000000195e607207 */ /* 0x000fc40000000000 */
[----:B------:R-:W-:Y:S02]  /*c8e0*/  SEL R92, R90, R91, P0 ;  /* 0x0000005b5a5c7207 */ /* 0x000fe40000000000 */
[----:B----4-:R-:W-:Y:S02]  /*c8f0*/  SEL R47, R56, R49, P0 ;  /* 0x00000031382f7207 */ /* 0x010fe40000000000 */
[----:B------:R-:W-:Y:S02]  /*c900*/  SEL R94, R25, R94, P0 ;  /* 0x0000005e195e7207 */ /* 0x000fe40000000000 */
[----:B---3--:R-:W-:Y:S02]  /*c910*/  SEL R97, R4, R27, P0 ;  /* 0x0000001b04617207 */ /* 0x008fe40000000000 */
        /* <DEDUP_REMOVED lines=37> */
[----:B------:R-:W-:-:S02]  /*cb70*/  F2FP.BF16.F32.PACK_AB R4, R97, R96 ;  /* 0x000000606104723e */ /* 0x000fc400000010ff */
[----:B------:R-:W-:Y:S02]  /*cb80*/  F2FP.BF16.F32.PACK_AB R5, R39, R38 ;  /* 0x000000262705723e */ /* 0x000fe400000010ff */
[----:B------:R-:W-:Y:S02]  /*cb90*/  F2FP.BF16.F32.PACK_AB R6, R95, R94 ;  /* 0x0000005e5f06723e */ /* 0x000fe400000010ff */
[----:B------:R-:W-:Y:S02]  /*cba0*/  F2FP.BF16.F32.PACK_AB R7, R41, R40 ;  /* 0x000000282907723e */ /* 0x000fe400000010ff */
[----:B------:R-:W-:Y:S02]  /*cbb0*/  SEL R80, R78, R31, P0 ;  /* 0x0000001f4e507207 */ /* 0x000fe40000000000 */
[----:B------:R-:W-:Y:S02]  /*cbc0*/  SEL R55, R64, R71, P0 ;  /* 0x0000004740377207 */ /* 0x000fe40000000000 */
[----:B------:R-:W-:-:S02]  /*cbd0*/  SEL R57, R71, R64, P0 ;  /* 0x0000004047397207 */ /* 0x000fc40000000000 */
[----:B------:R-:W-:Y:S02]  /*cbe0*/  SEL R72, R73, R72, P0 ;  /* 0x0000004849487207 */ /* 0x000fe40000000000 */
[----:B------:R-:W-:Y:S02]  /*cbf0*/  SEL R67, R24, R67, P0 ;  /* 0x0000004318437207 */ /* 0x000fe40000000000 */
[----:B------:R-:W-:Y:S02]  /*cc00*/  F2FP.BF16.F32.PACK_AB R12, R93, R92 ;  /* 0x0000005c5d0c723e */ /* 0x000fe400000010ff */
[----:B------:R-:W-:Y:S02]  /*cc10*/  F2FP.BF16.F32.PACK_AB R13, R43, R42 ;  /* 0x0000002a2b0d723e */ /* 0x000fe400000010ff */
[----:B------:R-:W-:Y:S02]  /*cc20*/  F2FP.BF16.F32.PACK_AB R14, R91, R90 ;  /* 0x0000005a5b0e723e */ /* 0x000fe400000010ff */
[----:B------:R-:W-:-:S02]  /*cc30*/  F2FP.BF16.F32.PACK_AB R15, R45, R44 ;  /* 0x0000002c2d0f723e */ /* 0x000fc400000010ff */
[----:B------:R-:W-:Y:S02]  /*cc40*/  SEL R78, R31, R78, P0 ;  /* 0x0000004e1f4e7207 */ /* 0x000fe40000000000 */
[----:B------:R-:W-:Y:S02]  /*cc50*/  SEL R71, R62, R29, P0 ;  /* 0x0000001d3e477207 */ /* 0x000fe40000000000 */
[----:B------:R-:W-:Y:S02]  /*cc60*/  SEL R73, R29, R62, P0 ;  /* 0x0000003e1d497207 */ /* 0x000fe40000000000 */
[----:B------:R-:W-:Y:S02]  /*cc70*/  F2FP.BF16.F32.PACK_AB R24, R89, R88 ;  /* 0x000000585918723e */ /* 0x000fe400000010ff */
[----:B------:R-:W-:Y:S02]  /*cc80*/  F2FP.BF16.F32.PACK_AB R25, R47, R46 ;  /* 0x0000002e2f19723e */ /* 0x000fe400000010ff */
[----:B------:R-:W-:-:S02]  /*cc90*/  F2FP.BF16.F32.PACK_AB R26, R87, R86 ;  /* 0x00000056571a723e */ /* 0x000fc400000010ff */
[----:B------:R-:W-:Y:S02]  /*cca0*/  F2FP.BF16.F32.PACK_AB R27, R49, R48 ;  /* 0x00000030311b723e */ /* 0x000fe400000010ff */
[----:B------:R-:W-:Y:S02]  /*ccb0*/  F2FP.BF16.F32.PACK_AB R28, R85, R84 ;  /* 0x00000054551c723e */ /* 0x000fe400000010ff */
[----:B------:R-:W-:Y:S02]  /*ccc0*/  F2FP.BF16.F32.PACK_AB R29, R51, R50 ;  /* 0x00000032331d723e */ /* 0x000fe400000010ff */
[----:B------:R-:W-:Y:S02]  /*ccd0*/  F2FP.BF16.F32.PACK_AB R30, R83, R82 ;  /* 0x00000052531e723e */ /* 0x000fe400000010ff */
[----:B------:R-:W-:Y:S01]  /*cce0*/  F2FP.BF16.F32.PACK_AB R31, R53, R52 ;  /* 0x00000034351f723e */ /* 0x000fe200000010ff */
[----:B------:R0:W-:Y:S01]  /*ccf0*/  STSM.16.M88.4 [R8], R4 ;  /* 0x0000000408007844 */ /* 0x0001e20000000200 */
[----:B------:R-:W-:-:S02]  /*cd00*/  SEL R58, R101, R102, P0 ;  /* 0x00000066653a7207 */ /* 0x000fc40000000000 */
[----:B------:R-:W-:Y:S01]  /*cd10*/  SEL R60, R102, R101, P0 ;  /* 0x00000065663c7207 */ /* 0x000fe20000000000 */
[----:B------:R1:W-:Y:S01]  /*cd20*/  STSM.16.M88.4 [R9], R12 ;  /* 0x0000000c09007844 */ /* 0x0003e20000000200 */
[----:B------:R-:W-:Y:S02]  /*cd30*/  SEL R62, R105, R106, P0 ;  /* 0x0000006a693e7207 */ /* 0x000fe40000000000 */
[----:B------:R-:W-:Y:S01]  /*cd40*/  SEL R64, R106, R105, P0 ;  /* 0x000000696a407207 */ /* 0x000fe20000000000 */
[----:B------:R2:W-:Y:S01]  /*cd50*/  STSM.16.M88.4 [R10], R24 ;  /* 0x000000180a007844 */ /* 0x0005e20000000200 */
[----:B------:R-:W-:Y:S02]  /*cd60*/  SEL R63, R104, R107, P0 ;  /* 0x0000006b683f7207 */ /* 0x000fe40000000000 */
[----:B------:R-:W-:Y:S01]  /*cd70*/  SEL R65, R107, R104, P0 ;  /* 0x000000686b417207 */ /* 0x000fe20000000000 */
[----:B------:R3:W-:Y:S01]  /*cd80*/  STSM.16.M88.4 [R11], R28 ;  /* 0x0000001c0b007844 */ /* 0x0007e20000000200 */
[----:B------:R-:W-:-:S02]  /*cd90*/  SEL R32, R108, R109, P0 ;  /* 0x0000006d6c207207 */ /* 0x000fc40000000000 */
[----:B------:R-:W-:Y:S02]  /*cda0*/  SEL R36, R109, R108, P0 ;  /* 0x0000006c6d247207 */ /* 0x000fe40000000000 */
[----:B0-----:R-:W-:Y:S02]  /*cdb0*/  F2FP.BF16.F32.PACK_AB R4, R81, R80 ;  /* 0x000000505104723e */ /* 0x001fe400000010ff */
[----:B------:R-:W-:Y:S02]  /*cdc0*/  F2FP.BF16.F32.PACK_AB R5, R55, R54 ;  /* 0x000000363705723e */ /* 0x000fe400000010ff */
[----:B------:R-:W-:Y:S02]  /*cdd0*/  F2FP.BF16.F32.PACK_AB R6, R79, R78 ;  /* 0x0000004e4f06723e */ /* 0x000fe400000010ff */
[----:B------:R-:W-:Y:S02]  /*cde0*/  F2FP.BF16.F32.PACK_AB R7, R57, R56 ;  /* 0x000000383907723e */ /* 0x000fe400000010ff */
[----:B------:R-:W-:-:S02]  /*cdf0*/  F2FP.BF16.F32.PACK_AB R8, R77, R76 ;  /* 0x0000004c4d08723e */ /* 0x000fc400000010ff */
[----:B-1----:R-:W-:Y:S02]  /*ce00*/  F2FP.BF16.F32.PACK_AB R9, R59, R58 ;  /* 0x0000003a3b09723e */ /* 0x002fe400000010ff */
[----:B--2---:R-:W-:Y:S02]  /*ce10*/  F2FP.BF16.F32.PACK_AB R10, R75, R74 ;  /* 0x0000004a4b0a723e */ /* 0x004fe400000010ff */
[----:B---3--:R-:W-:Y:S02]  /*ce20*/  F2FP.BF16.F32.PACK_AB R11, R61, R60 ;  /* 0x0000003c3d0b723e */ /* 0x008fe400000010ff */
        /* <DEDUP_REMOVED lines=8> */
[----:B------:R-:W-:Y:S04]  /*ceb0*/  STSM.16.M88.4 [R34], R4 ;  /* 0x0000000422007844 */ /* 0x000fe80000000200 */
[----:B------:R0:W-:Y:S04]  /*cec0*/  STSM.16.M88.4 [R98], R8 ;  /* 0x0000000862007844 */ /* 0x0001e80000000200 */
[----:B------:R1:W-:Y:S04]  /*ced0*/  STSM.16.M88.4 [R99], R12 ;  /* 0x0000000c63007844 */ /* 0x0003e80000000200 */
[----:B------:R2:W-:Y:S01]  /*cee0*/  STSM.16.M88.4 [R100], R24 ;  /* 0x0000001864007844 */ /* 0x0005e20000000200 */
[----:B------:R-:W-:Y:S01]  /*cef0*/  BAR.SYNC.DEFER_BLOCKING 0x1, 0x100 ;  /* 0x0044000000007b1d */ /* 0x000fe20000010000 */
[----:B------:R-:W-:-:S04]  /*cf00*/  ISETP.NE.U32.AND P0, PT, RZ, UR10, PT ;  /* 0x0000000aff007c0c */ /* 0x000fc8000bf05070 */
[----:B------:R-:W-:Y:S01]  /*cf10*/  ISETP.NE.AND.EX P0, PT, RZ, UR11, PT, P0 ;  /* 0x0000000bff007c0c */ /* 0x000fe2000bf05300 */
[----:B------:R-:W-:Y:S02]  /*cf20*/  IMAD.U32 R102, RZ, RZ, UR7 ;  /* 0x00000007ff667e24 */ /* 0x000fe4000f8e00ff */
[----:B0-----:R-:W0:Y:S01]  /*cf30*/  LDC R98, c[0x0][0xbe8] ;  /* 0x0002fa00ff627b82 */ /* 0x001e220000000800 */
[----:B------:R-:W-:Y:S01]  /*cf40*/  IMAD.U32 R103, RZ, RZ, UR8 ;  /* 0x00000008ff677e24 */ /* 0x000fe2000f8e00ff */
[----:B------:R-:W-:-:S08]  /*cf50*/  ULDC.64 UR8, c[0x0][0xc08] ;  /* 0x0003020000087ab9 */ /* 0x000fd00000000a00 */
[----:B------:R-:W3:Y:S01]  /*cf60*/  @P0 LDG.E R28, desc[UR48][R102.64] ;  /* 0x00000030661c0981 */ /* 0x000ee2000c1e1900 */
[----:B------:R-:W-:-:S04]  /*cf70*/  UISETP.NE.U32.AND UP0, UPT, UR8, URZ, UPT ;  /* 0x0000003f0800728c */ /* 0x000fc8000bf05070 */
[----:B------:R-:W-:Y:S01]  /*cf80*/  UISETP.NE.AND.EX UP0, UPT, UR9, URZ, UPT, UP0 ;  /* 0x0000003f0900728c */ /* 0x000fe2000bf05300 */
[----:B0-----:R-:W-:Y:S01]  /*cf90*/  ISETP.NE.AND P1, PT, R98, 0x1, PT ;  /* 0x000000016200780c */ /* 0x001fe20003f25270 */
[----:B------:R-:W-:-:S09]  /*cfa0*/  UMOV UR16, 0x9b8 ;  /* 0x000009b800107882 */ /* 0x000fd20000000000 */
[----:B------:R-:W-:-:S03]  /*cfb0*/  @UP0 UIADD3 UR8, UP1, UR4, UR8, URZ ;  /* 0x0000000804080290 */ /* 0x000fc6000ff3e03f */
[----:B------:R-:W0:Y:S01]  /*cfc0*/  @P1 LDC R6, c[0x0][0xbec] ;  /* 0x0002fb00ff061b82 */ /* 0x000e220000000800 */
[----:B------:R-:W-:Y:S02]  /*cfd0*/  @UP0 UIADD3.X UR9, UR12, UR9, URZ, UP1, !UPT ;  /* 0x000000090c090290 */ /* 0x000fe40008ffe43f */
[----:B------:R-:W-:-:S05]  /*cfe0*/  UISETP.GT.AND UP1, UPT, UR44, 0x1, UPT ;  /* 0x000000012c00788c */ /* 0x000fca000bf24270 */
[----:B------:R-:W4:Y:S01]  /*cff0*/  @P1 LDC R11, c[0x0][0xbf0] ;  /* 0x0002fc00ff0b1b82 */ /* 0x000f220000000800 */
[----:B------:R-:W-:Y:S01]  /*d000*/  USEL UR16, UR16, 0x978, UP1 ;  /* 0x0000097810107887 */ /* 0x000fe20008800000 */
[----:B------:R-:W-:Y:S01]  /*d010*/  PLOP3.LUT P4, PT, PT, PT, UP0, 0x80, 0x0 ;  /* 0x000000000000781c */ /* 0x000fe20003f8f008 */
[----:B------:R-:W-:Y:S01]  /*d020*/  UISETP.NE.U32.AND UP0, UPT, UR10, URZ, UPT ;  /* 0x0000003f0a00728c */ /* 0x000fe2000bf05070 */
[----:B-1----:R-:W-:Y:S01]  /*d030*/  IMAD.U32 R13, RZ, RZ, UR42 ;  /* 0x0000002aff0d7e24 */ /* 0x002fe2000f8e00ff */
[----:B------:R-:W-:Y:S01]  /*d040*/  ULDC UR4, c[0x0][0xa88] ;  /* 0x0002a20000047ab9 */ /* 0x000fe20000000800 */
[----:B------:R-:W-:Y:S01]  /*d050*/  IMAD.U32 R4, RZ, RZ, UR8 ;  /* 0x00000008ff047e24 */ /* 0x000fe2000f8e00ff */
[----:B------:R-:W-:Y:S01]  /*d060*/  UISETP.NE.AND.EX UP0, UPT, UR11, URZ, UPT, UP0 ;  /* 0x0000003f0b00728c */ /* 0x000fe2000bf05300 */
[----:B------:R-:W-:Y:S01]  /*d070*/  IMAD.U32 R9, RZ, RZ, UR4 ;  /* 0x00000004ff097e24 */ /* 0x000fe2000f8e00ff */
[----:B------:R-:W-:Y:S01]  /*d080*/  UMOV UR4, URZ ;  /* 0x0000003f00047c82 */ /* 0x000fe20008000000 */
[----:B------:R-:W-:Y:S01]  /*d090*/  IMAD.U32 R5, RZ, RZ, UR9 ;  /* 0x00000009ff057e24 */ /* 0x000fe2000f8e00ff */
[----:B------:R-:W-:Y:S01]  /*d0a0*/  USEL UR7, UR40, URZ, UP1 ;  /* 0x0000003f28077287 */ /* 0x000fe20008800000 */
[----:B------:R-:W-:Y:S01]  /*d0b0*/  IMAD R13, R13, 0x80, R112 ;  /* 0x000000800d0d7824 */ /* 0x000fe200078e0270 */
[----:B------:R-:W-:Y:S01]  /*d0c0*/  ULDC.64 UR10, c[0x0][UR16+0x218] ;  /* 0x00008600100a7abb */ /* 0x000fe20008000a00 */
[----:B------:R-:W-:Y:S01]  /*d0d0*/  ULDC.64 UR14, c[0x0][UR16+0x228] ;  /* 0x00008a00100e7abb */ /* 0x000fe20008000a00 */
[----:B------:R-:W-:Y:S01]  /*d0e0*/  USEL UR36, UR36, URZ, !UP0 ;  /* 0x0000003f24247287 */ /* 0x000fe2000c000000 */
[----:B------:R0:W5:Y:S01]  /*d0f0*/  @P4 LDG.E R9, desc[UR48][R4.64] ;  /* 0x0000003004094981 */ /* 0x000162000c1e1900 */
[----:B------:R-:W-:Y:S01]  /*d100*/  ULDC.64 UR12, c[0x0][UR16+0x220] ;  /* 0x00008800100c7abb */ /* 0x000fe20008000a00 */
[----:B------:R-:W-:-:S02]  /*d110*/  UIMAD.WIDE.U32 UR8, UR10, UR39, URZ ;  /* 0x000000270a0872a5 */ /* 0x000fc4000f8e003f */
[----:B------:R-:W-:Y:S02]  /*d120*/  UIMAD.WIDE.U32 UR18, UR14, UR7, URZ ;  /* 0x000000070e1272a5 */ /* 0x000fe4000f8e003f */
[----:B------:R-:W-:Y:S02]  /*d130*/  UIMAD UR10, UR11, UR39, URZ ;  /* 0x000000270b0a72a4 */ /* 0x000fe4000f8e023f */
[----:B------:R-:W-:Y:S01]  /*d140*/  UIMAD UR14, UR15, UR7, URZ ;  /* 0x000000070f0e72a4 */ /* 0x000fe2000f8e023f */
[----:B0-----:R-:W-:Y:S01]  /*d150*/  @P1 IMAD.HI.U32 R4, R13, R6, RZ ;  /* 0x000000060d041227 */ /* 0x001fe200078e00ff */
[----:B------:R-:W-:Y:S02]  /*d160*/  USEL UR37, UR37, URZ, !UP0 ;  /* 0x0000003f25257287 */ /* 0x000fe4000c000000 */
[----:B------:R-:W-:Y:S01]  /*d170*/  UIMAD UR7, UR13, UR36, URZ ;  /* 0x000000240d0772a4 */ /* 0x000fe2000f8e023f */
[----:B------:R-:W-:Y:S01]  /*d180*/  IMAD.MOV.U32 R7, RZ, RZ, R13 ;  /* 0x000000ffff077224 */ /* 0x000fe200078e000d */
[----:B------:R-:W-:Y:S01]  /*d190*/  UIADD3 UR9, UR9, UR10, URZ ;  /* 0x0000000a09097290 */ /* 0x000fe2000fffe03f */
[----:B----4-:R-:W-:Y:S01]  /*d1a0*/  @P1 SHF.R.U32.HI R7, RZ, R11, R4 ;  /* 0x0000000bff071219 */ /* 0x010fe20000011604 */
[----:B------:R-:W-:-:S02]  /*d1b0*/  UIMAD.WIDE.U32 UR10, UR12, UR36, URZ ;  /* 0x000000240c0a72a5 */ /* 0x000fc4000f8e003f */
[----:B------:R-:W-:Y:S02]  /*d1c0*/  UIMAD UR7, UR12, UR37, UR7 ;  /* 0x000000250c0772a4 */ /* 0x000fe4000f8e0207 */
[----:B------:R-:W-:Y:S01]  /*d1d0*/  UIADD3 UR14, UR19, UR14, URZ ;  /* 0x0000000e130e7290 */ /* 0x000fe2000fffe03f */
[----:B------:R-:W-:Y:S01]  /*d1e0*/  IMAD.U32 R4, RZ, RZ, UR18 ;  /* 0x00000012ff047e24 */ /* 0x000fe2000f8e00ff */
[----:B------:R-:W-:Y:S01]  /*d1f0*/  UIADD3 UR7, UR11, UR7, URZ ;  /* 0x000000070b077290 */ /* 0x000fe2000fffe03f */
[--C-:B------:R-:W-:Y:S02]  /*d200*/  IMAD.MOV R11, RZ, RZ, -R7.reuse ;  /* 0x000000ffff0b7224 */ /* 0x100fe400078e0a07 */
[----:B------:R-:W-:Y:S01]  /*d210*/  IMAD.U32 R5, RZ, RZ, UR19 ;  /* 0x00000013ff057e24 */ /* 0x000fe2000f8e00ff */
[----:B------:R-:W-:Y:S01]  /*d220*/  SHF.R.S32.HI R5, RZ, 0x1f, R7 ;  /* 0x0000001fff057819 */ /* 0x000fe20000011407 */
[----:B------:R-:W-:Y:S02]  /*d230*/  IMAD R11, R98, R11, R13 ;  /* 0x0000000b620b7224 */ /* 0x000fe400078e020d */
[----:B------:R-:W-:-:S03]  /*d240*/  IMAD.U32 R8, RZ, RZ, UR14 ;  /* 0x0000000eff087e24 */ /* 0x000fc6000f8e00ff */
[----:B------:R-:W-:Y:S02]  /*d250*/  SHF.R.S32.HI R6, RZ, 0x1f, R11 ;  /* 0x0000001fff067819 */ /* 0x000fe4000001140b */
[----:B---3--:R-:W-:-:S13]  /*d260*/  @P0 R2UR UR4, R28 ;  /* 0x000000001c0402ca */ /* 0x008fda00000e0000 */
[----:B------:R-:W-:Y:S02]  /*d270*/  UIADD3 UR8, UP0, UP2, UR10, UR8, UR4 ;  /* 0x000000080a087290 */ /* 0x000fe4000fa1e004 */
[----:B------:R-:W-:Y:S01]  /*d280*/  USHF.R.S32.HI UR12, URZ, 0x1f, UR4 ;  /* 0x0000001f3f0c7899 */ /* 0x000fe20008011404 */
[----:B------:R-:W-:Y:S01]  /*d290*/  ULDC.64 UR10, c[0x0][0xba8] ;  /* 0x0002ea00000a7ab9 */ /* 0x000fe20000000a00 */
[----:B------:R-:W-:Y:S02]  /*d2a0*/  @!UP1 ULDC UR10, c[0x0][0xb50] ;  /* 0x0002d400000a9ab9 */ /* 0x000fe40000000800 */
[----:B------:R-:W-:Y:S01]  /*d2b0*/  UIADD3.X UR7, UR7, UR9, UR12, UP0, UP2 ;  /* 0x0000000907077290 */ /* 0x000fe200087e440c */
[----:B------:R-:W-:Y:S01]  /*d2c0*/  IADD3 R4, P2, P3, R7, UR8, R4 ;  /* 0x0000000807047c10 */ /* 0x000fe2000fb5e004 */
[----:B------:R-:W-:Y:S01]  /*d2d0*/  @!UP1 ULDC UR11, c[0x0][0xb54] ;  /* 0x0002d500000b9ab9 */ /* 0x000fe20000000800 */
[----:B------:R-:W-:Y:S02]  /*d2e0*/  ULDC.64 UR8, c[0x0][UR16+0x210] ;  /* 0x0000840010087abb */ /* 0x000fe40008000a00 */
[----:B------:R-:W-:Y:S01]  /*d2f0*/  IMAD R7, R11, UR9, RZ ;  /* 0x000000090b077c24 */ /* 0x000fe2000f8e02ff */
[----:B------:R-:W-:-:S03]  /*d300*/  IADD3.X R5, R5, UR7, R8, P2, P3 ;  /* 0x0000000705057c10 */ /* 0x000fc600097e6408 */
[----:B------:R-:W-:Y:S02]  /*d310*/  IMAD R7, R6, UR8, R7 ;  /* 0x0000000806077c24 */ /* 0x000fe4000f8e0207 */
[----:B------:R-:W-:-:S04]  /*d320*/  IMAD.WIDE.U32 R4, R11, UR8, R4 ;  /* 0x000000080b047c25 */ /* 0x000fc8000f8e0004 */
[----:B------:R-:W-:Y:S01]  /*d330*/  IMAD.IADD R5, R5, 0x1, R7 ;  /* 0x0000000105057824 */ /* 0x000fe200078e0207 */
[----:B------:R-:W-:-:S04]  /*d340*/  LEA R8, P2, R4, UR10, 0x2 ;  /* 0x0000000a04087c11 */ /* 0x000fc8000f8410ff */
[----:B------:R-:W-:Y:S01]  /*d350*/  LEA.HI.X R10, R4, UR11, R5, 0x2, P2 ;  /* 0x0000000b040a7c11 */ /* 0x000fe200090f1405 */
[----:B--2---:R-:W-:Y:S08]  /*d360*/  @P4 BRA `(.L_x_167) ;  /* 0x0000000000104947 */ /* 0x004ff00003800000 */
[----:B------:R-:W-:Y:S05]  /*d370*/  @!P0 BRA `(.L_x_167) ;  /* 0x00000000000c8947 */ /* 0x000fea0003800000 */
[----:B------:R-:W2:Y:S04]  /*d380*/  LDG.E R4, desc[UR48][R102.64] ;  /* 0x0000003066047981 */ /* 0x000ea8000c1e1900 */
[----:B-----5:R-:W2:Y:S02]  /*d390*/  LDG.E R9, desc[UR48][R102.64+0x4] ;  /* 0x0000043066097981 */ /* 0x020ea4000c1e1900 */
[----:B--2---:R-:W-:-:S07]  /*d3a0*/  IMAD.IADD R9, R9, 0x1, -R4 ;  /* 0x0000000109097824 */ /* 0x004fce00078e0a04 */
.L_x_167:
[----:B------:R-:W2:Y:S01]  /*d3b0*/  LDL R12, [R1+0x3c] ;  /* 0x00003c00010c7983 */ /* 0x000ea20000100800 */
[----:B------:R-:W0:Y:S01]  /*d3c0*/  S2R R6, SR_TID.X ;  /* 0x0000000000067919 */ /* 0x000e220000002100 */
[----:B------:R-:W-:Y:S02]  /*d3d0*/  IMAD.U32 R15, RZ, RZ, UR42 ;  /* 0x0000002aff0f7e24 */ /* 0x000fe4000f8e00ff */
[----:B------:R-:W-:Y:S04]  /*d3e0*/  SHFL.IDX PT, R4, R8, RZ, 0x1c1f ;  /* 0x001c1fff08047589 */ /* 0x000fe800000e0000 */
[----:B------:R-:W1:Y:S04]  /*d3f0*/  SHFL.IDX PT, R5, R10, RZ, 0x1c1f ;  /* 0x001c1fff0a057589 */ /* 0x000e6800000e0000 */
[----:B------:R-:W-:Y:S01]  /*d400*/  SHFL.IDX PT, R7, R10, 0x1, 0x1c1f ;  /* 0x003c1f000a077f89 */ /* 0x000fe200000e0000 */
[----:B0-----:R-:W-:-:S05]  /*d410*/  VIADD R14, R6, 0xffffff80 ;  /* 0xffffff80060e7836 */ /* 0x001fca0000000000 */
[----:B------:R-:W-:-:S04]  /*d420*/  SHF.R.S32.HI R11, RZ, 0x1f, R14 ;  /* 0x0000001fff0b7819 */ /* 0x000fc8000001140e */
[----:B------:R-:W-:-:S04]  /*d430*/  LEA.HI R11, R11, R14, RZ, 0x7 ;  /* 0x0000000e0b0b7211 */ /* 0x000fc800078f38ff */
[----:B------:R-:W-:Y:S01]  /*d440*/  LOP3.LUT R11, R11, 0xffffff80, RZ, 0xc0, !PT ;  /* 0xffffff800b0b7812 */ /* 0x000fe200078ec0ff */
[----:B------:R-:W0:Y:S04]  /*d450*/  SHFL.IDX PT, R6, R8, 0x1, 0x1c1f ;  /* 0x003c1f0008067f89 */ /* 0x000e2800000e0000 */
[----:B------:R-:W-:Y:S02]  /*d460*/  IMAD.IADD R11, R14, 0x1, -R11 ;  /* 0x000000010e0b7824 */ /* 0x000fe400078e0a0b */
[----:B-----5:R-:W-:-:S03]  /*d470*/  IMAD R34, R9, R98, RZ ;  /* 0x0000006209227224 */ /* 0x020fc600078e02ff */
[----:B------:R-:W-:Y:S01]  /*d480*/  LOP3.LUT P0, RZ, R11, 0x3, RZ, 0xc0, !PT ;  /* 0x000000030bff7812 */ /* 0x000fe2000780c0ff */
[----:B--2---:R-:W-:-:S04]  /*d490*/  IMAD R15, R15, 0x80, R12 ;  /* 0x000000800f0f7824 */ /* 0x004fc800078e020c */
[C---:B------:R-:W-:Y:S01]  /*d4a0*/  VIADD R25, R15.reuse, 0x8 ;  /* 0x000000080f197836 */ /* 0x040fe20000000000 */
[----:B------:R-:W-:-:S04]  /*d4b0*/  ISETP.GE.OR P2, PT, R15, R34, P0 ;  /* 0x000000220f00720c */ /* 0x000fc80000746670 */
[----:B------:R-:W-:-:S09]  /*d4c0*/  ISETP.GE.OR P0, PT, R25, R34, P0 ;  /* 0x000000221900720c */ /* 0x000fd20000706670 */
[----:B-1----:R1:W-:Y:S04]  /*d4d0*/  @!P2 ST.E desc[UR48][R4.64], R2 ;  /* 0x000000020400a985 */ /* 0x0023e8000c101930 */
[----:B0-----:R1:W-:Y:S01]  /*d4e0*/  @!P0 ST.E desc[UR48][R6.64], R0 ;  /* 0x0000000006008985 */ /* 0x0013e2000c101930 */
[----:B------:R-:W-:-:S13]  /*d4f0*/  PLOP3.LUT P0, PT, PT, PT, UP1, 0x80, 0x0 ;  /* 0x000000000000781c */ /* 0x000fda0003f0f018 */
[----:B-1----:R-:W-:Y:S05]  /*d500*/  @P0 BRA `(.L_x_168) ;  /* 0x0000000800a80947 */ /* 0x002fea0003800000 */
[----:B------:R-:W-:Y:S01]  /*d510*/  VIADD R11, R110, 0xffffff80 ;  /* 0xffffff806e0b7836 */ /* 0x000fe20000000000 */
[----:B------:R-:W0:Y:S01]  /*d520*/  @P1 LDC R49, c[0x0][0xbec] ;  /* 0x0002fb00ff311b82 */ /* 0x000e220000000800 */
[----:B------:R-:W-:-:S03]  /*d530*/  ULDC.64 UR10, c[0x0][0xaa0] ;  /* 0x0002a800000a7ab9 */ /* 0x000fc60000000a00 */
[----:B------:R-:W-:-:S04]  /*d540*/  SHF.R.S32.HI R99, RZ, 0x1f, R11 ;  /* 0x0000001fff637819 */ /* 0x000fc8000001140b */
[----:B------:R-:W-:-:S04]  /*d550*/  LEA.HI R99, R99, R11, RZ, 0x3 ;  /* 0x0000000b63637211 */ /* 0x000fc800078f18ff */
[----:B------:R-:W-:-:S05]  /*d560*/  SHF.R.S32.HI R99, RZ, 0x3, R99 ;  /* 0x00000003ff637819 */ /* 0x000fca0000011463 */
[----:B------:R-:W-:-:S04]  /*d570*/  IMAD R5, R99, 0x40, R16 ;  /* 0x0000004063057824 */ /* 0x000fc800078e0210 */
[----:B------:R-:W-:-:S03]  /*d580*/  IMAD.WIDE R20, R5, 0x2, R20 ;  /* 0x0000000205147825 */ /* 0x000fc600078e0214 */
[C---:B------:R-:W-:Y:S02]  /*d590*/  IADD3 R9, P6, R20.reuse, 0x1000, RZ ;  /* 0x0000100014097810 */ /* 0x040fe40007fde0ff */
[C---:B------:R-:W-:Y:S02]  /*d5a0*/  IADD3 R13, P5, R20.reuse, 0x2000, RZ ;  /* 0x00002000140d7810 */ /* 0x040fe40007fbe0ff */
[----:B------:R-:W-:Y:S02]  /*d5b0*/  LOP3.LUT R8, R9, 0x380, RZ, 0xc0, !PT ;  /* 0x0000038009087812 */ /* 0x000fe400078ec0ff */
[----:B------:R-:W-:Y:S02]  /*d5c0*/  IADD3 R25, P4, R20, 0x3000, RZ ;  /* 0x0000300014197810 */ /* 0x000fe40007f9e0ff */
[----:B------:R-:W-:Y:S02]  /*d5d0*/  SHF.R.U64 R8, R8, 0x3, RZ ;  /* 0x0000000308087819 */ /* 0x000fe400000012ff */
[----:B------:R-:W-:-:S02]  /*d5e0*/  IADD3 R29, P3, R20, 0x4000, RZ ;  /* 0x00004000141d7810 */ /* 0x000fc40007f7e0ff */
[----:B------:R-:W-:Y:S01]  /*d5f0*/  LOP3.LUT R8, R8, R9, RZ, 0x3c, !PT ;  /* 0x0000000908087212 */ /* 0x000fe200078e3cff */
[--C-:B------:R-:W-:Y:S01]  /*d600*/  IMAD.X R9, RZ, RZ, R21.reuse, P6 ;  /* 0x000000ffff097224 */ /* 0x100fe200030e0615 */
[C---:B------:R-:W-:Y:S02]  /*d610*/  IADD3 R37, P2, R20.reuse, 0x5000, RZ ;  /* 0x0000500014257810 */ /* 0x040fe40007f5e0ff */
[C---:B------:R-:W-:Y:S02]  /*d620*/  IADD3 R41, P0, R20.reuse, 0x6000, RZ ;  /* 0x0000600014297810 */ /* 0x040fe40007f1e0ff */
[C---:B------:R-:W-:Y:S01]  /*d630*/  LOP3.LUT R7, R20.reuse, 0x380, RZ, 0xc0, !PT ;  /* 0x0000038014077812 */ /* 0x040fe200078ec0ff */
[----:B------:R-:W-:Y:S01]  /*d640*/  UIMAD UR7, UR12, UR10, URZ ;  /* 0x0000000a0c0772a4 */ /* 0x000fe2000f8e023f */
[----:B------:R-:W-:Y:S01]  /*d650*/  IADD3 R5, P6, R20, 0x7000, RZ ;  /* 0x0000700014057810 */ /* 0x000fe20007fde0ff */
[----:B------:R-:W-:Y:S01]  /*d660*/  UIMAD.WIDE.U32 UR8, UR4, UR10, URZ ;  /* 0x0000000a040872a5 */ /* 0x000fe2000f8e003f */
[----:B------:R-:W-:Y:S01]  /*d670*/  LOP3.LUT R12, R13, 0x380, RZ, 0xc0, !PT ;  /* 0x000003800d0c7812 */ /* 0x000fe200078ec0ff */
[----:B------:R-:W-:Y:S01]  /*d680*/  IMAD.U32 R33, RZ, RZ, UR42 ;  /* 0x0000002aff217e24 */ /* 0x000fe2000f8e00ff */
[----:B------:R-:W-:Y:S01]  /*d690*/  LOP3.LUT R24, R25, 0x380, RZ, 0xc0, !PT ;  /* 0x0000038019187812 */ /* 0x000fe200078ec0ff */
[----:B------:R-:W-:Y:S01]  /*d6a0*/  IMAD.X R45, RZ, RZ, R21, P6 ;  /* 0x000000ffff2d7224 */ /* 0x000fe200030e0615 */
[----:B------:R-:W-:Y:S01]  /*d6b0*/  LOP3.LUT R28, R29, 0x380, RZ, 0xc0, !PT ;  /* 0x000003801d1c7812 */ /* 0x000fe200078ec0ff */
[----:B------:R-:W-:Y:S01]  /*d6c0*/  ULDC.64 UR12, c[0x0][0xaf0] ;  /* 0x0002bc00000c7ab9 */ /* 0x000fe20000000a00 */
[----:B------:R-:W-:Y:S01]  /*d6d0*/  LOP3.LUT R36, R37, 0x380, RZ, 0xc0, !PT ;  /* 0x0000038025247812 */ /* 0x000fe200078ec0ff */
[----:B------:R-:W5:Y:S01]  /*d6e0*/  LD.E.128 R8, desc[UR48][R8.64] ;  /* 0x0000003008087980 */ /* 0x000f62000c101d00 */
[----:B------:R-:W-:-:S02]  /*d6f0*/  LOP3.LUT R40, R41, 0x380, RZ, 0xc0, !PT ;  /* 0x0000038029287812 */ /* 0x000fc400078ec0ff */
[----:B------:R-:W-:Y:S02]  /*d700*/  SHF.R.U64 R7, R7, 0x3, RZ ;  /* 0x0000000307077819 */ /* 0x000fe400000012ff */
[----:B------:R-:W-:Y:S02]  /*d710*/  LOP3.LUT R0, R5, 0x380, RZ, 0xc0, !PT ;  /* 0x0000038005007812 */ /* 0x000fe400078ec0ff */
[----:B------:R-:W-:Y:S02]  /*d720*/  SHF.R.U64 R12, R12, 0x3, RZ ;  /* 0x000000030c0c7819 */ /* 0x000fe400000012ff */
[----:B------:R-:W-:Y:S02]  /*d730*/  SHF.R.U64 R24, R24, 0x3, RZ ;  /* 0x0000000318187819 */ /* 0x000fe400000012ff */
[----:B------:R-:W-:Y:S02]  /*d740*/  SHF.R.U64 R28, R28, 0x3, RZ ;  /* 0x000000031c1c7819 */ /* 0x000fe400000012ff */
[----:B------:R-:W-:-:S02]  /*d750*/  SHF.R.U64 R36, R36, 0x3, RZ ;  /* 0x0000000324247819 */ /* 0x000fc400000012ff */
[----:B------:R-:W-:Y:S02]  /*d760*/  SHF.R.U64 R40, R40, 0x3, RZ ;  /* 0x0000000328287819 */ /* 0x000fe400000012ff */
[----:B------:R-:W-:Y:S02]  /*d770*/  LOP3.LUT R20, R7, R20, RZ, 0x3c, !PT ;  /* 0x0000001407147212 */ /* 0x000fe400078e3cff */
[----:B------:R-:W-:Y:S02]  /*d780*/  SHF.R.U64 R0, R0, 0x3, RZ ;  /* 0x0000000300007819 */ /* 0x000fe400000012ff */
[----:B------:R-:W-:Y:S01]  /*d790*/  LOP3.LUT R12, R12, R13, RZ, 0x3c, !PT ;  /* 0x0000000d0c0c7212 */ /* 0x000fe200078e3cff */
[--C-:B------:R-:W-:Y:S01]  /*d7a0*/  IMAD.X R13, RZ, RZ, R21.reuse, P5 ;  /* 0x000000ffff0d7224 */ /* 0x100fe200028e0615 */
[----:B------:R-:W-:Y:S01]  /*d7b0*/  LOP3.LUT R24, R24, R25, RZ, 0x3c, !PT ;  /* 0x0000001918187212 */ /* 0x000fe200078e3cff */
[--C-:B------:R-:W-:Y:S01]  /*d7c0*/  IMAD.X R25, RZ, RZ, R21.reuse, P4 ;  /* 0x000000ffff197224 */ /* 0x100fe200020e0615 */
[----:B------:R-:W-:Y:S01]  /*d7d0*/  LOP3.LUT R28, R28, R29, RZ, 0x3c, !PT ;  /* 0x0000001d1c1c7212 */ /* 0x000fe200078e3cff */
[--C-:B------:R-:W-:Y:S01]  /*d7e0*/  IMAD.X R29, RZ, RZ, R21.reuse, P3 ;  /* 0x000000ffff1d7224 */ /* 0x100fe200018e0615 */
[----:B------:R-:W-:Y:S01]  /*d7f0*/  LOP3.LUT R36, R36, R37, RZ, 0x3c, !PT ;  /* 0x0000002524247212 */ /* 0x000fe200078e3cff */
[--C-:B------:R-:W-:Y:S01]  /*d800*/  IMAD.X R37, RZ, RZ, R21.reuse, P2 ;  /* 0x000000ffff257224 */ /* 0x100fe200010e0615 */
[----:B------:R-:W-:Y:S01]  /*d810*/  LOP3.LUT R40, R40, R41, RZ, 0x3c, !PT ;  /* 0x0000002928287212 */ /* 0x000fe200078e3cff */
[----:B------:R-:W-:Y:S01]  /*d820*/  IMAD.X R41, RZ, RZ, R21, P0 ;  /* 0x000000ffff297224 */ /* 0x000fe200000e0615 */
[----:B------:R-:W-:Y:S01]  /*d830*/  LOP3.LUT R44, R0, R5, RZ, 0x3c, !PT ;  /* 0x00000005002c7212 */ /* 0x000fe200078e3cff */
[----:B------:R-:W-:Y:S01]  /*d840*/  UIMAD UR7, UR4, UR11, UR7 ;  /* 0x0000000b040772a4 */ /* 0x000fe2000f8e0207 */
[----:B------:R1:W5:Y:S01]  /*d850*/  LD.E.128 R4, desc[UR48][R20.64] ;  /* 0x0000003014047980 */ /* 0x000362000c101d00 */
[----:B------:R-:W-:Y:S01]  /*d860*/  IMAD R0, R18, 0x20, R99 ;  /* 0x0000002012007824 */ /* 0x000fe200078e0263 */
[----:B------:R-:W-:-:S02]  /*d870*/  ULDC.64 UR10, c[0x0][0xae8] ;  /* 0x0002ba00000a7ab9 */ /* 0x000fc40000000a00 */
[----:B------:R-:W5:Y:S04]  /*d880*/  LD.E.128 R12, desc[UR48][R12.64] ;  /* 0x000000300c0c7980 */ /* 0x000f68000c101d00 */
[----:B------:R-:W5:Y:S01]  /*d890*/  LD.E.128 R24, desc[UR48][R24.64] ;  /* 0x0000003018187980 */ /* 0x000f62000c101d00 */
[----:B-1----:R-:W1:Y:S01]  /*d8a0*/  @P1 LDC R21, c[0x0][0xbf0] ;  /* 0x0002fc00ff151b82 */ /* 0x002e620000000800 */
[----:B------:R-:W-:Y:S01]  /*d8b0*/  UIADD3 UR9, UR9, UR7, URZ ;  /* 0x0000000709097290 */ /* 0x000fe2000fffe03f */
[----:B------:R-:W-:Y:S01]  /*d8c0*/  IMAD R2, R33, 0x80, R0 ;  /* 0x0000008021027824 */ /* 0x000fe200078e0200 */
[----:B------:R-:W-:Y:S01]  /*d8d0*/  USHF.R.S32.HI UR4, URZ, 0x1f, UR36 ;  /* 0x0000001f3f047899 */ /* 0x000fe20008011424 */
[----:B------:R-:W5:Y:S01]  /*d8e0*/  LD.E.128 R28, desc[UR48][R28.64] ;  /* 0x000000301c1c7980 */ /* 0x000f62000c101d00 */
[----:B------:R-:W-:Y:S01]  /*d8f0*/  UIMAD.WIDE.U32 UR8, UR39, UR10, UR8 ;  /* 0x0000000a270872a5 */ /* 0x000fe2000f8e0008 */
[----:B0-----:R-:W-:Y:S01]  /*d900*/  @P1 IMAD.HI.U32 R0, R2, R49, RZ ;  /* 0x0000003102001227 */ /* 0x001fe200078e00ff */
[----:B------:R-:W-:Y:S01]  /*d910*/  UIMAD UR4, UR4, UR12, URZ ;  /* 0x0000000c040472a4 */ /* 0x000fe2000f8e023f */
[----:B------:R-:W5:Y:S01]  /*d920*/  LD.E.128 R36, desc[UR48][R36.64] ;  /* 0x0000003024247980 */ /* 0x000f62000c101d00 */
[----:B------:R-:W-:Y:S01]  /*d930*/  UIMAD UR9, UR39, UR11, UR9 ;  /* 0x0000000b270972a4 */ /* 0x000fe2000f8e0209 */
[----:B------:R-:W-:Y:S01]  /*d940*/  IMAD.MOV.U32 R33, RZ, RZ, R2 ;  /* 0x000000ffff217224 */ /* 0x000fe200078e0002 */
[----:B------:R-:W-:Y:S01]  /*d950*/  UIMAD UR4, UR36, UR13, UR4 ;  /* 0x0000000d240472a4 */ /* 0x000fe2000f8e0204 */
[----:B------:R-:W5:Y:S01]  /*d960*/  LD.E.128 R40, desc[UR48][R40.64] ;  /* 0x0000003028287980 */ /* 0x000f62000c101d00 */
[----:B------:R-:W-:-:S03]  /*d970*/  UIMAD.WIDE.U32 UR36, UR36, UR12, UR8 ;  /* 0x0000000c242472a5 */ /* 0x000fc6000f8e0008 */
[----:B------:R-:W-:Y:S01]  /*d980*/  ULDC.64 UR8, c[0x0][0xae0] ;  /* 0x0002b80000087ab9 */ /* 0x000fe20000000a00 */
[----:B------:R-:W-:Y:S01]  /*d990*/  UIADD3 UR4, UR37, UR4, URZ ;  /* 0x0000000425047290 */ /* 0x000fe2000fffe03f */
[----:B------:R-:W5:Y:S01]  /*d9a0*/  LD.E.128 R44, desc[UR48][R44.64] ;  /* 0x000000302c2c7980 */ /* 0x000f62000c101d00 */
[----:B-1----:R-:W-:Y:S01]  /*d9b0*/  @P1 SHF.R.U32.HI R33, RZ, R21, R0 ;  /* 0x00000015ff211219 */ /* 0x002fe20000011600 */
[----:B------:R-:W-:Y:S01]  /*d9c0*/  IMAD.U32 R20, RZ, RZ, UR36 ;  /* 0x00000024ff147e24 */ /* 0x000fe2000f8e00ff */
[----:B------:R-:W-:Y:S01]  /*d9d0*/  @!PT LDS RZ, [RZ] ;  /* 0x00000000fffff984 */ /* 0x000fe20000000800 */
[----:B------:R-:W-:Y:S01]  /*d9e0*/  @!PT LDS RZ, [RZ] ;  /* 0x00000000fffff984 */ /* 0x000fe20000000800 */
[----:B------:R-:W-:Y:S01]  /*d9f0*/  @!PT LDS RZ, [RZ] ;  /* 0x00000000fffff984 */ /* 0x000fe20000000800 */
[----:B------:R-:W-:Y:S01]  /*da00*/  @!PT LDS RZ, [RZ] ;  /* 0x00000000fffff984 */ /* 0x000fe20000000800 */
[----:B------:R0:W-:Y:S06]  /*da10*/  MEMBAR.ALL.CTA ;  /* 0x0000000000007992 */ /* 0x0001ec0000008000 */
[----:B0-----:R-:W0:Y:S01]  /*da20*/  FENCE.VIEW.ASYNC.S ;  /* 0x00000000000073c6 */ /* 0x001e220000000000 */
[--C-:B------:R-:W-:Y:S01]  /*da30*/  SHF.R.S32.HI R0, RZ, 0x1f, R33.reuse ;  /* 0x0000001fff007819 */ /* 0x100fe20000011421 */
[----:B------:R-:W-:-:S02]  /*da40*/  IMAD.MOV R49, RZ, RZ, -R33 ;  /* 0x000000ffff317224 */ /* 0x000fc400078e0a21 */
[----:B------:R-:W-:Y:S02]  /*da50*/  IMAD.U32 R21, RZ, RZ, UR37 ;  /* 0x00000025ff157e24 */ /* 0x000fe4000f8e00ff */
[----:B------:R-:W-:Y:S02]  /*da60*/  IMAD R0, R0, UR8, RZ ;  /* 0x0000000800007c24 */ /* 0x000fe4000f8e02ff */
[----:B------:R-:W-:Y:S02]  /*da70*/  IMAD R49, R98, R49, R2 ;  /* 0x0000003162317224 */ /* 0x000fe400078e0202 */
[----:B------:R-:W-:Y:S02]  /*da80*/  IMAD.U32 R21, RZ, RZ, UR4 ;  /* 0x00000004ff157e24 */ /* 0x000fe4000f8e00ff */
[C---:B------:R-:W-:Y:S01]  /*da90*/  IMAD R51, R33.reuse, UR9, R0 ;  /* 0x0000000921337c24 */ /* 0x040fe2000f8e0200 */
[----:B------:R-:W-:Y:S01]  /*daa0*/  SHF.R.S32.HI R0, RZ, 0x1f, R49 ;  /* 0x0000001fff007819 */ /* 0x000fe20000011431 */
[----:B------:R-:W-:Y:S01]  /*dab0*/  IMAD.WIDE.U32 R20, R33, UR8, R20 ;  /* 0x0000000821147c25 */ /* 0x000fe2000f8e0014 */
[----:B------:R-:W-:-:S03]  /*dac0*/  ULDC.64 UR8, c[0x0][0xad8] ;  /* 0x0002b60000087ab9 */ /* 0x000fc60000000a00 */
[----:B------:R-:W-:Y:S02]  /*dad0*/  IMAD.U32 R53, RZ, RZ, UR42 ;  /* 0x0000002aff357e24 */ /* 0x000fe4000f8e00ff */
[----:B------:R-:W-:Y:S02]  /*dae0*/  IMAD.IADD R21, R21, 0x1, R51 ;  /* 0x0000000115157824 */ /* 0x000fe400078e0233 */
[----:B------:R-:W-:Y:S02]  /*daf0*/  IMAD R0, R0, UR8, RZ ;  /* 0x0000000800007c24 */ /* 0x000fe4000f8e02ff */
[----:B------:R-:W-:Y:S02]  /*db00*/  IMAD R53, R53, 0x80, R99 ;  /* 0x0000008035357824 */ /* 0x000fe400078e0263 */
[C---:B------:R-:W-:Y:S02]  /*db10*/  IMAD R51, R49.reuse, UR9, R0 ;  /* 0x0000000931337c24 */ /* 0x040fe4000f8e0200 */
[----:B------:R-:W-:Y:S01]  /*db20*/  IMAD.WIDE.U32 R20, R49, UR8, R20 ;  /* 0x0000000831147c25 */ /* 0x000fe2000f8e0014 */
[----:B------:R-:W-:Y:S01]  /*db30*/  ISETP.GE.AND P2, PT, R53, R34, PT ;  /* 0x000000223500720c */ /* 0x000fe20003f46270 */
[----:B------:R-:W-:-:S02]  /*db40*/  ULDC.64 UR8, c[0x0][0xa80] ;  /* 0x0002a00000087ab9 */ /* 0x000fc40000000a00 */
[----:B------:R-:W-:Y:S01]  /*db50*/  IMAD.IADD R21, R21, 0x1, R51 ;  /* 0x0000000115157824 */ /* 0x000fe200078e0233 */
[C---:B------:R-:W-:Y:S01]  /*db60*/  LEA R0, P3, R20.reuse, UR8, 0x1 ;  /* 0x0000000814007c11 */ /* 0x040fe2000f8608ff */
[----:B------:R-:W-:Y:S02]  /*db70*/  VIADD R3, R3, 0x2e820 ;  /* 0x0002e82003037836 */ /* 0x000fe40000000000 */
[----:B------:R-:W-:Y:S01]  /*db80*/  VIADD R33, R53, 0x20 ;  /* 0x0000002035217836 */ /* 0x000fe20000000000 */
[----:B------:R-:W-:Y:S02]  /*db90*/  LEA.HI.X R32, R20, UR9, R21, 0x1, P3 ;  /* 0x0000000914207c11 */ /* 0x000fe400098f0c15 */
[----:B------:R-:W-:Y:S02]  /*dba0*/  PRMT R3, RZ, 0x654, R3 ;  /* 0x00000654ff037816 */ /* 0x000fe40000000003 */
[-C--:B------:R-:W-:Y:S01]  /*dbb0*/  ISETP.GE.AND P0, PT, R33, R34.reuse, PT ;  /* 0x000000222100720c */ /* 0x080fe20003f06270 */
[----:B------:R-:W-:Y:S01]  /*dbc0*/  VIADD R33, R53, 0x40 ;  /* 0x0000004035217836 */ /* 0x000fe20000000000 */
[----:B0-----:R0:W-:Y:S01]  /*dbd0*/  SYNCS.ARRIVE.TRANS64.RED.A1T0 RZ, [R3+URZ], RZ ;  /* 0x000000ff03ff79a7 */ /* 0x0011e2000810043f */
[----:B------:R0:W1:Y:S01]  /*dbe0*/  SHFL.IDX PT, R20, R0, RZ, 0x181f ;  /* 0x00181fff00147589 */ /* 0x00006200000e0000 */
[----:B------:R-:W-:Y:S03]  /*dbf0*/  BSSY B1, `(.L_x_169) ;  /* 0x000000f000017945 */ /* 0x000fe60003800000 */
[----:B------:R0:W2:Y:S01]  /*dc00*/  SHFL.IDX PT, R21, R32, RZ, 0x181f ;  /* 0x00181fff20157589 */ /* 0x0000a200000e0000 */
[----:B------:R-:W-:-:S02]  /*dc10*/  ISETP.GE.AND P1, PT, R33, R34, PT ;  /* 0x000000222100720c */ /* 0x000fc40003f26270 */
[----:B------:R-:W-:Y:S02]  /*dc20*/  SHF.R.S32.HI R99, RZ, 0x1f, R17 ;  /* 0x0000001fff637819 */ /* 0x000fe40000011411 */
[----:B------:R-:W-:Y:S01]  /*dc30*/  SHF.R.S32.HI R100, RZ, 0x1f, R16 ;  /* 0x0000001fff647819 */ /* 0x000fe20000011410 */
[----:B------:R-:W-:Y:S08]  /*dc40*/  @P2 BRA `(.L_x_170) ;  /* 0x0000000000242947 */ /* 0x000ff00003800000 */
[----:B------:R-:W-:Y:S02]  /*dc50*/  ULDC UR4, c[0x0][0xac8] ;  /* 0x0002b20000047ab9 */ /* 0x000fe40000000800 */
[----:B------:R-:W-:Y:S02]  /*dc60*/  ISETP.GE.AND P2, PT, R16, UR4, PT ;  /* 0x0000000410007c0c */ /* 0x000fe4000bf46270 */
[----:B------:R-:W-:-:S11]  /*dc70*/  ISETP.GE.AND P3, PT, R17, UR4, PT ;  /* 0x0000000411007c0c */ /* 0x000fd6000bf66270 */
[CC--:B-1----:R-:W-:Y:S02]  /*dc80*/  @!P2 LEA R2, P4, R16.reuse, R20.reuse, 0x1 ;  /* 0x000000141002a211 */ /* 0x0c2fe400078808ff */
[C---:B------:R-:W-:Y:S02]  /*dc90*/  @!P3 LEA R20, P5, R17.reuse, R20, 0x1 ;  /* 0x000000141114b211 */ /* 0x040fe400078a08ff */
[-C--:B0-2---:R-:W-:Y:S02]  /*dca0*/  @!P2 LEA.HI.X R3, R16, R21.reuse, R100, 0x1, P4 ;  /* 0x000000151003a211 */ /* 0x085fe400020f0c64 */
[----:B------:R-:W-:-:S03]  /*dcb0*/  @!P3 LEA.HI.X R21, R17, R21, R99, 0x1, P5 ;  /* 0x000000151115b211 */ /* 0x000fc600028f0c63 */
[----:B-----5:R3:W-:Y:S04]  /*dcc0*/  @!P2 ST.E.128 desc[UR48][R2.64], R4 ;  /* 0x000000040200a985 */ /* 0x0207e8000c101d30 */
[----:B------:R3:W-:Y:S02]  /*dcd0*/  @!P3 ST.E.128 desc[UR48][R20.64], R28 ;  /* 0x0000001c1400b985 */ /* 0x0007e4000c101d30 */
.L_x_170:
[----:B------:R-:W-:Y:S05]  /*dce0*/  BSYNC B1 ;  /* 0x0000000000017941 */ /* 0x000fea0003800000 */
.L_x_169:
[----:B---3-5:R3:W4:Y:S01]  /*dcf0*/  SHFL.IDX PT, R5, R32, 0x1, 0x181f ;  /* 0x00381f0020057f89 */ /* 0x02872200000e0000 */
[----:B------:R-:W-:Y:S03]  /*dd00*/  BSSY B1, `(.L_x_171) ;  /* 0x000000c000017945 */ /* 0x000fe60003800000 */
[----:B------:R3:W0:Y:S01]  /*dd10*/  SHFL.IDX PT, R4, R0, 0x1, 0x181f ;  /* 0x00381f0000047f89 */ /* 0x00062200000e0000 */
[----:B------:R-:W-:Y:S05]  /*dd20*/  @P0 BRA `(.L_x_172) ;  /* 0x0000000000240947 */ /* 0x000fea0003800000 */
[----:B------:R-:W-:Y:S02]  /*dd30*/  ULDC UR4, c[0x0][0xac8] ;  /* 0x0002b20000047ab9 */ /* 0x000fe40000000800 */
[----:B------:R-:W-:Y:S02]  /*dd40*/  ISETP.GE.AND P3, PT, R16, UR4, PT ;  /* 0x0000000410007c0c */ /* 0x000fe4000bf66270 */
[----:B------:R-:W-:-:S11]  /*dd50*/  ISETP.GE.AND P4, PT, R17, UR4, PT ;  /* 0x0000000411007c0c */ /* 0x000fd6000bf86270 */
[CC--:B0-----:R-:W-:Y:S02]  /*dd60*/  @!P3 LEA R2, P0, R16.reuse, R4.reuse, 0x1 ;  /* 0x000000041002b211 */ /* 0x0c1fe400078008ff */
[C---:B------:R-:W-:Y:S02]  /*dd70*/  @!P4 LEA R4, P2, R17.reuse, R4, 0x1 ;  /* 0x000000041104c211 */ /* 0x040fe400078408ff */
[-C--:B----4-:R-:W-:Y:S02]  /*dd80*/  @!P3 LEA.HI.X R3, R16, R5.reuse, R100, 0x1, P0 ;  /* 0x000000051003b211 */ /* 0x090fe400000f0c64 */
[----:B------:R-:W-:-:S03]  /*dd90*/  @!P4 LEA.HI.X R5, R17, R5, R99, 0x1, P2 ;  /* 0x000000051105c211 */ /* 0x000fc600010f0c63 */
[----:B------:R0:W-:Y:S04]  /*dda0*/  @!P3 ST.E.128 desc[UR48][R2.64], R8 ;  /* 0x000000080200b985 */ /* 0x0001e8000c101d30 */
[----:B------:R0:W-:Y:S02]  /*ddb0*/  @!P4 ST.E.128 desc[UR48][R4.64], R36 ;  /* 0x000000240400c985 */ /* 0x0001e4000c101d30 */
.L_x_172:
[----:B------:R-:W-:Y:S05]  /*ddc0*/  BSYNC B1 ;  /* 0x0000000000017941 */ /* 0x000fea0003800000 */
.L_x_171:
[----:B0---4-:R0:W4:Y:S01]  /*ddd0*/  SHFL.IDX PT, R5, R32, 0x2, 0x181f ;  /* 0x00581f0020057f89 */ /* 0x01112200000e0000 */
        /* <DEDUP_REMOVED lines=12> */
.L_x_174:
[----:B------:R-:W-:Y:S05]  /*dea0*/  BSYNC B1 ;  /* 0x0000000000017941 */ /* 0x000fea0003800000 */
.L_x_173:
[----:B0-----:R-:W-:Y:S01]  /*deb0*/  VIADD R3, R53, 0x60 ;  /* 0x0000006035037836 */ /* 0x001fe20000000000 */
[----:B---3--:R-:W0:Y:S04]  /*dec0*/  SHFL.IDX PT, R32, R32, 0x3, 0x181f ;  /* 0x00781f0020207f89 */ /* 0x008e2800000e0000 */
[----:B------:R-:W-:Y:S01]  /*ded0*/  ISETP.GE.AND P0, PT, R3, R34, PT ;  /* 0x000000220300720c */ /* 0x000fe20003f06270 */
[----:B------:R-:W3:-:S12]  /*dee0*/  SHFL.IDX PT, R0, R0, 0x3, 0x181f ;  /* 0x00781f0000007f89 */ /* 0x000ed800000e0000 */
[----:B------:R-:W-:Y:S05]  /*def0*/  @P0 BRA `(.L_x_175) ;  /* 0x00000018008c0947 */ /* 0x000fea0003800000 */
[----:B------:R-:W-:Y:S02]  /*df00*/  ULDC UR4, c[0x0][0xac8] ;  /* 0x0002b20000047ab9 */ /* 0x000fe40000000800 */
[----:B------:R-:W-:-:S13]  /*df10*/  ISETP.GE.AND P1, PT, R16, UR4, PT ;  /* 0x0000000410007c0c */ /* 0x000fda000bf26270 */
[----:B---3--:R-:W-:-:S04]  /*df20*/  @!P1 LEA R2, P0, R16, R0, 0x1 ;  /* 0x0000000010029211 */ /* 0x008fc800078008ff */
[----:B0-----:R-:W-:Y:S02]  /*df30*/  @!P1 LEA.HI.X R3, R16, R32, R100, 0x1, P0 ;  /* 0x0000002010039211 */ /* 0x001fe400000f0c64 */
[----:B------:R-:W-:-:S03]  /*df40*/  ISETP.GE.AND P0, PT, R17, UR4, PT ;  /* 0x0000000411007c0c */ /* 0x000fc6000bf06270 */
[----:B------:R0:W-:Y:S10]  /*df50*/  @!P1 ST.E.128 desc[UR48][R2.64], R24 ;  /* 0x0000001802009985 */ /* 0x0001f4000c101d30 */
[----:B------:R-:W-:Y:S05]  /*df60*/  @P0 BRA `(.L_x_175) ;  /* 0x0000001800700947 */ /* 0x000fea0003800000 */
[----:B0-----:R-:W-:-:S04]  /*df70*/  LEA R2, P0, R17, R0, 0x1 ;  /* 0x0000000011027211 */ /* 0x001fc800078008ff */
[----:B------:R-:W-:-:S05]  /*df80*/  LEA.HI.X R3, R17, R32, R99, 0x1, P0 ;  /* 0x0000002011037211 */ /* 0x000fca00000f0c63 */
[----:B------:R0:W-:Y:S01]  /*df90*/  ST.E.128 desc[UR48][R2.64], R44 ;  /* 0x0000002c02007985 */ /* 0x0001e2000c101d30 */
[----:B------:R-:W-:Y:S05]  /*dfa0*/  BRA `(.L_x_175) ;  /* 0x0000001800607947 */ /* 0x000fea0003800000 */
.L_x_168:
[----:B------:R0:W5:Y:S01]  /*dfb0*/  LDL R108, [R1+0x8] ;  /* 0x00000800016c7983 */ /* 0x0001620000100800 */
[----:B------:R-:W-:Y:S01]  /*dfc0*/  ULDC.64 UR10, c[0x0][0xb08] ;  /* 0x0002c200000a7ab9 */ /* 0x000fe20000000a00 */
[----:B------:R-:W1:Y:S02]  /*dfd0*/  @P1 LDC R0, c[0x0][0xbec] ;  /* 0x0002fb00ff001b82 */ /* 0x000e640000000800 */
[----:B------:R0:W5:Y:S04]  /*dfe0*/  LDL R107, [R1+0x38] ;  /* 0x00003800016b7983 */ /* 0x0001680000100800 */
[----:B------:R0:W5:Y:S04]  /*dff0*/  LDL R106, [R1+0x4] ;  /* 0x00000400016a7983 */ /* 0x0001680000100800 */
[----:B------:R0:W5:Y:S04]  /*e000*/  LDL R105, [R1+0x34] ;  /* 0x0000340001697983 */ /* 0x0001680000100800 */
[----:B------:R0:W5:Y:S01]  /*e010*/  LDL R104, [R1] ;  /* 0x0000000001687983 */ /* 0x0001620000100800 */
[----:B------:R-:W-:Y:S01]  /*e020*/  UIMAD UR7, UR12, UR10, URZ ;  /* 0x0000000a0c0772a4 */ /* 0x000fe2000f8e023f */
[----:B------:R-:W2:Y:S01]  /*e030*/  @P1 LDC R5, c[0x0][0xbf0] ;  /* 0x0002fc00ff051b82 */ /* 0x000ea20000000800 */
[----:B------:R-:W-:Y:S01]  /*e040*/  UIMAD.WIDE.U32 UR8, UR4, UR10, URZ ;  /* 0x0000000a040872a5 */ /* 0x000fe2000f8e003f */
[----:B------:R-:W-:Y:S01]  /*e050*/  IMAD.MOV.U32 R7, RZ, RZ, R13 ;  /* 0x000000ffff077224 */ /* 0x000fe200078e000d */
[----:B------:R-:W-:Y:S01]  /*e060*/  UIMAD UR7, UR4, UR11, UR7 ;  /* 0x0000000b040772a4 */ /* 0x000fe2000f8e0207 */
[----:B------:R-:W-:Y:S01]  /*e070*/  ISETP.GE.AND P0, PT, R15, R34, PT ;  /* 0x000000220f00720c */ /* 0x000fe20003f06270 */
[----:B------:R-:W-:Y:S01]  /*e080*/  USHF.R.S32.HI UR4, URZ, 0x1f, UR36 ;  /* 0x0000001f3f047899 */ /* 0x000fe20008011424 */
[----:B------:R-:W-:Y:S01]  /*e090*/  VIADD R2, R3, 0x2e820 ;  /* 0x0002e82003027836 */ /* 0x000fe20000000000 */
[----:B------:R-:W-:Y:S01]  /*e0a0*/  UIADD3 UR9, UR9, UR7, URZ ;  /* 0x0000000709097290 */ /* 0x000fe2000fffe03f */
[----:B-1----:R-:W-:Y:S01]  /*e0b0*/  @P1 IMAD.HI.U32 R0, R13, R0, RZ ;  /* 0x000000000d001227 */ /* 0x002fe200078e00ff */
[----:B------:R-:W-:Y:S01]  /*e0c0*/  ULDC.64 UR10, c[0x0][0xb38] ;  /* 0x0002ce00000a7ab9 */ /* 0x000fe20000000a00 */
[----:B------:R-:W-:Y:S01]  /*e0d0*/  BSSY B1, `(.L_x_176) ;  /* 0x0000073000017945 */ /* 0x000fe20003800000 */
[----:B------:R-:W-:Y:S01]  /*e0e0*/  UIMAD.WIDE.U32 UR8, UR39, UR10, UR8 ;  /* 0x0000000a270872a5 */ /* 0x000fe2000f8e0008 */
[----:B------:R-:W-:-:S02]  /*e0f0*/  PRMT R2, RZ, 0x654, R2 ;  /* 0x00000654ff027816 */ /* 0x000fc40000000002 */
[----:B------:R-:W-:Y:S01]  /*e100*/  SHF.R.S32.HI R21, RZ, 0x1f, R19 ;  /* 0x0000001fff157819 */ /* 0x000fe20000011413 */
[----:B------:R-:W-:Y:S01]  /*e110*/  UIMAD UR9, UR39, UR11, UR9 ;  /* 0x0000000b270972a4 */ /* 0x000fe2000f8e0209 */
[----:B------:R0:W-:Y:S01]  /*e120*/  SYNCS.ARRIVE.TRANS64.RED.A1T0 RZ, [R2+URZ], RZ ;  /* 0x000000ff02ff79a7 */ /* 0x0001e2000810043f */
[----:B------:R-:W-:Y:S01]  /*e130*/  SHF.R.S32.HI R24, RZ, 0x1f, R22 ;  /* 0x0000001fff187819 */ /* 0x000fe20000011416 */
[----:B------:R-:W-:Y:S01]  /*e140*/  ULDC.64 UR10, c[0x0][0xb40] ;  /* 0x0002d000000a7ab9 */ /* 0x000fe20000000a00 */
[----:B------:R-:W-:Y:S01]  /*e150*/  SHF.R.S32.HI R26, RZ, 0x1f, R23 ;  /* 0x0000001fff1a7819 */ /* 0x000fe20000011417 */
[----:B------:R-:W-:Y:S01]  /*e160*/  UIMAD UR4, UR4, UR10, URZ ;  /* 0x0000000a040472a4 */ /* 0x000fe2000f8e023f */
[----:B------:R-:W-:Y:S02]  /*e170*/  SHF.R.S32.HI R27, RZ, 0x1f, R228 ;  /* 0x0000001fff1b7819 */ /* 0x000fe400000114e4 */
[----:B------:R-:W-:Y:S01]  /*e180*/  SHF.R.S32.HI R28, RZ, 0x1f, R229 ;  /* 0x0000001fff1c7819 */ /* 0x000fe200000114e5 */
[----:B------:R-:W-:Y:S01]  /*e190*/  UIMAD UR4, UR36, UR11, UR4 ;  /* 0x0000000b240472a4 */ /* 0x000fe2000f8e0204 */
[----:B--2---:R-:W-:Y:S01]  /*e1a0*/  @P1 SHF.R.U32.HI R7, RZ, R5, R0 ;  /* 0x00000005ff071219 */ /* 0x004fe20000011600 */
[----:B------:R-:W-:Y:S01]  /*e1b0*/  UIMAD.WIDE.U32 UR36, UR36, UR10, UR8 ;  /* 0x0000000a242472a5 */ /* 0x000fe2000f8e0008 */
[----:B------:R-:W-:-:S02]  /*e1c0*/  SHF.R.S32.HI R29, RZ, 0x1f, R230 ;  /* 0x0000001fff1d7819 */ /* 0x000fc400000114e6 */
[----:B------:R-:W-:Y:S01]  /*e1d0*/  ULDC.64 UR10, c[0x0][0xb48] ;  /* 0x0002d200000a7ab9 */ /* 0x000fe20000000a00 */
[----:B------:R-:W-:Y:S01]  /*e1e0*/  UIADD3 UR9, UR37, UR4, URZ ;  /* 0x0000000425097290 */ /* 0x000fe2000fffe03f */
[--C-:B------:R-:W-:Y:S01]  /*e1f0*/  SHF.R.S32.HI R0, RZ, 0x1f, R7.reuse ;  /* 0x0000001fff007819 */ /* 0x100fe20000011407 */
[----:B------:R-:W-:Y:S01]  /*e200*/  IMAD.MOV R9, RZ, RZ, -R7 ;  /* 0x000000ffff097224 */ /* 0x000fe200078e0a07 */
[----:B------:R-:W-:Y:S01]  /*e210*/  UMOV UR8, UR36 ;  /* 0x0000002400087c82 */ /* 0x000fe20008000000 */
[----:B------:R-:W-:Y:S01]  /*e220*/  SHF.R.S32.HI R30, RZ, 0x1f, R231 ;  /* 0x0000001fff1e7819 */ /* 0x000fe200000114e7 */
[----:B------:R-:W-:Y:S01]  /*e230*/  UIMAD.WIDE.U32 UR8, UR40, UR10, UR8 ;  /* 0x0000000a280872a5 */ /* 0x000fe2000f8e0008 */
[----:B------:R-:W-:Y:S01]  /*e240*/  IMAD R9, R98, R9, R13 ;  /* 0x0000000962097224 */ /* 0x000fe200078e020d */
[----:B------:R-:W-:Y:S02]  /*e250*/  SHF.R.S32.HI R31, RZ, 0x1f, R232 ;  /* 0x0000001fff1f7819 */ /* 0x000fe400000114e8 */
[----:B------:R-:W-:Y:S01]  /*e260*/  UIMAD UR40, UR40, UR11, UR9 ;  /* 0x0000000b282872a4 */ /* 0x000fe2000f8e0209 */
[----:B------:R-:W-:Y:S01]  /*e270*/  SHF.R.S32.HI R99, RZ, 0x1f, R233 ;  /* 0x0000001fff637819 */ /* 0x000fe200000114e9 */
[----:B------:R-:W-:Y:S01]  /*e280*/  IMAD.U32 R5, RZ, RZ, UR9 ;  /* 0x00000009ff057e24 */ /* 0x000fe2000f8e00ff */
[----:B------:R-:W-:Y:S01]  /*e290*/  ULDC.64 UR10, c[0x0][0xb30] ;  /* 0x0002cc00000a7ab9 */ /* 0x000fe20000000a00 */
[----:B------:R-:W-:Y:S01]  /*e2a0*/  IMAD.U32 R4, RZ, RZ, UR8 ;  /* 0x00000008ff047e24 */ /* 0x000fe2000f8e00ff */
[----:B------:R-:W-:Y:S01]  /*e2b0*/  ULDC.64 UR8, c[0x0][0xb28] ;  /* 0x0002ca0000087ab9 */ /* 0x000fe20000000a00 */
[----:B------:R-:W-:Y:S01]  /*e2c0*/  IMAD R0, R0, UR10, RZ ;  /* 0x0000000a00007c24 */ /* 0x000fe2000f8e02ff */
[----:B------:R-:W-:Y:S01]  /*e2d0*/  SHF.R.S32.HI R100, RZ, 0x1f, R234 ;  /* 0x0000001fff647819 */ /* 0x000fe200000114ea */
[----:B------:R-:W-:Y:S01]  /*e2e0*/  IMAD.U32 R5, RZ, RZ, UR40 ;  /* 0x00000028ff057e24 */ /* 0x000fe2000f8e00ff */
[----:B------:R-:W-:Y:S01]  /*e2f0*/  SHF.R.S32.HI R101, RZ, 0x1f, R235 ;  /* 0x0000001fff657819 */ /* 0x000fe200000114eb */
[C---:B------:R-:W-:Y:S01]  /*e300*/  IMAD R11, R7.reuse, UR11, R0 ;  /* 0x0000000b070b7c24 */ /* 0x040fe2000f8e0200 */
[----:B------:R-:W-:Y:S01]  /*e310*/  SHF.R.S32.HI R0, RZ, 0x1f, R9 ;  /* 0x0000001fff007819 */ /* 0x000fe20000011409 */
[----:B------:R-:W-:Y:S01]  /*e320*/  IMAD.WIDE.U32 R4, R7, UR10, R4 ;  /* 0x0000000a07047c25 */ /* 0x000fe2000f8e0004 */
[----:B------:R-:W-:-:S02]  /*e330*/  SHF.R.S32.HI R102, RZ, 0x1f, R236 ;  /* 0x0000001fff667819 */ /* 0x000fc400000114ec */
[----:B------:R-:W-:Y:S01]  /*e340*/  SHF.R.S32.HI R103, RZ, 0x1f, R237 ;  /* 0x0000001fff677819 */ /* 0x000fe200000114ed */
[----:B------:R-:W-:Y:S02]  /*e350*/  IMAD R0, R0, UR8, RZ ;  /* 0x0000000800007c24 */ /* 0x000fe4000f8e02ff */
[----:B------:R-:W-:Y:S02]  /*e360*/  IMAD.IADD R5, R5, 0x1, R11 ;  /* 0x0000000105057824 */ /* 0x000fe400078e020b */
[C---:B------:R-:W-:Y:S02]  /*e370*/  IMAD R7, R9.reuse, UR9, R0 ;  /* 0x0000000909077c24 */ /* 0x040fe4000f8e0200 */
[----:B------:R-:W-:Y:S01]  /*e380*/  IMAD.WIDE.U32 R4, R9, UR8, R4 ;  /* 0x0000000809047c25 */ /* 0x000fe2000f8e0004 */
[----:B------:R-:W-:-:S03]  /*e390*/  ULDC.64 UR8, c[0x0][0xb00] ;  /* 0x0002c00000087ab9 */ /* 0x000fc60000000a00 */
[----:B------:R-:W-:Y:S01]  /*e3a0*/  IMAD.IADD R3, R5, 0x1, R7 ;  /* 0x0000000105037824 */ /* 0x000fe200078e0207 */
[----:B------:R-:W-:-:S04]  /*e3b0*/  LEA R0, P1, R4, UR8, 0x2 ;  /* 0x0000000804007c11 */ /* 0x000fc8000f8210ff */
[----:B------:R-:W-:Y:S02]  /*e3c0*/  LEA.HI.X R20, R4, UR9, R3, 0x2, P1 ;  /* 0x0000000904147c11 */ /* 0x000fe400088f1403 */
[----:B------:R0:W1:Y:S04]  /*e3d0*/  SHFL.IDX PT, R4, R0, RZ, 0x1c1f ;  /* 0x001c1fff00047589 */ /* 0x00006800000e0000 */
[----:B------:R0:W2:Y:S01]  /*e3e0*/  SHFL.IDX PT, R5, R20, RZ, 0x1c1f ;  /* 0x001c1fff14057589 */ /* 0x0000a200000e0000 */
[----:B------:R-:W-:Y:S05]  /*e3f0*/  @P0 BRA `(.L_x_177) ;  /* 0x0000000400000947 */ /* 0x000fea0003800000 */
[----:B------:R-:W-:Y:S02]  /*e400*/  ULDC UR4, c[0x0][0xac8] ;  /* 0x0002b20000047ab9 */ /* 0x000fe40000000800 */
[----:B-----5:R-:W-:Y:S02]  /*e410*/  ISETP.GE.AND P3, PT, R106, UR4, PT ;  /* 0x000000046a007c0c */ /* 0x020fe4000bf66270 */
[----:B------:R-:W-:Y:S02]  /*e420*/  ISETP.GE.AND P2, PT, R108, UR4, PT ;  /* 0x000000046c007c0c */ /* 0x000fe4000bf46270 */
[----:B------:R-:W-:Y:S02]  /*e430*/  ISETP.GE.AND P1, PT, R104, UR4, PT ;  /* 0x0000000468007c0c */ /* 0x000fe4000bf26270 */
[----:B------:R-:W-:Y:S02]  /*e440*/  ISETP.GE.AND P0, PT, R237, UR4, PT ;  /* 0x00000004ed007c0c */ /* 0x000fe4000bf06270 */
[----:B------:R-:W-:-:S05]  /*e450*/  ISETP.GE.AND P4, PT, R236, UR4, PT ;  /* 0x00000004ec007c0c */ /* 0x000fca000bf86270 */
[-C--:B-1----:R-:W-:Y:S02]  /*e460*/  @!P3 LEA R6, P5, R106, R4.reuse, 0x2 ;  /* 0x000000046a06b211 */ /* 0x082fe400078a10ff */
[----:B0-2---:R-:W-:Y:S02]  /*e470*/  @!P2 IMAD.WIDE R2, R108, 0x4, R4 ;  /* 0x000000046c02a825 */ /* 0x005fe400078e0204 */
[----:B------:R-:W-:Y:S02]  /*e480*/  @!P3 LEA.HI.X R7, R106, R5, R107, 0x2, P5 ;  /* 0x000000056a07b211 */ /* 0x000fe400028f146b */
[-C--:B------:R-:W-:Y:S01]  /*e490*/  @!P1 LEA R8, P6, R104, R4.reuse, 0x2 ;  /* 0x0000000468089211 */ /* 0x080fe200078c10ff */
[----:B------:R0:W-:Y:S01]  /*e4a0*/  @!P2 ST.E.64 desc[UR48][R2.64], R96 ;  /* 0x000000600200a985 */ /* 0x0001e2000c101b30 */
[----:B------:R-:W-:Y:S02]  /*e4b0*/  ISETP.GE.AND P2, PT, R235, UR4, PT ;  /* 0x00000004eb007c0c */ /* 0x000fe4000bf46270 */
[----:B------:R-:W-:Y:S01]  /*e4c0*/  @!P0 LEA R10, P5, R237, R4, 0x2 ;  /* 0x00000004ed0a8211 */ /* 0x000fe200078a10ff */
[----:B------:R1:W-:Y:S01]  /*e4d0*/  @!P3 ST.E.64 desc[UR48][R6.64], R94 ;  /* 0x0000005e0600b985 */ /* 0x0003e2000c101b30 */
[----:B------:R-:W-:-:S02]  /*e4e0*/  ISETP.GE.AND P3, PT, R234, UR4, PT ;  /* 0x00000004ea007c0c */ /* 0x000fc4000bf66270 */
[-C--:B------:R-:W-:Y:S02]  /*e4f0*/  @!P1 LEA.HI.X R9, R104, R5.reuse, R105, 0x2, P6 ;  /* 0x0000000568099211 */ /* 0x080fe400030f1469 */
[----:B------:R-:W-:-:S03]  /*e500*/  @!P0 LEA.HI.X R11, R237, R5, R103, 0x2, P5 ;  /* 0x00000005ed0b8211 */ /* 0x000fc600028f1467 */
[----:B------:R2:W-:Y:S01]  /*e510*/  @!P1 ST.E.64 desc[UR48][R8.64], R92 ;  /* 0x0000005c08009985 */ /* 0x0005e2000c101b30 */
[----:B0-----:R-:W-:-:S03]  /*e520*/  @!P4 LEA R2, P1, R236, R4, 0x2 ;  /* 0x00000004ec02c211 */ /* 0x001fc600078210ff */
[----:B------:R0:W-:Y:S01]  /*e530*/  @!P0 ST.E.64 desc[UR48][R10.64], R90 ;  /* 0x0000005a0a008985 */ /* 0x0001e2000c101b30 */
[----:B------:R-:W-:Y:S02]  /*e540*/  ISETP.GE.AND P0, PT, R233, UR4, PT ;  /* 0x00000004e9007c0c */ /* 0x000fe4000bf06270 */
[-C--:B------:R-:W-:Y:S02]  /*e550*/  @!P4 LEA.HI.X R3, R236, R5.reuse, R102, 0x2, P1 ;  /* 0x00000005ec03c211 */ /* 0x080fe400008f1466 */
[CC--:B------:R-:W-:Y:S02]  /*e560*/  @!P2 LEA R12, P6, R235.reuse, R4.reuse, 0x2 ;  /* 0x00000004eb0ca211 */ /* 0x0c0fe400078c10ff */
[----:B------:R-:W-:Y:S01]  /*e570*/  ISETP.GE.AND P1, PT, R232, UR4, PT ;  /* 0x00000004e8007c0c */ /* 0x000fe2000bf26270 */
[----:B------:R3:W-:Y:S01]  /*e580*/  @!P4 ST.E.64 desc[UR48][R2.64], R88 ;  /* 0x000000580200c985 */ /* 0x0007e2000c101b30 */
[----:B------:R-:W-:Y:S02]  /*e590*/  @!P3 LEA R14, P5, R234, R4, 0x2 ;  /* 0x00000004ea0eb211 */ /* 0x000fe400078a10ff */
[----:B------:R-:W-:-:S02]  /*e5a0*/  @!P2 LEA.HI.X R13, R235, R5, R101, 0x2, P6 ;  /* 0x00000005eb0da211 */ /* 0x000fc400030f1465 */
[----:B------:R-:W-:Y:S02]  /*e5b0*/  ISETP.GE.AND P4, PT, R231, UR4, PT ;  /* 0x00000004e7007c0c */ /* 0x000fe4000bf86270 */
[----:B------:R-:W-:Y:S01]  /*e5c0*/  @!P3 LEA.HI.X R15, R234, R5, R100, 0x2, P5 ;  /* 0x00000005ea0fb211 */ /* 0x000fe200028f1464 */
[----:B------:R4:W-:Y:S01]  /*e5d0*/  @!P2 ST.E.64 desc[UR48][R12.64], R86 ;  /* 0x000000560c00a985 */ /* 0x0009e2000c101b30 */
[----:B-1----:R-:W-:-:S03]  /*e5e0*/  @!P0 LEA R6, P2, R233, R4, 0x2 ;  /* 0x00000004e9068211 */ /* 0x002fc600078410ff */
[----:B------:R-:W-:Y:S01]  /*e5f0*/  @!P3 ST.E.64 desc[UR48][R14.64], R84 ;  /* 0x000000540e00b985 */ /* 0x000fe2000c101b30 */
[----:B------:R-:W-:Y:S02]  /*e600*/  ISETP.GE.AND P3, PT, R230, UR4, PT ;  /* 0x00000004e6007c0c */ /* 0x000fe4000bf66270 */
[CC--:B--2---:R-:W-:Y:S02]  /*e610*/  @!P1 LEA R8, P5, R232.reuse, R4.reuse, 0x2 ;  /* 0x00000004e8089211 */ /* 0x0c4fe400078a10ff */
[-C--:B------:R-:W-:Y:S02]  /*e620*/  @!P0 LEA.HI.X R7, R233, R5.reuse, R99, 0x2, P2 ;  /* 0x00000005e9078211 */ /* 0x080fe400010f1463 */
[----:B------:R-:W-:Y:S02]  /*e630*/  ISETP.GE.AND P2, PT, R229, UR4, PT ;  /* 0x00000004e5007c0c */ /* 0x000fe4000bf46270 */
[----:B0-----:R-:W-:Y:S01]  /*e640*/  @!P4 LEA R10, P6, R231, R4, 0x2 ;  /* 0x00000004e70ac211 */ /* 0x001fe200078c10ff */
[----:B------:R0:W-:Y:S01]  /*e650*/  @!P0 ST.E.64 desc[UR48][R6.64], R82 ;  /* 0x0000005206008985 */ /* 0x0001e2000c101b30 */
[----:B------:R-:W-:-:S02]  /*e660*/  @!P1 LEA.HI.X R9, R232, R5, R31, 0x2, P5 ;  /* 0x00000005e8099211 */ /* 0x000fc400028f141f */
[-C--:B------:R-:W-:Y:S02]  /*e670*/  @!P4 LEA.HI.X R11, R231, R5.reuse, R30, 0x2, P6 ;  /* 0x00000005e70bc211 */ /* 0x080fe400030f141e */
[----:B------:R-:W-:Y:S01]  /*e680*/  ISETP.GE.AND P0, PT, R228, UR4, PT ;  /* 0x00000004e4007c0c */ /* 0x000fe2000bf06270 */
[----:B------:R1:W-:Y:S01]  /*e690*/  @!P1 ST.E.64 desc[UR48][R8.64], R80 ;  /* 0x0000005008009985 */ /* 0x0003e2000c101b30 */
[C---:B---3--:R-:W-:Y:S02]  /*e6a0*/  @!P3 LEA R2, P1, R230.reuse, R4, 0x2 ;  /* 0x00000004e602b211 */ /* 0x048fe400078210ff */
[----:B------:R-:W-:Y:S01]  /*e6b0*/  ISETP.GE.AND P5, PT, R23, UR4, PT ;  /* 0x0000000417007c0c */ /* 0x000fe2000bfa6270 */
[----:B------:R2:W-:Y:S01]  /*e6c0*/  @!P4 ST.E.64 desc[UR48][R10.64], R78 ;  /* 0x0000004e0a00c985 */ /* 0x0005e2000c101b30 */
[----:B------:R-:W-:Y:S02]  /*e6d0*/  @!P3 LEA.HI.X R3, R230, R5, R29, 0x2, P1 ;  /* 0x00000005e603b211 */ /* 0x000fe400008f141d */
[----:B------:R-:W-:-:S02]  /*e6e0*/  ISETP.GE.AND P4, PT, R22, UR4, PT ;  /* 0x0000000416007c0c */ /* 0x000fc4000bf86270 */
[----:B------:R-:W-:Y:S01]  /*e6f0*/  ISETP.GE.AND P1, PT, R19, UR4, PT ;  /* 0x0000000413007c0c */ /* 0x000fe2000bf26270 */
[----:B------:R3:W-:Y:S01]  /*e700*/  @!P3 ST.E.64 desc[UR48][R2.64], R76 ;  /* 0x0000004c0200b985 */ /* 0x0007e2000c101b30 */
[CC--:B----4-:R-:W-:Y:S02]  /*e710*/  @!P2 LEA R12, P6, R229.reuse, R4.reuse, 0x2 ;  /* 0x00000004e50ca211 */ /* 0x0d0fe400078c10ff */
[C---:B0-----:R-:W-:Y:S02]  /*e720*/  @!P0 LEA R6, P3, R228.reuse, R4, 0x2 ;  /* 0x00000004e4068211 */ /* 0x041fe400078610ff */
[-C--:B------:R-:W-:Y:S02]  /*e730*/  @!P2 LEA.HI.X R13, R229, R5.reuse, R28, 0x2, P6 ;  /* 0x00000005e50da211 */ /* 0x080fe400030f141c */
[----:B------:R-:W-:-:S03]  /*e740*/  @!P0 LEA.HI.X R7, R228, R5, R27, 0x2, P3 ;  /* 0x00000005e4078211 */ /* 0x000fc600018f141b */
[----:B------:R3:W-:Y:S01]  /*e750*/  @!P2 ST.E.64 desc[UR48][R12.64], R74 ;  /* 0x0000004a0c00a985 */ /* 0x0007e2000c101b30 */
[-C--:B-1----:R-:W-:Y:S02]  /*e760*/  @!P5 LEA R8, P2, R23, R4.reuse, 0x2 ;  /* 0x000000041708d211 */ /* 0x082fe400078410ff */
[CC--:B--2---:R-:W-:Y:S01]  /*e770*/  @!P4 LEA R10, P3, R22.reuse, R4.reuse, 0x2 ;  /* 0x00000004160ac211 */ /* 0x0c4fe200078610ff */
[----:B------:R3:W-:Y:S01]  /*e780*/  @!P0 ST.E.64 desc[UR48][R6.64], R70 ;  /* 0x0000004606008985 */ /* 0x0007e2000c101b30 */
[----:B------:R-:W-:Y:S02]  /*e790*/  @!P1 LEA R4, P6, R19, R4, 0x2 ;  /* 0x0000000413049211 */ /* 0x000fe400078c10ff */
[-C--:B------:R-:W-:Y:S02]  /*e7a0*/  @!P5 LEA.HI.X R9, R23, R5.reuse, R26, 0x2, P2 ;  /* 0x000000051709d211 */ /* 0x080fe400010f141a */
[-C--:B------:R-:W-:Y:S02]  /*e7b0*/  @!P4 LEA.HI.X R11, R22, R5.reuse, R24, 0x2, P3 ;  /* 0x00000005160bc211 */ /* 0x080fe400018f1418 */
[----:B------:R-:W-:Y:S01]  /*e7c0*/  @!P1 LEA.HI.X R5, R19, R5, R21, 0x2, P6 ;  /* 0x0000000513059211 */ /* 0x000fe200030f1415 */
[----:B------:R3:W-:Y:S04]  /*e7d0*/  @!P5 ST.E.64 desc[UR48][R8.64], R72 ;  /* 0x000000480800d985 */ /* 0x0007e8000c101b30 */
[----:B------:R3:W-:Y:S04]  /*e7e0*/  @!P4 ST.E.64 desc[UR48][R10.64], R68 ;  /* 0x000000440a00c985 */ /* 0x0007e8000c101b30 */
[----:B------:R3:W-:Y:S02]  /*e7f0*/  @!P1 ST.E.64 desc[UR48][R4.64], R66 ;  /* 0x0000004204009985 */ /* 0x0007e4000c101b30 */
.L_x_177:
[----:B------:R-:W-:Y:S05]  /*e800*/  BSYNC B1 ;  /* 0x0000000000017941 */ /* 0x000fea0003800000 */
.L_x_176:
[----:B------:R-:W-:Y:S01]  /*e810*/  ISETP.GE.AND P0, PT, R25, R34, PT ;  /* 0x000000221900720c */ /* 0x000fe20003f06270 */
[----:B--23--:R2:W3:Y:S04]  /*e820*/  SHFL.IDX PT, R5, R20, 0x1, 0x1c1f ;  /* 0x003c1f0014057f89 */ /* 0x00c4e800000e0000 */
[----:B-1----:R2:W1:Y:S08]  /*e830*/  SHFL.IDX PT, R4, R0, 0x1, 0x1c1f ;  /* 0x003c1f0000047f89 */ /* 0x00247000000e0000 */
[----:B--2---:R-:W-:Y:S05]  /*e840*/  @P0 BRA `(.L_x_175) ;  /* 0x0000001000380947 */ /* 0x004fea0003800000 */
[----:B------:R-:W-:Y:S02]  /*e850*/  ULDC UR4, c[0x0][0xac8] ;  /* 0x0002b20000047ab9 */ /* 0x000fe40000000800 */
[----:B-----5:R-:W-:Y:S02]  /*e860*/  ISETP.GE.AND P1, PT, R106, UR4, PT ;  /* 0x000000046a007c0c */ /* 0x020fe4000bf26270 */
[----:B------:R-:W-:Y:S02]  /*e870*/  ISETP.GE.AND P6, PT, R108, UR4, PT ;  /* 0x000000046c007c0c */ /* 0x000fe4000bfc6270 */
[----:B------:R-:W-:Y:S02]  /*e880*/  ISETP.GE.AND P0, PT, R104, UR4, PT ;  /* 0x0000000468007c0c */ /* 0x000fe4000bf06270 */
[----:B------:R-:W-:Y:S02]  /*e890*/  ISETP.GE.AND P2, PT, R237, UR4, PT ;  /* 0x00000004ed007c0c */ /* 0x000fe4000bf46270 */
[----:B------:R-:W-:-:S05]  /*e8a0*/  ISETP.GE.AND P3, PT, R236, UR4, PT ;  /* 0x00000004ec007c0c */ /* 0x000fca000bf66270 */
[-C--:B-1----:R-:W-:Y:S02]  /*e8b0*/  @!P1 LEA R6, P4, R106, R4.reuse, 0x2 ;  /* 0x000000046a069211 */ /* 0x082fe400078810ff */
[----:B0--3--:R-:W-:Y:S02]  /*e8c0*/  @!P6 IMAD.WIDE R2, R108, 0x4, R4 ;  /* 0x000000046c02e825 */ /* 0x009fe400078e0204 */
[-C--:B------:R-:W-:Y:S02]  /*e8d0*/  @!P1 LEA.HI.X R7, R106, R5.reuse, R107, 0x2, P4 ;  /* 0x000000056a079211 */ /* 0x080fe400020f146b */
[----:B------:R-:W-:Y:S01]  /*e8e0*/  ISETP.GE.AND P4, PT, R235, UR4, PT ;  /* 0x00000004eb007c0c */ /* 0x000fe2000bf86270 */
[----:B------:R0:W-:Y:S01]  /*e8f0*/  @!P6 ST.E.64 desc[UR48][R2.64], R38 ;  /* 0x000000260200e985 */ /* 0x0001e2000c101b30 */
[-C--:B------:R-:W-:Y:S02]  /*e900*/  @!P0 LEA R8, P5, R104, R4.reuse, 0x2 ;  /* 0x0000000468088211 */ /* 0x080fe400078a10ff */
[----:B------:R-:W-:Y:S01]  /*e910*/  @!P3 LEA R12, P6, R236, R4, 0x2 ;  /* 0x00000004ec0cb211 */ /* 0x000fe200078c10ff */
[----:B------:R1:W-:Y:S01]  /*e920*/  @!P1 ST.E.64 desc[UR48][R6.64], R40 ;  /* 0x0000002806009985 */ /* 0x0003e2000c101b30 */
[----:B------:R-:W-:-:S02]  /*e930*/  @!P0 LEA.HI.X R9, R104, R5, R105, 0x2, P5 ;  /* 0x0000000568098211 */ /* 0x000fc400028f1469 */
[CC--:B------:R-:W-:Y:S02]  /*e940*/  @!P2 LEA R10, P1, R237.reuse, R4.reuse, 0x2 ;  /* 0x00000004ed0aa211 */ /* 0x0c0fe400078210ff */
[-C--:B------:R-:W-:Y:S01]  /*e950*/  @!P3 LEA.HI.X R13, R236, R5.reuse, R102, 0x2, P6 ;  /* 0x00000005ec0db211 */ /* 0x080fe200030f1466 */
[----:B------:R2:W-:Y:S01]  /*e960*/  @!P0 ST.E.64 desc[UR48][R8.64], R42 ;  /* 0x0000002a08008985 */ /* 0x0005e2000c101b30 */
[----:B------:R-:W-:Y:S02]  /*e970*/  ISETP.GE.AND P0, PT, R234, UR4, PT ;  /* 0x00000004ea007c0c */ /* 0x000fe4000bf06270 */
[----:B------:R-:W-:Y:S02]  /*e980*/  @!P2 LEA.HI.X R11, R237, R5, R103, 0x2, P1 ;  /* 0x00000005ed0ba211 */ /* 0x000fe400008f1467 */
[----:B------:R-:W-:Y:S02]  /*e990*/  ISETP.GE.AND P1, PT, R233, UR4, PT ;  /* 0x00000004e9007c0c */ /* 0x000fe4000bf26270 */
[----:B------:R-:W-:Y:S01]  /*e9a0*/  @!P4 LEA R14, P5, R235, R4, 0x2 ;  /* 0x00000004eb0ec211 */ /* 0x000fe200078a10ff */
[----:B------:R3:W-:Y:S01]  /*e9b0*/  @!P2 ST.E.64 desc[UR48][R10.64], R44 ;  /* 0x0000002c0a00a985 */ /* 0x0007e2000c101b30 */
[----:B------:R-:W-:-:S02]  /*e9c0*/  ISETP.GE.AND P2, PT, R232, UR4, PT ;  /* 0x00000004e8007c0c */ /* 0x000fc4000bf46270 */
[-C--:B------:R-:W-:Y:S01]  /*e9d0*/  @!P4 LEA.HI.X R15, R235, R5.reuse, R101, 0x2, P5 ;  /* 0x00000005eb0fc211 */ /* 0x080fe200028f1465 */
[----:B------:R4:W-:Y:S02]  /*e9e0*/  @!P3 ST.E.64 desc[UR48][R12.64], R46 ;  /* 0x0000002e0c00b985 */ /* 0x0009e4000c101b30 */
[CC--:B0-----:R-:W-:Y:S02]  /*e9f0*/  @!P0 LEA R2, P3, R234.reuse, R4.reuse, 0x2 ;  /* 0x00000004ea028211 */ /* 0x0c1fe400078610ff */
[----:B------:R-:W-:Y:S01]  /*ea00*/  @!P4 ST.E.64 desc[UR48][R14.64], R48 ;  /* 0x000000300e00c985 */ /* 0x000fe2000c101b30 */
[----:B------:R-:W-:Y:S02]  /*ea10*/  ISETP.GE.AND P4, PT, R231, UR4, PT ;  /* 0x00000004e7007c0c */ /* 0x000fe4000bf86270 */
[----:B-1----:R-:W-:Y:S02]  /*ea20*/  @!P1 LEA R6, P5, R233, R4, 0x2 ;  /* 0x00000004e9069211 */ /* 0x002fe400078a10ff */
[----:B------:R-:W-:-:S02]  /*ea30*/  @!P0 LEA.HI.X R3, R234, R5, R100, 0x2, P3 ;  /* 0x00000005ea038211 */ /* 0x000fc400018f1464 */
[----:B------:R-:W-:Y:S02]  /*ea40*/  ISETP.GE.AND P3, PT, R230, UR4, PT ;  /* 0x00000004e6007c0c */ /* 0x000fe4000bf66270 */
[CC--:B--2---:R-:W-:Y:S01]  /*ea50*/  @!P2 LEA R8, P6, R232.reuse, R4.reuse, 0x2 ;  /* 0x00000004e808a211 */ /* 0x0c4fe200078c10ff */
[----:B------:R0:W-:Y:S01]  /*ea60*/  @!P0 ST.E.64 desc[UR48][R2.64], R50 ;  /* 0x0000003202008985 */ /* 0x0001e2000c101b30 */
[-C--:B------:R-:W-:Y:S02]  /*ea70*/  @!P1 LEA.HI.X R7, R233, R5.reuse, R99, 0x2, P5 ;  /* 0x00000005e9079211 */ /* 0x080fe400028f1463 */
[----:B------:R-:W-:Y:S02]  /*ea80*/  @!P2 LEA.HI.X R9, R232, R5, R31, 0x2, P6 ;  /* 0x00000005e809a211 */ /* 0x000fe400030f141f */
[----:B------:R-:W-:Y:S01]  /*ea90*/  ISETP.GE.AND P0, PT, R229, UR4, PT ;  /* 0x00000004e5007c0c */ /* 0x000fe2000bf06270 */
[----:B------:R1:W-:Y:S01]  /*eaa0*/  @!P1 ST.E.64 desc[UR48][R6.64], R52 ;  /* 0x0000003406009985 */ /* 0x0003e2000c101b30 */
[----:B---3--:R-:W-:-:S02]  /*eab0*/  @!P4 LEA R10, P1, R231, R4, 0x2 ;  /* 0x00000004e70ac211 */ /* 0x008fc400078210ff */
[----:B------:R-:W-:Y:S01]  /*eac0*/  ISETP.GE.AND P5, PT, R228, UR4, PT ;  /* 0x00000004e4007c0c */ /* 0x000fe2000bfa6270 */
[----:B------:R2:W-:Y:S01]  /*ead0*/  @!P2 ST.E.64 desc[UR48][R8.64], R54 ;  /* 0x000000360800a985 */ /* 0x0005e2000c101b30 */
[----:B------:R-:W-:Y:S02]  /*eae0*/  @!P4 LEA.HI.X R11, R231, R5, R30, 0x2, P1 ;  /* 0x00000005e70bc211 */ /* 0x000fe400008f141e */
[----:B------:R-:W-:Y:S02]  /*eaf0*/  ISETP.GE.AND P2, PT, R23, UR4, PT ;  /* 0x0000000417007c0c */ /* 0x000fe4000bf46270 */
[----:B------:R-:W-:Y:S01]  /*eb00*/  ISETP.GE.AND P1, PT, R22, UR4, PT ;  /* 0x0000000416007c0c */ /* 0x000fe2000bf26270 */
[----:B------:R3:W-:Y:S01]  /*eb10*/  @!P4 ST.E.64 desc[UR48][R10.64], R56 ;  /* 0x000000380a00c985 */ /* 0x0007e2000c101b30 */
[-C--:B----4-:R-:W-:Y:S02]  /*eb20*/  @!P3 LEA R12, P6, R230, R4.reuse, 0x2 ;  /* 0x00000004e60cb211 */ /* 0x090fe400078c10ff */
[----:B0-----:R-:W-:-:S02]  /*eb30*/  @!P0 LEA R2, P4, R229, R4, 0x2 ;  /* 0x00000004e5028211 */ /* 0x001fc400078810ff */
        /* <DEDUP_REMOVED lines=10> */
[----:B------:R3:W-:Y:S01]  /*ebe0*/  @!P5 ST.E.64 desc[UR48][R6.64], R62 ;  /* 0x0000003e0600d985 */ /* 0x0007e2000c101b30 */
[----:B------:R-:W-:-:S03]  /*ebf0*/  ISETP.GE.AND P0, PT, R19, UR4, PT ;  /* 0x0000000413007c0c */ /* 0x000fc6000bf06270 */
[----:B------:R3:W-:Y:S04]  /*ec00*/  @!P2 ST.E.64 desc[UR48][R8.64], R64 ;  /* 0x000000400800a985 */ /* 0x0007e8000c101b30 */
[----:B------:R3:W-:Y:S06]  /*ec10*/  @!P1 ST.E.64 desc[UR48][R14.64], R32 ;  /* 0x000000200e009985 */ /* 0x0007ec000c101b30 */
[----:B------:R-:W-:Y:S05]  /*ec20*/  @P0 BRA `(.L_x_175) ;  /* 0x0000000c00400947 */ /* 0x000fea0003800000 */
[----:B---3--:R-:W-:-:S04]  /*ec30*/  LEA R2, P0, R19, R4, 0x2 ;  /* 0x0000000413027211 */ /* 0x008fc800078010ff */
[----:B------:R-:W-:-:S05]  /*ec40*/  LEA.HI.X R3, R19, R5, R21, 0x2, P0 ;  /* 0x0000000513037211 */ /* 0x000fca00000f1415 */
[----:B------:R2:W-:Y:S01]  /*ec50*/  ST.E.64 desc[UR48][R2.64], R36 ;  /* 0x0000002402007985 */ /* 0x0005e2000c101b30 */
[----:B------:R-:W-:Y:S05]  /*ec60*/  BRA `(.L_x_175) ;  /* 0x0000000c00307947 */ /* 0x000fea0003800000 */
.L_x_166:
[----:B------:R-:W-:Y:S02]  /*ec70*/  ULDC.64 UR8, c[0x0][0xc00] ;  /* 0x0003000000087ab9 */ /* 0x000fe40000000a00 */
[----:B------:R-:W-:-:S04]  /*ec80*/  UISETP.NE.U32.AND UP0, UPT, UR8, URZ, UPT ;  /* 0x0000003f0800728c */ /* 0x000fc8000bf05070 */
[----:B------:R-:W-:-:S03]  /*ec90*/  UISETP.NE.AND.EX UP0, UPT, UR9, URZ, UPT, UP0 ;  /* 0x0000003f0900728c */ /* 0x000fc6000bf05300 */
[----:B------:R-:W-:Y:S02]  /*eca0*/  ULDC.64 UR8, c[0x0][0xc00] ;  /* 0x0003000000087ab9 */ /* 0x000fe40000000a00 */
[----:B------:R-:W-:Y:S01]  /*ecb0*/  UIMAD.WIDE UR8, UR36, 0x4, UR8 ;  /* 0x00000004240878a5 */ /* 0x000fe2000f8e0208 */
[----:B------:R-:W-:-:S05]  /*ecc0*/  PLOP3.LUT P1, PT, PT, PT, UP0, 0x80, 0x0 ;  /* 0x000000000000781c */ /* 0x000fca0003f2f008 */
[----:B------:R-:W-:Y:S02]  /*ecd0*/  IMAD.U32 R2, RZ, RZ, UR8 ;  /* 0x00000008ff027e24 */ /* 0x000fe4000f8e00ff */
[----:B------:R-:W-:Y:S01]  /*ece0*/  IMAD.U32 R3, RZ, RZ, UR9 ;  /* 0x00000009ff037e24 */ /* 0x000fe2000f8e00ff */
[----:B------:R-:W-:Y:S02]  /*ecf0*/  ULDC.64 UR8, c[0x0][0xc08] ;  /* 0x0003020000087ab9 */ /* 0x000fe40000000a00 */
[----:B------:R-:W-:-:S03]  /*ed00*/  UISETP.NE.U32.AND UP1, UPT, UR8, URZ, UPT ;  /* 0x0000003f0800728c */ /* 0x000fc6000bf25070 */
[----:B------:R-:W2:Y:S01]  /*ed10*/  @P1 LDG.E R6, desc[UR48][R2.64] ;  /* 0x0000003002061981 */ /* 0x000ea2000c1e1900 */
[----:B------:R-:W-:Y:S01]  /*ed20*/  UISETP.NE.AND.EX UP1, UPT, UR9, URZ, UPT, UP1 ;  /* 0x0000003f0900728c */ /* 0x000fe2000bf25310 */
[----:B------:R-:W-:Y:S01]  /*ed30*/  ULDC UR4, c[0x0][0xa88] ;  /* 0x0002a20000047ab9 */ /* 0x000fe20000000800 */
[----:B------:R-:W0:Y:S01]  /*ed40*/  S2R R7, SR_TID.X ;  /* 0x0000000000077919 */ /* 0x000e220000002100 */
[----:B------:R-:W-:-:S03]  /*ed50*/  IMAD.U32 R0, RZ, RZ, UR4 ;  /* 0x00000004ff007e24 */ /* 0x000fc6000f8e00ff */
[----:B------:R-:W-:-:S05]  /*ed60*/  PLOP3.LUT P2, PT, PT, PT, UP1, 0x80, 0x0 ;  /* 0x000000000000781c */ /* 0x000fca0003f4f018 */
[----:B------:R-:W-:Y:S02]  /*ed70*/  @UP1 ULDC.64 UR8, c[0x0][0xc08] ;  /* 0x0003020000081ab9 */ /* 0x000fe40000000a00 */
[----:B------:R-:W-:-:S06]  /*ed80*/  @UP1 UIMAD.WIDE UR8, UR36, 0x4, UR8 ;  /* 0x00000004240818a5 */ /* 0x000fcc000f8e0208 */
[----:B------:R-:W-:Y:S02]  /*ed90*/  IMAD.U32 R4, RZ, RZ, UR8 ;  /* 0x00000008ff047e24 */ /* 0x000fe4000f8e00ff */
[----:B------:R-:W-:-:S05]  /*eda0*/  IMAD.U32 R5, RZ, RZ, UR9 ;  /* 0x00000009ff057e24 */ /* 0x000fca000f8e00ff */
[----:B------:R1:W5:Y:S01]  /*edb0*/  @P2 LDG.E R0, desc[UR48][R4.64] ;  /* 0x0000003004002981 */ /* 0x000362000c1e1900 */
[----:B------:R-:W-:Y:S01]  /*edc0*/  UMOV UR4, URZ ;  /* 0x0000003f00047c82 */ /* 0x000fe20008000000 */
[----:B0-----:R-:W-:-:S05]  /*edd0*/  VIADD R10, R7, 0xffffff80 ;  /* 0xffffff80070a7836 */ /* 0x001fca0000000000 */
[----:B------:R-:W-:Y:S02]  /*ede0*/  ISETP.GT.AND P0, PT, R10, 0x7f, PT ;  /* 0x0000007f0a00780c */ /* 0x000fe40003f04270 */
[----:B--2---:R-:W-:-:S13]  /*edf0*/  @P1 R2UR UR4, R6 ;  /* 0x00000000060412ca */ /* 0x004fda00000e0000 */
[----:B------:R-:W-:Y:S01]  /*ee00*/  USHF.R.S32.HI UR16, URZ, 0x1f, UR4 ;  /* 0x0000001f3f107899 */ /* 0x000fe20008011404 */
[----:B-1----:R-:W-:Y:S11]  /*ee10*/  @P2 BRA `(.L_x_178) ;  /* 0x0000000000102947 */ /* 0x002ff60003800000 */
[----:B------:R-:W-:Y:S05]  /*ee20*/  @!P1 BRA `(.L_x_178) ;  /* 0x00000000000c9947 */ /* 0x000fea0003800000 */
[----:B------:R-:W2:Y:S04]  /*ee30*/  LDG.E R5, desc[UR48][R2.64] ;  /* 0x0000003002057981 */ /* 0x000ea8000c1e1900 */
[----:B-----5:R-:W2:Y:S02]  /*ee40*/  LDG.E R0, desc[UR48][R2.64+0x4] ;  /* 0x0000043002007981 */ /* 0x020ea4000c1e1900 */
[----:B--2---:R-:W-:-:S07]  /*ee50*/  IMAD.IADD R0, R0, 0x1, -R5 ;  /* 0x0000000100007824 */ /* 0x004fce00078e0a05 */
.L_x_178:
[----:B------:R-:W-:Y:S01]  /*ee60*/  USEL UR36, UR36, URZ, !UP0 ;  /* 0x0000003f24247287 */ /* 0x000fe2000c000000 */
[----:B------:R-:W-:Y:S01]  /*ee70*/  BSSY B1, `(.L_x_179) ;  /* 0x0000038000017945 */ /* 0x000fe20003800000 */
[----:B------:R-:W-:-:S03]  /*ee80*/  USEL UR37, UR37, URZ, !UP0 ;  /* 0x0000003f25257287 */ /* 0x000fc6000c000000 */
[----:B------:R-:W-:Y:S09]  /*ee90*/  @P0 BRA `(.L_x_180) ;  /* 0x0000000000d40947 */ /* 0x000ff20003800000 */
[----:B------:R-:W0:Y:S01]  /*eea0*/  LDC R9, c[0x0][0xbe8] ;  /* 0x0002fa00ff097b82 */ /* 0x000e220000000800 */
[----:B------:R-:W-:-:S04]  /*eeb0*/  IMAD.U32 R2, RZ, RZ, UR42 ;  /* 0x0000002aff027e24 */ /* 0x000fc8000f8e00ff */
[----:B------:R-:W-:-:S04]  /*eec0*/  IMAD R2, R2, 0x80, R7 ;  /* 0x0000008002027824 */ /* 0x000fc800078e0207 */
[----:B------:R-:W-:Y:S02]  /*eed0*/  VIADD R4, R2, 0xffffff80 ;  /* 0xffffff8002047836 */ /* 0x000fe40000000000 */
[----:B0----5:R-:W-:-:S05]  /*eee0*/  IMAD R3, R0, R9, RZ ;  /* 0x0000000900037224 */ /* 0x021fca00078e02ff */
[----:B------:R-:W-:-:S13]  /*eef0*/  ISETP.GE.AND P0, PT, R4, R3, PT ;  /* 0x000000030400720c */ /* 0x000fda0003f06270 */
[----:B------:R-:W-:Y:S05]  /*ef00*/  @P0 BRA `(.L_x_180) ;  /* 0x0000000000b80947 */ /* 0x000fea0003800000 */
[----:B------:R-:W-:Y:S01]  /*ef10*/  ISETP.NE.AND P0, PT, R9, 0x1, PT ;  /* 0x000000010900780c */ /* 0x000fe20003f05270 */
[----:B------:R-:W-:Y:S01]  /*ef20*/  UISETP.GT.AND UP2, UPT, UR44, 0x1, UPT ;  /* 0x000000012c00788c */ /* 0x000fe2000bf44270 */
[----:B------:R-:W-:Y:S01]  /*ef30*/  IMAD.MOV.U32 R5, RZ, RZ, R4 ;  /* 0x000000ffff057224 */ /* 0x000fe200078e0004 */
[----:B------:R-:W-:Y:S02]  /*ef40*/  UMOV UR7, 0x9b8 ;  /* 0x000009b800077882 */ /* 0x000fe40000000000 */
[----:B------:R-:W-:Y:S02]  /*ef50*/  USEL UR17, UR7, 0x978, UP2 ;  /* 0x0000097807117887 */ /* 0x000fe40009000000 */
[----:B------:R-:W-:-:S06]  /*ef60*/  USEL UR19, UR40, URZ, UP2 ;  /* 0x0000003f28137287 */ /* 0x000fcc0009000000 */
[----:B------:R-:W0:Y:S04]  /*ef70*/  @P0 LDC R3, c[0x0][0xbec] ;  /* 0x0002fb00ff030b82 */ /* 0x000e280000000800 */
[----:B------:R-:W-:Y:S01]  /*ef80*/  ULDC.64 UR10, c[0x0][UR17+0x220] ;  /* 0x00008800110a7abb */ /* 0x000fe20008000a00 */
[----:B------:R-:W-:Y:S01]  /*ef90*/  ULDC.64 UR8, c[0x0][UR17+0x218] ;  /* 0x0000860011087abb */ /* 0x000fe20008000a00 */
[----:B------:R-:W-:Y:S01]  /*efa0*/  ULDC.64 UR12, c[0x0][UR17+0x228] ;  /* 0x00008a00110c7abb */ /* 0x000fe20008000a00 */
[----:B------:R-:W-:Y:S01]  /*efb0*/  UIMAD UR7, UR11, UR36, URZ ;  /* 0x000000240b0772a4 */ /* 0x000fe2000f8e023f */
[----:B------:R-:W1:Y:S01]  /*efc0*/  @P0 LDC R7, c[0x0][0xbf0] ;  /* 0x0002fc00ff070b82 */ /* 0x000e620000000800 */
[----:B------:R-:W-:Y:S02]  /*efd0*/  UIMAD.WIDE.U32 UR14, UR8, UR39, URZ ;  /* 0x00000027080e72a5 */ /* 0x000fe4000f8e003f */
[----:B------:R-:W-:-:S02]  /*efe0*/  UIMAD UR18, UR9, UR39, URZ ;  /* 0x00000027091272a4 */ /* 0x000fc4000f8e023f */
[----:B------:R-:W-:Y:S02]  /*eff0*/  UIMAD.WIDE.U32 UR8, UR10, UR36, URZ ;  /* 0x000000240a0872a5 */ /* 0x000fe4000f8e003f */
[----:B------:R-:W-:Y:S02]  /*f000*/  UIMAD.WIDE.U32 UR20, UR12, UR19, URZ ;  /* 0x000000130c1472a5 */ /* 0x000fe4000f8e003f */
[----:B------:R-:W-:Y:S02]  /*f010*/  UIMAD UR12, UR13, UR19, URZ ;  /* 0x000000130d0c72a4 */ /* 0x000fe4000f8e023f */
[----:B------:R-:W-:Y:S02]  /*f020*/  UIMAD UR7, UR10, UR37, UR7 ;  /* 0x000000250a0772a4 */ /* 0x000fe4000f8e0207 */
[----:B------:R-:W-:Y:S02]  /*f030*/  UIADD3 UR14, UP0, UP1, UR8, UR14, UR4 ;  /* 0x0000000e080e7290 */ /* 0x000fe4000f91e004 */
[----:B------:R-:W-:Y:S01]  /*f040*/  UIADD3 UR8, UR12, UR21, URZ ;  /* 0x000000150c087290 */ /* 0x000fe2000fffe03f */
[----:B0-----:R-:W-:Y:S01]  /*f050*/  @P0 IMAD.HI.U32 R2, R4, R3, RZ ;  /* 0x0000000304020227 */ /* 0x001fe200078e00ff */
[----:B------:R-:W-:-:S02]  /*f060*/  UIADD3 UR11, UR18, UR15, URZ ;  /* 0x0000000f120b7290 */ /* 0x000fc4000fffe03f */
[----:B------:R-:W-:Y:S01]  /*f070*/  UIADD3 UR7, UR9, UR7, URZ ;  /* 0x0000000709077290 */ /* 0x000fe2000fffe03f */
[----:B------:R-:W-:Y:S02]  /*f080*/  IMAD.U32 R3, RZ, RZ, UR21 ;  /* 0x00000015ff037e24 */ /* 0x000fe4000f8e00ff */
[----:B------:R-:W-:Y:S01]  /*f090*/  IMAD.U32 R6, RZ, RZ, UR8 ;  /* 0x00000008ff067e24 */ /* 0x000fe2000f8e00ff */
[----:B------:R-:W-:Y:S01]  /*f0a0*/  UIADD3.X UR7, UR7, UR11, UR16, UP0, UP1 ;  /* 0x0000000b07077290 */ /* 0x000fe200087e2410 */
[----:B-1----:R-:W-:Y:S01]  /*f0b0*/  @P0 SHF.R.U32.HI R5, RZ, R7, R2 ;  /* 0x00000007ff050219 */ /* 0x002fe20000011602 */
[----:B------:R-:W-:Y:S01]  /*f0c0*/  IMAD.U32 R2, RZ, RZ, UR20 ;  /* 0x00000014ff027e24 */ /* 0x000fe2000f8e00ff */
[----:B------:R-:W-:Y:S01]  /*f0d0*/  ULDC.64 UR8, c[0x0][UR17+0x210] ;  /* 0x0000840011087abb */ /* 0x000fe20008000a00 */
[----:B------:R-:W-:Y:S01]  /*f0e0*/  ULDC.64 UR10, c[0x0][0xba8] ;  /* 0x0002ea00000a7ab9 */ /* 0x000fe20000000a00 */
[----:B------:R-:W-:Y:S01]  /*f0f0*/  @!UP2 ULDC UR10, c[0x0][0xb50] ;  /* 0x0002d400000aaab9 */ /* 0x000fe20000000800 */
[--C-:B------:R-:W-:Y:S01]  /*f100*/  IMAD.MOV R7, RZ, RZ, -R5.reuse ;  /* 0x000000ffff077224 */ /* 0x100fe200078e0a05 */
[----:B------:R-:W-:Y:S01]  /*f110*/  IADD3 R2, P0, P1, R5, UR14, R2 ;  /* 0x0000000e05027c10 */ /* 0x000fe2000f91e002 */
[----:B------:R-:W-:Y:S01]  /*f120*/  @!UP2 ULDC UR11, c[0x0][0xb54] ;  /* 0x0002d500000baab9 */ /* 0x000fe20000000800 */
[----:B------:R-:W-:Y:S01]  /*f130*/  SHF.R.S32.HI R5, RZ, 0x1f, R5 ;  /* 0x0000001fff057819 */ /* 0x000fe20000011405 */
[----:B------:R-:W-:-:S03]  /*f140*/  IMAD R7, R9, R7, R4 ;  /* 0x0000000709077224 */ /* 0x000fc600078e0204 */
[----:B------:R-:W-:Y:S01]  /*f150*/  IADD3.X R3, R5, UR7, R6, P0, P1 ;  /* 0x0000000705037c10 */ /* 0x000fe200087e2406 */
[C---:B------:R-:W-:Y:S01]  /*f160*/  IMAD R9, R7.reuse, UR9, RZ ;  /* 0x0000000907097c24 */ /* 0x040fe2000f8e02ff */
[----:B------:R-:W-:Y:S01]  /*f170*/  SHF.R.S32.HI R4, RZ, 0x1f, R7 ;  /* 0x0000001fff047819 */ /* 0x000fe20000011407 */
[----:B------:R-:W-:-:S04]  /*f180*/  IMAD.WIDE.U32 R2, R7, UR8, R2 ;  /* 0x0000000807027c25 */ /* 0x000fc8000f8e0002 */
[----:B------:R-:W-:Y:S01]  /*f190*/  IMAD R9, R4, UR8, R9 ;  /* 0x0000000804097c24 */ /* 0x000fe2000f8e0209 */
[----:B------:R-:W-:-:S03]  /*f1a0*/  LEA R4, P0, R2, UR10, 0x2 ;  /* 0x0000000a02047c11 */ /* 0x000fc6000f8010ff */
[----:B------:R-:W-:-:S05]  /*f1b0*/  IMAD.IADD R3, R3, 0x1, R9 ;  /* 0x0000000103037824 */ /* 0x000fca00078e0209 */
[----:B------:R-:W-:Y:S01]  /*f1c0*/  LEA.HI.X R5, R2, UR11, R3, 0x2, P0 ;  /* 0x0000000b02057c11 */ /* 0x000fe200080f1403 */
[----:B------:R-:W-:-:S05]  /*f1d0*/  IMAD.MOV.U32 R3, RZ, RZ, -0x800000 ;  /* 0xff800000ff037424 */ /* 0x000fca00078e00ff */
[----:B------:R0:W-:Y:S02]  /*f1e0*/  STG.E desc[UR48][R4.64], R3 ;  /* 0x0000000304007986 */ /* 0x0001e4000c101930 */
.L_x_180:
[----:B------:R-:W-:Y:S05]  /*f1f0*/  BSYNC B1 ;  /* 0x0000000000017941 */ /* 0x000fea0003800000 */
.L_x_179:
[----:B------:R-:W-:-:S06]  /*f200*/  UISETP.GT.AND UP0, UPT, UR44, 0x1, UPT ;  /* 0x000000012c00788c */ /* 0x000fcc000bf04270 */
[----:B------:R-:W-:-:S13]  /*f210*/  PLOP3.LUT P0, PT, PT, PT, UP0, 0x80, 0x0 ;  /* 0x000000000000781c */ /* 0x000fda0003f0f008 */
[----:B------:R-:W-:Y:S05]  /*f220*/  @P0 BRA `(.L_x_175) ;  /* 0x0000000400c00947 */ /* 0x000fea0003800000 */
[----:B------:R-:W1:Y:S01]  /*f230*/  LDC R11, c[0x0][0xbe8] ;  /* 0x0002fa00ff0b7b82 */ /* 0x000e620000000800 */
[----:B------:R-:W-:Y:S01]  /*f240*/  SHF.R.S32.HI R8, RZ, 0x1f, R10 ;  /* 0x0000001fff087819 */ /* 0x000fe2000001140a */
[----:B------:R-:W-:Y:S01]  /*f250*/  ULDC.64 UR10, c[0x0][0xaa0] ;  /* 0x0002a800000a7ab9 */ /* 0x000fe20000000a00 */
[----:B0-----:R-:W-:Y:S01]  /*f260*/  IMAD.U32 R5, RZ, RZ, UR42 ;  /* 0x0000002aff057e24 */ /* 0x001fe2000f8e00ff */
[----:B------:R-:W-:Y:S01]  /*f270*/  UIMAD UR7, UR16, UR10, URZ ;  /* 0x0000000a100772a4 */ /* 0x000fe2000f8e023f */
[----:B------:R-:W-:Y:S01]  /*f280*/  LEA.HI R8, R8, R10, RZ, 0x3 ;  /* 0x0000000a08087211 */ /* 0x000fe200078f18ff */
[----:B------:R-:W-:Y:S01]  /*f290*/  UIMAD.WIDE.U32 UR8, UR4, UR10, URZ ;  /* 0x0000000a040872a5 */ /* 0x000fe2000f8e003f */
[----:B------:R-:W-:Y:S01]  /*f2a0*/  BSSY B1, `(.L_x_181) ;  /* 0x000003e000017945 */ /* 0x000fe20003800000 */
[----:B------:R-:W-:Y:S01]  /*f2b0*/  UIMAD UR7, UR4, UR11, UR7 ;  /* 0x0000000b040772a4 */ /* 0x000fe2000f8e0207 */
[----:B------:R-:W-:Y:S02]  /*f2c0*/  SHF.R.S32.HI R8, RZ, 0x3, R8 ;  /* 0x00000003ff087819 */ /* 0x000fe40000011408 */
[----:B------:R-:W-:Y:S01]  /*f2d0*/  ULDC.64 UR10, c[0x0][0xae8] ;  /* 0x0002ba00000a7ab9 */ /* 0x000fe20000000a00 */
[----:B------:R-:W-:Y:S01]  /*f2e0*/  UIADD3 UR9, UR9, UR7, URZ ;  /* 0x0000000709097290 */ /* 0x000fe2000fffe03f */
[----:B------:R-:W-:Y:S01]  /*f2f0*/  SHF.R.S32.HI R10, RZ, 0x1f, R17 ;  /* 0x0000001fff0a7819 */ /* 0x000fe20000011411 */
[----:B------:R-:W-:Y:S01]  /*f300*/  IMAD R2, R18, 0x20, R8 ;  /* 0x0000002012027824 */ /* 0x000fe200078e0208 */
[----:B------:R-:W-:Y:S01]  /*f310*/  SHF.R.S32.HI R12, RZ, 0x1f, R16 ;  /* 0x0000001fff0c7819 */ /* 0x000fe20000011410 */
[----:B------:R-:W-:-:S02]  /*f320*/  UIMAD.WIDE.U32 UR8, UR39, UR10, UR8 ;  /* 0x0000000a270872a5 */ /* 0x000fc4000f8e0008 */
[----:B------:R-:W-:Y:S02]  /*f330*/  IMAD R6, R5, 0x80, R2 ;  /* 0x0000008005067824 */ /* 0x000fe400078e0202 */
[----:B------:R-:W-:Y:S02]  /*f340*/  UIMAD UR9, UR39, UR11, UR9 ;  /* 0x0000000b270972a4 */ /* 0x000fe4000f8e0209 */
[----:B------:R-:W-:Y:S01]  /*f350*/  IMAD.MOV.U32 R5, RZ, RZ, R6 ;  /* 0x000000ffff057224 */ /* 0x000fe200078e0006 */
[----:B------:R-:W-:Y:S01]  /*f360*/  ULDC.64 UR10, c[0x0][0xaf0] ;  /* 0x0002bc00000a7ab9 */ /* 0x000fe20000000a00 */
[----:B-1----:R-:W-:Y:S01]  /*f370*/  ISETP.NE.AND P0, PT, R11, 0x1, PT ;  /* 0x000000010b00780c */ /* 0x002fe20003f05270 */
[----:B------:R-:W-:-:S04]  /*f380*/  UIMAD UR37, UR37, UR10, URZ ;  /* 0x0000000a252572a4 */ /* 0x000fc8000f8e023f */
[----:B------:R-:W-:Y:S02]  /*f390*/  UIMAD UR4, UR36, UR11, UR37 ;  /* 0x0000000b240472a4 */ /* 0x000fe4000f8e0225 */
[----:B------:R-:W-:-:S03]  /*f3a0*/  UIMAD.WIDE.U32 UR36, UR36, UR10, UR8 ;  /* 0x0000000a242472a5 */ /* 0x000fc6000f8e0008 */
[----:B------:R-:W-:Y:S01]  /*f3b0*/  ULDC.64 UR8, c[0x0][0xae0] ;  /* 0x0002b80000087ab9 */ /* 0x000fe20000000a00 */
[----:B------:R-:W-:Y:S02]  /*f3c0*/  UIADD3 UR4, UR37, UR4, URZ ;  /* 0x0000000425047290 */ /* 0x000fe4000fffe03f */
[----:B------:R-:W0:Y:S08]  /*f3d0*/  @P0 LDC R3, c[0x0][0xbec] ;  /* 0x0002fb00ff030b82 */ /* 0x000e300000000800 */
[----:B------:R-:W1:Y:S01]  /*f3e0*/  @P0 LDC R7, c[0x0][0xbf0] ;  /* 0x0002fc00ff070b82 */ /* 0x000e620000000800 */
[----:B0-----:R-:W-:-:S04]  /*f3f0*/  @P0 IMAD.HI.U32 R2, R6, R3, RZ ;  /* 0x0000000306020227 */ /* 0x001fc800078e00ff */
[----:B------:R-:W-:Y:S02]  /*f400*/  IMAD.U32 R3, RZ, RZ, UR37 ;  /* 0x00000025ff037e24 */ /* 0x000fe4000f8e00ff */
[----:B------:R-:W-:Y:S01]  /*f410*/  IMAD.U32 R3, RZ, RZ, UR4 ;  /* 0x00000004ff037e24 */ /* 0x000fe2000f8e00ff */
[----:B-1----:R-:W-:-:S04]  /*f420*/  @P0 SHF.R.U32.HI R5, RZ, R7, R2 ;  /* 0x00000007ff050219 */ /* 0x002fc80000011602 */
[--C-:B------:R-:W-:Y:S01]  /*f430*/  SHF.R.S32.HI R2, RZ, 0x1f, R5.reuse ;  /* 0x0000001fff027819 */ /* 0x100fe20000011405 */
[----:B------:R-:W-:-:S04]  /*f440*/  IMAD.MOV R7, RZ, RZ, -R5 ;  /* 0x000000ffff077224 */ /* 0x000fc800078e0a05 */
        /* <DEDUP_REMOVED lines=11> */
[----:B-----5:R-:W-:Y:S02]  /*f500*/  IMAD R11, R0, R11, RZ ;  /* 0x0000000b000b7224 */ /* 0x020fe400078e02ff */
[----:B------:R-:W-:-:S02]  /*f510*/  IMAD R5, R7, UR9, R4 ;  /* 0x0000000907057c24 */ /* 0x000fc4000f8e0204 */
[----:B------:R-:W-:Y:S01]  /*f520*/  IMAD.WIDE.U32 R2, R7, UR8, R2 ;  /* 0x0000000807027c25 */ /* 0x000fe2000f8e0002 */
[C---:B------:R-:W-:Y:S01]  /*f530*/  ISETP.GE.AND P2, PT, R6.reuse, R11, PT ;  /* 0x0000000b0600720c */ /* 0x040fe20003f46270 */
[----:B------:R-:W-:Y:S02]  /*f540*/  ULDC.64 UR8, c[0x0][0xa80] ;  /* 0x0002a00000087ab9 */ /* 0x000fe40000000a00 */
[----:B------:R-:W-:Y:S01]  /*f550*/  VIADD R0, R6, 0x20 ;  /* 0x0000002006007836 */ /* 0x000fe20000000000 */
[----:B------:R-:W-:Y:S01]  /*f560*/  LEA R4, P3, R2, UR8, 0x1 ;  /* 0x0000000802047c11 */ /* 0x000fe2000f8608ff */
[----:B------:R-:W-:-:S03]  /*f570*/  IMAD.IADD R3, R3, 0x1, R5 ;  /* 0x0000000103037824 */ /* 0x000fc600078e0205 */
[-C--:B------:R-:W-:Y:S01]  /*f580*/  ISETP.GE.AND P1, PT, R0, R11.reuse, PT ;  /* 0x0000000b0000720c */ /* 0x080fe20003f26270 */
[----:B------:R-:W-:Y:S01]  /*f590*/  VIADD R0, R6, 0x40 ;  /* 0x0000004006007836 */ /* 0x000fe20000000000 */
[----:B------:R-:W-:Y:S02]  /*f5a0*/  LEA.HI.X R5, R2, UR9, R3, 0x1, P3 ;  /* 0x0000000902057c11 */ /* 0x000fe400098f0c03 */
[----:B------:R0:W1:Y:S02]  /*f5b0*/  SHFL.IDX PT, R2, R4, RZ, 0x181f ;  /* 0x00181fff04027589 */ /* 0x00006400000e0000 */
[----:B------:R-:W-:Y:S02]  /*f5c0*/  ISETP.GE.AND P0, PT, R0, R11, PT ;  /* 0x0000000b0000720c */ /* 0x000fe40003f06270 */
[----:B------:R0:W2:Y:S01]  /*f5d0*/  SHFL.IDX PT, R0, R5, RZ, 0x181f ;  /* 0x00181fff05007589 */ /* 0x0000a200000e0000 */
[----:B------:R-:W-:Y:S10]  /*f5e0*/  @P2 BRA `(.L_x_182) ;  /* 0x0000000000242947 */ /* 0x000ff40003800000 */
[----:B------:R-:W-:Y:S02]  /*f5f0*/  ULDC UR4, c[0x0][0xac8] ;  /* 0x0002b20000047ab9 */ /* 0x000fe40000000800 */
[----:B------:R-:W-:Y:S02]  /*f600*/  ISETP.GE.AND P4, PT, R16, UR4, PT ;  /* 0x0000000410007c0c */ /* 0x000fe4000bf86270 */
[----:B------:R-:W-:-:S11]  /*f610*/  ISETP.GE.AND P5, PT, R17, UR4, PT ;  /* 0x0000000411007c0c */ /* 0x000fd6000bfa6270 */
[CC--:B-1----:R-:W-:Y:S02]  /*f620*/  @!P4 LEA R8, P2, R16.reuse, R2.reuse, 0x1 ;  /* 0x000000021008c211 */ /* 0x0c2fe400078408ff */
[C---:B------:R-:W-:Y:S02]  /*f630*/  @!P5 LEA R2, P3, R17.reuse, R2, 0x1 ;  /* 0x000000021102d211 */ /* 0x040fe400078608ff */
[-C--:B--2---:R-:W-:Y:S02]  /*f640*/  @!P4 LEA.HI.X R9, R16, R0.reuse, R12, 0x1, P2 ;  /* 0x000000001009c211 */ /* 0x084fe400010f0c0c */
[----:B------:R-:W-:-:S03]  /*f650*/  @!P5 LEA.HI.X R3, R17, R0, R10, 0x1, P3 ;  /* 0x000000001103d211 */ /* 0x000fc600018f0c0a */
[----:B------:R3:W-:Y:S04]  /*f660*/  @!P4 ST.E.128 desc[UR48][R8.64], RZ ;  /* 0x000000ff0800c985 */ /* 0x0007e8000c101d30 */
[----:B------:R3:W-:Y:S02]  /*f670*/  @!P5 ST.E.128 desc[UR48][R2.64], RZ ;  /* 0x000000ff0200d985 */ /* 0x0007e4000c101d30 */
.L_x_182:
[----:B------:R-:W-:Y:S05]  /*f680*/  BSYNC B1 ;  /* 0x0000000000017941 */ /* 0x000fea0003800000 */
.L_x_181:
[----:B--2---:R2:W4:Y:S01]  /*f690*/  SHFL.IDX PT, R0, R5, 0x1, 0x181f ;  /* 0x00381f0005007f89 */ /* 0x00452200000e0000 */
[----:B------:R-:W-:Y:S03]  /*f6a0*/  BSSY B1, `(.L_x_183) ;  /* 0x000000c000017945 */ /* 0x000fe60003800000 */
[----:B-1-3--:R2:W1:Y:S01]  /*f6b0*/  SHFL.IDX PT, R2, R4, 0x1, 0x181f ;  /* 0x00381f0004027f89 */ /* 0x00a46200000e0000 */
[----:B------:R-:W-:Y:S05]  /*f6c0*/  @P1 BRA `(.L_x_184) ;  /* 0x0000000000241947 */ /* 0x000fea0003800000 */
[----:B------:R-:W-:Y:S02]  /*f6d0*/  ULDC UR4, c[0x0][0xac8] ;  /* 0x0002b20000047ab9 */ /* 0x000fe40000000800 */
[----:B------:R-:W-:Y:S02]  /*f6e0*/  ISETP.GE.AND P3, PT, R16, UR4, PT ;  /* 0x0000000410007c0c */ /* 0x000fe4000bf66270 */
[----:B------:R-:W-:-:S11]  /*f6f0*/  ISETP.GE.AND P4, PT, R17, UR4, PT ;  /* 0x0000000411007c0c */ /* 0x000fd6000bf86270 */
[CC--:B-1----:R-:W-:Y:S02]  /*f700*/  @!P3 LEA R8, P1, R16.reuse, R2.reuse, 0x1 ;  /* 0x000000021008b211 */ /* 0x0c2fe400078208ff */
[C---:B------:R-:W-:Y:S02]  /*f710*/  @!P4 LEA R2, P2, R17.reuse, R2, 0x1 ;  /* 0x000000021102c211 */ /* 0x040fe400078408ff */
[-C--:B----4-:R-:W-:Y:S02]  /*f720*/  @!P3 LEA.HI.X R9, R16, R0.reuse, R12, 0x1, P1 ;  /* 0x000000001009b211 */ /* 0x090fe400008f0c0c */
[----:B------:R-:W-:-:S03]  /*f730*/  @!P4 LEA.HI.X R3, R17, R0, R10, 0x1, P2 ;  /* 0x000000001103c211 */ /* 0x000fc600010f0c0a */
[----:B------:R3:W-:Y:S04]  /*f740*/  @!P3 ST.E.128 desc[UR48][R8.64], RZ ;  /* 0x000000ff0800b985 */ /* 0x0007e8000c101d30 */
[----:B------:R3:W-:Y:S02]  /*f750*/  @!P4 ST.E.128 desc[UR48][R2.64], RZ ;  /* 0x000000ff0200c985 */ /* 0x0007e4000c101d30 */
.L_x_184:
[----:B------:R-:W-:Y:S05]  /*f760*/  BSYNC B1 ;  /* 0x0000000000017941 */ /* 0x000fea0003800000 */
.L_x_183:
[----:B----4-:R4:W0:Y:S01]  /*f770*/  SHFL.IDX PT, R0, R5, 0x2, 0x181f ;  /* 0x00581f0005007f89 */ /* 0x01082200000e0000 */
        /* <DEDUP_REMOVED lines=8> */
[-C--:B0-----:R-:W-:Y:S02]  /*f800*/  @!P2 LEA.HI.X R9, R16, R0.reuse, R12, 0x1, P0 ;  /* 0x000000001009a211 */ /* 0x081fe400000f0c0c */
[----:B------:R-:W-:-:S03]  /*f810*/  @!P3 LEA.HI.X R3, R17, R0, R10, 0x1, P1 ;  /* 0x000000001103b211 */ /* 0x000fc600008f0c0a */
[----:B------:R3:W-:Y:S04]  /*f820*/  @!P2 ST.E.128 desc[UR48][R8.64], RZ ;  /* 0x000000ff0800a985 */ /* 0x0007e8000c101d30 */
[----:B------:R3:W-:Y:S02]  /*f830*/  @!P3 ST.E.128 desc[UR48][R2.64], RZ ;  /* 0x000000ff0200b985 */ /* 0x0007e4000c101d30 */
.L_x_186:
[----:B------:R-:W-:Y:S05]  /*f840*/  BSYNC B1 ;  /* 0x0000000000017941 */ /* 0x000fea0003800000 */
.L_x_185:
[----:B0-----:R-:W-:Y:S01]  /*f850*/  VIADD R0, R6, 0x60 ;  /* 0x0000006006007836 */ /* 0x001fe20000000000 */
[----:B--2-4-:R-:W0:Y:S04]  /*f860*/  SHFL.IDX PT, R5, R5, 0x3, 0x181f ;  /* 0x00781f0005057f89 */ /* 0x014e2800000e0000 */
[----:B------:R-:W-:Y:S01]  /*f870*/  ISETP.GE.AND P0, PT, R0, R11, PT ;  /* 0x0000000b0000720c */ /* 0x000fe20003f06270 */
[----:B-1-3--:R1:W2:-:S12]  /*f880*/  SHFL.IDX PT, R2, R4, 0x3, 0x181f ;  /* 0x00781f0004027f89 */ /* 0x00a29800000e0000 */
[----:B-1----:R-:W-:Y:S05]  /*f890*/  @P0 BRA `(.L_x_175) ;  /* 0x0000000000240947 */ /* 0x002fea0003800000 */
[----:B------:R-:W-:Y:S02]  /*f8a0*/  ULDC UR4, c[0x0][0xac8] ;  /* 0x0002b20000047ab9 */ /* 0x000fe40000000800 */
[----:B------:R-:W-:Y:S02]  /*f8b0*/  ISETP.GE.AND P2, PT, R16, UR4, PT ;  /* 0x0000000410007c0c */ /* 0x000fe4000bf46270 */
[----:B------:R-:W-:-:S11]  /*f8c0*/  ISETP.GE.AND P3, PT, R17, UR4, PT ;  /* 0x0000000411007c0c */ /* 0x000fd6000bf66270 */
[CC--:B--2---:R-:W-:Y:S02]  /*f8d0*/  @!P2 LEA R6, P0, R16.reuse, R2.reuse, 0x1 ;  /* 0x000000021006a211 */ /* 0x0c4fe400078008ff */
[C---:B------:R-:W-:Y:S02]  /*f8e0*/  @!P3 LEA R2, P1, R17.reuse, R2, 0x1 ;  /* 0x000000021102b211 */ /* 0x040fe400078208ff */
[-C--:B0-----:R-:W-:Y:S02]  /*f8f0*/  @!P2 LEA.HI.X R7, R16, R5.reuse, R12, 0x1, P0 ;  /* 0x000000051007a211 */ /* 0x081fe400000f0c0c */
[----:B------:R-:W-:-:S03]  /*f900*/  @!P3 LEA.HI.X R3, R17, R5, R10, 0x1, P1 ;  /* 0x000000051103b211 */ /* 0x000fc600008f0c0a */
[----:B------:R0:W-:Y:S04]  /*f910*/  @!P2 ST.E.128 desc[UR48][R6.64], RZ ;  /* 0x000000ff0600a985 */ /* 0x0001e8000c101d30 */
[----:B------:R0:W-:Y:S02]  /*f920*/  @!P3 ST.E.128 desc[UR48][R2.64], RZ ;  /* 0x000000ff0200b985 */ /* 0x0001e4000c101d30 */
.L_x_175:
[----:B------:R-:W-:Y:S05]  /*f930*/  BSYNC B0 ;  /* 0x0000000000007941 */ /* 0x000fea0003800000 */
.L_x_165:
[----:B------:R-:W-:Y:S02]  /*f940*/  ULDC UR4, c[0x0][0xc3c] ;  /* 0x00030f0000047ab9 */ /* 0x000fe40000000800 */
[----:B------:R-:W-:-:S13]  /*f950*/  ISETP.GE.AND P0, PT, R35, UR4, PT ;  /* 0x0000000423007c0c */ /* 0x000fda000bf06270 */
[----:B------:R-:W-:Y:S05]  /*f960*/  @!P0 BRA `(.L_x_187) ;  /* 0xffffff1400c08947 */ /* 0x000fea000383ffff */
[----:B------:R-:W-:Y:S05]  /*f970*/  EXIT ;  /* 0x000000000000794d */ /* 0x000fea0003800000 */
.L_x_138:
[----:B------:R-:W-:-:S08]  /*f980*/  NOP ;  /* 0x0000000000007918 */ /* 0x000fd00000000000 */
[----:B------:R-:W0:-:S00]  /*f990*/  USETMAXREG.DEALLOC.CTAPOOL 0x18 ;  /* 0x00000018000079c8 */ /* 0x000e0000080e0500 */
[----:B0-----:R-:W2:Y:S01]  /*f9a0*/  LDL.LU R2, [R1+0xc] ;  /* 0x00000c0001027983 */ /* 0x001ea20000300800 */
[----:B------:R-:W-:Y:S01]  /*f9b0*/  LOP3.LUT R0, R0, 0x3, RZ, 0xc0, !PT ;  /* 0x0000000300007812 */ /* 0x000fe200078ec0ff */
[----:B------:R-:W-:-:S05]  /*f9c0*/  IMAD.MOV.U32 R6, RZ, RZ, RZ ;  /* 0x000000ffff067224 */ /* 0x000fca00078e00ff */
[----:B------:R-:W0:Y:S02]  /*f9d0*/  SHFL.IDX PT, R0, R0, RZ, 0x1f ;  /* 0x00001fff00007589 */ /* 0x000e2400000e0000 */
[----:B0-----:R-:W-:Y:S02]  /*f9e0*/  ISETP.NE.AND P0, PT, R0, RZ, PT ;  /* 0x000000ff0000720c */ /* 0x001fe40003f05270 */
[----:B--2---:R-:W-:-:S11]  /*f9f0*/  LOP3.LUT R2, R2, 0xfffffffd, RZ, 0xc0, !PT ;  /* 0xfffffffd02027812 */ /* 0x004fd600078ec0ff */
[----:B------:R-:W-:-:S05]  /*fa00*/  @P0 LOP3.LUT R2, R2, 0x2, RZ, 0xfc, !PT ;  /* 0x0000000202020812 */ /* 0x000fca00078efcff */
[----:B------:R0:W-:Y:S01]  /*fa10*/  STL [R1+0xc], R2 ;  /* 0x00000c0201007387 */ /* 0x0001e20000100800 */
[----:B------:R-:W-:Y:S05]  /*fa20*/  @!P0 BRA `(.L_x_188) ;  /* 0x00000000002c8947 */ /* 0x000fea0003800000 */
[----:B------:R-:W1:Y:S08]  /*fa30*/  S2UR UR5, SR_CgaCtaId ;  /* 0x00000000000579c3 */ /* 0x000e700000008800 */
[----:B------:R-:W-:Y:S06]  /*fa40*/  BAR.SYNC.DEFER_BLOCKING 0x5, 0x180 ;  /* 0x0146000000007b1d */ /* 0x000fec0000010000 */
[----:B------:R-:W-:-:S02]  /*fa50*/  UMOV UR4, 0x400 ;  /* 0x0000040000047882 */ /* 0x000fc40000000000 */
[----:B-1----:R-:W-:-:S09]  /*fa60*/  ULEA UR4, UR5, UR4, 0x18 ;  /* 0x0000000405047291 */ /* 0x002fd2000f8ec03f */
[----:B------:R-:W1:Y:S04]  /*fa70*/  LDS.128 R4, [UR4+0x2e8d0] ;  /* 0x02e8d004ff047984 */ /* 0x000e680008000c00 */
[----:B-1----:R1:W-:Y:S01]  /*fa80*/  STL.64 [R1+0x10], R4 ;  /* 0x0000100401007387 */ /* 0x0023e20000100a00 */
[----:B------:R-:W-:-:S03]  /*fa90*/  IMAD.MOV.U32 R0, RZ, RZ, R7 ;  /* 0x000000ffff007224 */ /* 0x000fc600078e0007 */
[----:B------:R1:W-:Y:S02]  /*faa0*/  STL [R1+0x18], R6 ;  /* 0x0000180601007387 */ /* 0x0003e40000100800 */
[----:B------:R-:W-:Y:S01]  /*fab0*/  R2UR UR43, R0 ;  /* 0x00000000002b72ca */ /* 0x000fe200000e0000 */
[----:B------:R-:W-:Y:S06]  /*fac0*/  BAR.ARV 0x4, 0x180 ;  /* 0x0106000000007b1d */ /* 0x000fec0000002000 */
[----:B------:R-:W-:Y:S08]  /*fad0*/  BRA `(.L_x_189) ;  /* 0x0000000800b07947 */ /* 0x000ff00003800000 */
.L_x_188:
[----:B------:R-:W1:Y:S01]  /*fae0*/  S2R R0, SR_TID.X ;  /* 0x0000000000007919 */ /* 0x000e620000002100 */
[----:B------:R-:W-:Y:S01]  /*faf0*/  ULDC UR4, c[0x0][0xc3c] ;  /* 0x00030f0000047ab9 */ /* 0x000fe20000000800 */
[----:B-1----:R-:W-:-:S04]  /*fb00*/  LOP3.LUT R0, R0, 0x1f, RZ, 0xc0, !PT ;  /* 0x0000001f00007812 */ /* 0x002fc800078ec0ff */
[----:B------:R-:W-:-:S04]  /*fb10*/  ISETP.NE.AND P0, PT, R0, 0x1f, PT ;  /* 0x0000001f0000780c */ /* 0x000fc80003f05270 */
[----:B------:R-:W-:-:S13]  /*fb20*/  ISETP.GE.OR P1, PT, R0, UR4, !P0 ;  /* 0x0000000400007c0c */ /* 0x000fda000c726670 */
[----:B0-----:R-:W0:Y:S08]  /*fb30*/  @!P1 LDC.64 R2, c[0x0][0xc80] ;  /* 0x00032000ff029b82 */ /* 0x001e300000000a00 */
[----:B------:R-:W1:Y:S01]  /*fb40*/  @!P1 LDC.64 R4, c[0x0][0xc78] ;  /* 0x00031e00ff049b82 */ /* 0x000e620000000a00 */
[----:B0-----:R-:W-:-:S05]  /*fb50*/  @!P1 IMAD.WIDE.U32 R2, R0, 0x4, R2 ;  /* 0x0000000400029825 */ /* 0x001fca00078e0002 */
[----:B------:R1:W2:Y:S02]  /*fb60*/  @!P1 LDG.E R6, desc[UR48][R2.64] ;  /* 0x0000003002069981 */ /* 0x0002a4000c1e1900 */
[----:B-1----:R-:W-:-:S04]  /*fb70*/  @!P1 IMAD.WIDE.U32 R2, R0, 0x4, R4 ;  /* 0x0000000400029825 */ /* 0x002fc800078e0004 */
[----:B------:R-:W-:-:S06]  /*fb80*/  IMAD.MOV.U32 R5, RZ, RZ, RZ ;  /* 0x000000ffff057224 */ /* 0x000fcc00078e00ff */
[----:B------:R-:W2:Y:S01]  /*fb90*/  @!P1 LDG.E R5, desc[UR48][R2.64] ;  /* 0x0000003002059981 */ /* 0x000ea2000c1e1900 */
[C---:B------:R-:W-:Y:S01]  /*fba0*/  ISETP.NE.AND P1, PT, R0.reuse, RZ, PT ;  /* 0x000000ff0000720c */ /* 0x040fe20003f25270 */
[----:B------:R-:W-:Y:S01]  /*fbb0*/  UMOV UR43, URZ ;  /* 0x0000003f002b7c82 */ /* 0x000fe20008000000 */
[C---:B------:R-:W-:Y:S02]  /*fbc0*/  ISETP.GE.U32.AND P2, PT, R0.reuse, 0x2, PT ;  /* 0x000000020000780c */ /* 0x040fe40003f46070 */
[C---:B------:R-:W-:Y:S02]  /*fbd0*/  ISETP.GE.U32.AND P3, PT, R0.reuse, 0x4, PT ;  /* 0x000000040000780c */ /* 0x040fe40003f66070 */
[C---:B------:R-:W-:Y:S02]  /*fbe0*/  ISETP.GE.U32.AND P4, PT, R0.reuse, 0x8, PT ;  /* 0x000000080000780c */ /* 0x040fe40003f86070 */
[----:B------:R-:W-:Y:S01]  /*fbf0*/  ISETP.GE.U32.AND P5, PT, R0, 0x10, PT ;  /* 0x000000100000780c */ /* 0x000fe20003fa6070 */
[----:B--2---:R-:W-:-:S05]  /*fc00*/  IMAD R4, R6, R5, RZ ;  /* 0x0000000506047224 */ /* 0x004fca00078e02ff */
[----:B------:R-:W0:Y:S02]  /*fc10*/  SHFL.UP PT, R7, R4, 0x1, RZ ;  /* 0x0420000004077989 */ /* 0x000e2400000e00ff */
[----:B0-----:R-:W-:-:S05]  /*fc20*/  SEL R7, R7, RZ, P1 ;  /* 0x000000ff07077207 */ /* 0x001fca0000800000 */
[----:B------:R-:W-:-:S05]  /*fc30*/  IMAD.IADD R7, R4, 0x1, R7 ;  /* 0x0000000104077824 */ /* 0x000fca00078e0207 */
[----:B------:R-:W0:Y:S02]  /*fc40*/  SHFL.UP PT, R8, R7, 0x2, RZ ;  /* 0x0440000007087989 */ /* 0x000e2400000e00ff */
[----:B0-----:R-:W-:-:S05]  /*fc50*/  SEL R8, R8, RZ, P2 ;  /* 0x000000ff08087207 */ /* 0x001fca0001000000 */
[----:B------:R-:W-:Y:S02]  /*fc60*/  IMAD.IADD R8, R7, 0x1, R8 ;  /* 0x0000000107087824 */ /* 0x000fe400078e0208 */
[----:B------:R-:W0:Y:S03]  /*fc70*/  S2R R7, SR_CTAID.X ;  /* 0x0000000000077919 */ /* 0x000e260000002500 */
[----:B------:R-:W1:Y:S02]  /*fc80*/  SHFL.UP PT, R9, R8, 0x4, RZ ;  /* 0x0480000008097989 */ /* 0x000e6400000e00ff */
[----:B-1----:R-:W-:-:S05]  /*fc90*/  SEL R9, R9, RZ, P3 ;  /* 0x000000ff09097207 */ /* 0x002fca0001800000 */
[----:B------:R-:W-:-:S05]  /*fca0*/  IMAD.IADD R3, R8, 0x1, R9 ;  /* 0x0000000108037824 */ /* 0x000fca00078e0209 */
[----:B------:R-:W1:Y:S02]  /*fcb0*/  SHFL.UP PT, R2, R3, 0x8, RZ ;  /* 0x0500000003027989 */ /* 0x000e6400000e00ff */
[----:B-1----:R-:W-:-:S05]  /*fcc0*/  SEL R2, R2, RZ, P4 ;  /* 0x000000ff02027207 */ /* 0x002fca0002000000 */
[----:B------:R-:W-:-:S05]  /*fcd0*/  IMAD.IADD R4, R3, 0x1, R2 ;  /* 0x0000000103047824 */ /* 0x000fca00078e0202 */
[----:B------:R-:W1:Y:S02]  /*fce0*/  SHFL.UP PT, R2, R4, 0x10, RZ ;  /* 0x0600000004027989 */ /* 0x000e6400000e00ff */
[----:B-1----:R-:W-:Y:S02]  /*fcf0*/  SEL R9, R2, RZ, P5 ;  /* 0x000000ff02097207 */ /* 0x002fe40002800000 */
[----:B------:R-:W1:Y:S03]  /*fd00*/  LDC R2, c[0x0][0xc38] ;  /* 0x00030e00ff027b82 */ /* 0x000e660000000800 */
[----:B------:R-:W-:-:S05]  /*fd10*/  IMAD.IADD R9, R4, 0x1, R9 ;  /* 0x0000000104097824 */ /* 0x000fca00078e0209 */
[----:B------:R-:W1:Y:S02]  /*fd20*/  SHFL.IDX PT, R11, R9, 0x1f, 0x1f ;  /* 0x03e01f00090b7f89 */ /* 0x000e6400000e0000 */
[----:B-1----:R-:W-:-:S04]  /*fd30*/  IMAD R8, R11, R2, RZ ;  /* 0x000000020b087224 */ /* 0x002fc800078e02ff */
[----:B------:R-:W-:Y:S01]  /*fd40*/  IMAD.MOV.U32 R11, RZ, RZ, R8 ;  /* 0x000000ffff0b7224 */ /* 0x000fe200078e0008 */
[----:B0-----:R-:W-:-:S13]  /*fd50*/  ISETP.GT.AND P6, PT, R8, R7, PT ;  /* 0x000000070800720c */ /* 0x001fda0003fc4270 */
[----:B------:R-:W-:Y:S05]  /*fd60*/  @P6 BRA `(.L_x_190) ;  /* 0x0000000000a46947 */ /* 0x000fea0003800000 */
[----:B------:R-:W-:Y:S01]  /*fd70*/  IMAD.MOV.U32 R8, RZ, RZ, R11 ;  /* 0x000000ffff087224 */ /* 0x000fe200078e000b */
[----:B------:R-:W-:Y:S01]  /*fd80*/  UMOV UR43, URZ ;  /* 0x0000003f002b7c82 */ /* 0x000fe20008000000 */
[----:B------:R-:W-:-:S05]  /*fd90*/  ULDC UR5, c[0x0][0xc3c] ;  /* 0x00030f0000057ab9 */ /* 0x000fca0000000800 */
.L_x_192:
[----:B------:R-:W-:-:S03]  /*fda0*/  UIADD3 UR4, UR43, 0x1f, URZ ;  /* 0x0000001f2b047890 */ /* 0x000fc6000fffe03f */
[----:B------:R-:W-:Y:S01]  /*fdb0*/  ULDC UR43, c[0x0][0xc3c] ;  /* 0x00030f00002b7ab9 */ /* 0x000fe20000000800 */
[----:B------:R-:W-:-:S06]  /*fdc0*/  UISETP.GE.AND UP0, UPT, UR4, UR5, UPT ;  /* 0x000000050400728c */ /* 0x000fcc000bf06270 */
[----:B------:R-:W-:-:S13]  /*fdd0*/  PLOP3.LUT P6, PT, PT, PT, UP0, 0x40, 0x0 ;  /* 0x000000000000781c */ /* 0x000fda0003fce808 */
[----:B------:R-:W-:Y:S05]  /*fde0*/  @!P6 BRA `(.L_x_191) ;  /* 0x0000000400b4e947 */ /* 0x000fea0003800000 */
[----:B------:R-:W-:Y:S01]  /*fdf0*/  UMOV UR43, UR4 ;  /* 0x00000004002b7c82 */ /* 0x000fe20008000000 */
[----:B------:R-:W-:Y:S02]  /*fe00*/  IMAD.MOV.U32 R6, RZ, RZ, RZ ;  /* 0x000000ffff067224 */ /* 0x000fe400078e00ff */
[----:B------:R-:W-:-:S05]  /*fe10*/  VIADD R9, R0, UR43 ;  /* 0x0000002b00097c36 */ /* 0x000fca0008000000 */
[----:B------:R-:W-:-:S13]  /*fe20*/  ISETP.GE.OR P6, PT, R9, UR5, !P0 ;  /* 0x0000000509007c0c */ /* 0x000fda000c7c6670 */
[----:B------:R-:W0:Y:S08]  /*fe30*/  @!P6 LDC.64 R2, c[0x0][0xc80] ;  /* 0x00032000ff02eb82 */ /* 0x000e300000000a00 */
[----:B------:R-:W1:Y:S01]  /*fe40*/  @!P6 LDC.64 R4, c[0x0][0xc78] ;  /* 0x00031e00ff04eb82 */ /* 0x000e620000000a00 */
[----:B0-----:R-:W-:-:S05]  /*fe50*/  @!P6 IMAD.WIDE R2, R9, 0x4, R2 ;  /* 0x000000040902e825 */ /* 0x001fca00078e0202 */
[----:B------:R1:W2:Y:S02]  /*fe60*/  @!P6 LDG.E R6, desc[UR48][R2.64] ;  /* 0x000000300206e981 */ /* 0x0002a4000c1e1900 */
[----:B-1----:R-:W-:-:S04]  /*fe70*/  @!P6 IMAD.WIDE R2, R9, 0x4, R4 ;  /* 0x000000040902e825 */ /* 0x002fc800078e0204 */
[----:B------:R-:W-:-:S06]  /*fe80*/  IMAD.MOV.U32 R5, RZ, RZ, RZ ;  /* 0x000000ffff057224 */ /* 0x000fcc00078e00ff */
[----:B------:R-:W2:Y:S02]  /*fe90*/  @!P6 LDG.E R5, desc[UR48][R2.64] ;  /* 0x000000300205e981 */ /* 0x000ea4000c1e1900 */
[----:B--2---:R-:W-:-:S05]  /*fea0*/  IMAD R11, R6, R5, RZ ;  /* 0x00000005060b7224 */ /* 0x004fca00078e02ff */
[----:B------:R-:W0:Y:S02]  /*feb0*/  SHFL.UP PT, R4, R11, 0x1, RZ ;  /* 0x042000000b047989 */ /* 0x000e2400000e00ff */
[----:B0-----:R-:W-:-:S05]  /*fec0*/  SEL R4, R4, RZ, P1 ;  /* 0x000000ff04047207 */ /* 0x001fca0000800000 */
[----:B------:R-:W-:-:S05]  /*fed0*/  IMAD.IADD R4, R11, 0x1, R4 ;  /* 0x000000010b047824 */ /* 0x000fca00078e0204 */
        /* <DEDUP_REMOVED lines=11> */
[----:B------:R-:W-:Y:S02]  /*ff90*/  IMAD.IADD R9, R3, 0x1, R2 ;  /* 0x0000000103097824 */ /* 0x000fe400078e0202 */
[----:B------:R-:W0:Y:S03]  /*ffa0*/  LDC R2, c[0x0][0xc38] ;  /* 0x00030e00ff027b82 */ /* 0x000e260000000800 */
[----:B------:R-:W0:Y:S02]  /*ffb0*/  SHFL.IDX PT, R11, R9, 0x1f, 0x1f ;  /* 0x03e01f00090b7f89 */ /* 0x000e2400000e0000 */
[----:B0-----:R-:W-:-:S04]  /*ffc0*/  IMAD R11, R11, R2, RZ ;  /* 0x000000020b0b7224 */ /* 0x001fc800078e02ff */
[----:B------:R-:W-:-:S05]  /*ffd0*/  IMAD.IADD R8, R11, 0x1, R8 ;  /* 0x000000010b087824 */ /* 0x000fca00078e0208 */
[----:B------:R-:W-:-:S13]  /*ffe0*/  ISETP.GT.AND P6, PT, R8, R7, PT ;  /* 0x000000070800720c */ /* 0x000fda0003fc4270 */
[----:B------:R-:W-:Y:S05]  /*fff0*/  @!P6 BRA `(.L_x_192) ;  /* 0xfffffffc0068e947 */ /* 0x000fea000383ffff */
.L_x_190:
[----:B------:R-:W-:Y:S02]  /*10000*/  IMAD.IADD R11, R8, 0x1, -R11 ;  /* 0x00000001080b7824 */ /* 0x000fe400078e0a0b */
[----:B------:R-:W-:Y:S02]  /*10010*/  IMAD.MOV.U32 R8, RZ, RZ, RZ ;  /* 0x000000ffff087224 */ /* 0x000fe400078e00ff */
[----:B------:R-:W-:-:S05]  /*10020*/  IMAD R4, R9, R2, R11 ;  /* 0x0000000209047224 */ /* 0x000fca00078e020b */
[----:B------:R-:W-:-:S13]  /*10030*/  ISETP.GT.AND P0, PT, R4, R7, PT ;  /* 0x000000070400720c */ /* 0x000fda0003f04270 */
[----:B------:R-:W-:Y:S02]  /*10040*/  VOTEU.ANY UR5, UPT, !P0 ;  /* 0x0000000000057886 */ /* 0x000fe400040e0100 */
[----:B------:R-:W-:Y:S02]  /*10050*/  UPOPC UR4, UR5 ;  /* 0x00000005000472bf */ /* 0x000fe40008000000 */
[----:B------:R-:W-:-:S04]  /*10060*/  ISETP.NE.AND P0, PT, RZ, UR5, PT ;  /* 0x00000005ff007c0c */ /* 0x000fc8000bf05270 */
[----:B------:R-:W-:Y:S02]  /*10070*/  IMAD.U32 R13, RZ, RZ, UR4 ;  /* 0x00000004ff0d7e24 */ /* 0x000fe4000f8e00ff */
[----:B------:R-:W-:-:S03]  /*10080*/  IMAD.U32 R12, RZ, RZ, UR4 ;  /* 0x00000004ff0c7e24 */ /* 0x000fc6000f8e00ff */
[----:B------:R-:W0:Y:S04]  /*10090*/  SHFL.IDX PT, R6, R6, R13, 0x1f ;  /* 0x00001f0d06067589 */ /* 0x000e2800000e0000 */
[----:B------:R1:W2:Y:S01]  /*100a0*/  SHFL.IDX PT, R5, R5, R12, 0x1f ;  /* 0x00001f0c05057589 */ /* 0x0002a200000e0000 */
[----:B0-----:R-:W-:-:S04]  /*100b0*/  IABS R4, R6 ;  /* 0x0000000600047213 */ /* 0x001fc80000000000 */
[----:B------:R-:W0:Y:S08]  /*100c0*/  I2F.RP R10, R4 ;  /* 0x00000004000a7306 */ /* 0x000e300000209400 */
[----:B0-----:R-:W0:Y:S02]  /*100d0*/  MUFU.RCP R10, R10 ;  /* 0x0000000a000a7308 */ /* 0x001e240000001000 */
[----:B0-----:R-:W-:-:S06]  /*100e0*/  VIADD R3, R10, 0xffffffe ;  /* 0x0ffffffe0a037836 */ /* 0x001fcc0000000000 */
[----:B------:R-:W0:Y:S01]  /*100f0*/  F2I.FTZ.U32.TRUNC.NTZ R3, R3 ;  /* 0x0000000300037305 */ /* 0x000e22000021f000 */
[----:B-12---:R-:W-:Y:S05]  /*10100*/  @!P0 BRA `(.L_x_193) ;  /* 0x00000000000c8947 */ /* 0x006fea0003800000 */
[----:B------:R-:W-:-:S06]  /*10110*/  UIADD3 UR5, UR4, -0x1, URZ ;  /* 0xffffffff04057890 */ /* 0x000fcc000fffe03f */
[----:B------:R-:W-:-:S06]  /*10120*/  IMAD.U32 R8, RZ, RZ, UR5 ;  /* 0x00000005ff087e24 */ /* 0x000fcc000f8e00ff */
[----:B------:R1:W2:Y:S02]  /*10130*/  SHFL.IDX PT, R8, R9, R8, 0x1f ;  /* 0x00001f0809087589 */ /* 0x0002a400000e0000 */
.L_x_193:
[----:B--2---:R-:W-:Y:S01]  /*10140*/  IMAD R11, R8, R2, R11 ;  /* 0x00000002080b7224 */ /* 0x004fe200078e020b */
[----:B------:R-:W-:Y:S01]  /*10150*/  IABS R8, R5 ;  /* 0x0000000500087213 */ /* 0x000fe20000000000 */
[----:B01----:R-:W-:Y:S01]  /*10160*/  IMAD.MOV R9, RZ, RZ, -R3 ;  /* 0x000000ffff097224 */ /* 0x003fe200078e0a03 */
[----:B------:R-:W-:Y:S01]  /*10170*/  UIADD3 UR43, UR4, UR43, URZ ;  /* 0x0000002b042b7290 */ /* 0x000fe2000fffe03f */
[----:B------:R-:W-:Y:S01]  /*10180*/  IMAD.MOV.U32 R2, RZ, RZ, RZ ;  /* 0x000000ffff027224 */ /* 0x000fe200078e00ff */
[----:B------:R-:W0:Y:S01]  /*10190*/  I2F.RP R10, R8 ;  /* 0x00000008000a7306 */ /* 0x000e220000209400 */
[----:B------:R-:W-:Y:S01]  /*101a0*/  IMAD R9, R9, R4, RZ ;  /* 0x0000000409097224 */ /* 0x000fe200078e02ff */
[----:B------:R1:W-:Y:S01]  /*101b0*/  STL [R1+0x10], R11 ;  /* 0x0000100b01007387 */ /* 0x0003e20000100800 */
[----:B------:R-:W-:Y:S02]  /*101c0*/  IMAD.IADD R7, R7, 0x1, -R11 ;  /* 0x0000000107077824 */ /* 0x000fe400078e0a0b */
[----:B------:R-:W-:Y:S01]  /*101d0*/  IMAD.HI.U32 R2, R3, R9, R2 ;  /* 0x0000000903027227 */ /* 0x000fe200078e0002 */
[----:B------:R-:W-:-:S05]  /*101e0*/  IABS R3, R6 ;  /* 0x0000000600037213 */ /* 0x000fca0000000000 */
[----:B------:R-:W-:Y:S01]  /*101f0*/  IMAD.MOV R12, RZ, RZ, -R3 ;  /* 0x000000ffff0c7224 */ /* 0x000fe200078e0a03 */
[----:B-1----:R-:W-:Y:S01]  /*10200*/  IABS R11, R7 ;  /* 0x00000007000b7213 */ /* 0x002fe20000000000 */
[----:B0-----:R-:W0:Y:S04]  /*10210*/  MUFU.RCP R10, R10 ;  /* 0x0000000a000a7308 */ /* 0x001e280000001000 */
[----:B------:R-:W-:-:S04]  /*10220*/  IMAD.HI.U32 R9, R2, R11, RZ ;  /* 0x0000000b02097227 */ /* 0x000fc800078e00ff */
[----:B------:R-:W-:Y:S02]  /*10230*/  IMAD R11, R9, R12, R11 ;  /* 0x0000000c090b7224 */ /* 0x000fe400078e020b */
[----:B------:R-:W-:-:S03]  /*10240*/  IMAD.MOV.U32 R2, RZ, RZ, RZ ;  /* 0x000000ffff027224 */ /* 0x000fc600078e00ff */
[----:B------:R-:W-:Y:S01]  /*10250*/  ISETP.GT.U32.AND P1, PT, R4, R11, PT ;  /* 0x0000000b0400720c */ /* 0x000fe20003f24070 */
[----:B0-----:R-:W-:-:S06]  /*10260*/  VIADD R3, R10, 0xffffffe ;  /* 0x0ffffffe0a037836 */ /* 0x001fcc0000000000 */
[----:B------:R-:W0:Y:S06]  /*10270*/  F2I.FTZ.U32.TRUNC.NTZ R3, R3 ;  /* 0x0000000300037305 */ /* 0x000e2c000021f000 */
[----:B------:R-:W-:Y:S02]  /*10280*/  @!P1 IMAD.IADD R11, R11, 0x1, -R4 ;  /* 0x000000010b0b9824 */ /* 0x000fe400078e0a04 */
[----:B------:R-:W-:Y:S01]  /*10290*/  @!P1 VIADD R9, R9, 0x1 ;  /* 0x0000000109099836 */ /* 0x000fe20000000000 */
[----:B------:R-:W-:Y:S02]  /*102a0*/  ISETP.NE.AND P1, PT, R6, RZ, PT ;  /* 0x000000ff0600720c */ /* 0x000fe40003f25270 */
[----:B------:R-:W-:Y:S01]  /*102b0*/  ISETP.GE.U32.AND P0, PT, R11, R4, PT ;  /* 0x000000040b00720c */ /* 0x000fe20003f06070 */
[----:B0-----:R-:W-:-:S04]  /*102c0*/  IMAD.MOV R11, RZ, RZ, -R3 ;  /* 0x000000ffff0b7224 */ /* 0x001fc800078e0a03 */
[----:B------:R-:W-:-:S08]  /*102d0*/  IMAD R11, R11, R8, RZ ;  /* 0x000000080b0b7224 */ /* 0x000fd000078e02ff */
[----:B------:R-:W-:Y:S02]  /*102e0*/  @P0 VIADD R9, R9, 0x1 ;  /* 0x0000000109090836 */ /* 0x000fe40000000000 */
[----:B------:R-:W-:Y:S01]  /*102f0*/  IMAD.HI.U32 R4, R3, R11, R2 ;  /* 0x0000000b03047227 */ /* 0x000fe200078e0002 */
[----:B------:R-:W-:-:S04]  /*10300*/  LOP3.LUT R2, R7, R6, RZ, 0x3c, !PT ;  /* 0x0000000607027212 */ /* 0x000fc800078e3cff */
[----:B------:R-:W-:Y:S02]  /*10310*/  ISETP.GE.AND P2, PT, R2, RZ, PT ;  /* 0x000000ff0200720c */ /* 0x000fe40003f46270 */
[----:B------:R-:W-:-:S05]  /*10320*/  IABS R2, R5 ;  /* 0x0000000500027213 */ /* 0x000fca0000000000 */
[----:B------:R-:W-:-:S06]  /*10330*/  IMAD.MOV R2, RZ, RZ, -R2 ;  /* 0x000000ffff027224 */ /* 0x000fcc00078e0a02 */
[----:B------:R-:W-:Y:S01]  /*10340*/  @!P2 IMAD.MOV R9, RZ, RZ, -R9 ;  /* 0x000000ffff09a224 */ /* 0x000fe200078e0a09 */
[----:B------:R-:W-:-:S04]  /*10350*/  @!P1 LOP3.LUT R9, RZ, R6, RZ, 0x33, !PT ;  /* 0x00000006ff099212 */ /* 0x000fc800078e33ff */
[-C--:B------:R-:W-:Y:S01]  /*10360*/  IABS R3, R9.reuse ;  /* 0x0000000900037213 */ /* 0x080fe20000000000 */
[----:B------:R-:W-:-:S04]  /*10370*/  IMAD R6, R6, R9, RZ ;  /* 0x0000000906067224 */ /* 0x000fc800078e02ff */
[----:B------:R-:W-:-:S04]  /*10380*/  IMAD.HI.U32 R4, R4, R3, RZ ;  /* 0x0000000304047227 */ /* 0x000fc800078e00ff */
[----:B------:R-:W-:Y:S01]  /*10390*/  IMAD R3, R4, R2, R3 ;  /* 0x0000000204037224 */ /* 0x000fe200078e0203 */
[----:B------:R-:W-:-:S04]  /*103a0*/  LOP3.LUT R2, R9, R5, RZ, 0x3c, !PT ;  /* 0x0000000509027212 */ /* 0x000fc800078e3cff */
[----:B------:R-:W-:Y:S02]  /*103b0*/  ISETP.GT.U32.AND P1, PT, R8, R3, PT ;  /* 0x000000030800720c */ /* 0x000fe40003f24070 */
[----:B------:R-:W-:-:S11]  /*103c0*/  ISETP.GE.AND P2, PT, R2, RZ, PT ;  /* 0x000000ff0200720c */ /* 0x000fd60003f46270 */
[----:B------:R-:W-:Y:S02]  /*103d0*/  @!P1 IMAD.IADD R3, R3, 0x1, -R8 ;  /* 0x0000000103039824 */ /* 0x000fe400078e0a08 */
[----:B------:R-:W-:Y:S01]  /*103e0*/  @!P1 VIADD R4, R4, 0x1 ;  /* 0x0000000104049836 */ /* 0x000fe20000000000 */
[----:B------:R-:W-:Y:S02]  /*103f0*/  ISETP.NE.AND P1, PT, R5, RZ, PT ;  /* 0x000000ff0500720c */ /* 0x000fe40003f25270 */
[----:B------:R-:W-:Y:S01]  /*10400*/  ISETP.GE.U32.AND P0, PT, R3, R8, PT ;  /* 0x000000080300720c */ /* 0x000fe20003f06070 */
[----:B------:R-:W-:-:S12]  /*10410*/  IMAD.IADD R3, R7, 0x1, -R6 ;  /* 0x0000000107037824 */ /* 0x000fd800078e0a06 */
[----:B------:R-:W-:-:S04]  /*10420*/  @P0 VIADD R4, R4, 0x1 ;  /* 0x0000000104040836 */ /* 0x000fc80000000000 */
[----:B------:R-:W-:Y:S01]  /*10430*/  @!P2 IMAD.MOV R4, RZ, RZ, -R4 ;  /* 0x000000ffff04a224 */ /* 0x000fe200078e0a04 */
[----:B------:R-:W-:-:S05]  /*10440*/  @!P1 LOP3.LUT R4, RZ, R5, RZ, 0x33, !PT ;  /* 0x00000005ff049212 */ /* 0x000fca00078e33ff */
[--C-:B------:R-:W-:Y:S02]  /*10450*/  IMAD.MOV R2, RZ, RZ, -R4.reuse ;  /* 0x000000ffff027224 */ /* 0x100fe400078e0a04 */
[C---:B------:R-:W-:Y:S02]  /*10460*/  IMAD R4, R5.reuse, 0x1000000, R4 ;  /* 0x0100000005047824 */ /* 0x040fe400078e0204 */
[----:B------:R-:W-:-:S04]  /*10470*/  IMAD R9, R5, R2, R9 ;  /* 0x0000000205097224 */ /* 0x000fc800078e0209 */
[----:B------:R-:W-:-:S05]  /*10480*/  IMAD R2, R9, 0x10000, R4 ;  /* 0x0001000009027824 */ /* 0x000fca00078e0204 */
[----:B------:R0:W-:Y:S04]  /*10490*/  STL [R1+0x18], R2 ;  /* 0x0000180201007387 */ /* 0x0001e80000100800 */
[----:B------:R0:W-:Y:S01]  /*104a0*/  STL [R1+0x14], R3 ;  /* 0x0000140301007387 */ /* 0x0001e20000100800 */
[----:B------:R-:W-:Y:S05]  /*104b0*/  BRA `(.L_x_194) ;  /* 0x00000000000c7947 */ /* 0x000fea0003800000 */
.L_x_191:
[----:B------:R1:W-:Y:S04]  /*104c0*/  STL [R1+0x10], R7 ;  /* 0x0000100701007387 */ /* 0x0003e80000100800 */
[----:B------:R1:W-:Y:S04]  /*104d0*/  STL [R1+0x14], RZ ;  /* 0x000014ff01007387 */ /* 0x0003e80000100800 */
[----:B------:R1:W-:Y:S02]  /*104e0*/  STL [R1+0x18], RZ ;  /* 0x000018ff01007387 */ /* 0x0003e40000100800 */
.L_x_194:
[----:B------:R-:W2:Y:S04]  /*104f0*/  LDL R4, [R1+0x10] ;  /* 0x0000100001047983 */ /* 0x000ea80000100800 */
[----:B------:R-:W2:Y:S04]  /*10500*/  LDL R5, [R1+0x14] ;  /* 0x0000140001057983 */ /* 0x000ea80000100800 */
[----:B------:R-:W2:Y:S01]  /*10510*/  LDL R6, [R1+0x18] ;  /* 0x0000180001067983 */ /* 0x000ea20000100800 */
[----:B------:R-:W-:Y:S01]  /*10520*/  ISETP.NE.AND P0, PT, R0, RZ, PT ;  /* 0x000000ff0000720c */ /* 0x000fe20003f05270 */
[----:B0-----:R-:W-:-:S12]  /*10530*/  IMAD.U32 R2, RZ, RZ, UR43 ;  /* 0x0000002bff027e24 */ /* 0x001fd8000f8e00ff */
[----:B------:R-:W0:Y:S01]  /*10540*/  @!P0 S2R R3, SR_CgaCtaId ;  /* 0x0000000000038919 */ /* 0x000e220000008800 */
[----:B------:R-:W-:Y:S01]  /*10550*/  @!P0 MOV R0, 0x400 ;  /* 0x0000040000008802 */ /* 0x000fe20000000f00 */
[----:B-1----:R-:W-:-:S03]  /*10560*/  @!P0 IMAD.MOV.U32 R7, RZ, RZ, R2 ;  /* 0x000000ffff078224 */ /* 0x002fc600078e0002 */
[----:B0-----:R-:W-:-:S05]  /*10570*/  @!P0 LEA R0, R3, R0, 0x18 ;  /* 0x0000000003008211 */ /* 0x001fca00078ec0ff */
[----:B--2---:R0:W-:Y:S01]  /*10580*/  @!P0 STS.128 [R0+0x2e8d0], R4 ;  /* 0x02e8d00400008388 */ /* 0x0041e20000000c00 */
[----:B------:R-:W-:Y:S06]  /*10590*/  BAR.ARV 0x5, 0x180 ;  /* 0x0146000000007b1d */ /* 0x000fec0000002000 */
.L_x_189:
[----:B0-----:R-:W-:Y:S01]  /*105a0*/  IMAD.MOV.U32 R0, RZ, RZ, 0x1 ;  /* 0x00000001ff007424 */ /* 0x001fe200078e00ff */
[----:B------:R-:W-:Y:S01]  /*105b0*/  ULDC UR4, c[0x0][0xc3c] ;  /* 0x00030f0000047ab9 */ /* 0x000fe20000000800 */
[----:B------:R0:W-:Y:S01]  /*105c0*/  STL [R1], RZ ;  /* 0x000000ff01007387 */ /* 0x0001e20000100800 */
[----:B------:R-:W-:-:S03]  /*105d0*/  UISETP.GE.AND UP0, UPT, UR43, UR4, UPT ;  /* 0x000000042b00728c */ /* 0x000fc6000bf06270 */
[----:B------:R0:W-:Y:S03]  /*105e0*/  STL [R1+0x4], R0 ;  /* 0x0000040001007387 */ /* 0x0001e60000100800 */
[----:B------:R-:W-:Y:S01]  /*105f0*/  PLOP3.LUT P0, PT, PT, PT, UP0, 0x80, 0x0 ;  /* 0x000000000000781c */ /* 0x000fe20003f0f008 */
[----:B------:R0:W-:-:S12]  /*10600*/  STL [R1+0x30], RZ ;  /* 0x000030ff01007387 */ /* 0x0001d80000100800 */
[----:B0-----:R-:W-:Y:S05]  /*10610*/  @P0 BRA `(.L_x_195) ;  /* 0x0000004800800947 */ /* 0x001fea0003800000 */
[----:B-1----:R-:W0:Y:S01]  /*10620*/  S2R R6, SR_TID.X ;  /* 0x0000000000067919 */ /* 0x002e220000002100 */
[----:B------:R-:W1:Y:S01]  /*10630*/  S2UR UR5, SR_CgaCtaId ;  /* 0x00000000000579c3 */ /* 0x000e620000008800 */
[----:B------:R-:W-:Y:S01]  /*10640*/  UMOV UR4, 0x400 ;  /* 0x0000040000047882 */ /* 0x000fe20000000000 */
[----:B------:R-:W-:Y:S01]  /*10650*/  ULDC UR41, c[0x0][0xc] ;  /* 0x0000030000297ab9 */ /* 0x000fe20000000800 */
[----:B------:R-:W-:Y:S02]  /*10660*/  ULOP3.LUT UR39, UR38, 0x1, URZ, 0xfc, !UPT ;  /* 0x0000000126277892 */ /* 0x000fe4000f8efc3f */
[----:B------:R-:W-:Y:S01]  /*10670*/  ULOP3.LUT UR42, UR38, 0x2, URZ, 0xfc, !UPT ;  /* 0x00000002262a7892 */ /* 0x000fe2000f8efc3f */
[----:B------:R-:W-:Y:S01]  /*10680*/  ULDC.64 UR52, c[0x0][0x198] ;  /* 0x0000660000347ab9 */ /* 0x000fe20000000a00 */
[----:B-1----:R-:W-:-:S06]  /*10690*/  ULEA UR4, UR5, UR4, 0x18 ;  /* 0x0000000405047291 */ /* 0x002fcc000f8ec03f */
[----:B------:R-:W-:Y:S01]  /*106a0*/  IMAD.U32 R18, RZ, RZ, UR4 ;  /* 0x00000004ff127e24 */ /* 0x000fe2000f8e00ff */
[C---:B0-----:R-:W-:Y:S01]  /*106b0*/  LOP3.LUT R4, R6.reuse, 0x7f, RZ, 0xc0, !PT ;  /* 0x0000007f06047812 */ /* 0x041fe200078ec0ff */
[C---:B------:R-:W-:Y:S01]  /*106c0*/  IMAD.SHL.U32 R0, R6.reuse, 0x20, RZ ;  /* 0x0000002006007824 */ /* 0x040fe200078e00ff */
[C---:B------:R-:W-:Y:S01]  /*106d0*/  LOP3.LUT P0, RZ, R6.reuse, 0x4, RZ, 0xc0, !PT ;  /* 0x0000000406ff7812 */ /* 0x040fe2000780c0ff */
[----:B------:R-:W-:Y:S01]  /*106e0*/  IMAD.SHL.U32 R5, R6, 0x4, RZ ;  /* 0x0000000406057824 */ /* 0x000fe200078e00ff */
[----:B------:R-:W-:Y:S02]  /*106f0*/  SHF.R.U32.HI R3, RZ, 0x5, R4 ;  /* 0x00000005ff037819 */ /* 0x000fe40000011604 */
[----:B------:R-:W-:-:S04]  /*10700*/  LOP3.LUT R2, R0, 0x80, RZ, 0xc0, !PT ;  /* 0x0000008000027812 */ /* 0x000fc800078ec0ff */
[----:B------:R-:W-:-:S04]  /*10710*/  LOP3.LUT R2, R2, 0x10, R6, 0xf8, !PT ;  /* 0x0000001002027812 */ /* 0x000fc800078ef806 */
[----:B------:R-:W-:Y:S02]  /*10720*/  LOP3.LUT R5, R2, 0x10, R5, 0x78, !PT ;  /* 0x0000001002057812 */ /* 0x000fe400078e7805 */
[C---:B------:R-:W-:Y:S02]  /*10730*/  LOP3.LUT R2, R0.reuse, 0x60, RZ, 0xc0, !PT ;  /* 0x0000006000027812 */ /* 0x040fe400078ec0ff */
[----:B------:R-:W-:-:S03]  /*10740*/  LOP3.LUT R0, R0, 0x100, RZ, 0xc0, !PT ;  /* 0x0000010000007812 */ /* 0x000fc600078ec0ff */
[----:B------:R-:W-:-:S05]  /*10750*/  IMAD R2, R3, 0x200, R2 ;  /* 0x0000020003027824 */ /* 0x000fca00078e0202 */
[----:B------:R-:W-:Y:S01]  /*10760*/  IADD3 R5, R5, R2, R0 ;  /* 0x0000000205057210 */ /* 0x000fe20007ffe000 */
[----:B------:R-:W-:-:S04]  /*10770*/  IMAD.SHL.U32 R2, R6, 0x80, RZ ;  /* 0x0000008006027824 */ /* 0x000fc800078e00ff */
[----:B------:R0:W-:Y:S01]  /*10780*/  STL [R1+0x20], R5 ;  /* 0x0000200501007387 */ /* 0x0001e20000100800 */
[----:B------:R-:W-:-:S05]  /*10790*/  LOP3.LUT R0, R2, 0x380, RZ, 0xc0, !PT ;  /* 0x0000038002007812 */ /* 0x000fca00078ec0ff */
[----:B------:R-:W-:Y:S02]  /*107a0*/  IMAD R3, R3, 0x10, R0 ;  /* 0x0000001003037824 */ /* 0x000fe400078e0200 */
[----:B------:R-:W-:-:S05]  /*107b0*/  IMAD.SHL.U32 R0, R6, 0x10, RZ ;  /* 0x0000001006007824 */ /* 0x000fca00078e00ff */
[----:B------:R-:W-:-:S04]  /*107c0*/  LOP3.LUT R3, R3, 0x70, R0, 0x78, !PT ;  /* 0x0000007003037812 */ /* 0x000fc800078e7800 */
[----:B0-----:R-:W-:Y:S01]  /*107d0*/  LOP3.LUT R5, R3, 0xc00, R2, 0xf8, !PT ;  /* 0x00000c0003057812 */ /* 0x001fe200078ef802 */
[----:B------:R-:W-:Y:S01]  /*107e0*/  IMAD.SHL.U32 R3, R6, 0x2, RZ ;  /* 0x0000000206037824 */ /* 0x000fe200078e00ff */
[----:B------:R-:W-:-:S03]  /*107f0*/  LOP3.LUT R2, R0, 0x3f0, RZ, 0xc0, !PT ;  /* 0x000003f000027812 */ /* 0x000fc600078ec0ff */
[----:B------:R-:W-:Y:S01]  /*10800*/  STL [R1+0x24], R5 ;  /* 0x0000240501007387 */ /* 0x000fe20000100800 */
[----:B------:R-:W-:Y:S01]  /*10810*/  LOP3.LUT R3, R2, 0x70, R3, 0x78, !PT ;  /* 0x0000007002037812 */ /* 0x000fe200078e7803 */
[----:B------:R-:W-:Y:S01]  /*10820*/  IMAD.SHL.U32 R2, R4, 0x10, RZ ;  /* 0x0000001004027824 */ /* 0x000fe200078e00ff */
[----:B------:R-:W-:-:S04]  /*10830*/  SHF.R.U32.HI R4, RZ, 0x3, R4 ;  /* 0x00000003ff047819 */ /* 0x000fc80000011604 */
[----:B------:R-:W-:Y:S01]  /*10840*/  LOP3.LUT R3, R3, 0x400, R2, 0xf8, !PT ;  /* 0x0000040003037812 */ /* 0x000fe200078ef802 */
[----:B------:R-:W-:Y:S01]  /*10850*/  IMAD.MOV.U32 R2, RZ, RZ, 0x40 ;  /* 0x00000040ff027424 */ /* 0x000fe200078e00ff */
[----:B------:R-:W-:Y:S01]  /*10860*/  LOP3.LUT R4, R4, 0x70, R0, 0xf8, !PT ;  /* 0x0000007004047812 */ /* 0x000fe200078ef800 */
[----:B------:R-:W-:-:S03]  /*10870*/  IMAD.MOV.U32 R0, RZ, RZ, 0x1 ;  /* 0x00000001ff007424 */ /* 0x000fc600078e00ff */
[----:B------:R-:W-:-:S05]  /*10880*/  SEL R2, R2, 0xffffffc0, !P0 ;  /* 0xffffffc002027807 */ /* 0x000fca0004000000 */
[----:B------:R0:W-:Y:S02]  /*10890*/  STL [R1+0x28], R2 ;  /* 0x0000280201007387 */ /* 0x0001e40000100800 */
[----:B0-----:R-:W-:-:S05]  /*108a0*/  IMAD.IADD R2, R18, 0x1, R3 ;  /* 0x0000000112027824 */ /* 0x001fca00078e0203 */
[----:B------:R0:W-:Y:S04]  /*108b0*/  STL [R1+0x2c], R2 ;  /* 0x00002c0201007387 */ /* 0x0001e80000100800 */
[----:B------:R0:W-:Y:S04]  /*108c0*/  STL [R1+0x30], RZ ;  /* 0x000030ff01007387 */ /* 0x0001e80000100800 */
[----:B------:R0:W-:Y:S04]  /*108d0*/  STL [R1+0x4], R0 ;  /* 0x0000040001007387 */ /* 0x0001e80000100800 */
[----:B------:R0:W-:Y:S02]  /*108e0*/  STL [R1], RZ ;  /* 0x000000ff01007387 */ /* 0x0001e40000100800 */
.L_x_261:
[----:B------:R-:W-:Y:S01]  /*108f0*/  ULDC.64 UR4, c[0x0][0xc88] ;  /* 0x0003220000047ab9 */ /* 0x000fe20000000a00 */
[----:B------:R-:W-:Y:S01]  /*10900*/  ULDC.64 UR6, c[0x0][0xa18] ;  /* 0x0002860000067ab9 */ /* 0x000fe20000000a00 */
[----:B------:R-:W-:Y:S01]  /*10910*/  UIMAD.WIDE UR4, UR43, 0x4, UR4 ;  /* 0x000000042b0478a5 */ /* 0x000fe2000f8e0204 */
[----:B------:R-:W2:Y:S01]  /*10920*/  LDL.LU R10, [R1+0x18] ;  /* 0x00001800010a7983 */ /* 0x000ea20000300800 */
[----:B------:R-:W-:Y:S01]  /*10930*/  ULDC UR8, c[0x0][0x288] ;  /* 0x0000a20000087ab9 */ /* 0x000fe20000000800 */
[----:B-1----:R-:W1:Y:S03]  /*10940*/  LDC R9, c[0x0][0x2f0] ;  /* 0x0000bc00ff097b82 */ /* 0x002e660000000800 */
[----:B0-----:R-:W-:Y:S02]  /*10950*/  IMAD.U32 R2, RZ, RZ, UR4 ;  /* 0x00000004ff027e24 */ /* 0x001fe4000f8e00ff */
[----:B------:R-:W-:Y:S01]  /*10960*/  IMAD.U32 R3, RZ, RZ, UR5 ;  /* 0x00000005ff037e24 */ /* 0x000fe2000f8e00ff */
[----:B------:R-:W-:Y:S01]  /*10970*/  UISETP.NE.U32.AND UP0, UPT, UR6, URZ, UPT ;  /* 0x0000003f0600728c */ /* 0x000fe2000bf05070 */
[----:B------:R-:W-:-:S03]  /*10980*/  ULDC.64 UR4, c[0x0][0xa28] ;  /* 0x00028a0000047ab9 */ /* 0x000fc60000000a00 */
[----:B------:R-:W3:Y:S01]  /*10990*/  LDG.E R2, desc[UR48][R2.64] ;  /* 0x0000003002027981 */ /* 0x000ee2000c1e1900 */
[----:B------:R-:W-:Y:S01]  /*109a0*/  UISETP.NE.AND.EX UP0, UPT, UR7, URZ, UPT, UP0 ;  /* 0x0000003f0700728c */ /* 0x000fe2000bf05300 */
[----:B------:R-:W-:Y:S01]  /*109b0*/  IMAD.U32 R19, RZ, RZ, UR8 ;  /* 0x00000008ff137e24 */ /* 0x000fe2000f8e00ff */
[----:B------:R-:W-:Y:S01]  /*109c0*/  UISETP.NE.U32.AND UP1, UPT, UR4, URZ, UPT ;  /* 0x0000003f0400728c */ /* 0x000fe2000bf25070 */
[----:B------:R-:W-:-:S03]  /*109d0*/  ULDC.64 UR8, c[0x0][0xa08] ;  /* 0x0002820000087ab9 */ /* 0x000fc60000000a00 */
[----:B------:R-:W-:Y:S01]  /*109e0*/  UISETP.NE.AND.EX UP1, UPT, UR5, URZ, UPT, UP1 ;  /* 0x0000003f0500728c */ /* 0x000fe2000bf25310 */
[----:B------:R-:W-:-:S05]  /*109f0*/  PLOP3.LUT P3, PT, PT, PT, UP0, 0x80, 0x0 ;  /* 0x000000000000781c */ /* 0x000fca0003f6f008 */
[----:B------:R-:W-:Y:S02]  /*10a00*/  PLOP3.LUT P4, PT, PT, PT, UP1, 0x80, 0x0 ;  /* 0x000000000000781c */ /* 0x000fe40003f8f018 */
[----:B------:R-:W-:-:S04]  /*10a10*/  ISETP.NE.U32.AND P2, PT, RZ, UR8, PT ;  /* 0x00000008ff007c0c */ /* 0x000fc8000bf45070 */
[----:B------:R-:W-:Y:S02]  /*10a20*/  ISETP.NE.AND.EX P2, PT, RZ, UR9, PT, P2 ;  /* 0x00000009ff007c0c */ /* 0x000fe4000bf45320 */
[----:B---3--:R-:W-:Y:S02]  /*10a30*/  R2UR UR45, R2 ;  /* 0x00000000022d72ca */ /* 0x008fe400000e0000 */
[----:B------:R-:W0:Y:S11]  /*10a40*/  LDC.64 R2, c[0x0][0x418] ;  /* 0x00010600ff027b82 */ /* 0x000e360000000a00 */
[----:B------:R-:W-:-:S02]  /*10a50*/  USHF.R.S32.HI UR46, URZ, 0x1f, UR45 ;  /* 0x0000001f3f2e7899 */ /* 0x000fc4000801142d */
[----:B------:R-:W-:Y:S02]  /*10a60*/  USHF.L.U32 UR47, UR45, 0x2, URZ ;  /* 0x000000022d2f7899 */ /* 0x000fe4000800063f */
[----:B------:R-:W-:Y:S02]  /*10a70*/  USHF.L.U64.HI UR50, UR45, 0x2, UR46 ;  /* 0x000000022d327899 */ /* 0x000fe4000801022e */
[----:B------:R-:W-:Y:S02]  /*10a80*/  @UP0 UIADD3 UR6, UP3, UR47, UR6, URZ ;  /* 0x000000062f060290 */ /* 0x000fe4000ff7e03f */
[----:B------:R-:W-:Y:S02]  /*10a90*/  @UP1 ULEA UR4, UP2, UR45, UR4, 0x2 ;  /* 0x000000042d041291 */ /* 0x000fe4000f84103f */
[----:B------:R-:W-:Y:S02]  /*10aa0*/  @UP0 UIADD3.X UR7, UR50, UR7, URZ, UP3, !UPT ;  /* 0x0000000732070290 */ /* 0x000fe40009ffe43f */
[----:B------:R-:W-:Y:S01]  /*10ab0*/  IMAD.U32 R4, RZ, RZ, UR6 ;  /* 0x00000006ff047e24 */ /* 0x000fe2000f8e00ff */
[----:B------:R-:W-:-:S03]  /*10ac0*/  @UP1 ULEA.HI.X UR5, UR45, UR5, UR46, 0x2, UP2 ;  /* 0x000000052d051291 */ /* 0x000fc600090f142e */
[----:B------:R-:W-:Y:S01]  /*10ad0*/  IMAD.U32 R5, RZ, RZ, UR7 ;  /* 0x00000007ff057e24 */ /* 0x000fe2000f8e00ff */
[----:B------:R-:W-:Y:S02]  /*10ae0*/  ULDC.64 UR6, c[0x0][0xa00] ;  /* 0x0002800000067ab9 */ /* 0x000fe40000000a00 */
[----:B------:R-:W-:Y:S02]  /*10af0*/  ISETP.NE.U32.AND P0, PT, RZ, UR6, PT ;  /* 0x00000006ff007c0c */ /* 0x000fe4000bf05070 */
[----:B------:R3:W5:Y:S01]  /*10b00*/  @P3 LDG.E R19, desc[UR48][R4.64] ;  /* 0x0000003004133981 */ /* 0x000762000c1e1900 */
[----:B0-----:R-:W-:Y:S02]  /*10b10*/  ISETP.NE.U32.AND P1, PT, R2, RZ, PT ;  /* 0x000000ff0200720c */ /* 0x001fe40003f25070 */
[----:B------:R-:W-:Y:S01]  /*10b20*/  ISETP.NE.AND.EX P0, PT, RZ, UR7, PT, P0 ;  /* 0x00000007ff007c0c */ /* 0x000fe2000bf05300 */
[----:B---3--:R-:W-:Y:S01]  /*10b30*/  IMAD.U32 R4, RZ, RZ, UR4 ;  /* 0x00000004ff047e24 */ /* 0x008fe2000f8e00ff */
[----:B------:R-:W-:Y:S01]  /*10b40*/  UIADD3 UR4, UP0, UR47, UR6, URZ ;  /* 0x000000062f047290 */ /* 0x000fe2000ff1e03f */
[----:B------:R-:W-:Y:S01]  /*10b50*/  IMAD.U32 R5, RZ, RZ, UR5 ;  /* 0x00000005ff057e24 */ /* 0x000fe2000f8e00ff */
[----:B------:R-:W-:-:S02]  /*10b60*/  UIADD3 UR6, UP1, UR47, UR8, URZ ;  /* 0x000000082f067290 */ /* 0x000fc4000ff3e03f */
[----:B------:R-:W-:Y:S02]  /*10b70*/  UIADD3.X UR5, UR50, UR7, URZ, UP0, !UPT ;  /* 0x0000000732057290 */ /* 0x000fe400087fe43f */
[----:B------:R-:W-:Y:S01]  /*10b80*/  UIADD3.X UR7, UR50, UR9, URZ, UP1, !UPT ;  /* 0x0000000932077290 */ /* 0x000fe20008ffe43f */
[----:B------:R0:W3:Y:S01]  /*10b90*/  @P4 LDG.E R0, desc[UR48][R4.64] ;  /* 0x0000003004004981 */ /* 0x0000e2000c1e1900 */
[----:B------:R-:W-:-:S04]  /*10ba0*/  IMAD.U32 R6, RZ, RZ, UR6 ;  /* 0x00000006ff067e24 */ /* 0x000fc8000f8e00ff */
[----:B------:R-:W-:Y:S02]  /*10bb0*/  IMAD.U32 R7, RZ, RZ, UR7 ;  /* 0x00000007ff077e24 */ /* 0x000fe4000f8e00ff */
[----:B0-----:R-:W-:-:S03]  /*10bc0*/  IMAD.U32 R4, RZ, RZ, UR4 ;  /* 0x00000004ff047e24 */ /* 0x001fc6000f8e00ff */
[----:B------:R-:W4:Y:S01]  /*10bd0*/  @P2 LDG.E R8, desc[UR48][R6.64] ;  /* 0x0000003006082981 */ /* 0x000f22000c1e1900 */
[----:B------:R-:W-:-:S05]  /*10be0*/  IMAD.U32 R5, RZ, RZ, UR5 ;  /* 0x00000005ff057e24 */ /* 0x000fca000f8e00ff */
[----:B------:R-:W4:Y:S01]  /*10bf0*/  @P0 LDG.E R2, desc[UR48][R4.64] ;  /* 0x0000003004020981 */ /* 0x000f22000c1e1900 */
[----:B------:R-:W-:Y:S02]  /*10c00*/  ISETP.NE.AND.EX P1, PT, R3, RZ, PT, P1 ;  /* 0x000000ff0300720c */ /* 0x000fe40003f25310 */
[----:B------:R-:W0:Y:S01]  /*10c10*/  LDC R3, c[0x0][0x424] ;  /* 0x00010900ff037b82 */ /* 0x000e220000000800 */
[----:B------:R-:W-:Y:S01]  /*10c20*/  UMOV UR4, URZ ;  /* 0x0000003f00047c82 */ /* 0x000fe20008000000 */
[----:B------:R-:W-:Y:S01]  /*10c30*/  UMOV UR44, URZ ;  /* 0x0000003f002c7c82 */ /* 0x000fe20008000000 */
[----:B------:R-:W-:Y:S01]  /*10c40*/  UMOV UR40, URZ ;  /* 0x0000003f00287c82 */ /* 0x000fe20008000000 */
[----:B--2---:R-:W-:Y:S02]  /*10c50*/  R2UR UR36, R10 ;  /* 0x000000000a2472ca */ /* 0x004fe400000e0000 */
[----:B---3--:R-:W-:Y:S02]  /*10c60*/  @P4 R2UR UR4, R0 ;  /* 0x00000000000442ca */ /* 0x008fe400000e0000 */
[----:B------:R-:W-:-:S04]  /*10c70*/  LOP3.LUT R0, R10, 0xff000000, RZ, 0xc0, !PT ;  /* 0xff0000000a007812 */ /* 0x000fc800078ec0ff */
[----:B------:R-:W-:Y:S02]  /*10c80*/  SHF.R.U32.HI R0, RZ, 0x8, R0 ;  /* 0x00000008ff007819 */ /* 0x000fe40000011600 */
[----:B----4-:R-:W-:Y:S02]  /*10c90*/  @P2 R2UR UR40, R8 ;  /* 0x00000000082822ca */ /* 0x010fe400000e0000 */
[----:B------:R-:W-:Y:S02]  /*10ca0*/  @P0 R2UR UR44, R2 ;  /* 0x00000000022c02ca */ /* 0x000fe400000e0000 */
[----:B------:R-:W-:-:S04]  /*10cb0*/  LOP3.LUT R2, R10, 0xff0000, RZ, 0xc0, !PT ;  /* 0x00ff00000a027812 */ /* 0x000fc800078ec0ff */
[----:B------:R-:W-:Y:S01]  /*10cc0*/  LEA.HI R0, R2, R0, RZ, 0x10 ;  /* 0x0000000002007211 */ /* 0x000fe200078f80ff */
[----:B01----:R-:W-:Y:S08]  /*10cd0*/  @P3 BRA `(.L_x_196) ;  /* 0x0000000000103947 */ /* 0x003ff00003800000 */
[----:B------:R-:W-:Y:S05]  /*10ce0*/  @!P0 BRA `(.L_x_196) ;  /* 0x00000000000c8947 */ /* 0x000fea0003800000 */
[----:B-----5:R-:W2:Y:S04]  /*10cf0*/  LDG.E R19, desc[UR48][R4.64] ;  /* 0x0000003004137981 */ /* 0x020ea8000c1e1900 */
[----:B------:R-:W2:Y:S02]  /*10d00*/  LDG.E R4, desc[UR48][R4.64+0x4] ;  /* 0x0000043004047981 */ /* 0x000ea4000c1e1900 */
[----:B--2---:R-:W-:-:S07]  /*10d10*/  IMAD.IADD R19, R4, 0x1, -R19 ;  /* 0x0000000104137824 */ /* 0x004fce00078e0a13 */
.L_x_196:
[----:B------:R-:W-:Y:S01]  /*10d20*/  SEL R3, R3, 0x1, P1 ;  /* 0x0000000103037807 */ /* 0x000fe20000800000 */
[----:B------:R-:W-:Y:S01]  /*10d30*/  ULDC.64 UR6, c[0x0][0xa20] ;  /* 0x0002880000067ab9 */ /* 0x000fe20000000a00 */
[----:B------:R-:W-:Y:S01]  /*10d40*/  ULOP3.LUT UR36, UR36, 0xffff, URZ, 0xc0, !UPT ;  /* 0x0000ffff24247892 */ /* 0x000fe2000f8ec03f */
[----:B------:R-:W-:Y:S01]  /*10d50*/  ISETP.NE.U32.AND P0, PT, RZ, UR6, PT ;  /* 0x00000006ff007c0c */ /* 0x000fe2000bf05070 */
[----:B------:R-:W-:Y:S01]  /*10d60*/  UIADD3 UR40, UR40, UR4, URZ ;  /* 0x0000000428287290 */ /* 0x000fe2000fffe03f */
[----:B------:R-:W-:Y:S02]  /*10d70*/  IMAD R2, R3, R9, RZ ;  /* 0x0000000903027224 */ /* 0x000fe400078e02ff */
[----:B------:R-:W-:Y:S01]  /*10d80*/  IMAD.U32 R3, RZ, RZ, UR45 ;  /* 0x0000002dff037e24 */ /* 0x000fe2000f8e00ff */
[----:B------:R-:W-:-:S04]  /*10d90*/  ISETP.NE.AND.EX P0, PT, RZ, UR7, PT, P0 ;  /* 0x00000007ff007c0c */ /* 0x000fc8000bf05300 */
[----:B------:R0:W-:Y:S09]  /*10da0*/  STL [R1+0x8], R3 ;  /* 0x0000080301007387 */ /* 0x0001f20000100800 */
[----:B------:R-:W-:Y:S05]  /*10db0*/  @!P0 BRA `(.L_x_197) ;  /* 0x0000000000188947 */ /* 0x000fea0003800000 */
[----:B------:R-:W-:-:S04]  /*10dc0*/  UIADD3 UR5, UP0, UR47, UR6, URZ ;  /* 0x000000062f057290 */ /* 0x000fc8000ff1e03f */
[----:B------:R-:W-:Y:S02]  /*10dd0*/  UIADD3.X UR6, UR50, UR7, URZ, UP0, !UPT ;  /* 0x0000000732067290 */ /* 0x000fe400087fe43f */
[----:B------:R-:W-:-:S04]  /*10de0*/  IMAD.U32 R2, RZ, RZ, UR5 ;  /* 0x00000005ff027e24 */ /* 0x000fc8000f8e00ff */
[----:B0-----:R-:W-:-:S05]  /*10df0*/  IMAD.U32 R3, RZ, RZ, UR6 ;  /* 0x00000006ff037e24 */ /* 0x001fca000f8e00ff */
[----:B------:R1:W5:Y:S01]  /*10e00*/  LDG.E R2, desc[UR48][R2.64] ;  /* 0x0000003002027981 */ /* 0x000362000c1e1900 */
[----:B------:R-:W-:Y:S05]  /*10e10*/  BRA `(.L_x_198) ;  /* 0x0000000000107947 */ /* 0x000fea0003800000 */
.L_x_197:
[----:B------:R-:W-:Y:S05]  /*10e20*/  @!P2 BRA `(.L_x_198) ;  /* 0x00000000000ca947 */ /* 0x000fea0003800000 */
[----:B------:R-:W2:Y:S04]  /*10e30*/  LDG.E R2, desc[UR48][R6.64] ;  /* 0x0000003006027981 */ /* 0x000ea8000c1e1900 */
[----:B------:R-:W2:Y:S02]  /*10e40*/  LDG.E R6, desc[UR48][R6.64+0x4] ;  /* 0x0000043006067981 */ /* 0x000ea4000c1e1900 */
[----:B--2---:R-:W-:-:S07]  /*10e50*/  IMAD.IADD R2, R6, 0x1, -R2 ;  /* 0x0000000106027824 */ /* 0x004fce00078e0a02 */
.L_x_198:
[----:B-----5:R-:W-:-:S04]  /*10e60*/  VIADD R2, R2, -UR4 ;  /* 0x8000000402027c36 */ /* 0x020fc80008000000 */
[C---:B01----:R-:W-:Y:S01]  /*10e70*/  VIADD R3, R2.reuse, 0xdf ;  /* 0x000000df02037836 */ /* 0x043fe20000000000 */
[----:B------:R-:W-:Y:S01]  /*10e80*/  ISETP.GE.AND P0, PT, R2, 0x1, PT ;  /* 0x000000010200780c */ /* 0x000fe20003f06270 */
[----:B------:R-:W-:-:S04]  /*10e90*/  IMAD.MOV.U32 R2, RZ, RZ, RZ ;  /* 0x000000ffff027224 */ /* 0x000fc800078e00ff */
[----:B------:R-:W-:-:S05]  /*10ea0*/  IMAD.HI R2, R3, -0x6db6db6d, R2 ;  /* 0x9249249303027827 */ /* 0x000fca00078e0202 */
[----:B------:R-:W-:-:S04]  /*10eb0*/  SHF.R.U32.HI R17, RZ, 0x1f, R2 ;  /* 0x0000001fff117819 */ /* 0x000fc80000011602 */
[----:B------:R-:W-:Y:S01]  /*10ec0*/  LEA.HI.SX32 R17, R2, R17, 0x19 ;  /* 0x0000001102117211 */ /* 0x000fe200078fcaff */
[----:B------:R-:W-:Y:S01]  /*10ed0*/  IMAD.MOV.U32 R2, RZ, RZ, RZ ;  /* 0x000000ffff027224 */ /* 0x000fe200078e00ff */
[----:B------:R-:W-:Y:S06]  /*10ee0*/  @!P0 BRA `(.L_x_199) ;  /* 0x0000000000748947 */ /* 0x000fec0003800000 */
[----:B------:R-:W-:-:S04]  /*10ef0*/  SHF.R.U32.HI R4, RZ, 0x10, R0 ;  /* 0x00000010ff047819 */ /* 0x000fc80000011600 */
[----:B------:R-:W-:-:S13]  /*10f00*/  ISETP.NE.AND P0, PT, R4, RZ, PT ;  /* 0x000000ff0400720c */ /* 0x000fda0003f05270 */
[----:B------:R-:W0:Y:S02]  /*10f10*/  @!P0 LDC R4, c[0x0][0x9f0] ;  /* 0x00027c00ff048b82 */ /* 0x000e240000000800 */
[----:B0-----:R-:W-:Y:S02]  /*10f20*/  IABS R6, R4 ;  /* 0x0000000400067213 */ /* 0x001fe40000000000 */
[----:B------:R-:W-:Y:S02]  /*10f30*/  IADD3 R5, R4, -0x1, R17 ;  /* 0xffffffff04057810 */ /* 0x000fe40007ffe011 */
[----:B------:R-:W0:Y:S08]  /*10f40*/  I2F.RP R2, R6 ;  /* 0x0000000600027306 */ /* 0x000e300000209400 */
[----:B0-----:R-:W0:Y:S02]  /*10f50*/  MUFU.RCP R2, R2 ;  /* 0x0000000200027308 */ /* 0x001e240000001000 */
[----:B0-----:R-:W-:-:S06]  /*10f60*/  VIADD R2, R2, 0xffffffe ;  /* 0x0ffffffe02027836 */ /* 0x001fcc0000000000 */
[----:B------:R0:W1:Y:S02]  /*10f70*/  F2I.FTZ.U32.TRUNC.NTZ R3, R2 ;  /* 0x0000000200037305 */ /* 0x000064000021f000 */
[----:B0-----:R-:W-:-:S04]  /*10f80*/  LOP3.LUT R2, R5, R4, RZ, 0x3c, !PT ;  /* 0x0000000405027212 */ /* 0x001fc800078e3cff */
[----:B------:R-:W-:Y:S01]  /*10f90*/  ISETP.GE.AND P2, PT, R2, RZ, PT ;  /* 0x000000ff0200720c */ /* 0x000fe20003f46270 */
[----:B-1----:R-:W-:-:S04]  /*10fa0*/  IMAD.MOV R2, RZ, RZ, -R3 ;  /* 0x000000ffff027224 */ /* 0x002fc800078e0a03 */
[----:B------:R-:W-:Y:S02]  /*10fb0*/  IMAD R7, R2, R6, RZ ;  /* 0x0000000602077224 */ /* 0x000fe400078e02ff */
[----:B------:R-:W-:-:S04]  /*10fc0*/  IMAD.MOV.U32 R2, RZ, RZ, RZ ;  /* 0x000000ffff027224 */ /* 0x000fc800078e00ff */
[----:B------:R-:W-:Y:S01]  /*10fd0*/  IMAD.HI.U32 R7, R3, R7, R2 ;  /* 0x0000000703077227 */ /* 0x000fe200078e0002 */
[----:B------:R-:W-:Y:S02]  /*10fe0*/  IABS R2, R5 ;  /* 0x0000000500027213 */ /* 0x000fe40000000000 */
[----:B------:R-:W-:-:S03]  /*10ff0*/  IABS R3, R4 ;  /* 0x0000000400037213 */ /* 0x000fc60000000000 */
[----:B------:R-:W-:-:S04]  /*11000*/  IMAD.HI.U32 R7, R7, R2, RZ ;  /* 0x0000000207077227 */ /* 0x000fc800078e00ff */
[----:B------:R-:W-:-:S04]  /*11010*/  IMAD.MOV R3, RZ, RZ, -R3 ;  /* 0x000000ffff037224 */ /* 0x000fc800078e0a03 */
[----:B------:R-:W-:-:S05]  /*11020*/  IMAD R2, R7, R3, R2 ;  /* 0x0000000307027224 */ /* 0x000fca00078e0202 */
[----:B------:R-:W-:-:S13]  /*11030*/  ISETP.GT.U32.AND P1, PT, R6, R2, PT ;  /* 0x000000020600720c */ /* 0x000fda0003f24070 */
[----:B------:R-:W-:Y:S02]  /*11040*/  @!P1 IMAD.IADD R2, R2, 0x1, -R6 ;  /* 0x0000000102029824 */ /* 0x000fe400078e0a06 */
[----:B------:R-:W-:Y:S01]  /*11050*/  @!P1 VIADD R7, R7, 0x1 ;  /* 0x0000000107079836 */ /* 0x000fe20000000000 */
[----:B------:R-:W-:Y:S02]  /*11060*/  ISETP.NE.AND P1, PT, R4, RZ, PT ;  /* 0x000000ff0400720c */ /* 0x000fe40003f25270 */
[----:B------:R-:W-:-:S13]  /*11070*/  ISETP.GE.U32.AND P0, PT, R2, R6, PT ;  /* 0x000000060200720c */ /* 0x000fda0003f06070 */
[----:B------:R-:W-:-:S04]  /*11080*/  @P0 VIADD R7, R7, 0x1 ;  /* 0x0000000107070836 */ /* 0x000fc80000000000 */
[----:B------:R-:W-:-:S04]  /*11090*/  IMAD.MOV.U32 R2, RZ, RZ, R7 ;  /* 0x000000ffff027224 */ /* 0x000fc800078e0007 */
[----:B------:R-:W-:Y:S01]  /*110a0*/  @!P2 IMAD.MOV R2, RZ, RZ, -R2 ;  /* 0x000000ffff02a224 */ /* 0x000fe200078e0a02 */
[----:B------:R-:W-:-:S07]  /*110b0*/  @!P1 LOP3.LUT R2, RZ, R4, RZ, 0x33, !PT ;  /* 0x00000004ff029212 */ /* 0x000fce00078e33ff */
.L_x_199:
[----:B------:R-:W-:Y:S01]  /*110c0*/  LOP3.LUT R0, R0, 0xff, RZ, 0xc0, !PT ;  /* 0x000000ff00007812 */ /* 0x000fe200078ec0ff */
[----:B------:R-:W-:Y:S04]  /*110d0*/  BSSY B7, `(.L_x_200) ;  /* 0x000032e000077945 */ /* 0x000fe80003800000 */
[----:B------:R-:W-:-:S05]  /*110e0*/  IMAD R3, R0, R2, RZ ;  /* 0x0000000200037224 */ /* 0x000fca00078e02ff */
[----:B------:R0:W-:Y:S01]  /*110f0*/  STL [R1+0x18], R3 ;  /* 0x0000180301007387 */ /* 0x0001e20000100800 */
[----:B------:R-:W-:-:S04]  /*11100*/  VIADDMNMX R17, R3, R2, R17, PT ;  /* 0x0000000203117246 */ /* 0x000fc80003800111 */
[----:B------:R-:W-:-:S13]  /*11110*/  ISETP.GT.AND P0, PT, R17, R3, PT ;  /* 0x000000031100720c */ /* 0x000fda0003f04270 */
[----:B0-----:R-:W-:Y:S05]  /*11120*/  @P0 BRA `(.L_x_201) ;  /* 0x0000000000480947 */ /* 0x001fea0003800000 */
[----:B------:R-:W0:Y:S02]  /*11130*/  S2R R3, SR_TID.X ;  /* 0x0000000000037919 */ /* 0x000e240000002100 */
[----:B0-----:R-:W-:-:S04]  /*11140*/  LOP3.LUT R3, R3, 0x7f, RZ, 0xc0, !PT ;  /* 0x0000007f03037812 */ /* 0x001fc800078ec0ff */
[----:B------:R-:W-:-:S13]  /*11150*/  ISETP.NE.AND P0, PT, R3, RZ, PT ;  /* 0x000000ff0300720c */ /* 0x000fda0003f05270 */
[----:B------:R-:W-:Y:S05]  /*11160*/  @P0 BRA `(.L_x_202) ;  /* 0x0000003000900947 */ /* 0x000fea0003800000 */
[----:B------:R-:W0:Y:S01]  /*11170*/  S2R R5, SR_LANEID ;  /* 0x0000000000057919 */ /* 0x000e220000000000 */
[----:B------:R-:W-:Y:S01]  /*11180*/  VOTEU.ANY UR4, UPT, PT ;  /* 0x0000000000047886 */ /* 0x000fe200038e0100 */
[----:B------:R-:W1:Y:S01]  /*11190*/  LDC.64 R2, c[0x0][0xc60] ;  /* 0x00031800ff027b82 */ /* 0x000e620000000a00 */
[----:B------:R-:W0:Y:S02]  /*111a0*/  FLO.U32 R0, UR4 ;  /* 0x0000000400007d00 */ /* 0x000e2400080e0000 */
[----:B0-----:R-:W-:-:S06]  /*111b0*/  ISETP.EQ.U32.AND P0, PT, R0, R5, PT ;  /* 0x000000050000720c */ /* 0x001fcc0003f02070 */
[----:B------:R-:W1:Y:S07]  /*111c0*/  POPC R5, UR4 ;  /* 0x0000000400057d09 */ /* 0x000e6e0008000000 */
[----:B-1----:R-:W2:Y:S01]  /*111d0*/  @P0 ATOMG.E.ADD.STRONG.GPU PT, R3, desc[UR48][R2.64], R5 ;  /* 0x00000005020309a8 */ /* 0x002ea200081ee1f0 */
[----:B------:R-:W0:Y:S02]  /*111e0*/  S2R R4, SR_LTMASK ;  /* 0x0000000000047919 */ /* 0x000e240000003900 */
[----:B0-----:R-:W-:-:S04]  /*111f0*/  LOP3.LUT R4, R4, UR4, RZ, 0xc0, !PT ;  /* 0x0000000404047c12 */ /* 0x001fc8000f8ec0ff */
[----:B------:R-:W0:Y:S01]  /*11200*/  POPC R7, R4 ;  /* 0x0000000400077309 */ /* 0x000e220000000000 */
[----:B--2---:R-:W0:Y:S02]  /*11210*/  SHFL.IDX PT, R0, R3, R0, 0x1f ;  /* 0x00001f0003007589 */ /* 0x004e2400000e0000 */
[----:B0-----:R-:W-:-:S05]  /*11220*/  IADD3 R0, R0, UR41, R7 ;  /* 0x0000002900007c10 */ /* 0x001fca000fffe007 */
[----:B------:R0:W-:Y:S01]  /*11230*/  STL [R1+0x10], R0 ;  /* 0x0000100001007387 */ /* 0x0001e20000100800 */
[----:B------:R-:W-:Y:S05]  /*11240*/  BRA `(.L_x_202) ;  /* 0x0000003000587947 */ /* 0x000fea0003800000 */
.L_x_201:
[----:B------:R-:W-:Y:S01]  /*11250*/  VIADD R0, R18, 0x20400 ;  /* 0x0002040012007836 */ /* 0x000fe20000000000 */
[----:B------:R-:W-:Y:S04]  /*11260*/  BSSY B6, `(.L_x_203) ;  /* 0x0000013000067945 */ /* 0x000fe80003800000 */
[----:B------:R-:W-:-:S13]  /*11270*/  LOP3.LUT P0, RZ, R0, 0x3ff, RZ, 0xc0, !PT ;  /* 0x000003ff00ff7812 */ /* 0x000fda000780c0ff */
        /* <DEDUP_REMOVED lines=17> */
.L_x_204:
[----:B------:R-:W-:Y:S05]  /*11390*/  BSYNC B6 ;  /* 0x0000000000067941 */ /* 0x000fea0003800000 */
.L_x_203:
[----:B------:R-:W2:Y:S01]  /*113a0*/  LDL.LU R16, [R1+0xc] ;  /* 0x00000c0001107983 */ /* 0x000ea20000300800 */
[----:B------:R-:W-:Y:S01]  /*113b0*/  VIADD R0, R18, 0xe400 ;  /* 0x0000e40012007836 */ /* 0x000fe20000000000 */
[----:B------:R-:W-:Y:S04]  /*113c0*/  BSSY B6, `(.L_x_205) ;  /* 0x0000016000067945 */ /* 0x000fe80003800000 */
[----:B------:R-:W-:Y:S02]  /*113d0*/  LOP3.LUT P0, RZ, R0, 0x3ff, RZ, 0xc0, !PT ;  /* 0x000003ff00ff7812 */ /* 0x000fe4000780c0ff */
[----:B--2---:R-:W-:-:S11]  /*113e0*/  LOP3.LUT R16, R16, 0xfffffffe, RZ, 0xc0, !PT ;  /* 0xfffffffe10107812 */ /* 0x004fd600078ec0ff */
[----:B------:R-:W-:-:S05]  /*113f0*/  @P0 LOP3.LUT R16, R16, 0x1, RZ, 0xfc, !PT ;  /* 0x0000000110100812 */ /* 0x000fca00078efcff */
[----:B------:R0:W-:Y:S01]  /*11400*/  STL [R1+0xc], R16 ;  /* 0x00000c1001007387 */ /* 0x0001e20000100800 */
[----:B------:R-:W-:Y:S05]  /*11410*/  @!P0 BRA `(.L_x_206) ;  /* 0x0000000000408947 */ /* 0x000fea0003800000 */
[----:B------:R-:W-:Y:S01]  /*11420*/  MOV R2, 0x0 ;  /* 0x0000000000027802 */ /* 0x000fe20000000f00 */
[----:B------:R-:W-:Y:S01]  /*11430*/  ULDC.64 UR6, c[0x4][0xc0] ;  /* 0x0100300000067ab9 */ /* 0x000fe20000000a00 */
[----:B------:R-:W-:Y:S01]  /*11440*/  ULDC.64 UR8, c[0x4][0xc8] ;  /* 0x0100320000087ab9 */ /* 0x000fe20000000a00 */
[----:B------:R-:W-:Y:S01]  /*11450*/  ULDC.64 UR4, c[0x4][0x10] ;  /* 0x0100040000047ab9 */ /* 0x000fe20000000a00 */
[----:B------:R-:W-:Y:S02]  /*11460*/  IMAD.U32 R4, RZ, RZ, UR6 ;  /* 0x00000006ff047e24 */ /* 0x000fe4000f8e00ff */
[----:B------:R-:W1:Y:S01]  /*11470*/  LDC.64 R2, c[0x4][R2] ;  /* 0x0100000002027b82 */ /* 0x000e620000000a00 */
        /* <DEDUP_REMOVED lines=9> */
[----:B01----:R-:W-:Y:S05]  /*11510*/  CALL.ABS.NOINC R2 ;  /* 0x0000000002007343 */ /* 0x003fea0003c00000 */
.L_x_206:
[----:B------:R-:W-:Y:S05]  /*11520*/  BSYNC B6 ;  /* 0x0000000000067941 */ /* 0x000fea0003800000 */
.L_x_205:
        /* <DEDUP_REMOVED lines=20> */
.L_x_208:
[----:B------:R-:W-:Y:S05]  /*11670*/  BSYNC B6 ;  /* 0x0000000000067941 */ /* 0x000fea0003800000 */
.L_x_207:
[----:B------:R-:W-:Y:S01]  /*11680*/  LOP3.LUT P6, RZ, R16, 0x1, RZ, 0xc0, !PT ;  /* 0x0000000110ff7812 */ /* 0x000fe200078cc0ff */
[----:B------:R-:W-:-:S12]  /*11690*/  BSSY B6, `(.L_x_209) ;  /* 0x0000012000067945 */ /* 0x000fd80003800000 */
        /* <DEDUP_REMOVED lines=17> */
.L_x_210:
[----:B------:R-:W-:Y:S05]  /*117b0*/  BSYNC B6 ;  /* 0x0000000000067941 */ /* 0x000fea0003800000 */
.L_x_209:
[----:B------:R-:W2:Y:S01]  /*117c0*/  LDL R8, [R1+0x8] ;  /* 0x0000080001087983 */ /* 0x000ea20000100800 */
[----:B------:R-:W-:Y:S02]  /*117d0*/  ULDC.64 UR4, c[0x0][0x9f8] ;  /* 0x00027e0000047ab9 */ /* 0x000fe40000000a00 */
[----:B------:R-:W-:-:S04]  /*117e0*/  UISETP.NE.U32.AND UP0, UPT, UR4, URZ, UPT ;  /* 0x0000003f0400728c */ /* 0x000fc8000bf05070 */
[----:B------:R-:W-:-:S06]  /*117f0*/  UISETP.NE.AND.EX UP0, UPT, UR5, URZ, UPT, UP0 ;  /* 0x0000003f0500728c */ /* 0x000fcc000bf05300 */
[----:B------:R-:W-:-:S05]  /*11800*/  PLOP3.LUT P0, PT, PT, PT, UP0, 0x80, 0x0 ;  /* 0x000000000000781c */ /* 0x000fca0003f0f008 */
[----:B------:R-:W-:-:S04]  /*11810*/  @UP0 UIADD3 UR4, UP1, UR47, UR4, URZ ;  /* 0x000000042f040290 */ /* 0x000fc8000ff3e03f */
[----:B------:R-:W-:Y:S02]  /*11820*/  @UP0 UIADD3.X UR5, UR50, UR5, URZ, UP1, !UPT ;  /* 0x0000000532050290 */ /* 0x000fe40008ffe43f */
[----:B------:R-:W-:-:S04]  /*11830*/  IMAD.U32 R2, RZ, RZ, UR4 ;  /* 0x00000004ff027e24 */ /* 0x000fc8000f8e00ff */
[----:B------:R-:W-:Y:S01]  /*11840*/  IMAD.U32 R3, RZ, RZ, UR5 ;  /* 0x00000005ff037e24 */ /* 0x000fe2000f8e00ff */
[----:B------:R-:W1:Y:S01]  /*11850*/  S2R R0, SR_TID.X ;  /* 0x0000000000007919 */ /* 0x000e620000002100 */
[----:B------:R-:W-:-:S03]  /*11860*/  ULDC.64 UR4, c[0x0][0xa08] ;  /* 0x0002820000047ab9 */ /* 0x000fc60000000a00 */
[----:B--2---:R2:W3:Y:S01]  /*11870*/  @P0 LDG.E R8, desc[UR48][R2.64] ;  /* 0x0000003002080981 */ /* 0x0044e2000c1e1900 */
[----:B-1----:R-:W-:-:S04]  /*11880*/  SHF.R.U32.HI R0, RZ, 0x5, R0 ;  /* 0x00000005ff007819 */ /* 0x002fc80000011600 */
[----:B------:R-:W-:Y:S01]  /*11890*/  LOP3.LUT R0, R0, 0x3, RZ, 0xc0, !PT ;  /* 0x0000000300007812 */ /* 0x000fe200078ec0ff */
[----:B--2---:R-:W1:Y:S01]  /*118a0*/  LDC.64 R2, c[0x0][0x418] ;  /* 0x00010600ff027b82 */ /* 0x004e620000000a00 */
[----:B---3--:R-:W-:Y:S01]  /*118b0*/  SHF.R.S32.HI R9, RZ, 0x1f, R8 ;  /* 0x0000001fff097819 */ /* 0x008fe20000011408 */
[----:B------:R2:W-:Y:S01]  /*118c0*/  @P0 STL [R1+0x8], R8 ;  /* 0x0000080801000387 */ /* 0x0005e20000100800 */
[----:B-1----:R-:W-:Y:S01]  /*118d0*/  LOP3.LUT P0, RZ, R2, UR4, RZ, 0xfc, !PT ;  /* 0x0000000402ff7c12 */ /* 0x002fe2000f80fcff */
[----:B------:R-:W-:Y:S02]  /*118e0*/  UMOV UR4, 0xffffffff ;  /* 0xffffffff00047882 */ /* 0x000fe40000000000 */
[----:B------:R2:W-:Y:S01]  /*118f0*/  STL [R1+0x1c], R9 ;  /* 0x00001c0901007387 */ /* 0x0005e20000100800 */
[----:B------:R-:W-:-:S04]  /*11900*/  LOP3.LUT P0, RZ, R3, UR5, RZ, 0xfc, P0 ;  /* 0x0000000503ff7c12 */ /* 0x000fc8000800fcff */
[----:B0-----:R-:W-:Y:S01]  /*11910*/  SEL R16, R8, RZ, !P0 ;  /* 0x000000ff08107207 */ /* 0x001fe20004000000 */
[----:B------:R-:W-:Y:S08]  /*11920*/  BRA.DIV UR4, `(.L_x_211) ;  /* 0x0000003e04387947 */ /* 0x000ff0000b800000 */
[----:B------:R0:W1:Y:S02]  /*11930*/  SHFL.IDX PT, R14, R0, RZ, 0x1f ;  /* 0x00001fff000e7589 */ /* 0x00006400000e0000 */
.L_x_280:
[----:B0-----:R-:W3:Y:S01]  /*11940*/  LDL.LU R0, [R1+0xc] ;  /* 0x00000c0001007983 */ /* 0x001ee20000300800 */
[----:B------:R-:W-:Y:S02]  /*11950*/  PLOP3.LUT P1, PT, PT, PT, PT, 0x8, 0x0 ;  /* 0x000000000000781c */ /* 0x000fe40003f2e170 */
[----:B-1----:R-:W-:Y:S02]  /*11960*/  ISETP.NE.AND P0, PT, R14, RZ, PT ;  /* 0x000000ff0e00720c */ /* 0x002fe40003f05270 */
[----:B---3--:R-:W-:-:S09]  /*11970*/  LOP3.LUT R0, R0, 0xfffffffe, RZ, 0xc0, !PT ;  /* 0xfffffffe00007812 */ /* 0x008fd200078ec0ff */
[----:B------:R-:W-:-:S05]  /*11980*/  @P1 LOP3.LUT R0, R0, 0x1, RZ, 0xfc, !PT ;  /* 0x0000000100001812 */ /* 0x000fca00078efcff */
[----:B------:R0:W-:Y:S01]  /*11990*/  STL [R1+0xc], R0 ;  /* 0x00000c0001007387 */ /* 0x0001e20000100800 */
[----:B------:R-:W-:Y:S05]  /*119a0*/  @P0 BRA `(.L_x_212) ;  /* 0x00000004005c0947 */ /* 0x000fea0003800000 */
[----:B------:R-:W-:Y:S01]  /*119b0*/  UMOV UR4, 0xffffffff ;  /* 0xffffffff00047882 */ /* 0x000fe20000000000 */
[----:B0-----:R-:W-:Y:S02]  /*119c0*/  VIADD R0, R17, 0xffffffff ;  /* 0xffffffff11007836 */ /* 0x001fe40000000000 */
[----:B------:R-:W-:Y:S05]  /*119d0*/  BRA.DIV UR4, `(.L_x_213) ;  /* 0x0000003e042c7947 */ /* 0x000fea000b800000 */
[----:B------:R-:W-:-:S13]  /*119e0*/  ELECT P6, URZ, PT ;  /* 0x00000000003f782f */ /* 0x000fda00038c0000 */
.L_x_283:
[----:B------:R-:W-:Y:S05]  /*119f0*/  @!P6 BRA `(.L_x_212) ;  /* 0x000000040048e947 */ /* 0x000fea0003800000 */
[----:B------:R-:W-:-:S04]  /*11a00*/  ISETP.NE.U32.AND P0, PT, R2, RZ, PT ;  /* 0x000000ff0200720c */ /* 0x000fc80003f05070 */
[----:B------:R-:W-:-:S13]  /*11a10*/  ISETP.NE.AND.EX P0, PT, R3, RZ, PT, P0 ;  /* 0x000000ff0300720c */ /* 0x000fda0003f05300 */
[----:B------:R-:W-:Y:S05]  /*11a20*/  @!P0 BRA `(.L_x_214) ;  /* 0x0000000000448947 */ /* 0x000fea0003800000 */
[----:B------:R-:W0:Y:S01]  /*11a30*/  LDC R7, c[0x0][0x43c] ;  /* 0x00010f00ff077b82 */ /* 0x000e220000000800 */
        /* <DEDUP_REMOVED lines=16> */
.L_x_214:
[----:B0-----:R-:W3:Y:S04]  /*11b40*/  LDL R3, [R1] ;  /* 0x0000000001037983 */ /* 0x001ee80000100800 */
[----:B------:R-:W4:Y:S01]  /*11b50*/  LDL R2, [R1+0x4] ;  /* 0x0000040001027983 */ /* 0x000f220000100800 */
[----:B--2---:R-:W0:Y:S02]  /*11b60*/  S2R R8, SR_TID.X ;  /* 0x0000000000087919 */ /* 0x004e240000002100 */
[----:B0-----:R-:W-:-:S04]  /*11b70*/  LOP3.LUT R8, R8, 0x7f, RZ, 0xc0, !PT ;  /* 0x0000007f08087812 */ /* 0x001fc800078ec0ff */
[----:B------:R-:W-:Y:S01]  /*11b80*/  ISETP.NE.AND P1, PT, R8, RZ, PT ;  /* 0x000000ff0800720c */ /* 0x000fe20003f25270 */
[----:B---3--:R-:W-:Y:S01]  /*11b90*/  IMAD R3, R3, 0x8, R18 ;  /* 0x0000000803037824 */ /* 0x008fe200078e0212 */
[----:B----4-:R-:W-:-:S04]  /*11ba0*/  SHF.L.U32 R2, R2, 0x1f, RZ ;  /* 0x0000001f02027819 */ /* 0x010fc800000006ff */
[----:B------:R-:W0:Y:S02]  /*11bb0*/  SYNCS.PHASECHK.TRANS64.TRYWAIT P0, [R3+URZ+0x2e880], R2 ;  /* 0x02e88002030075a7 */ /* 0x000e24000800017f */
[----:B0-----:R-:W-:Y:S05]  /*11bc0*/  @!P0 BRA `(.L_x_215) ;  /* 0x0000003800d08947 */ /* 0x001fea0003800000 */
.L_x_284:
[----:B------:R-:W-:Y:S05]  /*11bd0*/  @P1 BRA `(.L_x_216) ;  /* 0x00000000001c1947 */ /* 0x000fea0003800000 */
[----:B------:R-:W1:Y:S02]  /*11be0*/  S2R R4, SR_TID.X ;  /* 0x0000000000047919 */ /* 0x000e640000002100 */
[----:B-1----:R-:W-:Y:S01]  /*11bf0*/  LOP3.LUT R5, R4, 0x1f, RZ, 0xc0, !PT ;  /* 0x0000001f04057812 */ /* 0x002fe200078ec0ff */
[----:B------:R-:W-:-:S03]  /*11c00*/  IMAD.MOV.U32 R4, RZ, RZ, 0x7000 ;  /* 0x00007000ff047424 */ /* 0x000fc600078e00ff */
[----:B------:R-:W-:Y:S01]  /*11c10*/  ISETP.NE.AND P0, PT, R5, RZ, PT ;  /* 0x000000ff0500720c */ /* 0x000fe20003f05270 */
[----:B------:R1:W-:-:S12]  /*11c20*/  SYNCS.ARRIVE.TRANS64 RZ, [R3+URZ+0x2e870], R4 ;  /* 0x02e8700403ff79a7 */ /* 0x0003d8000800003f */
[----:B-1----:R-:W-:Y:S05]  /*11c30*/  @!P0 BRA `(.L_x_216) ;  /* 0x0000000000048947 */ /* 0x002fea0003800000 */
[----:B------:R-:W-:Y:S01]  /*11c40*/  BPT.TRAP 0x1 ;  /* 0x000000040000795c */ /* 0x000fe20000300000 */
.L_x_216:
[----:B------:R-:W2:Y:S01]  /*11c50*/  LDL R5, [R1] ;  /* 0x0000000001057983 */ /* 0x000ea20000100800 */
[----:B------:R-:W-:Y:S01]  /*11c60*/  IMAD.MOV.U32 R4, RZ, RZ, 0xe0 ;  /* 0x000000e0ff047424 */ /* 0x000fe200078e00ff */
[----:B------:R-:W-:Y:S01]  /*11c70*/  R2UR UR33, R3 ;  /* 0x00000000032172ca */ /* 0x000fe200000e0000 */
[----:B------:R-:W-:Y:S01]  /*11c80*/  UIADD3 UR4, UP0, UR52, 0x470, URZ ;  /* 0x0000047034047890 */ /* 0x000fe2000ff1e03f */
[----:B-----5:R-:W-:Y:S01]  /*11c90*/  R2UR UR37, R16 ;  /* 0x00000000102572ca */ /* 0x020fe200000e0000 */
[----:B------:R-:W-:Y:S01]  /*11ca0*/  IMAD R0, R0, R4, UR40 ;  /* 0x0000002800007e24 */ /* 0x000fe2000f8e0204 */
[----:B------:R-:W-:Y:S01]  /*11cb0*/  UMOV UR6, 0x0 ;  /* 0x0000000000067882 */ /* 0x000fe20000000000 */
[----:B------:R-:W-:Y:S01]  /*11cc0*/  UIADD3.X UR5, URZ, UR53, URZ, UP0, !UPT ;  /* 0x000000353f057290 */ /* 0x000fe200087fe43f */
[----:B------:R-:W-:Y:S02]  /*11cd0*/  UMOV UR7, 0x14f00000 ;  /* 0x14f0000000077882 */ /* 0x000fe40000000000 */
[----:B------:R-:W-:Y:S01]  /*11ce0*/  R2UR UR35, R0 ;  /* 0x00000000002372ca */ /* 0x000fe200000e0000 */
[----:B------:R-:W-:-:S04]  /*11cf0*/  UMOV UR34, URZ ;  /* 0x0000003f00227c82 */ /* 0x000fc80008000000 */
[----:B------:R-:W-:Y:S01]  /*11d00*/  UIADD3 UR33, UR33, 0x2e870, URZ ;  /* 0x0002e87021217890 */ /* 0x000fe2000fffe03f */
[----:B--2---:R-:W-:-:S05]  /*11d10*/  IMAD R4, R5, 0x7000, R18 ;  /* 0x0000700005047824 */ /* 0x004fca00078e0212 */
[----:B------:R-:W-:-:S13]  /*11d20*/  R2UR UR32, R4 ;  /* 0x00000000042072ca */ /* 0x000fda00000e0000 */
[----:B------:R-:W-:-:S09]  /*11d30*/  UIADD3 UR32, UR32, 0xe400, URZ ;  /* 0x0000e40020207890 */ /* 0x000fd2000fffe03f */
[----:B------:R1:W-:Y:S01]  /*11d40*/  UTMALDG.4D [UR32], [UR4], desc[UR6] ;  /* 0x00000620040075b4 */ /* 0x0003e20008019000 */
[----:B------:R-:W2:Y:S02]  /*11d50*/  SYNCS.PHASECHK.TRANS64.TRYWAIT P0, [R3+URZ+0x2e840], R2 ;  /* 0x02e84002030075a7 */ /* 0x000ea4000800017f */
[----:B-12---:R-:W-:Y:S05]  /*11d60*/  @!P0 BRA `(.L_x_217) ;  /* 0x00000038007c8947 */ /* 0x006fea0003800000 */
.L_x_285:
        /* <DEDUP_REMOVED lines=8> */
.L_x_218:
[----:B01----:R-:W2:Y:S01]  /*11df0*/  LDL.LU R2, [R1+0xc] ;  /* 0x00000c0001027983 */ /* 0x003ea20000300800 */
[----:B------:R-:W-:Y:S01]  /*11e00*/  R2UR UR8, R4 ;  /* 0x00000000040872ca */ /* 0x000fe200000e0000 */
[----:B------:R-:W-:Y:S01]  /*11e10*/  UIADD3 UR4, UP0, UR52, 0x370, URZ ;  /* 0x0000037034047890 */ /* 0x000fe2000ff1e03f */
[----:B------:R-:W-:Y:S01]  /*11e20*/  R2UR UR9, R3 ;  /* 0x00000000030972ca */ /* 0x000fe200000e0000 */
[----:B------:R-:W-:Y:S01]  /*11e30*/  UMOV UR6, 0x0 ;  /* 0x0000000000067882 */ /* 0x000fe20000000000 */
[----:B------:R-:W-:Y:S01]  /*11e40*/  PLOP3.LUT P0, PT, PT, PT, PT, 0x80, 0x0 ;  /* 0x000000000000781c */ /* 0x000fe20003f0f070 */
[----:B------:R-:W-:Y:S01]  /*11e50*/  UIADD3.X UR5, URZ, UR53, URZ, UP0, !UPT ;  /* 0x000000353f057290 */ /* 0x000fe200087fe43f */
[----:B------:R-:W-:Y:S01]  /*11e60*/  R2UR UR11, R0 ;  /* 0x00000000000b72ca */ /* 0x000fe200000e0000 */
[----:B------:R-:W-:Y:S01]  /*11e70*/  UMOV UR7, 0x14f00000 ;  /* 0x14f0000000077882 */ /* 0x000fe20000000000 */
[----:B------:R-:W-:Y:S01]  /*11e80*/  R2UR UR13, R16 ;  /* 0x00000000100d72ca */ /* 0x000fe200000e0000 */
[----:B------:R-:W-:Y:S01]  /*11e90*/  UMOV UR10, URZ ;  /* 0x0000003f000a7c82 */ /* 0x000fe20008000000 */
[----:B------:R-:W-:-:S03]  /*11ea0*/  UMOV UR12, UR36 ;  /* 0x00000024000c7c82 */ /* 0x000fc60008000000 */
[----:B------:R-:W-:Y:S02]  /*11eb0*/  UIADD3 UR8, UR8, 0x20400, URZ ;  /* 0x0002040008087890 */ /* 0x000fe4000fffe03f */
[----:B------:R-:W-:-:S09]  /*11ec0*/  UIADD3 UR9, UR9, 0x2e830, URZ ;  /* 0x0002e83009097890 */ /* 0x000fd2000fffe03f */
[----:B------:R1:W-:Y:S01]  /*11ed0*/  UTMALDG.4D [UR8], [UR4], desc[UR6] ;  /* 0x00000608040075b4 */ /* 0x0003e20008019000 */
[----:B--2---:R-:W-:-:S04]  /*11ee0*/  LOP3.LUT R2, R2, 0xfffffffe, RZ, 0xc0, !PT ;  /* 0xfffffffe02027812 */ /* 0x004fc800078ec0ff */
[----:B------:R-:W-:-:S05]  /*11ef0*/  @P0 LOP3.LUT R2, R2, 0x1, RZ, 0xfc, !PT ;  /* 0x0000000102020812 */ /* 0x000fca00078efcff */
[----:B------:R1:W-:Y:S01]  /*11f00*/  STL [R1+0xc], R2 ;  /* 0x00000c0201007387 */ /* 0x0003e20000100800 */
[----:B------:R-:W-:Y:S01]  /*11f10*/  NOP ;  /* 0x0000000000007918 */ /* 0x000fe20000000000 */
.L_x_212:
[----:B------:R-:W-:Y:S05]  /*11f20*/  WARPSYNC.ALL ;  /* 0x0000000000007948 */ /* 0x000fea0003800000 */
[----:B0-----:R-:W-:Y:S01]  /*11f30*/  VIADD R0, R18, 0x1c400 ;  /* 0x0001c40012007836 */ /* 0x001fe20000000000 */
[----:B-1----:R-:W-:Y:S01]  /*11f40*/  USHF.R.S32.HI UR4, URZ, 0x1f, UR44 ;  /* 0x0000001f3f047899 */ /* 0x002fe2000801142c */
[----:B------:R-:W-:Y:S03]  /*11f50*/  BAR.SYNC.DEFER_BLOCKING 0x8, 0x180 ;  /* 0x0206000000007b1d */ /* 0x000fe60000010000 */
[----:B------:R-:W-:-:S03]  /*11f60*/  LOP3.LUT P0, RZ, R0, 0x3ff, RZ, 0xc0, !PT ;  /* 0x000003ff00ff7812 */ /* 0x000fc6000780c0ff */
[----:B------:R-:W-:Y:S01]  /*11f70*/  ULDC.64 UR6, c[0x0][0x298] ;  /* 0x0000a60000067ab9 */ /* 0x000fe20000000a00 */
[----:B------:R-:W-:Y:S01]  /*11f80*/  ULDC.64 UR8, c[0x0][0xa00] ;  /* 0x0002800000087ab9 */ /* 0x000fe20000000a00 */
[----:B------:R-:W-:Y:S01]  /*11f90*/  UIMAD UR4, UR4, UR6, URZ ;  /* 0x00000006040472a4 */ /* 0x000fe2000f8e023f */
[----:B------:R-:W-:Y:S01]  /*11fa0*/  BSSY B6, `(.L_x_219) ;  /* 0x0000019000067945 */ /* 0x000fe20003800000 */
[----:B------:R-:W-:Y:S02]  /*11fb0*/  UISETP.NE.U32.AND UP0, UPT, UR8, URZ, UPT ;  /* 0x0000003f0800728c */ /* 0x000fe4000bf05070 */
[----:B------:R-:W-:Y:S02]  /*11fc0*/  UIMAD.WIDE.U32 UR50, UR44, UR6, URZ ;  /* 0x000000062c3272a5 */ /* 0x000fe4000f8e003f */
[----:B------:R-:W-:Y:S02]  /*11fd0*/  UIMAD UR4, UR44, UR7, UR4 ;  /* 0x000000072c0472a4 */ /* 0x000fe4000f8e0204 */
[----:B------:R-:W-:-:S02]  /*11fe0*/  UISETP.NE.AND.EX UP0, UPT, UR9, URZ, UPT, UP0 ;  /* 0x0000003f0900728c */ /* 0x000fc4000bf05300 */
[----:B------:R-:W-:Y:S02]  /*11ff0*/  UIADD3 UR37, UR51, UR4, URZ ;  /* 0x0000000433257290 */ /* 0x000fe4000fffe03f */
[----:B------:R-:W-:Y:S02]  /*12000*/  USEL UR45, UR45, URZ, !UP0 ;  /* 0x0000003f2d2d7287 */ /* 0x000fe4000c000000 */
[----:B------:R-:W-:Y:S01]  /*12010*/  USEL UR46, UR46, URZ, !UP0 ;  /* 0x0000003f2e2e7287 */ /* 0x000fe2000c000000 */
[----:B------:R-:W-:Y:S11]  /*12020*/  @!P0 BRA `(.L_x_220) ;  /* 0x0000000000408947 */ /* 0x000ff60003800000 */
        /* <DEDUP_REMOVED lines=11> */
[----:B--2---:R-:W-:Y:S02]  /*120e0*/  IMAD.MOV.U32 R8, RZ, RZ, 0x70 ;  /* 0x00000070ff087424 */ /* 0x004fe400078e00ff */
[----:B------:R-:W-:Y:S02]  /*120f0*/  IMAD.MOV.U32 R12, RZ, RZ, 0x1 ;  /* 0x00000001ff0c7424 */ /* 0x000fe400078e00ff */
[----:B------:R-:W-:-:S07]  /*12100*/  IMAD.MOV.U32 R13, RZ, RZ, RZ ;  /* 0x000000ffff0d7224 */ /* 0x000fce00078e00ff */
[----:B------:R-:W-:-:S07]  /*12110*/  LEPC R20, `(.L_x_220) ;  /* 0x000000001014794e */ /* 0x000fce0000000000 */
[----:B0-----:R-:W-:Y:S05]  /*12120*/  CALL.ABS.NOINC R2 ;  /* 0x0000000002007343 */ /* 0x001fea0003c00000 */
.L_x_220:
[----:B------:R-:W-:Y:S05]  /*12130*/  BSYNC B6 ;  /* 0x0000000000067941 */ /* 0x000fea0003800000 */
.L_x_219:
[----:B------:R-:W3:Y:S01]  /*12140*/  LDL.LU R3, [R1+0x14] ;  /* 0x0000140001037983 */ /* 0x000ee20000300800 */
[----:B------:R-:W0:Y:S01]  /*12150*/  LDC R6, c[0x0][0x448] ;  /* 0x00011200ff067b82 */ /* 0x000e220000000800 */
[----:B------:R-:W-:Y:S01]  /*12160*/  ULDC.64 UR6, c[0x0][0x2d8] ;  /* 0x0000b60000067ab9 */ /* 0x000fe20000000a00 */
[----:B------:R-:W1:Y:S01]  /*12170*/  S2R R2, SR_TID.X ;  /* 0x0000000000027919 */ /* 0x000e620000002100 */
[----:B------:R-:W4:Y:S01]  /*12180*/  S2R R0, SR_TID.X ;  /* 0x0000000000007919 */ /* 0x000f220000002100 */
[----:B------:R-:W-:Y:S01]  /*12190*/  UMOV UR4, UR50 ;  /* 0x0000003200047c82 */ /* 0x000fe20008000000 */
[----:B------:R-:W-:Y:S01]  /*121a0*/  UMOV UR5, UR37 ;  /* 0x0000002500057c82 */ /* 0x000fe20008000000 */
[----:B------:R-:W-:Y:S01]  /*121b0*/  ULDC.64 UR8, c[0x0][0x2e0] ;  /* 0x0000b80000087ab9 */ /* 0x000fe20000000a00 */
[----:B--2---:R2:W5:Y:S01]  /*121c0*/  LDL R8, [R1+0x2c] ;  /* 0x00002c0001087983 */ /* 0x0045620000100800 */
[----:B0-----:R-:W-:Y:S02]  /*121d0*/  ISETP.NE.AND P0, PT, R6, 0x1, PT ;  /* 0x000000010600780c */ /* 0x001fe40003f05270 */
[----:B-1----:R-:W-:-:S11]  /*121e0*/  LOP3.LUT R2, R2, 0x7f, RZ, 0xc0, !PT ;  /* 0x0000007f02027812 */ /* 0x002fd600078ec0ff */
[----:B------:R-:W0:Y:S01]  /*121f0*/  @P0 LDC R4, c[0x0][0x450] ;  /* 0x00011400ff040b82 */ /* 0x000e220000000800 */
[----:B------:R-:W-:Y:S01]  /*12200*/  SHF.R.U32.HI R2, RZ, 0x3, R2 ;  /* 0x00000003ff027819 */ /* 0x000fe20000011602 */
[----:B----4-:R-:W-:-:S05]  /*12210*/  IMAD.SHL.U32 R0, R0, 0x10, RZ ;  /* 0x0000001000007824 */ /* 0x010fca00078e00ff */
[----:B------:R-:W-:Y:S02]  /*12220*/  LOP3.LUT R0, R2, 0x70, R0, 0xf8, !PT ;  /* 0x0000007002007812 */ /* 0x000fe400078ef800 */
[----:B------:R-:W1:Y:S01]  /*12230*/  @P0 LDC R2, c[0x0][0x44c] ;  /* 0x00011300ff020b82 */ /* 0x000e620000000800 */
[----:B------:R-:W4:Y:S01]  /*12240*/  S2R R7, SR_TID.X ;  /* 0x0000000000077919 */ /* 0x000f220000002100 */
[----:B------:R-:W-:Y:S02]  /*12250*/  UIMAD.WIDE.U32 UR4, UR36, UR6, UR4 ;  /* 0x00000006240472a5 */ /* 0x000fe4000f8e0004 */
[----:B------:R-:W-:Y:S02]  /*12260*/  UIMAD UR6, UR46, UR8, URZ ;  /* 0x000000082e0672a4 */ /* 0x000fe4000f8e023f */
[----:B------:R-:W-:Y:S02]  /*12270*/  UIMAD UR5, UR36, UR7, UR5 ;  /* 0x00000007240572a4 */ /* 0x000fe4000f8e0205 */
[----:B------:R-:W-:-:S02]  /*12280*/  UIMAD UR6, UR45, UR9, UR6 ;  /* 0x000000092d0672a4 */ /* 0x000fc4000f8e0206 */
[----:B------:R-:W-:-:S03]  /*12290*/  UIMAD.WIDE.U32 UR4, UR45, UR8, UR4 ;  /* 0x000000082d0472a5 */ /* 0x000fc6000f8e0004 */
[----:B------:R-:W-:Y:S01]  /*122a0*/  ULDC.64 UR8, c[0x0][0x2d0] ;  /* 0x0000b40000087ab9 */ /* 0x000fe20000000a00 */
[----:B------:R-:W-:Y:S01]  /*122b0*/  UIADD3 UR5, UR5, UR6, URZ ;  /* 0x0000000605057290 */ /* 0x000fe2000fffe03f */
[----:B----4-:R-:W-:-:S05]  /*122c0*/  IMAD.SHL.U32 R9, R7, 0x10, RZ ;  /* 0x0000001007097824 */ /* 0x010fca00078e00ff */
[----:B------:R-:W-:Y:S02]  /*122d0*/  LOP3.LUT R9, R9, 0x70, RZ, 0xc0, !PT ;  /* 0x0000007009097812 */ /* 0x000fe400078ec0ff */
[----:B------:R-:W-:-:S04]  /*122e0*/  LOP3.LUT R7, R7, 0x7f, RZ, 0xc0, !PT ;  /* 0x0000007f07077812 */ /* 0x000fc800078ec0ff */
[----:B------:R-:W-:Y:S01]  /*122f0*/  SHF.R.U32.HI R10, RZ, 0x3, R7 ;  /* 0x00000003ff0a7819 */ /* 0x000fe20000011607 */
[----:B---3--:R-:W-:-:S05]  /*12300*/  IMAD.SHL.U32 R5, R3, 0x80, RZ ;  /* 0x0000008003057824 */ /* 0x008fca00078e00ff */
[----:B------:R-:W-:-:S05]  /*12310*/  LOP3.LUT R0, R0, R5, RZ, 0xfc, !PT ;  /* 0x0000000500007212 */ /* 0x000fca00078efcff */
[----:B-1----:R-:W-:-:S04]  /*12320*/  @P0 IMAD.HI.U32 R3, R0, R2, RZ ;  /* 0x0000000200030227 */ /* 0x002fc800078e00ff */
[----:B------:R-:W-:Y:S01]  /*12330*/  IMAD.MOV.U32 R2, RZ, RZ, R0 ;  /* 0x000000ffff027224 */ /* 0x000fe200078e0000 */
[----:B0-----:R-:W-:-:S04]  /*12340*/  @P0 SHF.R.U32.HI R2, RZ, R4, R3 ;  /* 0x00000004ff020219 */ /* 0x001fc80000011603 */
[--C-:B------:R-:W-:Y:S01]  /*12350*/  SHF.R.S32.HI R4, RZ, 0x1f, R2.reuse ;  /* 0x0000001fff047819 */ /* 0x100fe20000011402 */
[----:B------:R-:W-:-:S04]  /*12360*/  IMAD.MOV R3, RZ, RZ, -R2 ;  /* 0x000000ffff037224 */ /* 0x000fc800078e0a02 */
[----:B------:R-:W-:Y:S02]  /*12370*/  IMAD R0, R6, R3, R0 ;  /* 0x0000000306007224 */ /* 0x000fe400078e0200 */
[----:B------:R-:W-:Y:S02]  /*12380*/  IMAD R4, R4, UR8, RZ ;  /* 0x0000000804047c24 */ /* 0x000fe4000f8e02ff */
[----:B------:R-:W-:Y:S02]  /*12390*/  IMAD.U32 R3, RZ, RZ, UR8 ;  /* 0x00000008ff037e24 */ /* 0x000fe4000f8e00ff */
[C---:B------:R-:W-:Y:S02]  /*123a0*/  IMAD R4, R2.reuse, UR9, R4 ;  /* 0x0000000902047c24 */ /* 0x040fe4000f8e0204 */
[----:B------:R-:W-:Y:S01]  /*123b0*/  IMAD.WIDE.U32 R2, R2, R3, UR4 ;  /* 0x0000000402027e25 */ /* 0x000fe2000f8e0003 */
[----:B------:R-:W-:-:S03]  /*123c0*/  ULDC.64 UR4, c[0x0][0x2c8] ;  /* 0x0000b20000047ab9 */ /* 0x000fc60000000a00 */
[----:B------:R-:W-:Y:S01]  /*123d0*/  IMAD.IADD R3, R3, 0x1, R4 ;  /* 0x0000000103037824 */ /* 0x000fe200078e0204 */
[----:B------:R-:W-:Y:S01]  /*123e0*/  SHF.R.S32.HI R4, RZ, 0x1f, R0 ;  /* 0x0000001fff047819 */ /* 0x000fe20000011400 */
[----:B------:R-:W-:-:S04]  /*123f0*/  IMAD.WIDE.U32 R2, R0, UR4, R2 ;  /* 0x0000000400027c25 */ /* 0x000fc8000f8e0002 */
[----:B------:R-:W-:-:S04]  /*12400*/  IMAD R4, R4, UR4, RZ ;  /* 0x0000000404047c24 */ /* 0x000fc8000f8e02ff */
[----:B------:R-:W-:Y:S01]  /*12410*/  IMAD R4, R0, UR5, R4 ;  /* 0x0000000500047c24 */ /* 0x000fe2000f8e0204 */
[----:B------:R-:W-:Y:S02]  /*12420*/  ULDC.64 UR4, c[0x0][0x280] ;  /* 0x0000a00000047ab9 */ /* 0x000fe40000000a00 */
[----:B------:R-:W-:Y:S01]  /*12430*/  IADD3 R0, P0, R2, UR4, RZ ;  /* 0x0000000402007c10 */ /* 0x000fe2000ff1e0ff */
[----:B------:R-:W-:-:S03]  /*12440*/  ULDC UR4, c[0x0][0x2b8] ;  /* 0x0000ae0000047ab9 */ /* 0x000fc60000000800 */
[----:B------:R-:W-:Y:S02]  /*12450*/  IADD3.X R2, R3, UR5, R4, P0, !PT ;  /* 0x0000000503027c10 */ /* 0x000fe400087fe404 */
[----:B------:R-:W-:Y:S01]  /*12460*/  ISETP.GE.AND P0, PT, R9, UR4, PT ;  /* 0x0000000409007c0c */ /* 0x000fe2000bf06270 */
[----:B------:R-:W-:-:S03]  /*12470*/  UMOV UR4, 0xffffffff ;  /* 0xffffffff00047882 */ /* 0x000fc60000000000 */
[----:B--2---:R-:W-:Y:S09]  /*12480*/  BRA.DIV UR4, `(.L_x_221) ;  /* 0x0000003204c87947 */ /* 0x004ff2000b800000 */
[----:B------:R-:W0:Y:S01]  /*12490*/  SHFL.IDX PT, R7, R0, RZ, 0x181f ;  /* 0x00181fff00077589 */ /* 0x000e2200000e0000 */
[----:B------:R-:W-:Y:S02]  /*124a0*/  IMAD R4, R19, R6, RZ ;  /* 0x0000000613047224 */ /* 0x000fe400078e02ff */
[----:B------:R-:W-:Y:S01]  /*124b0*/  IMAD.IADD R3, R10, 0x1, R5 ;  /* 0x000000010a037824 */ /* 0x000fe200078e0205 */
[----:B------:R-:W1:Y:S03]  /*124c0*/  SHFL.IDX PT, R6, R2, RZ, 0x181f ;  /* 0x00181fff02067589 */ /* 0x000e6600000e0000 */
[C---:B------:R-:W-:Y:S01]  /*124d0*/  VIADD R5, R3.reuse, 0x10 ;  /* 0x0000001003057836 */ /* 0x040fe20000000000 */
[----:B------:R-:W-:-:S13]  /*124e0*/  ISETP.GE.AND P1, PT, R3, R4, PT ;  /* 0x000000040300720c */ /* 0x000fda0003f26270 */
[----:B0-----:R-:W-:-:S05]  /*124f0*/  @!P1 IADD3 R7, P2, R9, R7, RZ ;  /* 0x0000000709079210 */ /* 0x001fca0007f5e0ff */
[----:B-1----:R-:W-:-:S05]  /*12500*/  @!P1 IMAD.X R6, RZ, RZ, R6, P2 ;  /* 0x000000ffff069224 */ /* 0x002fca00010e0606 */
[----:B------:R-:W-:-:S04]  /*12510*/  @!P1 LOP3.LUT R7, R7, R6, RZ, 0x3c, !PT ;  /* 0x0000000607079212 */ /* 0x000fc800078e3cff */
[----:B------:R-:W-:-:S04]  /*12520*/  @!P1 LOP3.LUT R6, R7, R6, RZ, 0x3c, !PT ;  /* 0x0000000607069212 */ /* 0x000fc800078e3cff */
[----:B------:R-:W-:-:S05]  /*12530*/  @!P1 LOP3.LUT R7, R7, R6, RZ, 0x3c, !PT ;  /* 0x0000000607079212 */ /* 0x000fca00078e3cff */
[----:B------:R-:W-:Y:S01]  /*12540*/  @!PT LDS RZ, [RZ] ;  /* 0x00000000fffff984 */ /* 0x000fe20000000800 */
[----:B-----5:R0:W-:Y:S01]  /*12550*/  @!P1 LDGSTS.E.BYPASS.LTC128B.128 [R8+0x1c400], desc[UR48][R6.64], !P0 ;  /* 0x1c40000006089fae */ /* 0x0201e2000c101d70 */
[----:B------:R-:W-:-:S03]  /*12560*/  ISETP.GE.AND P1, PT, R5, R4, PT ;  /* 0x000000040500720c */ /* 0x000fc60003f26270 */
[----:B------:R-:W-:Y:S04]  /*12570*/  SHFL.IDX PT, R5, R2, 0x1, 0x181f ;  /* 0x00381f0002057f89 */ /* 0x000fe800000e0000 */
[----:B0-----:R-:W0:Y:S06]  /*12580*/  SHFL.IDX PT, R6, R0, 0x1, 0x181f ;  /* 0x00381f0000067f89 */ /* 0x001e2c00000e0000 */
[----:B0-----:R-:W-:-:S05]  /*12590*/  @!P1 IADD3 R6, P2, R9, R6, RZ ;  /* 0x0000000609069210 */ /* 0x001fca0007f5e0ff */
[----:B------:R-:W-:-:S04]  /*125a0*/  @!P1 IMAD.X R5, RZ, RZ, R5, P2 ;  /* 0x000000ffff059224 */ /* 0x000fc800010e0605 */
[----:B------:R-:W-:Y:S02]  /*125b0*/  @!P1 IMAD.MOV.U32 R7, RZ, RZ, R5 ;  /* 0x000000ffff079224 */ /* 0x000fe400078e0005 */
[----:B------:R-:W-:-:S03]  /*125c0*/  VIADD R5, R3, 0x20 ;  /* 0x0000002003057836 */ /* 0x000fc60000000000 */
[----:B------:R0:W-:Y:S02]  /*125d0*/  @!P1 LDGSTS.E.BYPASS.LTC128B.128 [R8+0x1cc00], desc[UR48][R6.64], !P0 ;  /* 0x1cc0000006089fae */ /* 0x0001e4000c101d70 */
[----:B------:R-:W-:Y:S02]  /*125e0*/  ISETP.GE.AND P1, PT, R5, R4, PT ;  /* 0x000000040500720c */ /* 0x000fe40003f26270 */
[----:B------:R-:W-:Y:S04]  /*125f0*/  SHFL.IDX PT, R5, R2, 0x2, 0x181f ;  /* 0x00581f0002057f89 */ /* 0x000fe800000e0000 */
[----:B0-----:R-:W0:Y:S07]  /*12600*/  SHFL.IDX PT, R6, R0, 0x2, 0x181f ;  /* 0x00581f0000067f89 */ /* 0x001e2e00000e0000 */
        /* <DEDUP_REMOVED lines=31> */
[----:B0-----:R-:W0:Y:S04]  /*12800*/  SHFL.IDX PT, R6, R0, 0x6, 0x181f ;  /* 0x00d81f0000067f89 */ /* 0x001e2800000e0000 */
[----:B------:R-:W1:Y:S03]  /*12810*/  SHFL.IDX PT, R0, R0, 0x7, 0x181f ;  /* 0x00f81f0000007f89 */ /* 0x000e6600000e0000 */
[----:B0-----:R-:W-:-:S05]  /*12820*/  @!P1 IADD3 R6, P2, R9, R6, RZ ;  /* 0x0000000609069210 */ /* 0x001fca0007f5e0ff */
[----:B------:R-:W-:-:S04]  /*12830*/  @!P1 IMAD.X R5, RZ, RZ, R5, P2 ;  /* 0x000000ffff059224 */ /* 0x000fc800010e0605 */
[----:B------:R-:W-:Y:S02]  /*12840*/  @!P1 IMAD.MOV.U32 R7, RZ, RZ, R5 ;  /* 0x000000ffff079224 */ /* 0x000fe400078e0005 */
[----:B------:R0:W2:Y:S04]  /*12850*/  SHFL.IDX PT, R5, R2, 0x7, 0x181f ;  /* 0x00f81f0002057f89 */ /* 0x0000a800000e0000 */
[----:B-1----:R0:W-:Y:S02]  /*12860*/  @!P1 LDGSTS.E.BYPASS.LTC128B.128 [R8+0x1f400], desc[UR48][R6.64], !P0 ;  /* 0x1f40000006089fae */ /* 0x0021e4000c101d70 */
.L_x_302:
[----:B------:R-:W-:-:S05]  /*12870*/  VIADD R3, R3, 0x70 ;  /* 0x0000007003037836 */ /* 0x000fca0000000000 */
[----:B------:R-:W-:-:S13]  /*12880*/  ISETP.GE.AND P1, PT, R3, R4, PT ;  /* 0x000000040300720c */ /* 0x000fda0003f26270 */
[----:B0-----:R-:W-:-:S05]  /*12890*/  @!P1 IADD3 R2, P2, R9, R0, RZ ;  /* 0x0000000009029210 */ /* 0x001fca0007f5e0ff */
[----:B--2---:R-:W-:-:S05]  /*128a0*/  @!P1 IMAD.X R3, RZ, RZ, R5, P2 ;  /* 0x000000ffff039224 */ /* 0x004fca00010e0605 */
[----:B------:R-:W-:Y:S01]  /*128b0*/  @!PT LDS RZ, [RZ] ;  /* 0x00000000fffff984 */ /* 0x000fe20000000800 */
[----:B------:R-:W-:Y:S01]  /*128c0*/  @!PT LDS RZ, [RZ] ;  /* 0x00000000fffff984 */ /* 0x000fe20000000800 */
[----:B------:R-:W-:Y:S01]  /*128d0*/  @!PT LDS RZ, [RZ] ;  /* 0x00000000fffff984 */ /* 0x000fe20000000800 */
[----:B------:R0:W-:Y:S01]  /*128e0*/  @!P1 LDGSTS.E.BYPASS.LTC128B.128 [R8+0x1fc00], desc[UR48][R2.64], !P0 ;  /* 0x1fc0000002089fae */ /* 0x0001e2000c101d70 */
[----:B------:R-:W-:Y:S01]  /*128f0*/  PLOP3.LUT P0, PT, PT, PT, PT, 0x80, 0x0 ;  /* 0x000000000000781c */ /* 0x000fe20003f0f070 */
[----:B------:R-:W-:-:S12]  /*12900*/  NOP ;  /* 0x0000000000007918 */ /* 0x000fd80000000000 */
.L_x_222:
[----:B------:R-:W-:Y:S02]  /*12910*/  PLOP3.LUT P1, PT, P1, P0, PT, 0xa2, 0x0 ;  /* 0x000000000000781c */ /* 0x000fe40000f21472 */
[----:B------:R-:W-:-:S08]  /*12920*/  @P0 R2UR P1, UR4, R18 ;  /* 0x00000000120402ca */ /* 0x000fd00000020000 */
[----:B------:R-:W-:-:S05]  /*12930*/  @P0 PLOP3.LUT P0, PT, P1, PT, PT, 0x80, 0x0 ;  /* 0x000000000000081c */ /* 0x000fca0000f0f070 */
[----:B------:R-:W-:Y:S01]  /*12940*/  @!P1 SYNCS.ARRIVE.TRANS64.RED.A0T1 RZ, [UR4+0x2e800], RZ ;  /* 0x02e800ffffff99a7 */ /* 0x000fe20008200404 */
[----:B------:R-:W-:Y:S07]  /*12950*/  @!P1 ARRIVES.LDGSTSBAR.64.TRANSCNT [UR4+0x2e800] ;  /* 0x02e80000ff0099b0 */ /* 0x000fee0008000a84 */
[----:B------:R-:W-:Y:S05]  /*12960*/  @P0 BRA.U.ANY `(.L_x_222) ;  /* 0xfffffffd00e80947 */ /* 0x000fea000393ffff */
[----:B0-----:R-:W2:Y:S02]  /*12970*/  LDL.LU R2, [R1+0x30] ;  /* 0x0000300001027983 */ /* 0x001ea40000300800 */
[----:B--2---:R-:W-:-:S05]  /*12980*/  VIADD R2, R2, 0x1 ;  /* 0x0000000102027836 */ /* 0x004fca0000000000 */
[----:B------:R0:W-:Y:S01]  /*12990*/  STL [R1+0x30], R2 ;  /* 0x0000300201007387 */ /* 0x0001e20000100800 */
[----:B------:R-:W-:-:S04]  /*129a0*/  LEA.HI R0, R2, R2, RZ, 0x1 ;  /* 0x0000000202007211 */ /* 0x000fc800078f08ff */
[----:B------:R-:W-:-:S05]  /*129b0*/  LOP3.LUT R0, R0, 0xfffffffe, RZ, 0xc0, !PT ;  /* 0xfffffffe00007812 */ /* 0x000fca00078ec0ff */
[----:B------:R-:W-:-:S05]  /*129c0*/  IMAD.IADD R0, R2, 0x1, -R0 ;  /* 0x0000000102007824 */ /* 0x000fca00078e0a00 */
[----:B------:R-:W-:Y:S01]  /*129d0*/  SHF.L.U32 R0, R0, 0x1f, RZ ;  /* 0x0000001f00007819 */ /* 0x000fe200000006ff */
[----:B------:R-:W-:Y:S01]  /*129e0*/  NOP ;  /* 0x0000000000007918 */ /* 0x000fe20000000000 */
[----:B------:R0:W-:Y:S01]  /*129f0*/  SYNCS.ARRIVE.TRANS64.A1T0 RZ, [R18+URZ+0x2e800], RZ ;  /* 0x02e800ff12ff79a7 */ /* 0x0001e2000810003f */
[----:B------:R-:W-:Y:S01]  /*12a00*/  BSSY B0, `(.L_x_223) ;  /* 0x0000003000007945 */ /* 0x000fe20003800000 */
[----:B------:R-:W1:Y:S03]  /*12a10*/  SYNCS.PHASECHK.TRANS64.TRYWAIT P0, [R18+URZ+0x2e820], R0 ;  /* 0x02e82000120075a7 */ /* 0x000e66000800017f */
[----:B01----:R-:W-:Y:S05]  /*12a20*/  @!P0 BRA `(.L_x_224) ;  /* 0x0000003400d48947 */ /* 0x003fea0003800000 */
.L_x_303:
[----:B------:R-:W-:Y:S05]  /*12a30*/  BSYNC B0 ;  /* 0x0000000000007941 */ /* 0x000fea0003800000 */
.L_x_223:
[----:B------:R-:W2:Y:S01]  /*12a40*/  LDL R2, [R1+0x18] ;  /* 0x0000180001027983 */ /* 0x000ea20000100800 */
[----:B------:R-:W-:-:S05]  /*12a50*/  VIADD R17, R17, 0xfffffffe ;  /* 0xfffffffe11117836 */ /* 0x000fca0000000000 */
[----:B--2---:R-:W-:-:S13]  /*12a60*/  ISETP.GE.AND P0, PT, R17, R2, PT ;  /* 0x000000021100720c */ /* 0x004fda0003f06270 */
[----:B------:R-:W-:Y:S05]  /*12a70*/  @!P0 BRA `(.L_x_225) ;  /* 0x0000000c00e08947 */ /* 0x000fea0003800000 */
[----:B0-----:R0:W5:Y:S04]  /*12a80*/  LDL.LU R0, [R1+0x4] ;  /* 0x0000040001007983 */ /* 0x0011680000300800 */
[----:B------:R0:W5:Y:S02]  /*12a90*/  LDL.LU R6, [R1] ;  /* 0x0000000001067983 */ /* 0x0001640000300800 */
.L_x_245:
[----:B------:R-:W2:Y:S01]  /*12aa0*/  LDL R2, [R1+0xc] ;  /* 0x00000c0001027983 */ /* 0x000ea20000100800 */
[----:B-----5:R-:W-:Y:S01]  /*12ab0*/  VIADD R3, R6, 0x1 ;  /* 0x0000000106037836 */ /* 0x020fe20000000000 */
[----:B------:R-:W-:Y:S05]  /*12ac0*/  YIELD ;  /* 0x0000000000007946 */ /* 0x000fea0003800000 */
[C---:B------:R-:W-:Y:S01]  /*12ad0*/  ISETP.NE.AND P0, PT, R3.reuse, 0x2, PT ;  /* 0x000000020300780c */ /* 0x040fe20003f05270 */
[----:B------:R-:W-:Y:S03]  /*12ae0*/  BSSY B0, `(.L_x_226) ;  /* 0x000006c000007945 */ /* 0x000fe60003800000 */
[----:B------:R-:W-:-:S02]  /*12af0*/  SEL R9, R3, RZ, P0 ;  /* 0x000000ff03097207 */ /* 0x000fc40000000000 */
[----:B--2---:R-:W-:Y:S02]  /*12b00*/  LOP3.LUT P1, RZ, R2, 0x1, RZ, 0xc0, !PT ;  /* 0x0000000102ff7812 */ /* 0x004fe4000782c0ff */
[----:B------:R-:W-:-:S04]  /*12b10*/  SEL R2, RZ, 0x1, P0 ;  /* 0x00000001ff027807 */ /* 0x000fc80000000000 */
[----:B------:R-:W-:-:S05]  /*12b20*/  LOP3.LUT R8, R0, R2, RZ, 0x3c, !PT ;  /* 0x0000000200087212 */ /* 0x000fca00078e3cff */
[----:B------:R1:W-:Y:S04]  /*12b30*/  STL [R1+0x4], R8 ;  /* 0x0000040801007387 */ /* 0x0003e80000100800 */
[----:B------:R1:W-:Y:S01]  /*12b40*/  STL [R1], R9 ;  /* 0x0000000901007387 */ /* 0x0003e20000100800 */
[----:B------:R-:W-:Y:S05]  /*12b50*/  @!P1 BRA `(.L_x_227) ;  /* 0x0000000400909947 */ /* 0x000fea0003800000 */
[----:B------:R-:W-:Y:S01]  /*12b60*/  ULDC.64 UR4, c[0x0][0x418] ;  /* 0x0001060000047ab9 */ /* 0x000fe20000000a00 */
[----:B------:R-:W-:Y:S01]  /*12b70*/  IMAD.MOV.U32 R7, RZ, RZ, R17 ;  /* 0x000000ffff077224 */ /* 0x000fe200078e0011 */
[----:B------:R-:W-:-:S04]  /*12b80*/  ISETP.NE.U32.AND P0, PT, RZ, UR4, PT ;  /* 0x00000004ff007c0c */ /* 0x000fc8000bf05070 */
[----:B------:R-:W-:-:S13]  /*12b90*/  ISETP.NE.AND.EX P0, PT, RZ, UR5, PT, P0 ;  /* 0x00000005ff007c0c */ /* 0x000fda000bf05300 */
[----:B------:R-:W-:Y:S05]  /*12ba0*/  @!P0 BRA `(.L_x_228) ;  /* 0x00000000004c8947 */ /* 0x000fea0003800000 */
[----:B------:R-:W2:Y:S01]  /*12bb0*/  LDL R10, [R1+0x1c] ;  /* 0x00001c00010a7983 */ /* 0x000ea20000100800 */
[----:B------:R-:W3:Y:S01]  /*12bc0*/  LDC R7, c[0x0][0x43c] ;  /* 0x00010f00ff077b82 */ /* 0x000ee20000000800 */
[----:B------:R-:W-:Y:S02]  /*12bd0*/  ULDC.64 UR6, c[0x0][0x428] ;  /* 0x00010a0000067ab9 */ /* 0x000fe40000000a00 */
[----:B------:R-:W4:Y:S01]  /*12be0*/  LDL R5, [R1+0x8] ;  /* 0x0000080001057983 */ /* 0x000f220000100800 */
[----:B---3--:R-:W-:-:S13]  /*12bf0*/  ISETP.NE.AND P0, PT, R7, 0x1, PT ;  /* 0x000000010700780c */ /* 0x008fda0003f05270 */
[----:B------:R-:W3:Y:S02]  /*12c00*/  @P0 LDC.64 R2, c[0x0][0x440] ;  /* 0x00011000ff020b82 */ /* 0x000ee40000000a00 */
[----:B---3--:R-:W-:-:S04]  /*12c10*/  @P0 IMAD.HI.U32 R4, R17, R2, RZ ;  /* 0x0000000211040227 */ /* 0x008fc800078e00ff */
[----:B------:R-:W-:Y:S01]  /*12c20*/  IMAD.MOV.U32 R2, RZ, RZ, R17 ;  /* 0x000000ffff027224 */ /* 0x000fe200078e0011 */
[----:B------:R-:W-:-:S05]  /*12c30*/  @P0 SHF.R.U32.HI R2, RZ, R3, R4 ;  /* 0x00000003ff020219 */ /* 0x000fca0000011604 */
[----:B------:R-:W-:-:S04]  /*12c40*/  IMAD.MOV R3, RZ, RZ, -R2 ;  /* 0x000000ffff037224 */ /* 0x000fc800078e0a02 */
[----:B------:R-:W-:Y:S01]  /*12c50*/  IMAD R7, R7, R3, R17 ;  /* 0x0000000307077224 */ /* 0x000fe200078e0211 */
[----:B------:R-:W-:Y:S01]  /*12c60*/  SHF.R.S32.HI R3, RZ, 0x1f, R2 ;  /* 0x0000001fff037819 */ /* 0x000fe20000011402 */
[----:B--2---:R-:W-:-:S04]  /*12c70*/  IMAD R4, R10, UR6, RZ ;  /* 0x000000060a047c24 */ /* 0x004fc8000f8e02ff */
[C---:B----4-:R-:W-:Y:S02]  /*12c80*/  IMAD R4, R5.reuse, UR7, R4 ;  /* 0x0000000705047c24 */ /* 0x050fe4000f8e0204 */
[----:B------:R-:W-:-:S04]  /*12c90*/  IMAD.WIDE.U32 R2, R5, UR6, R2 ;  /* 0x0000000605027c25 */ /* 0x000fc8000f8e0002 */
[----:B------:R-:W-:Y:S01]  /*12ca0*/  IMAD.IADD R3, R4, 0x1, R3 ;  /* 0x0000000104037824 */ /* 0x000fe200078e0203 */
[----:B------:R-:W-:-:S04]  /*12cb0*/  LEA R4, P0, R2, UR4, 0x2 ;  /* 0x0000000402047c11 */ /* 0x000fc8000f8010ff */
[----:B------:R-:W-:-:S05]  /*12cc0*/  LEA.HI.X R5, R2, UR5, R3, 0x2, P0 ;  /* 0x0000000502057c11 */ /* 0x000fca00080f1403 */
[----:B------:R2:W5:Y:S04]  /*12cd0*/  LDG.E R16, desc[UR48][R4.64] ;  /* 0x0000003004107981 */ /* 0x000568000c1e1900 */
.L_x_228:
[----:B------:R-:W2:Y:S01]  /*12ce0*/  S2R R2, SR_TID.X ;  /* 0x0000000000027919 */ /* 0x000ea20000002100 */
[----:B------:R-:W-:Y:S01]  /*12cf0*/  IMAD R3, R9, 0x8, R18 ;  /* 0x0000000809037824 */ /* 0x000fe200078e0212 */
[----:B------:R-:W-:Y:S01]  /*12d00*/  BSSY B1, `(.L_x_229) ;  /* 0x0000006000017945 */ /* 0x000fe20003800000 */
[----:B--2---:R-:W-:Y:S02]  /*12d10*/  LOP3.LUT R4, R2, 0x7f, RZ, 0xc0, !PT ;  /* 0x0000007f02047812 */ /* 0x004fe400078ec0ff */
[----:B------:R-:W-:Y:S02]  /*12d20*/  SHF.L.U32 R2, R8, 0x1f, RZ ;  /* 0x0000001f08027819 */ /* 0x000fe400000006ff */
[----:B------:R-:W-:Y:S02]  /*12d30*/  ISETP.NE.AND P1, PT, R4, RZ, PT ;  /* 0x000000ff0400720c */ /* 0x000fe40003f25270 */
[----:B------:R-:W2:Y:S02]  /*12d40*/  SYNCS.PHASECHK.TRANS64.TRYWAIT P0, [R3+URZ+0x2e880], R2 ;  /* 0x02e88002030075a7 */ /* 0x000ea4000800017f */
[----:B--2---:R-:W-:Y:S09]  /*12d50*/  @!P0 BRA `(.L_x_230) ;  /* 0x00000034001c8947 */ /* 0x004ff20003800000 */
.L_x_304:
[----:B------:R-:W-:Y:S05]  /*12d60*/  BSYNC B1 ;  /* 0x0000000000017941 */ /* 0x000fea0003800000 */
.L_x_229:
[----:B------:R-:W-:Y:S04]  /*12d70*/  BSSY B1, `(.L_x_231) ;  /* 0x0000009000017945 */ /* 0x000fe80003800000 */
[----:B------:R-:W-:Y:S05]  /*12d80*/  @P1 BRA `(.L_x_232) ;  /* 0x00000000001c1947 */ /* 0x000fea0003800000 */
[----:B------:R-:W3:Y:S02]  /*12d90*/  S2R R4, SR_TID.X ;  /* 0x0000000000047919 */ /* 0x000ee40000002100 */
[----:B---3--:R-:W-:Y:S01]  /*12da0*/  LOP3.LUT R5, R4, 0x1f, RZ, 0xc0, !PT ;  /* 0x0000001f04057812 */ /* 0x008fe200078ec0ff */
[----:B------:R-:W-:-:S03]  /*12db0*/  IMAD.MOV.U32 R4, RZ, RZ, 0x7000 ;  /* 0x00007000ff047424 */ /* 0x000fc600078e00ff */
[----:B------:R-:W-:Y:S01]  /*12dc0*/  ISETP.NE.AND P0, PT, R5, RZ, PT ;  /* 0x000000ff0500720c */ /* 0x000fe20003f05270 */
[----:B------:R3:W-:-:S12]  /*12dd0*/  SYNCS.ARRIVE.TRANS64 RZ, [R3+URZ+0x2e870], R4 ;  /* 0x02e8700403ff79a7 */ /* 0x0007d8000800003f */
[----:B---3--:R-:W-:Y:S05]  /*12de0*/  @!P0 BRA `(.L_x_232) ;  /* 0x0000000000048947 */ /* 0x008fea0003800000 */
[----:B------:R-:W-:Y:S01]  /*12df0*/  BPT.TRAP 0x1 ;  /* 0x000000040000795c */ /* 0x000fe20000300000 */
.L_x_232:
[----:B------:R-:W-:Y:S05]  /*12e00*/  BSYNC B1 ;  /* 0x0000000000017941 */ /* 0x000fea0003800000 */
.L_x_231:
[----:B------:R-:W3:Y:S01]  /*12e10*/  LDL R5, [R1] ;  /* 0x0000000001057983 */ /* 0x000ee20000100800 */
[----:B-1----:R-:W-:Y:S01]  /*12e20*/  IMAD.MOV.U32 R9, RZ, RZ, RZ ;  /* 0x000000ffff097224 */ /* 0x002fe200078e00ff */
[----:B------:R-:W-:Y:S01]  /*12e30*/  UIADD3 UR4, UP0, UR52, 0x470, URZ ;  /* 0x0000047034047890 */ /* 0x000fe2000ff1e03f */
[----:B------:R-:W-:Y:S01]  /*12e40*/  IMAD.MOV.U32 R4, RZ, RZ, 0xe0 ;  /* 0x000000e0ff047424 */ /* 0x000fe200078e00ff */
[----:B------:R-:W-:Y:S01]  /*12e50*/  PLOP3.LUT P0, PT, PT, PT, PT, 0x80, 0x0 ;  /* 0x000000000000781c */ /* 0x000fe20003f0f070 */
[----:B------:R-:W-:Y:S01]  /*12e60*/  UMOV UR6, 0x0 ;  /* 0x0000000000067882 */ /* 0x000fe20000000000 */
[----:B------:R-:W-:Y:S01]  /*12e70*/  R2UR UR10, R9 ;  /* 0x00000000090a72ca */ /* 0x000fe200000e0000 */
[----:B------:R-:W-:Y:S01]  /*12e80*/  IMAD R4, R7, R4, UR40 ;  /* 0x0000002807047e24 */ /* 0x000fe2000f8e0204 */
[----:B------:R-:W-:Y:S01]  /*12e90*/  UIADD3.X UR5, URZ, UR53, URZ, UP0, !UPT ;  /* 0x000000353f057290 */ /* 0x000fe200087fe43f */
[----:B------:R-:W-:Y:S01]  /*12ea0*/  VIADD R7, R3, 0x2e870 ;  /* 0x0002e87003077836 */ /* 0x000fe20000000000 */
[----:B------:R-:W-:Y:S01]  /*12eb0*/  UMOV UR7, 0x14f00000 ;  /* 0x14f0000000077882 */ /* 0x000fe20000000000 */
[----:B---3--:R-:W-:-:S04]  /*12ec0*/  IMAD R5, R5, 0x7000, R18 ;  /* 0x0000700005057824 */ /* 0x008fc800078e0212 */
[----:B------:R-:W-:-:S07]  /*12ed0*/  VIADD R8, R5, 0xe400 ;  /* 0x0000e40005087836 */ /* 0x000fce0000000000 */
.L_x_233:
[----:B------:R-:W-:-:S13]  /*12ee0*/  @P0 ELECT P2, URZ, PT ;  /* 0x00000000003f082f */ /* 0x000fda0003840000 */
[----:B-----5:R-:W-:Y:S01]  /*12ef0*/  @P2 R2UR UR13, R16 ;  /* 0x00000000100d22ca */ /* 0x020fe200000e0000 */
[----:B------:R-:W-:Y:S01]  /*12f00*/  UMOV UR12, UR36 ;  /* 0x00000024000c7c82 */ /* 0x000fe20008000000 */
[----:B------:R-:W-:Y:S02]  /*12f10*/  @P2 R2UR UR11, R4 ;  /* 0x00000000040b22ca */ /* 0x000fe400000e0000 */
[----:B------:R-:W-:Y:S02]  /*12f20*/  @P2 R2UR UR9, R7 ;  /* 0x00000000070922ca */ /* 0x000fe400000e0000 */
[----:B------:R-:W-:Y:S02]  /*12f30*/  @P2 R2UR UR8, R8 ;  /* 0x00000000080822ca */ /* 0x000fe400000e0000 */
[----:B------:R-:W-:Y:S02]  /*12f40*/  @P2 PLOP3.LUT P0, PT, P2, PT, PT, 0x8, 0x0 ;  /* 0x000000000000281c */ /* 0x000fe4000170e170 */
[----:B------:R-:W-:-:S09]  /*12f50*/  PLOP3.LUT P2, PT, PT, PT, PT, 0x8, 0x0 ;  /* 0x000000000000781c */ /* 0x000fd20003f4e170 */
[----:B------:R1:W-:Y:S02]  /*12f60*/  UTMALDG.4D [UR8], [UR4], desc[UR6] ;  /* 0x00000608040075b4 */ /* 0x0003e40008019000 */
[----:B-1----:R-:W-:Y:S05]  /*12f70*/  @P0 BRA.U.ANY `(.L_x_233) ;  /* 0xfffffffd00d80947 */ /* 0x002fea000393ffff */
[----:B------:R-:W1:Y:S01]  /*12f80*/  SYNCS.PHASECHK.TRANS64.TRYWAIT P0, [R3+URZ+0x2e840], R2 ;  /* 0x02e84002030075a7 */ /* 0x000e62000800017f */
[----:B------:R-:W-:Y:S04]  /*12f90*/  BSSY B1, `(.L_x_234) ;  /* 0x0000002000017945 */ /* 0x000fe80003800000 */
[----:B-1----:R-:W-:Y:S05]  /*12fa0*/  @!P0 BRA `(.L_x_235) ;  /* 0x00000030009c8947 */ /* 0x002fea0003800000 */
.L_x_305:
[----:B------:R-:W-:Y:S05]  /*12fb0*/  BSYNC B1 ;  /* 0x0000000000017941 */ /* 0x000fea0003800000 */
.L_x_234:
[----:B------:R-:W-:Y:S01]  /*12fc0*/  BSSY B1, `(.L_x_236) ;  /* 0x000000b000017945 */ /* 0x000fe20003800000 */
[----:B------:R-:W-:Y:S02]  /*12fd0*/  IMAD.MOV.U32 R10, RZ, RZ, 0x0 ;  /* 0x00000000ff0a7424 */ /* 0x000fe400078e00ff */
[----:B------:R-:W-:Y:S01]  /*12fe0*/  IMAD.MOV.U32 R11, RZ, RZ, 0x14f00000 ;  /* 0x14f00000ff0b7424 */ /* 0x000fe200078e00ff */
[----:B------:R-:W-:Y:S06]  /*12ff0*/  @P1 BRA `(.L_x_237) ;  /* 0x00000000001c1947 */ /* 0x000fec0003800000 */
[----:B------:R-:W3:Y:S01]  /*13000*/  S2R R7, SR_TID.X ;  /* 0x0000000000077919 */ /* 0x000ee20000002100 */
[----:B-12---:R-:W-:-:S04]  /*13010*/  IMAD.MOV.U32 R2, RZ, RZ, 0x7000 ;  /* 0x00007000ff027424 */ /* 0x006fc800078e00ff */
[----:B------:R4:W-:Y:S01]  /*13020*/  SYNCS.ARRIVE.TRANS64 RZ, [R3+URZ+0x2e830], R2 ;  /* 0x02e8300203ff79a7 */ /* 0x0009e2000800003f */
[----:B---3--:R-:W-:-:S04]  /*13030*/  LOP3.LUT R7, R7, 0x1f, RZ, 0xc0, !PT ;  /* 0x0000001f07077812 */ /* 0x008fc800078ec0ff */
[----:B------:R-:W-:-:S13]  /*13040*/  ISETP.NE.AND P0, PT, R7, RZ, PT ;  /* 0x000000ff0700720c */ /* 0x000fda0003f05270 */
[----:B----4-:R-:W-:Y:S05]  /*13050*/  @!P0 BRA `(.L_x_237) ;  /* 0x0000000000048947 */ /* 0x010fea0003800000 */
[----:B------:R-:W-:Y:S01]  /*13060*/  BPT.TRAP 0x1 ;  /* 0x000000040000795c */ /* 0x000fe20000300000 */
.L_x_237:
[----:B------:R-:W-:Y:S05]  /*13070*/  BSYNC B1 ;  /* 0x0000000000017941 */ /* 0x000fea0003800000 */
.L_x_236:
[----:B------:R-:W-:Y:S01]  /*13080*/  R2UR UR10, R9 ;  /* 0x00000000090a72ca */ /* 0x000fe200000e0000 */
[----:B------:R-:W-:Y:S01]  /*13090*/  UIADD3 UR4, UP0, UR52, 0x370, URZ ;  /* 0x0000037034047890 */ /* 0x000fe2000ff1e03f */
[----:B------:R-:W-:Y:S01]  /*130a0*/  R2UR UR6, R10 ;  /* 0x000000000a0672ca */ /* 0x000fe200000e0000 */
[----:B------:R-:W-:Y:S01]  /*130b0*/  VIADD R5, R5, 0x20400 ;  /* 0x0002040005057836 */ /* 0x000fe20000000000 */
[----:B------:R-:W-:Y:S01]  /*130c0*/  R2UR UR7, R11 ;  /* 0x000000000b0772ca */ /* 0x000fe200000e0000 */
[----:B-12---:R-:W-:Y:S01]  /*130d0*/  VIADD R3, R3, 0x2e830 ;  /* 0x0002e83003037836 */ /* 0x006fe20000000000 */
[----:B------:R-:W-:Y:S01]  /*130e0*/  PLOP3.LUT P0, PT, PT, PT, PT, 0x80, 0x0 ;  /* 0x000000000000781c */ /* 0x000fe20003f0f070 */
[----:B------:R-:W-:-:S12]  /*130f0*/  UIADD3.X UR5, URZ, UR53, URZ, UP0, !UPT ;  /* 0x000000353f057290 */ /* 0x000fd800087fe43f */
.L_x_238:
[----:B------:R-:W-:-:S13]  /*13100*/  @P0 ELECT P1, URZ, PT ;  /* 0x00000000003f082f */ /* 0x000fda0003820000 */
[----:B------:R-:W-:Y:S01]  /*13110*/  @P1 R2UR UR13, R16 ;  /* 0x00000000100d12ca */ /* 0x000fe200000e0000 */
[----:B------:R-:W-:Y:S01]  /*13120*/  UMOV UR12, UR36 ;  /* 0x00000024000c7c82 */ /* 0x000fe20008000000 */
[----:B------:R-:W-:Y:S02]  /*13130*/  @P1 R2UR UR11, R4 ;  /* 0x00000000040b12ca */ /* 0x000fe400000e0000 */
[----:B------:R-:W-:Y:S02]  /*13140*/  @P1 R2UR UR9, R3 ;  /* 0x00000000030912ca */ /* 0x000fe400000e0000 */
[----:B------:R-:W-:Y:S02]  /*13150*/  @P1 R2UR UR8, R5 ;  /* 0x00000000050812ca */ /* 0x000fe400000e0000 */
[----:B------:R-:W-:Y:S02]  /*13160*/  @P1 PLOP3.LUT P0, PT, P1, PT, PT, 0x8, 0x0 ;  /* 0x000000000000181c */ /* 0x000fe40000f0e170 */
[----:B------:R-:W-:-:S09]  /*13170*/  PLOP3.LUT P1, PT, PT, PT, PT, 0x8, 0x0 ;  /* 0x000000000000781c */ /* 0x000fd20003f2e170 */
[----:B------:R2:W-:Y:S02]  /*13180*/  UTMALDG.4D [UR8], [UR4], desc[UR6] ;  /* 0x00000608040075b4 */ /* 0x0005e40008019000 */
[----:B--2---:R-:W-:Y:S05]  /*13190*/  @P0 BRA.U.ANY `(.L_x_238) ;  /* 0xfffffffd00d80947 */ /* 0x004fea000393ffff */
.L_x_227:
[----:B------:R-:W-:Y:S05]  /*131a0*/  BSYNC B0 ;  /* 0x0000000000007941 */ /* 0x000fea0003800000 */
.L_x_226:
[----:B------:R-:W-:-:S06]  /*131b0*/  UISETP.NE.AND UP0, UPT, UR39, 0x3, UPT ;  /* 0x000000032700788c */ /* 0x000fcc000bf05270 */
[----:B------:R-:W-:-:S13]  /*131c0*/  PLOP3.LUT P0, PT, PT, PT, UP0, 0x80, 0x0 ;  /* 0x000000000000781c */ /* 0x000fda0003f0f008 */
[----:B------:R-:W-:Y:S05]  /*131d0*/  @!P0 BRA `(.L_x_239) ;  /* 0x0000000000048947 */ /* 0x000fea0003800000 */
[----:B------:R-:W-:Y:S01]  /*131e0*/  BPT.TRAP 0x1 ;  /* 0x000000040000795c */ /* 0x000fe20000300000 */
.L_x_239:
[----:B------:R-:W-:Y:S01]  /*131f0*/  IMAD.U32 R2, RZ, RZ, UR42 ;  /* 0x0000002aff027e24 */ /* 0x000fe2000f8e00ff */
[----:B------:R-:W-:Y:S01]  /*13200*/  BSSY B0, `(.L_x_240) ;  /* 0x0000007000007945 */ /* 0x000fe20003800000 */
[----:B------:R-:W-:-:S03]  /*13210*/  IMAD R19, R6, 0x8, R18 ;  /* 0x0000000806137824 */ /* 0x000fc600078e0212 */
[----:B------:R-:W-:Y:S02]  /*13220*/  ISETP.NE.AND P1, PT, R2, 0x3, PT ;  /* 0x000000030200780c */ /* 0x000fe40003f25270 */
[----:B------:R-:W-:-:S04]  /*13230*/  LOP3.LUT R2, R0, 0x1, RZ, 0x3c, !PT ;  /* 0x0000000100027812 */ /* 0x000fc800078e3cff */
[----:B------:R-:W-:-:S04]  /*13240*/  SHF.L.U32 R2, R2, 0x1f, RZ ;  /* 0x0000001f02027819 */ /* 0x000fc800000006ff */
[----:B------:R-:W2:Y:S02]  /*13250*/  SYNCS.PHASECHK.TRANS64.TRYWAIT P0, [R19+URZ+0x2e870], R2 ;  /* 0x02e87002130075a7 */ /* 0x000ea4000800017f */
[----:B--2---:R-:W-:Y:S05]  /*13260*/  @!P0 BRA `(.L_x_241) ;  /* 0x0000003000008947 */ /* 0x004fea0003800000 */
.L_x_306:
[----:B------:R-:W-:Y:S05]  /*13270*/  BSYNC B0 ;  /* 0x0000000000007941 */ /* 0x000fea0003800000 */
.L_x_240:
[----:B------:R-:W-:Y:S05]  /*13280*/  @!P1 BRA `(.L_x_242) ;  /* 0x0000000000049947 */ /* 0x000fea0003800000 */
[----:B------:R-:W-:Y:S01]  /*13290*/  BPT.TRAP 0x1 ;  /* 0x000000040000795c */ /* 0x000fe20000300000 */
.L_x_242:
[----:B--2---:R-:W-:Y:S01]  /*132a0*/  SHF.L.U32 R2, R0, 0x1f, RZ ;  /* 0x0000001f00027819 */ /* 0x004fe200000006ff */
[----:B------:R-:W-:-:S03]  /*132b0*/  IMAD R0, R6, 0x7000, RZ ;  /* 0x0000700006007824 */ /* 0x000fc600078e02ff */
[----:B------:R-:W2:Y:S02]  /*132c0*/  SYNCS.PHASECHK.TRANS64.TRYWAIT P0, [R19+URZ+0x2e860], R2 ;  /* 0x02e86002130075a7 */ /* 0x000ea4000800017f */
[----:B--2---:R-:W-:Y:S05]  /*132d0*/  @!P0 BRA `(.L_x_243) ;  /* 0x0000002c00f88947 */ /* 0x004fea0003800000 */
.L_x_307:
[----:B------:R-:W2:Y:S04]  /*132e0*/  LDL R4, [R1+0x24] ;  /* 0x0000240001047983 */ /* 0x000ea80000100800 */
[----:B------:R-:W3:Y:S04]  /*132f0*/  LDL R3, [R1+0x28] ;  /* 0x0000280001037983 */ /* 0x000ee80000100800 */
[----:B------:R-:W4:Y:S01]  /*13300*/  LDL R12, [R1+0x20] ;  /* 0x00002000010c7983 */ /* 0x000f220000100800 */
[----:B------:R-:W-:Y:S05]  /*13310*/  WARPSYNC.ALL ;  /* 0x0000000000007948 */ /* 0x000fea0003800000 */
[----:B--2---:R-:W-:-:S05]  /*13320*/  LOP3.LUT R2, R0, R4, RZ, 0xfc, !PT ;  /* 0x0000000400027212 */ /* 0x004fca00078efcff */
[C---:B------:R-:W-:Y:S01]  /*13330*/  IMAD.IADD R2, R18.reuse, 0x1, R2 ;  /* 0x0000000112027824 */ /* 0x040fe200078e0202 */
[----:B----4-:R-:W-:-:S03]  /*13340*/  IADD3 R0, R18, R0, R12 ;  /* 0x0000000012007210 */ /* 0x010fc60007ffe00c */
[----:B---3--:R-:W-:Y:S01]  /*13350*/  IMAD.IADD R3, R3, 0x1, R2 ;  /* 0x0000000103037824 */ /* 0x008fe200078e0202 */
[----:B------:R-:W1:Y:S02]  /*13360*/  LDSM.16.MT88.4 R4, [R2+0xe400] ;  /* 0x00e400000204783b */ /* 0x000e640000004200 */
[C-C-:B-1----:R-:W-:Y:S02]  /*13370*/  PRMT R8, R4.reuse, 0x6420, R5.reuse ;  /* 0x0000642004087816 */ /* 0x142fe40000000005 */
[----:B------:R-:W-:Y:S02]  /*13380*/  PRMT R9, R4, 0x7531, R5 ;  /* 0x0000753104097816 */ /* 0x000fe40000000005 */
[C-C-:B------:R-:W-:Y:S02]  /*13390*/  PRMT R10, R6.reuse, 0x6420, R7.reuse ;  /* 0x00006420060a7816 */ /* 0x140fe40000000007 */
[----:B------:R-:W-:Y:S02]  /*133a0*/  PRMT R11, R6, 0x7531, R7 ;  /* 0x00007531060b7816 */ /* 0x000fe40000000007 */
[----:B------:R-:W1:Y:S04]  /*133b0*/  LDSM.16.MT88.4 R4, [R3+0xe400] ;  /* 0x00e400000304783b */ /* 0x000e680000004200 */
[----:B------:R-:W-:Y:S01]  /*133c0*/  STSM.16.M88.4 [R0+0x400], R8 ;  /* 0x0004000800007844 */ /* 0x000fe20000000200 */
[----:B-1----:R-:W-:-:S02]  /*133d0*/  PRMT R12, R4, 0x6420, R5 ;  /* 0x00006420040c7816 */ /* 0x002fc40000000005 */
[----:B------:R-:W-:Y:S02]  /*133e0*/  PRMT R13, R4, 0x7531, R5 ;  /* 0x00007531040d7816 */ /* 0x000fe40000000005 */
[C-C-:B------:R-:W-:Y:S02]  /*133f0*/  PRMT R14, R6.reuse, 0x6420, R7.reuse ;  /* 0x00006420060e7816 */ /* 0x140fe40000000007 */
[----:B------:R-:W-:-:S05]  /*13400*/  PRMT R15, R6, 0x7531, R7 ;  /* 0x00007531060f7816 */ /* 0x000fca0000000007 */
[----:B------:R-:W-:Y:S04]  /*13410*/  STSM.16.M88.4 [R0+0xc00], R12 ;  /* 0x000c000c00007844 */ /* 0x000fe80000000200 */
[----:B------:R-:W1:Y:S02]  /*13420*/  LDSM.16.MT88.4 R8, [R2+0xf400] ;  /* 0x00f400000208783b */ /* 0x000e640000004200 */
[C-C-:B-1----:R-:W-:Y:S02]  /*13430*/  PRMT R4, R8.reuse, 0x6420, R9.reuse ;  /* 0x0000642008047816 */ /* 0x142fe40000000009 */
[----:B------:R-:W-:Y:S02]  /*13440*/  PRMT R5, R8, 0x7531, R9 ;  /* 0x0000753108057816 */ /* 0x000fe40000000009 */
[----:B------:R-:W-:-:S02]  /*13450*/  PRMT R6, R10, 0x6420, R11 ;  /* 0x000064200a067816 */ /* 0x000fc4000000000b */
[----:B------:R-:W-:Y:S02]  /*13460*/  PRMT R7, R10, 0x7531, R11 ;  /* 0x000075310a077816 */ /* 0x000fe4000000000b */
[----:B------:R-:W1:Y:S04]  /*13470*/  LDSM.16.MT88.4 R8, [R3+0xf400] ;  /* 0x00f400000308783b */ /* 0x000e680000004200 */
[----:B------:R-:W-:Y:S01]  /*13480*/  STSM.16.M88.4 [R0+0x1400], R4 ;  /* 0x0014000400007844 */ /* 0x000fe20000000200 */
[C-C-:B-1----:R-:W-:Y:S02]  /*13490*/  PRMT R12, R8.reuse, 0x6420, R9.reuse ;  /* 0x00006420080c7816 */ /* 0x142fe40000000009 */
[----:B------:R-:W-:Y:S02]  /*134a0*/  PRMT R13, R8, 0x7531, R9 ;  /* 0x00007531080d7816 */ /* 0x000fe40000000009 */
[----:B------:R-:W-:-:S02]  /*134b0*/  PRMT R14, R10, 0x6420, R11 ;  /* 0x000064200a0e7816 */ /* 0x000fc4000000000b */
        /* <DEDUP_REMOVED lines=56> */
[----:B------:R1:W-:Y:S02]  /*13840*/  STSM.16.M88.4 [R0+0x6400], R4 ;  /* 0x0064000400007844 */ /* 0x0003e40000000200 */
[C-C-:B-1----:R-:W-:Y:S02]  /*13850*/  PRMT R4, R8.reuse, 0x6420, R9.reuse ;  /* 0x0000642008047816 */ /* 0x142fe40000000009 */
[----:B------:R-:W-:-:S02]  /*13860*/  PRMT R5, R8, 0x7531, R9 ;  /* 0x0000753108057816 */ /* 0x000fc40000000009 */
        /* <DEDUP_REMOVED lines=8> */
[----:B--2---:R-:W2:Y:S01]  /*138f0*/  FENCE.VIEW.ASYNC.S ;  /* 0x00000000000073c6 */ /* 0x004ea20000000000 */
[----:B------:R-:W-:Y:S05]  /*13900*/  @!P1 BRA `(.L_x_244) ;  /* 0x0000000000049947 */ /* 0x000fea0003800000 */
[----:B------:R-:W-:Y:S01]  /*13910*/  BPT.TRAP 0x1 ;  /* 0x000000040000795c */ /* 0x000fe20000300000 */
.L_x_244:
[----:B-1----:R-:W1:Y:S01]  /*13920*/  S2R R0, SR_TID.X ;  /* 0x0000000000007919 */ /* 0x002e620000002100 */
[----:B--2---:R2:W-:Y:S01]  /*13930*/  SYNCS.ARRIVE.TRANS64.A1T0 RZ, [R19+URZ+0x2e850], RZ ;  /* 0x02e850ff13ff79a7 */ /* 0x0045e2000810003f */
[----:B------:R3:W5:Y:S01]  /*13940*/  LDL R6, [R1] ;  /* 0x0000000001067983 */ /* 0x0007620000100800 */
[----:B-1----:R-:W-:-:S03]  /*13950*/  LOP3.LUT R2, R0, 0x7f, RZ, 0xc0, !PT ;  /* 0x0000007f00027812 */ /* 0x002fc600078ec0ff */
[----:B------:R-:W4:Y:S01]  /*13960*/  LDL R0, [R1+0x18] ;  /* 0x0000180001007983 */ /* 0x000f220000100800 */
[----:B------:R-:W-:Y:S01]  /*13970*/  BAR.SYNC.DEFER_BLOCKING 0x2, 0x80 ;  /* 0x0082000000007b1d */ /* 0x000fe20000010000 */
[----:B------:R-:W-:-:S13]  /*13980*/  ISETP.NE.AND P0, PT, R2, RZ, PT ;  /* 0x000000ff0200720c */ /* 0x000fda0003f05270 */
[----:B--2---:R-:W-:-:S05]  /*13990*/  @!P0 VIADD R19, R19, 0x2e880 ;  /* 0x0002e88013138836 */ /* 0x004fca0000000000 */
[----:B------:R-:W-:-:S04]  /*139a0*/  @!P0 PRMT R19, RZ, 0x654, R19 ;  /* 0x00000654ff138816 */ /* 0x000fc80000000013 */
[----:B------:R3:W-:Y:S01]  /*139b0*/  @!P0 SYNCS.ARRIVE.TRANS64.RED.A1T0 RZ, [R19+URZ], RZ ;  /* 0x000000ff13ff89a7 */ /* 0x0007e2000810043f */
[C---:B----4-:R-:W-:Y:S01]  /*139c0*/  ISETP.GT.AND P0, PT, R17.reuse, R0, PT ;  /* 0x000000001100720c */ /* 0x050fe20003f04270 */
[----:B------:R-:W-:Y:S01]  /*139d0*/  VIADD R17, R17, 0xffffffff ;  /* 0xffffffff11117836 */ /* 0x000fe20000000000 */
[----:B------:R3:W5:Y:S11]  /*139e0*/  LDL R0, [R1+0x4] ;  /* 0x0000040001007983 */ /* 0x0007760000100800 */
[----:B---3--:R-:W-:Y:S05]  /*139f0*/  @P0 BRA `(.L_x_245) ;  /* 0xfffffff000280947 */ /* 0x008fea000383ffff */
.L_x_225:
[----:B------:R-:W1:Y:S01]  /*13a00*/  S2R R2, SR_TID.X ;  /* 0x0000000000027919 */ /* 0x000e620000002100 */
[----:B------:R-:W-:Y:S01]  /*13a10*/  BSSY B0, `(.L_x_246) ;  /* 0x0000011000007945 */ /* 0x000fe20003800000 */
[----:B-1----:R-:W-:-:S04]  /*13a20*/  LOP3.LUT R2, R2, 0x7f, RZ, 0xc0, !PT ;  /* 0x0000007f02027812 */ /* 0x002fc800078ec0ff */
[----:B------:R-:W-:-:S13]  /*13a30*/  ISETP.NE.AND P0, PT, R2, RZ, PT ;  /* 0x000000ff0200720c */ /* 0x000fda0003f05270 */
[----:B------:R-:W-:Y:S05]  /*13a40*/  @P0 BRA `(.L_x_247) ;  /* 0x0000000000340947 */ /* 0x000fea0003800000 */
[----:B------:R-:W1:Y:S01]  /*13a50*/  S2R R5, SR_LANEID ;  /* 0x0000000000057919 */ /* 0x000e620000000000 */
[----:B------:R-:W-:Y:S01]  /*13a60*/  VOTEU.ANY UR4, UPT, PT ;  /* 0x0000000000047886 */ /* 0x000fe200038e0100 */
[----:B------:R-:W2:Y:S01]  /*13a70*/  LDC.64 R2, c[0x0][0xc60] ;  /* 0x00031800ff027b82 */ /* 0x000ea20000000a00 */
[----:B0----5:R-:W1:Y:S02]  /*13a80*/  FLO.U32 R0, UR4 ;  /* 0x0000000400007d00 */ /* 0x021e6400080e0000 */
[----:B-1----:R-:W-:-:S06]  /*13a90*/  ISETP.EQ.U32.AND P1, PT, R0, R5, PT ;  /* 0x000000050000720c */ /* 0x002fcc0003f22070 */
[----:B------:R-:W2:Y:S07]  /*13aa0*/  POPC R5, UR4 ;  /* 0x0000000400057d09 */ /* 0x000eae0008000000 */
[----:B--2---:R-:W2:Y:S01]  /*13ab0*/  @P1 ATOMG.E.ADD.STRONG.GPU PT, R3, desc[UR48][R2.64], R5 ;  /* 0x00000005020319a8 */ /* 0x004ea200081ee1f0 */
[----:B------:R-:W0:Y:S02]  /*13ac0*/  S2R R4, SR_LTMASK ;  /* 0x0000000000047919 */ /* 0x000e240000003900 */
[----:B0-----:R-:W-:-:S04]  /*13ad0*/  LOP3.LUT R4, R4, UR4, RZ, 0xc0, !PT ;  /* 0x0000000404047c12 */ /* 0x001fc8000f8ec0ff */
[----:B------:R-:W0:Y:S01]  /*13ae0*/  POPC R7, R4 ;  /* 0x0000000400077309 */ /* 0x000e220000000000 */
[----:B--2---:R-:W0:Y:S02]  /*13af0*/  SHFL.IDX PT, R0, R3, R0, 0x1f ;  /* 0x00001f0003007589 */ /* 0x004e2400000e0000 */
[----:B0-----:R-:W-:-:S05]  /*13b00*/  IADD3 R0, R0, UR41, R7 ;  /* 0x0000002900007c10 */ /* 0x001fca000fffe007 */
[----:B------:R1:W-:Y:S02]  /*13b10*/  STL [R1+0x10], R0 ;  /* 0x0000100001007387 */ /* 0x0003e40000100800 */
.L_x_247:
[----:B------:R-:W-:Y:S05]  /*13b20*/  BSYNC B0 ;  /* 0x0000000000007941 */ /* 0x000fea0003800000 */
.L_x_246:
[----:B------:R-:W-:-:S06]  /*13b30*/  UISETP.NE.AND UP0, UPT, UR39, 0x3, UPT ;  /* 0x000000032700788c */ /* 0x000fcc000bf05270 */
[----:B------:R-:W-:-:S13]  /*13b40*/  PLOP3.LUT P1, PT, PT, PT, UP0, 0x80, 0x0 ;  /* 0x000000000000781c */ /* 0x000fda0003f2f008 */
[----:B------:R-:W-:Y:S05]  /*13b50*/  @!P1 BRA `(.L_x_248) ;  /* 0x0000000000049947 */ /* 0x000fea0003800000 */
[----:B------:R-:W-:Y:S01]  /*13b60*/  BPT.TRAP 0x1 ;  /* 0x000000040000795c */ /* 0x000fe20000300000 */
.L_x_248:
[----:B------:R-:W2:Y:S04]  /*13b70*/  LDL R2, [R1+0x4] ;  /* 0x0000040001027983 */ /* 0x000ea80000100800 */
[----:B01---5:R-:W3:Y:S01]  /*13b80*/  LDL R0, [R1] ;  /* 0x0000000001007983 */ /* 0x023ee20000100800 */
[----:B------:R-:W-:Y:S01]  /*13b90*/  BSSY B0, `(.L_x_249) ;  /* 0x0000008000007945 */ /* 0x000fe20003800000 */
[----:B--2---:R-:W-:-:S04]  /*13ba0*/  LOP3.LUT R3, R2, 0x1, RZ, 0x3c, !PT ;  /* 0x0000000102037812 */ /* 0x004fc800078e3cff */
[----:B------:R-:W-:Y:S01]  /*13bb0*/  SHF.L.U32 R3, R3, 0x1f, RZ ;  /* 0x0000001f03037819 */ /* 0x000fe200000006ff */
[----:B---3--:R-:W-:-:S04]  /*13bc0*/  IMAD R16, R0, 0x8, R18 ;  /* 0x0000000800107824 */ /* 0x008fc800078e0212 */
[----:B------:R-:W0:Y:S01]  /*13bd0*/  SYNCS.PHASECHK.TRANS64.TRYWAIT P1, [R16+URZ+0x2e870], R3 ;  /* 0x02e87003100075a7 */ /* 0x000e22000802017f */
[----:B------:R-:W-:-:S05]  /*13be0*/  IMAD.U32 R0, RZ, RZ, UR42 ;  /* 0x0000002aff007e24 */ /* 0x000fca000f8e00ff */
[----:B------:R-:W-:Y:S01]  /*13bf0*/  ISETP.NE.AND P2, PT, R0, 0x3, PT ;  /* 0x000000030000780c */ /* 0x000fe20003f45270 */
[----:B0-----:R-:W-:-:S12]  /*13c00*/  @!P1 BRA `(.L_x_250) ;  /* 0x0000002400c09947 */ /* 0x001fd80003800000 */
.L_x_308:
[----:B------:R-:W-:Y:S05]  /*13c10*/  BSYNC B0 ;  /* 0x0000000000007941 */ /* 0x000fea0003800000 */
.L_x_249:
[----:B------:R-:W-:Y:S05]  /*13c20*/  @!P2 BRA `(.L_x_251) ;  /* 0x000000000004a947 */ /* 0x000fea0003800000 */
[----:B------:R-:W-:Y:S01]  /*13c30*/  BPT.TRAP 0x1 ;  /* 0x000000040000795c */ /* 0x000fe20000300000 */
.L_x_251:
[----:B------:R-:W0:Y:S02]  /*13c40*/  LDL R0, [R1+0x4] ;  /* 0x0000040001007983 */ /* 0x000e240000100800 */
[----:B0-----:R-:W-:-:S04]  /*13c50*/  SHF.L.U32 R3, R0, 0x1f, RZ ;  /* 0x0000001f00037819 */ /* 0x001fc800000006ff */
[----:B------:R-:W0:Y:S02]  /*13c60*/  SYNCS.PHASECHK.TRANS64.TRYWAIT P1, [R16+URZ+0x2e860], R3 ;  /* 0x02e86003100075a7 */ /* 0x000e24000802017f */
[----:B0-----:R-:W-:Y:S05]  /*13c70*/  @!P1 BRA `(.L_x_252) ;  /* 0x0000002400b89947 */ /* 0x001fea0003800000 */
.L_x_309:
[----:B------:R-:W2:Y:S04]  /*13c80*/  LDL R17, [R1] ;  /* 0x0000000001117983 */ /* 0x000ea80000100800 */
[----:B------:R-:W0:Y:S04]  /*13c90*/  LDL R2, [R1+0x24] ;  /* 0x0000240001027983 */ /* 0x000e280000100800 */
[----:B------:R-:W3:Y:S04]  /*13ca0*/  LDL R13, [R1+0x28] ;  /* 0x00002800010d7983 */ /* 0x000ee80000100800 */
[----:B------:R-:W4:Y:S01]  /*13cb0*/  LDL R12, [R1+0x20] ;  /* 0x00002000010c7983 */ /* 0x000f220000100800 */
[----:B------:R-:W-:Y:S05]  /*13cc0*/  WARPSYNC.ALL ;  /* 0x0000000000007948 */ /* 0x000fea0003800000 */
[----:B--2---:R-:W-:-:S05]  /*13cd0*/  IMAD R0, R17, 0x7000, RZ ;  /* 0x0000700011007824 */ /* 0x004fca00078e02ff */
[----:B0-----:R-:W-:-:S05]  /*13ce0*/  LOP3.LUT R3, R0, R2, RZ, 0xfc, !PT ;  /* 0x0000000200037212 */ /* 0x001fca00078efcff */
[----:B------:R-:W-:-:S05]  /*13cf0*/  IMAD.IADD R2, R18, 0x1, R3 ;  /* 0x0000000112027824 */ /* 0x000fca00078e0203 */
[----:B------:R-:W0:Y:S01]  /*13d00*/  LDSM.16.MT88.4 R4, [R2+0xe400] ;  /* 0x00e400000204783b */ /* 0x000e220000004200 */
[----:B---3--:R-:W-:Y:S01]  /*13d10*/  IMAD.IADD R3, R13, 0x1, R2 ;  /* 0x000000010d037824 */ /* 0x008fe200078e0202 */
[----:B----4-:R-:W-:Y:S02]  /*13d20*/  IADD3 R0, R18, R0, R12 ;  /* 0x0000000012007210 */ /* 0x010fe40007ffe00c */
[C-C-:B0-----:R-:W-:Y:S02]  /*13d30*/  PRMT R8, R4.reuse, 0x6420, R5.reuse ;  /* 0x0000642004087816 */ /* 0x141fe40000000005 */
[----:B------:R-:W-:Y:S02]  /*13d40*/  PRMT R9, R4, 0x7531, R5 ;  /* 0x0000753104097816 */ /* 0x000fe40000000005 */
[C-C-:B------:R-:W-:Y:S02]  /*13d50*/  PRMT R10, R6.reuse, 0x6420, R7.reuse ;  /* 0x00006420060a7816 */ /* 0x140fe40000000007 */
[----:B------:R-:W-:-:S02]  /*13d60*/  PRMT R11, R6, 0x7531, R7 ;  /* 0x00007531060b7816 */ /* 0x000fc40000000007 */
[----:B------:R-:W0:Y:S04]  /*13d70*/  LDSM.16.MT88.4 R4, [R3+0xe400] ;  /* 0x00e400000304783b */ /* 0x000e280000004200 */
[----:B------:R0:W-:Y:S02]  /*13d80*/  STSM.16.M88.4 [R0+0x400], R8 ;  /* 0x0004000800007844 */ /* 0x0001e40000000200 */
[C-C-:B0-----:R-:W-:Y:S02]  /*13d90*/  PRMT R8, R4.reuse, 0x6420, R5.reuse ;  /* 0x0000642004087816 */ /* 0x141fe40000000005 */
[----:B------:R-:W-:Y:S02]  /*13da0*/  PRMT R9, R4, 0x7531, R5 ;  /* 0x0000753104097816 */ /* 0x000fe40000000005 */
[----:B------:R-:W-:-:S02]  /*13db0*/  PRMT R10, R6, 0x6420, R7 ;  /* 0x00006420060a7816 */ /* 0x000fc40000000007 */
[----:B------:R-:W-:-:S05]  /*13dc0*/  PRMT R11, R6, 0x7531, R7 ;  /* 0x00007531060b7816 */ /* 0x000fca0000000007 */
[----:B------:R-:W-:Y:S04]  /*13dd0*/  STSM.16.M88.4 [R0+0xc00], R8 ;  /* 0x000c000800007844 */ /* 0x000fe80000000200 */
[----:B------:R-:W0:Y:S02]  /*13de0*/  LDSM.16.MT88.4 R4, [R2+0xf400] ;  /* 0x00f400000204783b */ /* 0x000e240000004200 */
        /* <DEDUP_REMOVED lines=79> */
.L_x_253:
[----:B------:R-:W2:Y:S01]  /*142e0*/  LDL.LU R3, [R1+0x4] ;  /* 0x0000040001037983 */ /* 0x000ea20000300800 */
[----:B0-----:R-:W-:Y:S01]  /*142f0*/  SYNCS.ARRIVE.TRANS64.A1T0 RZ, [R16+URZ+0x2e850], RZ ;  /* 0x02e850ff10ff79a7 */ /* 0x001fe2000810003f */
[----:B-1----:R-:W-:-:S05]  /*14300*/  @!P0 VIADD R0, R16, 0x2e880 ;  /* 0x0002e88010008836 */ /* 0x002fca0000000000 */
[----:B------:R-:W-:Y:S01]  /*14310*/  @!P0 PRMT R0, RZ, 0x654, R0 ;  /* 0x00000654ff008816 */ /* 0x000fe20000000000 */
[----:B------:R-:W-:Y:S06]  /*14320*/  BAR.SYNC.DEFER_BLOCKING 0x2, 0x80 ;  /* 0x0082000000007b1d */ /* 0x000fec0000010000 */
[----:B------:R0:W-:Y:S02]  /*14330*/  @!P0 SYNCS.ARRIVE.TRANS64.RED.A1T0 RZ, [R0+URZ], RZ ;  /* 0x000000ff00ff89a7 */ /* 0x0001e4000810043f */
[----:B0-----:R-:W-:-:S05]  /*14340*/  VIADD R0, R17, 0x1 ;  /* 0x0000000111007836 */ /* 0x001fca0000000000 */
[----:B------:R-:W-:-:S04]  /*14350*/  ISETP.NE.AND P0, PT, R0, 0x2, PT ;  /* 0x000000020000780c */ /* 0x000fc80003f05270 */
[----:B------:R-:W-:Y:S02]  /*14360*/  SEL R2, RZ, 0x1, P0 ;  /* 0x00000001ff027807 */ /* 0x000fe40000000000 */
[----:B------:R-:W-:-:S05]  /*14370*/  SEL R0, R0, RZ, P0 ;  /* 0x000000ff00007207 */ /* 0x000fca0000000000 */
[----:B------:R1:W-:Y:S01]  /*14380*/  STL [R1], R0 ;  /* 0x0000000001007387 */ /* 0x0003e20000100800 */
[----:B--2---:R-:W-:-:S05]  /*14390*/  LOP3.LUT R3, R3, R2, RZ, 0x3c, !PT ;  /* 0x0000000203037212 */ /* 0x004fca00078e3cff */
[----:B------:R1:W-:Y:S02]  /*143a0*/  STL [R1+0x4], R3 ;  /* 0x0000040301007387 */ /* 0x0003e40000100800 */
.L_x_202:
[----:B------:R-:W-:Y:S05]  /*143b0*/  BSYNC B7 ;  /* 0x0000000000077941 */ /* 0x000fea0003800000 */
.L_x_200:
[----:B01----:R-:W2:Y:S02]  /*143c0*/  LDL R0, [R1+0xc] ;  /* 0x00000c0001007983 */ /* 0x003ea40000100800 */
[----:B--2---:R-:W-:-:S13]  /*143d0*/  LOP3.LUT P0, RZ, R0, 0x2, RZ, 0xc0, !PT ;  /* 0x0000000200ff7812 */ /* 0x004fda000780c0ff */
[----:B------:R-:W-:Y:S05]  /*143e0*/  @!P0 BRA `(.L_x_254) ;  /* 0x0000000000308947 */ /* 0x000fea0003800000 */
[----:B------:R-:W0:Y:S08]  /*143f0*/  S2UR UR5, SR_CgaCtaId ;  /* 0x00000000000579c3 */ /* 0x000e300000008800 */
[----:B------:R-:W-:Y:S06]  /*14400*/  BAR.SYNC.DEFER_BLOCKING 0x5, 0x180 ;  /* 0x0146000000007b1d */ /* 0x000fec0000010000 */
[----:B------:R-:W-:-:S02]  /*14410*/  UMOV UR4, 0x400 ;  /* 0x0000040000047882 */ /* 0x000fc40000000000 */
[----:B0-----:R-:W-:-:S06]  /*14420*/  ULEA UR4, UR5, UR4, 0x18 ;  /* 0x0000000405047291 */ /* 0x001fcc000f8ec03f */
[----:B------:R-:W-:-:S05]  /*14430*/  IMAD.U32 R18, RZ, RZ, UR4 ;  /* 0x00000004ff127e24 */ /* 0x000fca000f8e00ff */
[----:B------:R-:W0:Y:S04]  /*14440*/  LDS.128 R4, [R18+0x2e8d0] ;  /* 0x02e8d00012047984 */ /* 0x000e280000000c00 */
[----:B0-----:R0:W-:Y:S01]  /*14450*/  STL.64 [R1+0x10], R4 ;  /* 0x0000100401007387 */ /* 0x0011e20000100a00 */
[----:B------:R-:W-:-:S03]  /*14460*/  IMAD.MOV.U32 R0, RZ, RZ, R7 ;  /* 0x000000ffff007224 */ /* 0x000fc600078e0007 */
[----:B------:R0:W-:Y:S02]  /*14470*/  STL [R1+0x18], R6 ;  /* 0x0000180601007387 */ /* 0x0001e40000100800 */
[----:B------:R-:W-:Y:S01]  /*14480*/  R2UR UR43, R0 ;  /* 0x00000000002b72ca */ /* 0x000fe200000e0000 */
[----:B------:R-:W-:Y:S06]  /*14490*/  BAR.ARV 0x4, 0x180 ;  /* 0x0106000000007b1d */ /* 0x000fec0000002000 */
[----:B------:R-:W-:Y:S08]  /*144a0*/  BRA `(.L_x_255) ;  /* 0x0000000800cc7947 */ /* 0x000ff00003800000 */
.L_x_254:
[----:B------:R-:W2:Y:S01]  /*144b0*/  LDL.LU R0, [R1+0x10] ;  /* 0x0000100001007983 */ /* 0x000ea20000300800 */
[----:B------:R-:W-:Y:S01]  /*144c0*/  ULDC UR4, c[0x0][0xc3c] ;  /* 0x00030f0000047ab9 */ /* 0x000fe20000000800 */
[----:B------:R-:W0:Y:S02]  /*144d0*/  S2R R2, SR_TID.X ;  /* 0x0000000000027919 */ /* 0x000e240000002100 */
[----:B0-----:R-:W-:-:S04]  /*144e0*/  LOP3.LUT R11, R2, 0x1f, RZ, 0xc0, !PT ;  /* 0x0000001f020b7812 */ /* 0x001fc800078ec0ff */
[C---:B------:R-:W-:Y:S01]  /*144f0*/  ISETP.NE.AND P0, PT, R11.reuse, 0x1f, PT ;  /* 0x0000001f0b00780c */ /* 0x040fe20003f05270 */
[----:B------:R-:W-:-:S05]  /*14500*/  VIADD R6, R11, UR43 ;  /* 0x0000002b0b067c36 */ /* 0x000fca0008000000 */
[----:B------:R-:W-:Y:S01]  /*14510*/  ISETP.GE.OR P1, PT, R6, UR4, !P0 ;  /* 0x0000000406007c0c */ /* 0x000fe2000c726670 */
[----:B------:R-:W-:Y:S02]  /*14520*/  IMAD.MOV.U32 R7, RZ, RZ, RZ ;  /* 0x000000ffff077224 */ /* 0x000fe400078e00ff */
[----:B--2---:R-:W-:-:S10]  /*14530*/  IMAD.MOV.U32 R10, RZ, RZ, R0 ;  /* 0x000000ffff0a7224 */ /* 0x004fd400078e0000 */
[----:B------:R-:W0:Y:S01]  /*14540*/  @!P1 LDC.64 R2, c[0x0][0xc80] ;  /* 0x00032000ff029b82 */ /* 0x000e220000000a00 */
[----:B------:R-:W-:Y:S01]  /*14550*/  IMAD.MOV.U32 R0, RZ, RZ, RZ ;  /* 0x000000ffff007224 */ /* 0x000fe200078e00ff */
[----:B------:R-:W-:Y:S01]  /*14560*/  ISETP.GE.U32.AND P2, PT, R11, 0x2, PT ;  /* 0x000000020b00780c */ /* 0x000fe20003f46070 */
[----:B------:R-:W-:-:S05]  /*14570*/  ULDC UR4, c[0x0][0xc3c] ;  /* 0x00030f0000047ab9 */ /* 0x000fca0000000800 */
[----:B------:R-:W1:Y:S01]  /*14580*/  @!P1 LDC.64 R4, c[0x0][0xc78] ;  /* 0x00031e00ff049b82 */ /* 0x000e620000000a00 */
[----:B0-----:R-:W-:-:S05]  /*14590*/  @!P1 IMAD.WIDE R2, R6, 0x4, R2 ;  /* 0x0000000406029825 */ /* 0x001fca00078e0202 */
[----:B------:R1:W2:Y:S02]  /*145a0*/  @!P1 LDG.E R0, desc[UR48][R2.64] ;  /* 0x0000003002009981 */ /* 0x0002a4000c1e1900 */
[----:B-1----:R-:W-:-:S05]  /*145b0*/  @!P1 IMAD.WIDE R2, R6, 0x4, R4 ;  /* 0x0000000406029825 */ /* 0x002fca00078e0204 */
[----:B------:R-:W2:Y:S01]  /*145c0*/  @!P1 LDG.E R7, desc[UR48][R2.64] ;  /* 0x0000003002079981 */ /* 0x000ea2000c1e1900 */
[C---:B------:R-:W-:Y:S02]  /*145d0*/  ISETP.NE.AND P1, PT, R11.reuse, RZ, PT ;  /* 0x000000ff0b00720c */ /* 0x040fe40003f25270 */
        /* <DEDUP_REMOVED lines=10> */
[----:B------:R-:W-:Y:S04]  /*14680*/  SHFL.IDX PT, R5, R10, 0x1, 0x1f ;  /* 0x00201f000a057f89 */ /* 0x000fe800000e0000 */
[----:B------:R-:W0:Y:S02]  /*14690*/  SHFL.UP PT, R8, R6, 0x4, RZ ;  /* 0x0480000006087989 */ /* 0x000e2400000e00ff */
[----:B0-----:R-:W-:-:S05]  /*146a0*/  SEL R3, R8, RZ, P3 ;  /* 0x000000ff08037207 */ /* 0x001fca0001800000 */
[----:B------:R-:W-:Y:S02]  /*146b0*/  IMAD.IADD R4, R6, 0x1, R3 ;  /* 0x0000000106047824 */ /* 0x000fe400078e0203 */
[----:B------:R-:W-:-:S03]  /*146c0*/  IMAD.MOV.U32 R6, RZ, RZ, RZ ;  /* 0x000000ffff067224 */ /* 0x000fc600078e00ff */
[----:B------:R-:W0:Y:S02]  /*146d0*/  SHFL.UP PT, R2, R4, 0x8, RZ ;  /* 0x0500000004027989 */ /* 0x000e2400000e00ff */
[----:B0-----:R-:W-:-:S05]  /*146e0*/  SEL R3, R2, RZ, P4 ;  /* 0x000000ff02037207 */ /* 0x001fca0002000000 */
[----:B------:R-:W-:Y:S02]  /*146f0*/  IMAD.IADD R9, R4, 0x1, R3 ;  /* 0x0000000104097824 */ /* 0x000fe400078e0203 */
[----:B------:R-:W0:Y:S01]  /*14700*/  LDC R3, c[0x0][0xc38] ;  /* 0x00030e00ff037b82 */ /* 0x000e220000000800 */
[----:B------:R-:W-:Y:S04]  /*14710*/  SHFL.IDX PT, R4, R10, RZ, 0x1f ;  /* 0x00001fff0a047589 */ /* 0x000fe800000e0000 */
[----:B------:R-:W1:Y:S02]  /*14720*/  SHFL.UP PT, R2, R9, 0x10, RZ ;  /* 0x0600000009027989 */ /* 0x000e6400000e00ff */
[----:B-1----:R-:W-:-:S05]  /*14730*/  SEL R2, R2, RZ, P5 ;  /* 0x000000ff02027207 */ /* 0x002fca0002800000 */
[----:B------:R-:W-:-:S05]  /*14740*/  IMAD.IADD R2, R9, 0x1, R2 ;  /* 0x0000000109027824 */ /* 0x000fca00078e0202 */
[----:B------:R-:W0:Y:S02]  /*14750*/  SHFL.IDX PT, R8, R2, 0x1f, 0x1f ;  /* 0x03e01f0002087f89 */ /* 0x000e2400000e0000 */
[----:B0-----:R-:W-:-:S04]  /*14760*/  IMAD R8, R8, R3, RZ ;  /* 0x0000000308087224 */ /* 0x001fc800078e02ff */
[----:B------:R-:W-:-:S05]  /*14770*/  IMAD.IADD R5, R5, 0x1, R8 ;  /* 0x0000000105057824 */ /* 0x000fca00078e0208 */
[----:B------:R-:W-:-:S13]  /*14780*/  ISETP.GT.AND P6, PT, R5, R4, PT ;  /* 0x000000040500720c */ /* 0x000fda0003fc4270 */
[----:B------:R-:W-:Y:S05]  /*14790*/  @P6 BRA `(.L_x_256) ;  /* 0x0000000000986947 */ /* 0x000fea0003800000 */
.L_x_258:
[----:B------:R-:W-:-:S04]  /*147a0*/  UIADD3 UR43, UR43, 0x1f, URZ ;  /* 0x0000001f2b2b7890 */ /* 0x000fc8000fffe03f */
[----:B------:R-:W-:-:S06]  /*147b0*/  UISETP.GE.AND UP0, UPT, UR43, UR4, UPT ;  /* 0x000000042b00728c */ /* 0x000fcc000bf06270 */
[----:B------:R-:W-:-:S13]  /*147c0*/  PLOP3.LUT P6, PT, PT, PT, UP0, 0x40, 0x0 ;  /* 0x000000000000781c */ /* 0x000fda0003fce808 */
[----:B------:R-:W-:Y:S05]  /*147d0*/  @!P6 BRA `(.L_x_257) ;  /* 0x0000000400b0e947 */ /* 0x000fea0003800000 */
[----:B------:R-:W0:Y:S02]  /*147e0*/  S2R R0, SR_TID.X ;  /* 0x0000000000007919 */ /* 0x000e240000002100 */
[----:B0-----:R-:W-:-:S05]  /*147f0*/  LOP3.LUT R0, R0, 0x1f, RZ, 0xc0, !PT ;  /* 0x0000001f00007812 */ /* 0x001fca00078ec0ff */
[----:B------:R-:W-:Y:S02]  /*14800*/  VIADD R7, R0, UR43 ;  /* 0x0000002b00077c36 */ /* 0x000fe40008000000 */
[----:B------:R-:W-:-:S03]  /*14810*/  IMAD.MOV.U32 R0, RZ, RZ, RZ ;  /* 0x000000ffff007224 */ /* 0x000fc600078e00ff */
[----:B------:R-:W-:-:S13]  /*14820*/  ISETP.GE.OR P6, PT, R7, UR4, !P0 ;  /* 0x0000000407007c0c */ /* 0x000fda000c7c6670 */
[----:B------:R-:W0:Y:S02]  /*14830*/  @!P6 LDC.64 R2, c[0x0][0xc80] ;  /* 0x00032000ff02eb82 */ /* 0x000e240000000a00 */
[----:B0-----:R-:W-:-:S05]  /*14840*/  @!P6 IMAD.WIDE R2, R7, 0x4, R2 ;  /* 0x000000040702e825 */ /* 0x001fca00078e0202 */
[----:B------:R0:W2:Y:S02]  /*14850*/  @!P6 LDG.E R0, desc[UR48][R2.64] ;  /* 0x000000300200e981 */ /* 0x0000a4000c1e1900 */
[----:B0-----:R-:W0:Y:S02]  /*14860*/  @!P6 LDC.64 R2, c[0x0][0xc78] ;  /* 0x00031e00ff02eb82 */ /* 0x001e240000000a00 */
[----:B0-----:R-:W-:-:S04]  /*14870*/  @!P6 IMAD.WIDE R2, R7, 0x4, R2 ;  /* 0x000000040702e825 */ /* 0x001fc800078e0202 */
        /* <DEDUP_REMOVED lines=24> */
.L_x_256:
[----:B------:R-:W-:-:S04]  /*14a00*/  IMAD.IADD R5, R5, 0x1, -R8 ;  /* 0x0000000105057824 */ /* 0x000fc800078e0a08 */
[----:B------:R-:W-:-:S05]  /*14a10*/  IMAD R8, R2, R3, R5 ;  /* 0x0000000302087224 */ /* 0x000fca00078e0205 */
[----:B------:R-:W-:-:S13]  /*14a20*/  ISETP.GT.AND P0, PT, R8, R4, PT ;  /* 0x000000040800720c */ /* 0x000fda0003f04270 */
[----:B------:R-:W-:Y:S02]  /*14a30*/  VOTEU.ANY UR5, UPT, !P0 ;  /* 0x0000000000057886 */ /* 0x000fe400040e0100 */
[----:B------:R-:W-:Y:S01]  /*14a40*/  ISETP.NE.AND P0, PT, RZ, UR5, PT ;  /* 0x00000005ff007c0c */ /* 0x000fe2000bf05270 */
[----:B------:R-:W-:-:S06]  /*14a50*/  UPOPC UR4, UR5 ;  /* 0x00000005000472bf */ /* 0x000fcc0008000000 */
[----:B------:R-:W-:-:S05]  /*14a60*/  IMAD.U32 R8, RZ, RZ, UR4 ;  /* 0x00000004ff087e24 */ /* 0x000fca000f8e00ff */
[----:B------:R0:W1:Y:S04]  /*14a70*/  SHFL.IDX PT, R0, R0, R8, 0x1f ;  /* 0x00001f0800007589 */ /* 0x00006800000e0000 */
[----:B------:R0:W2:Y:S01]  /*14a80*/  SHFL.IDX PT, R7, R7, R8, 0x1f ;  /* 0x00001f0807077589 */ /* 0x0000a200000e0000 */
[----:B------:R-:W-:Y:S05]  /*14a90*/  @!P0 BRA `(.L_x_259) ;  /* 0x00000000000c8947 */ /* 0x000fea0003800000 */
[----:B------:R-:W-:-:S06]  /*14aa0*/  UIADD3 UR5, UR4, -0x1, URZ ;  /* 0xffffffff04057890 */ /* 0x000fcc000fffe03f */
[----:B------:R-:W-:-:S06]  /*14ab0*/  IMAD.U32 R6, RZ, RZ, UR5 ;  /* 0x00000005ff067e24 */ /* 0x000fcc000f8e00ff */
[----:B------:R3:W4:Y:S02]  /*14ac0*/  SHFL.IDX PT, R6, R2, R6, 0x1f ;  /* 0x00001f0602067589 */ /* 0x00072400000e0000 */
.L_x_259:
[----:B0---4-:R-:W-:Y:S01]  /*14ad0*/  IMAD R8, R6, R3, R5 ;  /* 0x0000000306087224 */ /* 0x011fe200078e0205 */
[-C--:B-1----:R-:W-:Y:S01]  /*14ae0*/  IABS R5, R0.reuse ;  /* 0x0000000000057213 */ /* 0x082fe20000000000 */
[----:B------:R-:W-:Y:S02]  /*14af0*/  UIADD3 UR43, UR4, UR43, URZ ;  /* 0x0000002b042b7290 */ /* 0x000fe4000fffe03f */
[----:B------:R-:W-:Y:S01]  /*14b00*/  IMAD.IADD R4, R4, 0x1, -R8 ;  /* 0x0000000104047824 */ /* 0x000fe200078e0a08 */
[----:B------:R-:W0:Y:S01]  /*14b10*/  I2F.RP R9, R5 ;  /* 0x0000000500097306 */ /* 0x000e220000209400 */
[----:B------:R1:W-:Y:S02]  /*14b20*/  STL [R1+0x10], R8 ;  /* 0x0000100801007387 */ /* 0x0003e40000100800 */
[----:B-1----:R-:W-:-:S05]  /*14b30*/  IABS R8, R0 ;  /* 0x0000000000087213 */ /* 0x002fca0000000000 */
[----:B0-----:R-:W0:Y:S01]  /*14b40*/  MUFU.RCP R9, R9 ;  /* 0x0000000900097308 */ /* 0x001e220000001000 */
[----:B------:R-:W-:Y:S02]  /*14b50*/  IMAD.MOV R8, RZ, RZ, -R8 ;  /* 0x000000ffff087224 */ /* 0x000fe400078e0a08 */
[----:B0-----:R-:W-:-:S05]  /*14b60*/  VIADD R10, R9, 0xffffffe ;  /* 0x0ffffffe090a7836 */ /* 0x001fca0000000000 */
[----:B------:R-:W3:Y:S02]  /*14b70*/  F2I.FTZ.U32.TRUNC.NTZ R3, R10 ;  /* 0x0000000a00037305 */ /* 0x000ee4000021f000 */
[----:B---3--:R-:W-:-:S04]  /*14b80*/  IMAD.MOV R2, RZ, RZ, -R3 ;  /* 0x000000ffff027224 */ /* 0x008fc800078e0a03 */
[----:B------:R-:W-:Y:S02]  /*14b90*/  IMAD R6, R2, R5, RZ ;  /* 0x0000000502067224 */ /* 0x000fe400078e02ff */
[----:B------:R-:W-:-:S04]  /*14ba0*/  IMAD.MOV.U32 R2, RZ, RZ, RZ ;  /* 0x000000ffff027224 */ /* 0x000fc800078e00ff */
[----:B------:R-:W-:Y:S01]  /*14bb0*/  IMAD.HI.U32 R2, R3, R6, R2 ;  /* 0x0000000603027227 */ /* 0x000fe200078e0002 */
[----:B------:R-:W-:-:S05]  /*14bc0*/  IABS R3, R4 ;  /* 0x0000000400037213 */ /* 0x000fca0000000000 */
[----:B------:R-:W-:-:S04]  /*14bd0*/  IMAD.HI.U32 R6, R2, R3, RZ ;  /* 0x0000000302067227 */ /* 0x000fc800078e00ff */
[----:B------:R-:W-:-:S05]  /*14be0*/  IMAD R3, R6, R8, R3 ;  /* 0x0000000806037224 */ /* 0x000fca00078e0203 */
[----:B------:R-:W-:-:S13]  /*14bf0*/  ISETP.GT.U32.AND P1, PT, R5, R3, PT ;  /* 0x000000030500720c */ /* 0x000fda0003f24070 */
[----:B------:R-:W-:Y:S02]  /*14c00*/  @!P1 IMAD.IADD R3, R3, 0x1, -R5 ;  /* 0x0000000103039824 */ /* 0x000fe400078e0a05 */
[----:B------:R-:W-:Y:S01]  /*14c10*/  @!P1 VIADD R6, R6, 0x1 ;  /* 0x0000000106069836 */ /* 0x000fe20000000000 */
[----:B------:R-:W-:Y:S02]  /*14c20*/  ISETP.NE.AND P1, PT, R0, RZ, PT ;  /* 0x000000ff0000720c */ /* 0x000fe40003f25270 */
[----:B------:R-:W-:Y:S02]  /*14c30*/  ISETP.GE.U32.AND P0, PT, R3, R5, PT ;  /* 0x000000050300720c */ /* 0x000fe40003f06070 */
[----:B--2---:R-:W-:-:S04]  /*14c40*/  IABS R5, R7 ;  /* 0x0000000700057213 */ /* 0x004fc80000000000 */
[----:B------:R-:W0:Y:S07]  /*14c50*/  I2F.RP R2, R5 ;  /* 0x0000000500027306 */ /* 0x000e2e0000209400 */
[----:B------:R-:W-:Y:S01]  /*14c60*/  @P0 VIADD R6, R6, 0x1 ;  /* 0x0000000106060836 */ /* 0x000fe20000000000 */
[----:B0-----:R-:W0:Y:S02]  /*14c70*/  MUFU.RCP R2, R2 ;  /* 0x0000000200027308 */ /* 0x001e240000001000 */
[----:B0-----:R-:W-:-:S06]  /*14c80*/  VIADD R2, R2, 0xffffffe ;  /* 0x0ffffffe02027836 */ /* 0x001fcc0000000000 */
[----:B------:R-:W0:Y:S02]  /*14c90*/  F2I.FTZ.U32.TRUNC.NTZ R3, R2 ;  /* 0x0000000200037305 */ /* 0x000e24000021f000 */
[----:B0-----:R-:W-:-:S04]  /*14ca0*/  IMAD.MOV R2, RZ, RZ, -R3 ;  /* 0x000000ffff027224 */ /* 0x001fc800078e0a03 */
[----:B------:R-:W-:Y:S02]  /*14cb0*/  IMAD R8, R2, R5, RZ ;  /* 0x0000000502087224 */ /* 0x000fe400078e02ff */
[----:B------:R-:W-:-:S04]  /*14cc0*/  IMAD.MOV.U32 R2, RZ, RZ, RZ ;  /* 0x000000ffff027224 */ /* 0x000fc800078e00ff */
[----:B------:R-:W-:Y:S01]  /*14cd0*/  IMAD.HI.U32 R2, R3, R8, R2 ;  /* 0x0000000803027227 */ /* 0x000fe200078e0002 */
[----:B------:R-:W-:Y:S02]  /*14ce0*/  LOP3.LUT R3, R4, R0, RZ, 0x3c, !PT ;  /* 0x0000000004037212 */ /* 0x000fe400078e3cff */
[----:B------:R-:W-:Y:S02]  /*14cf0*/  IABS R8, R7 ;  /* 0x0000000700087213 */ /* 0x000fe40000000000 */
[----:B------:R-:W-:-:S03]  /*14d00*/  ISETP.GE.AND P2, PT, R3, RZ, PT ;  /* 0x000000ff0300720c */ /* 0x000fc60003f46270 */
[----:B------:R-:W-:-:S10]  /*14d10*/  IMAD.MOV R8, RZ, RZ, -R8 ;  /* 0x000000ffff087224 */ /* 0x000fd400078e0a08 */
[----:B------:R-:W-:Y:S01]  /*14d20*/  @!P2 IMAD.MOV R6, RZ, RZ, -R6 ;  /* 0x000000ffff06a224 */ /* 0x000fe200078e0a06 */
[----:B------:R-:W-:-:S04]  /*14d30*/  @!P1 LOP3.LUT R6, RZ, R0, RZ, 0x33, !PT ;  /* 0x00000000ff069212 */ /* 0x000fc800078e33ff */
[-C--:B------:R-:W-:Y:S01]  /*14d40*/  IABS R3, R6.reuse ;  /* 0x0000000600037213 */ /* 0x080fe20000000000 */
[----:B------:R-:W-:-:S04]  /*14d50*/  IMAD R0, R0, R6, RZ ;  /* 0x0000000600007224 */ /* 0x000fc800078e02ff */
[----:B------:R-:W-:-:S04]  /*14d60*/  IMAD.HI.U32 R2, R2, R3, RZ ;  /* 0x0000000302027227 */ /* 0x000fc800078e00ff */
[----:B------:R-:W-:Y:S02]  /*14d70*/  IMAD R3, R2, R8, R3 ;  /* 0x0000000802037224 */ /* 0x000fe400078e0203 */
[----:B------:R-:W-:-:S03]  /*14d80*/  IMAD.IADD R4, R4, 0x1, -R0 ;  /* 0x0000000104047824 */ /* 0x000fc600078e0a00 */
[----:B------:R-:W-:-:S13]  /*14d90*/  ISETP.GT.U32.AND P1, PT, R5, R3, PT ;  /* 0x000000030500720c */ /* 0x000fda0003f24070 */
[----:B------:R-:W-:Y:S02]  /*14da0*/  @!P1 IMAD.IADD R3, R3, 0x1, -R5 ;  /* 0x0000000103039824 */ /* 0x000fe400078e0a05 */
[----:B------:R-:W-:Y:S01]  /*14db0*/  @!P1 VIADD R2, R2, 0x1 ;  /* 0x0000000102029836 */ /* 0x000fe20000000000 */
[----:B------:R-:W-:Y:S02]  /*14dc0*/  ISETP.NE.AND P1, PT, R7, RZ, PT ;  /* 0x000000ff0700720c */ /* 0x000fe40003f25270 */
[----:B------:R-:W-:Y:S02]  /*14dd0*/  ISETP.GE.U32.AND P0, PT, R3, R5, PT ;  /* 0x000000050300720c */ /* 0x000fe40003f06070 */
[----:B------:R-:W-:-:S04]  /*14de0*/  LOP3.LUT R3, R6, R7, RZ, 0x3c, !PT ;  /* 0x0000000706037212 */ /* 0x000fc800078e3cff */
[----:B------:R-:W-:-:S07]  /*14df0*/  ISETP.GE.AND P2, PT, R3, RZ, PT ;  /* 0x000000ff0300720c */ /* 0x000fce0003f46270 */
[----:B------:R-:W-:-:S06]  /*14e00*/  @P0 VIADD R2, R2, 0x1 ;  /* 0x0000000102020836 */ /* 0x000fcc0000000000 */
        /* <DEDUP_REMOVED lines=9> */
.L_x_257:
[----:B------:R0:W-:Y:S01]  /*14ea0*/  STL [R1+0x10], R4 ;  /* 0x0000100401007387 */ /* 0x0001e20000100800 */
[----:B------:R-:W-:-:S03]  /*14eb0*/  ULDC UR43, c[0x0][0xc3c] ;  /* 0x00030f00002b7ab9 */ /* 0x000fc60000000800 */
[----:B------:R0:W-:Y:S04]  /*14ec0*/  STL [R1+0x14], RZ ;  /* 0x000014ff01007387 */ /* 0x0001e80000100800 */
[----:B------:R0:W-:Y:S02]  /*14ed0*/  STL [R1+0x18], RZ ;  /* 0x000018ff01007387 */ /* 0x0001e40000100800 */
.L_x_260:
[----:B------:R-:W2:Y:S04]  /*14ee0*/  LDL R3, [R1+0x14] ;  /* 0x0000140001037983 */ /* 0x000ea80000100800 */
[----:B------:R-:W3:Y:S04]  /*14ef0*/  LDL R2, [R1+0x18] ;  /* 0x0000180001027983 */ /* 0x000ee80000100800 */
[----:B01----:R-:W4:Y:S01]  /*14f00*/  LDL R4, [R1+0x10] ;  /* 0x0000100001047983 */ /* 0x003f220000100800 */
[----:B------:R-:W0:Y:S02]  /*14f10*/  S2R R0, SR_TID.X ;  /* 0x0000000000007919 */ /* 0x000e240000002100 */
[----:B0-----:R-:W-:Y:S01]  /*14f20*/  LOP3.LUT R0, R0, 0x1f, RZ, 0xc0, !PT ;  /* 0x0000001f00007812 */ /* 0x001fe200078ec0ff */
[----:B------:R-:W-:Y:S03]  /*14f30*/  BAR.SYNC.DEFER_BLOCKING 0x4, 0x180 ;  /* 0x0106000000007b1d */ /* 0x000fe60000010000 */
[----:B------:R-:W-:-:S13]  /*14f40*/  ISETP.NE.AND P0, PT, R0, RZ, PT ;  /* 0x000000ff0000720c */ /* 0x000fda0003f05270 */
[----:B------:R-:W-:Y:S01]  /*14f50*/  @!P0 MOV R0, 0x400 ;  /* 0x0000040000008802 */ /* 0x000fe20000000f00 */
[----:B--2---:R-:W-:Y:S02]  /*14f60*/  IMAD.MOV.U32 R5, RZ, RZ, R3 ;  /* 0x000000ffff057224 */ /* 0x004fe400078e0003 */
[----:B------:R-:W0:Y:S01]  /*14f70*/  @!P0 S2R R3, SR_CgaCtaId ;  /* 0x0000000000038919 */ /* 0x000e220000008800 */
[----:B---3--:R-:W-:Y:S01]  /*14f80*/  IMAD.MOV.U32 R6, RZ, RZ, R2 ;  /* 0x000000ffff067224 */ /* 0x008fe200078e0002 */
[----:B0-----:R-:W-:Y:S01]  /*14f90*/  @!P0 LEA R18, R3, R0, 0x18 ;  /* 0x0000000003128211 */ /* 0x001fe200078ec0ff */
[----:B------:R-:W-:-:S04]  /*14fa0*/  IMAD.U32 R0, RZ, RZ, UR43 ;  /* 0x0000002bff007e24 */ /* 0x000fc8000f8e00ff */
[----:B------:R-:W-:-:S05]  /*14fb0*/  @!P0 IMAD.MOV.U32 R7, RZ, RZ, R0 ;  /* 0x000000ffff078224 */ /* 0x000fca00078e0000 */
[----:B----4-:R1:W-:Y:S01]  /*14fc0*/  @!P0 STS.128 [R18+0x2e8d0], R4 ;  /* 0x02e8d00412008388 */ /* 0x0103e20000000c00 */
[----:B------:R-:W-:Y:S06]  /*14fd0*/  BAR.ARV 0x5, 0x180 ;  /* 0x0146000000007b1d */ /* 0x000fec0000002000 */
.L_x_255:
[----:B------:R-:W-:Y:S02]  /*14fe0*/  ULDC UR4, c[0x0][0xc3c] ;  /* 0x00030f0000047ab9 */ /* 0x000fe40000000800 */
[----:B------:R-:W-:-:S06]  /*14ff0*/  UISETP.GE.AND UP0, UPT, UR43, UR4, UPT ;  /* 0x000000042b00728c */ /* 0x000fcc000bf06270 */
[----:B------:R-:W-:-:S13]  /*15000*/  PLOP3.LUT P0, PT, PT, PT, UP0, 0x80, 0x0 ;  /* 0x000000000000781c */ /* 0x000fda0003f0f008 */
[----:B------:R-:W-:Y:S05]  /*15010*/  @!P0 BRA `(.L_x_261) ;  /* 0xffffffb800348947 */ /* 0x000fea000383ffff */
.L_x_195:
[----:B------:R-:W2:Y:S01]  /*15020*/  LDL.LU R0, [R1+0x30] ;  /* 0x0000300001007983 */ /* 0x000ea20000300800 */
[----:B------:R-:W-:Y:S01]  /*15030*/  BSSY B0, `(.L_x_262) ;  /* 0x000000b000007945 */ /* 0x000fe20003800000 */
[----:B01----:R-:W0:Y:S01]  /*15040*/  S2R R5, SR_CgaCtaId ;  /* 0x0000000000057919 */ /* 0x003e220000008800 */
[----:B--2---:R-:W-:-:S05]  /*15050*/  VIADD R0, R0, 0x1 ;  /* 0x0000000100007836 */ /* 0x004fca0000000000 */
[----:B------:R-:W-:-:S04]  /*15060*/  LEA.HI R2, R0, R0, RZ, 0x1 ;  /* 0x0000000000027211 */ /* 0x000fc800078f08ff */
[----:B------:R-:W-:-:S05]  /*15070*/  LOP3.LUT R3, R2, 0xfffffffe, RZ, 0xc0, !PT ;  /* 0xfffffffe02037812 */ /* 0x000fca00078ec0ff */
[----:B------:R-:W-:Y:S01]  /*15080*/  IMAD.IADD R3, R0, 0x1, -R3 ;  /* 0x0000000100037824 */ /* 0x000fe200078e0a03 */
[----:B------:R-:W-:-:S04]  /*15090*/  MOV R0, 0x400 ;  /* 0x0000040000007802 */ /* 0x000fc80000000f00 */
[----:B0-----:R-:W-:Y:S02]  /*150a0*/  LEA R0, R5, R0, 0x18 ;  /* 0x0000000005007211 */ /* 0x001fe400078ec0ff */
[----:B------:R-:W-:-:S04]  /*150b0*/  SHF.L.U32 R3, R3, 0x1f, RZ ;  /* 0x0000001f03037819 */ /* 0x000fc800000006ff */
[----:B------:R-:W0:Y:S02]  /*150c0*/  SYNCS.PHASECHK.TRANS64.TRYWAIT P0, [R0+URZ+0x2e820], R3 ;  /* 0x02e82003000075a7 */ /* 0x000e24000800017f */
[----:B0-----:R-:W-:Y:S05]  /*150d0*/  @!P0 BRA `(.L_x_263) ;  /* 0x0000001000b48947 */ /* 0x001fea0003800000 */
.L_x_310:
[----:B------:R-:W-:Y:S05]  /*150e0*/  BSYNC B0 ;  /* 0x0000000000007941 */ /* 0x000fea0003800000 */
.L_x_262:
[----:B------:R-:W-:-:S03]  /*150f0*/  UMOV UR4, 0xffffffff ;  /* 0xffffffff00047882 */ /* 0x000fc60000000000 */
[----:B------:R-:W-:Y:S05]  /*15100*/  BRA.DIV UR4, `(.L_x_264) ;  /* 0x0000001204bc7947 */ /* 0x000fea000b800000 */
[----:B------:R-:W1:Y:S02]  /*15110*/  S2R R2, SR_TID.X ;  /* 0x0000000000027919 */ /* 0x000e640000002100 */
[----:B-1----:R-:W-:-:S04]  /*15120*/  SHF.R.U32.HI R2, RZ, 0x5, R2 ;  /* 0x00000005ff027819 */ /* 0x002fc80000011602 */
[----:B------:R-:W-:-:S05]  /*15130*/  LOP3.LUT R2, R2, 0x3, RZ, 0xc0, !PT ;  /* 0x0000000302027812 */ /* 0x000fca00078ec0ff */
[----:B------:R1:W2:Y:S02]  /*15140*/  SHFL.IDX PT, R14, R2, RZ, 0x1f ;  /* 0x00001fff020e7589 */ /* 0x0002a400000e0000 */
.L_x_313:
[----:B--2---:R-:W-:Y:S01]  /*15150*/  ISETP.NE.AND P0, PT, R14, RZ, PT ;  /* 0x000000ff0e00720c */ /* 0x004fe20003f05270 */
[----:B------:R-:W-:-:S12]  /*15160*/  BSSY B0, `(.L_x_265) ;  /* 0x000002e000007945 */ /* 0x000fd80003800000 */
[----:B------:R-:W-:Y:S05]  /*15170*/  @P0 BRA `(.L_x_266) ;  /* 0x0000000000b00947 */ /* 0x000fea0003800000 */
[----:B------:R-:W-:-:S03]  /*15180*/  UMOV UR4, 0xffffffff ;  /* 0xffffffff00047882 */ /* 0x000fc60000000000 */
[----:B------:R-:W-:Y:S05]  /*15190*/  BRA.DIV UR4, `(.L_x_267) ;  /* 0x0000001204cc7947 */ /* 0x000fea000b800000 */
[----:B------:R-:W-:-:S13]  /*151a0*/  ELECT P6, URZ, PT ;  /* 0x00000000003f782f */ /* 0x000fda00038c0000 */
.L_x_316:
[----:B------:R-:W-:Y:S05]  /*151b0*/  @!P6 BRA `(.L_x_266) ;  /* 0x0000000000a0e947 */ /* 0x000fea0003800000 */
[----:B------:R-:W-:-:S06]  /*151c0*/  ULOP3.LUT UR4, UR38, 0x2, URZ, 0xfc, !UPT ;  /* 0x0000000226047892 */ /* 0x000fcc000f8efc3f */
[----:B-1----:R-:W-:-:S05]  /*151d0*/  IMAD.U32 R2, RZ, RZ, UR4 ;  /* 0x00000004ff027e24 */ /* 0x002fca000f8e00ff */
[----:B------:R-:W-:-:S13]  /*151e0*/  ISETP.NE.AND P0, PT, R2, 0x3, PT ;  /* 0x000000030200780c */ /* 0x000fda0003f05270 */
[----:B------:R-:W-:Y:S05]  /*151f0*/  @!P0 BRA `(.L_x_268) ;  /* 0x0000000000048947 */ /* 0x000fea0003800000 */
[----:B------:R-:W-:Y:S01]  /*15200*/  BPT.TRAP 0x1 ;  /* 0x000000040000795c */ /* 0x000fe20000300000 */
.L_x_268:
[----:B0-----:R-:W2:Y:S04]  /*15210*/  LDL R3, [R1] ;  /* 0x0000000001037983 */ /* 0x001ea80000100800 */
[----:B------:R-:W3:Y:S01]  /*15220*/  LDL.LU R7, [R1+0x4] ;  /* 0x0000040001077983 */ /* 0x000ee20000300800 */
[----:B------:R-:W-:-:S04]  /*15230*/  VIADD R2, R0, 0x2e840 ;  /* 0x0002e84000027836 */ /* 0x000fc80000000000 */
[C---:B--2---:R-:W-:Y:S02]  /*15240*/  IMAD R6, R3.reuse, 0x8, R2 ;  /* 0x0000000803067824 */ /* 0x044fe400078e0202 */
[----:B------:R-:W-:Y:S01]  /*15250*/  VIADD R3, R3, 0x1 ;  /* 0x0000000103037836 */ /* 0x000fe20000000000 */
[----:B---3--:R-:W-:-:S04]  /*15260*/  SHF.L.U32 R5, R7, 0x1f, RZ ;  /* 0x0000001f07057819 */ /* 0x008fc800000006ff */
[C---:B------:R-:W-:Y:S01]  /*15270*/  ISETP.NE.AND P2, PT, R3.reuse, 0x2, PT ;  /* 0x000000020300780c */ /* 0x040fe20003f45270 */
[----:B------:R-:W0:Y:S03]  /*15280*/  SYNCS.PHASECHK.TRANS64.TRYWAIT P1, [R6+URZ], R5 ;  /* 0x00000005060075a7 */ /* 0x000e26000802017f */
[----:B------:R-:W-:Y:S02]  /*15290*/  SEL R4, RZ, 0x1, P2 ;  /* 0x00000001ff047807 */ /* 0x000fe40001000000 */
[----:B------:R-:W-:Y:S02]  /*152a0*/  SEL R3, R3, RZ, P2 ;  /* 0x000000ff03037207 */ /* 0x000fe40001000000 */
[----:B------:R-:W-:-:S03]  /*152b0*/  LOP3.LUT R4, R7, R4, RZ, 0x3c, !PT ;  /* 0x0000000407047212 */ /* 0x000fc600078e3cff */
[----:B------:R-:W-:Y:S01]  /*152c0*/  IMAD R7, R3, 0x8, R2 ;  /* 0x0000000803077824 */ /* 0x000fe200078e0202 */
[----:B------:R-:W-:Y:S01]  /*152d0*/  SHF.L.U32 R2, R4, 0x1f, RZ ;  /* 0x0000001f04027819 */ /* 0x000fe200000006ff */
[----:B0-----:R-:W-:Y:S06]  /*152e0*/  @!P1 BRA `(.L_x_269) ;  /* 0x0000001000989947 */ /* 0x001fec0003800000 */
.L_x_317:
[----:B------:R-:W1:Y:S02]  /*152f0*/  SYNCS.PHASECHK.TRANS64.TRYWAIT P1, [R7+URZ], R2 ;  /* 0x00000002070075a7 */ /* 0x000e64000802017f */
[----:B-1----:R-:W-:Y:S05]  /*15300*/  @!P1 BRA `(.L_x_270) ;  /* 0x0000001000a49947 */ /* 0x002fea0003800000 */
.L_x_318:
[----:B------:R-:W-:Y:S05]  /*15310*/  @!P0 BRA `(.L_x_271) ;  /* 0x0000000000048947 */ /* 0x000fea0003800000 */
[----:B------:R-:W-:Y:S01]  /*15320*/  BPT.TRAP 0x1 ;  /* 0x000000040000795c */ /* 0x000fe20000300000 */
.L_x_271:
[----:B------:R-:W2:Y:S02]  /*15330*/  LDL.LU R4, [R1] ;  /* 0x0000000001047983 */ /* 0x000ea40000300800 */
[----:B--2---:R-:W-:-:S04]  /*15340*/  IMAD R4, R4, 0x8, R0 ;  /* 0x0000000804047824 */ /* 0x004fc800078e0200 */
[----:B------:R-:W2:Y:S02]  /*15350*/  SYNCS.PHASECHK.TRANS64.TRYWAIT P1, [R4+URZ+0x2e860], R5 ;  /* 0x02e86005040075a7 */ /* 0x000ea4000802017f */
[----:B--2---:R-:W-:Y:S05]  /*15360*/  @!P1 BRA `(.L_x_272) ;  /* 0x0000001000a09947 */ /* 0x004fea0003800000 */
.L_x_319:
[----:B------:R-:W-:Y:S05]  /*15370*/  @!P0 BRA `(.L_x_273) ;  /* 0x0000000000048947 */ /* 0x000fea0003800000 */
[----:B------:R-:W-:Y:S01]  /*15380*/  BPT.TRAP 0x1 ;  /* 0x000000040000795c */ /* 0x000fe20000300000 */
.L_x_273:
[----:B------:R-:W-:-:S04]  /*15390*/  IMAD R3, R3, 0x8, R0 ;  /* 0x0000000803037824 */ /* 0x000fc800078e0200 */
[----:B------:R-:W3:Y:S02]  /*153a0*/  SYNCS.PHASECHK.TRANS64.TRYWAIT P1, [R3+URZ+0x2e860], R2 ;  /* 0x02e86002030075a7 */ /* 0x000ee4000802017f */
[----:B---3--:R-:W-:Y:S05]  /*153b0*/  @!P1 BRA `(.L_x_274) ;  /* 0x0000001000a09947 */ /* 0x008fea0003800000 */
.L_x_320:
[----:B------:R-:W-:Y:S05]  /*153c0*/  @!P0 BRA `(.L_x_275) ;  /* 0x0000000000048947 */ /* 0x000fea0003800000 */
[----:B------:R-:W-:Y:S01]  /*153d0*/  BPT.TRAP 0x1 ;  /* 0x000000040000795c */ /* 0x000fe20000300000 */
.L_x_275:
[----:B------:R-:W4:Y:S02]  /*153e0*/  SYNCS.PHASECHK.TRANS64.TRYWAIT P0, [R4+URZ+0x2e880], R5 ;  /* 0x02e88005040075a7 */ /* 0x000f24000800017f */
[----:B----4-:R-:W-:Y:S05]  /*153f0*/  @!P0 BRA `(.L_x_276) ;  /* 0x0000001000a48947 */ /* 0x010fea0003800000 */
.L_x_277:
[----:B------:R0:W0:Y:S02]  /*15400*/  SYNCS.PHASECHK.TRANS64.TRYWAIT P0, [R3+URZ+0x2e880], R2 ;  /* 0x02e88002030075a7 */ /* 0x000024000800017f */
[----:B0-----:R-:W-:Y:S05]  /*15410*/  @!P0 NANOSLEEP.SYNCS 0x989680 ;  /* 0x009896800000895d */ /* 0x001fea0003900000 */
[----:B------:R-:W0:Y:S02]  /*15420*/  @!P0 SYNCS.PHASECHK.TRANS64 P0, [R3+URZ+0x2e880], R2 ;  /* 0x02e88002030085a7 */ /* 0x000e24000800007f */
[----:B0-----:R-:W-:Y:S05]  /*15430*/  @!P0 BRA `(.L_x_277) ;  /* 0xfffffffc00f08947 */ /* 0x001fea000383ffff */
.L_x_266:
[----:B------:R-:W-:Y:S05]  /*15440*/  BSYNC B0 ;  /* 0x0000000000007941 */ /* 0x000fea0003800000 */
.L_x_265:
[----:B------:R-:W-:Y:S05]  /*15450*/  EXIT ;  /* 0x000000000000794d */ /* 0x000fea0003800000 */
.L_x_144:
[----:B0-----:R0:W1:Y:S02]  /*15460*/  SYNCS.PHASECHK.TRANS64.TRYWAIT P1, [R2+URZ+0x2e800], R11 ;  /* 0x02e8000b020075a7 */ /* 0x001064000802017f */
[----:B-1----:R-:W-:Y:S05]  /*15470*/  @!P1 NANOSLEEP.SYNCS 0x989680 ;  /* 0x009896800000995d */ /* 0x002fea0003900000 */
[----:B------:R-:W1:Y:S02]  /*15480*/  @!P1 SYNCS.PHASECHK.TRANS64 P1, [R2+URZ+0x2e800], R11 ;  /* 0x02e8000b020095a7 */ /* 0x000e64000802007f */
[----:B-1----:R-:W-:Y:S05]  /*15490*/  @!P1 BRA `(.L_x_144) ;  /* 0xfffffffc00f09947 */ /* 0x002fea000383ffff */
[----:B------:R-:W-:Y:S05]  /*154a0*/  BRA `(.L_x_278) ;  /* 0xfffffec8007c7947 */ /* 0x000fea000383ffff */
.L_x_148:
[----:B--2---:R2:W3:Y:S02]  /*154b0*/  SYNCS.PHASECHK.TRANS64.TRYWAIT P2, [R6+URZ+0x2e830], R7 ;  /* 0x02e83007060075a7 */ /* 0x0044e4000804017f */
[----:B---3--:R-:W-:Y:S05]  /*154c0*/  @!P2 NANOSLEEP.SYNCS 0x989680 ;  /* 0x009896800000a95d */ /* 0x008fea0003900000 */
[----:B------:R-:W3:Y:S02]  /*154d0*/  @!P2 SYNCS.PHASECHK.TRANS64 P2, [R6+URZ+0x2e830], R7 ;  /* 0x02e830070600a5a7 */ /* 0x000ee4000804007f */
[----:B---3--:R-:W-:Y:S05]  /*154e0*/  @!P2 BRA `(.L_x_148) ;  /* 0xfffffffc00f0a947 */ /* 0x008fea000383ffff */
[----:B------:R-:W-:Y:S05]  /*154f0*/  BRA `(.L_x_147) ;  /* 0xfffffec800ac7947 */ /* 0x000fea000383ffff */
.L_x_153:
[----:B-1----:R-:W-:-:S04]  /*15500*/  IMAD.U32 R3, RZ, RZ, UR6 ;  /* 0x00000006ff037e24 */ /* 0x002fc8000f8e00ff */
[----:B------:R1:W2:Y:S03]  /*15510*/  SYNCS.PHASECHK.TRANS64.TRYWAIT P1, [R3+URZ+0x2e830], R2 ;  /* 0x02e83002030075a7 */ /* 0x0002a6000802017f */
[----:B--2---:R-:W-:Y:S05]  /*15520*/  @!P1 NANOSLEEP.SYNCS 0x989680 ;  /* 0x009896800000995d */ /* 0x004fea0003900000 */
[----:B------:R-:W2:Y:S02]  /*15530*/  @!P1 SYNCS.PHASECHK.TRANS64 P1, [R3+URZ+0x2e830], R2 ;  /* 0x02e83002030095a7 */ /* 0x000ea4000802007f */
[----:B--2---:R-:W-:Y:S05]  /*15540*/  @!P1 BRA `(.L_x_153) ;  /* 0xfffffffc00ec9947 */ /* 0x004fea000383ffff */
[----:B------:R-:W-:Y:S05]  /*15550*/  BRA `(.L_x_150) ;  /* 0xffffff14009c7947 */ /* 0x000fea000383ffff */
.L_x_157:
[----:B-1----:R-:W-:-:S04]  /*15560*/  IMAD.U32 R3, RZ, RZ, UR6 ;  /* 0x00000006ff037e24 */ /* 0x002fc8000f8e00ff */
[----:B------:R1:W2:Y:S03]  /*15570*/  SYNCS.PHASECHK.TRANS64.TRYWAIT P1, [R3+URZ+0x2e850], R2 ;  /* 0x02e85002030075a7 */ /* 0x0002a6000802017f */
[----:B--2---:R-:W-:Y:S05]  /*15580*/  @!P1 NANOSLEEP.SYNCS 0x989680 ;  /* 0x009896800000995d */ /* 0x004fea0003900000 */
[----:B------:R-:W2:Y:S02]  /*15590*/  @!P1 SYNCS.PHASECHK.TRANS64 P1, [R3+URZ+0x2e850], R2 ;  /* 0x02e85002030095a7 */ /* 0x000ea4000802007f */
[----:B--2---:R-:W-:Y:S05]  /*155a0*/  @!P1 BRA `(.L_x_157) ;  /* 0xfffffffc00ec9947 */ /* 0x004fea000383ffff */
[----:B------:R-:W-:Y:S05]  /*155b0*/  BRA `(.L_x_154) ;  /* 0xffffff2000a87947 */ /* 0x000fea000383ffff */
.L_x_163:
[----:B-1----:R1:W2:Y:S02]  /*155c0*/  SYNCS.PHASECHK.TRANS64.TRYWAIT P1, [R13+URZ+0x2e850], R0 ;  /* 0x02e850000d0075a7 */ /* 0x0022a4000802017f */
[----:B--2---:R-:W-:Y:S05]  /*155d0*/  @!P1 NANOSLEEP.SYNCS 0x989680 ;  /* 0x009896800000995d */ /* 0x004fea0003900000 */
[----:B------:R-:W2:Y:S02]  /*155e0*/  @!P1 SYNCS.PHASECHK.TRANS64 P1, [R13+URZ+0x2e850], R0 ;  /* 0x02e850000d0095a7 */ /* 0x000ea4000802007f */
[----:B--2---:R-:W-:Y:S05]  /*155f0*/  @!P1 BRA `(.L_x_163) ;  /* 0xfffffffc00f09947 */ /* 0x004fea000383ffff */
[----:B------:R-:W-:Y:S05]  /*15600*/  BRA `(.L_x_162) ;  /* 0xffffff5800a47947 */ /* 0x000fea000383ffff */
.L_x_211:
[----:B------:R-:W-:Y:S02]  /*15610*/  IMAD.MOV.U32 R13, RZ, RZ, R0 ;  /* 0x000000ffff0d7224 */ /* 0x000fe400078e0000 */
[----:B------:R-:W-:Y:S02]  /*15620*/  IMAD.MOV.U32 R12, RZ, RZ, RZ ;  /* 0x000000ffff0c7224 */ /* 0x000fe400078e00ff */
[----:B------:R-:W-:Y:S02]  /*15630*/  IMAD.MOV.U32 R11, RZ, RZ, 0x1f ;  /* 0x0000001fff0b7424 */ /* 0x000fe400078e00ff */
[----:B------:R-:W-:-:S07]  /*15640*/  IMAD.MOV.U32 R15, RZ, RZ, -0x1 ;  /* 0xffffffffff0f7424 */ /* 0x000fce00078e00ff */
[----:B--2---:R-:W-:Y:S05]  /*15650*/  WARPSYNC.COLLECTIVE R15, `(.L_x_279) ;  /* 0x000000000f087348 */ /* 0x004fea0003c00000 */
[----:B------:R0:W1:Y:S02]  /*15660*/  SHFL.IDX P6, R14, R13, R12, R11 ;  /* 0x0000000c0d0e7389 */ /* 0x00006400000c000b */
[----:B012---:R-:W-:Y:S01]  /*15670*/  ENDCOLLECTIVE ;  /* 0x000000000000791b */ /* 0x007fe20003800000 */
.L_x_279:
[----:B------:R-:W-:Y:S05]  /*15680*/  BRA `(.L_x_280) ;  /* 0xffffffc000ac7947 */ /* 0x000fea000383ffff */
.L_x_213:
[----:B------:R-:W-:Y:S01]  /*15690*/  BSSY B0, `(.L_x_281) ;  /* 0x0000006000007945 */ /* 0x000fe20003800000 */
[----:B------:R-:W-:-:S07]  /*156a0*/  IMAD.MOV.U32 R15, RZ, RZ, -0x1 ;  /* 0xffffffffff0f7424 */ /* 0x000fce00078e00ff */
[----:B--2---:R-:W-:Y:S05]  /*156b0*/  WARPSYNC.COLLECTIVE R15, `(.L_x_282) ;  /* 0x000000000f0c7348 */ /* 0x004fea0003c00000 */
[----:B------:R-:W-:Y:S02]  /*156c0*/  ELECT P6, UR62, PT ;  /* 0x00000000003e782f */ /* 0x000fe400038c0000 */
[----:B------:R-:W-:Y:S01]  /*156d0*/  MOV R14, UR62 ;  /* 0x0000003e000e7c02 */ /* 0x000fe20008000f00 */
[----:B--2---:R-:W-:Y:S10]  /*156e0*/  ENDCOLLECTIVE ;  /* 0x000000000000791b */ /* 0x004ff40003800000 */
.L_x_282:
[----:B------:R-:W-:Y:S05]  /*156f0*/  BSYNC B0 ;  /* 0x0000000000007941 */ /* 0x000fea0003800000 */
.L_x_281:
[----:B------:R-:W-:Y:S05]  /*15700*/  BRA `(.L_x_283) ;  /* 0xffffffc000b87947 */ /* 0x000fea000383ffff */
.L_x_215:
[----:B0-----:R0:W1:Y:S02]  /*15710*/  SYNCS.PHASECHK.TRANS64.TRYWAIT P0, [R3+URZ+0x2e880], R2 ;  /* 0x02e88002030075a7 */ /* 0x001064000800017f */
[----:B-1----:R-:W-:Y:S05]  /*15720*/  @!P0 NANOSLEEP.SYNCS 0x989680 ;  /* 0x009896800000895d */ /* 0x002fea0003900000 */
[----:B------:R-:W1:Y:S02]  /*15730*/  @!P0 SYNCS.PHASECHK.TRANS64 P0, [R3+URZ+0x2e880], R2 ;  /* 0x02e88002030085a7 */ /* 0x000e64000800007f */
[----:B-1----:R-:W-:Y:S05]  /*15740*/  @!P0 BRA `(.L_x_215) ;  /* 0xfffffffc00f08947 */ /* 0x002fea000383ffff */
[----:B------:R-:W-:Y:S05]  /*15750*/  BRA `(.L_x_284) ;  /* 0xffffffc4001c7947 */ /* 0x000fea000383ffff */
.L_x_217:
[----:B-1----:R1:W2:Y:S02]  /*15760*/  SYNCS.PHASECHK.TRANS64.TRYWAIT P0, [R3+URZ+0x2e840], R2 ;  /* 0x02e84002030075a7 */ /* 0x0022a4000800017f */
[----:B--2---:R-:W-:Y:S05]  /*15770*/  @!P0 NANOSLEEP.SYNCS 0x989680 ;  /* 0x009896800000895d */ /* 0x004fea0003900000 */
[----:B------:R-:W2:Y:S02]  /*15780*/  @!P0 SYNCS.PHASECHK.TRANS64 P0, [R3+URZ+0x2e840], R2 ;  /* 0x02e84002030085a7 */ /* 0x000ea4000800007f */
[----:B--2---:R-:W-:Y:S05]  /*15790*/  @!P0 BRA `(.L_x_217) ;  /* 0xfffffffc00f08947 */ /* 0x004fea000383ffff */
[----:B------:R-:W-:Y:S05]  /*157a0*/  BRA `(.L_x_285) ;  /* 0xffffffc400707947 */ /* 0x000fea000383ffff */
.L_x_221:
[----:B------:R-:W-:Y:S02]  /*157b0*/  IMAD.MOV.U32 R13, RZ, RZ, R2 ;  /* 0x000000ffff0d7224 */ /* 0x000fe400078e0002 */
[----:B------:R-:W-:Y:S02]  /*157c0*/  IMAD.MOV.U32 R12, RZ, RZ, RZ ;  /* 0x000000ffff0c7224 */ /* 0x000fe400078e00ff */
[----:B------:R-:W-:Y:S02]  /*157d0*/  IMAD.MOV.U32 R11, RZ, RZ, 0x181f ;  /* 0x0000181fff0b7424 */ /* 0x000fe400078e00ff */
[----:B------:R-:W-:Y:S02]  /*157e0*/  IMAD.MOV.U32 R15, RZ, RZ, -0x1 ;  /* 0xffffffffff0f7424 */ /* 0x000fe400078e00ff */
[----:B------:R-:W-:Y:S02]  /*157f0*/  IMAD R4, R19, R6, RZ ;  /* 0x0000000613047224 */ /* 0x000fe400078e02ff */
[----:B------:R-:W-:-:S07]  /*15800*/  IMAD.IADD R3, R10, 0x1, R5 ;  /* 0x000000010a037824 */ /* 0x000fce00078e0205 */
[----:B-----5:R-:W-:Y:S05]  /*15810*/  WARPSYNC.COLLECTIVE R15, `(.L_x_286) ;  /* 0x000000000f087348 */ /* 0x020fea0003c00000 */
[----:B------:R0:W1:Y:S02]  /*15820*/  SHFL.IDX P6, R14, R13, R12, R11 ;  /* 0x0000000c0d0e7389 */ /* 0x00006400000c000b */
[----:B01---5:R-:W-:Y:S01]  /*15830*/  ENDCOLLECTIVE ;  /* 0x000000000000791b */ /* 0x023fe20003800000 */
.L_x_286:
[C---:B------:R-:W-:Y:S01]  /*15840*/  VIADD R5, R3.reuse, 0x10 ;  /* 0x0000001003057836 */ /* 0x040fe20000000000 */
[----:B------:R-:W-:Y:S01]  /*15850*/  ISETP.GE.AND P1, PT, R3, R4, PT ;  /* 0x000000040300720c */ /* 0x000fe20003f26270 */
[----:B------:R-:W-:Y:S02]  /*15860*/  IMAD.MOV.U32 R13, RZ, RZ, R0 ;  /* 0x000000ffff0d7224 */ /* 0x000fe400078e0000 */
[----:B------:R-:W-:-:S10]  /*15870*/  IMAD.MOV.U32 R6, RZ, RZ, R14 ;  /* 0x000000ffff067224 */ /* 0x000fd400078e000e */
[----:B------:R-:W-:Y:S05]  /*15880*/  WARPSYNC.COLLECTIVE R15, `(.L_x_287) ;  /* 0x000000000f087348 */ /* 0x000fea0003c00000 */
[----:B------:R0:W1:Y:S02]  /*15890*/  SHFL.IDX P6, R14, R13, R12, R11 ;  /* 0x0000000c0d0e7389 */ /* 0x00006400000c000b */
[----:B01----:R-:W-:Y:S01]  /*158a0*/  ENDCOLLECTIVE ;  /* 0x000000000000791b */ /* 0x003fe20003800000 */
.L_x_287:
[----:B------:R-:W-:Y:S02]  /*158b0*/  IMAD.MOV.U32 R13, RZ, RZ, R2 ;  /* 0x000000ffff0d7224 */ /* 0x000fe400078e0002 */
[----:B------:R-:W-:Y:S02]  /*158c0*/  IMAD.MOV.U32 R12, RZ, RZ, 0x1 ;  /* 0x00000001ff0c7424 */ /* 0x000fe400078e00ff */
[----:B------:R-:W-:-:S07]  /*158d0*/  IMAD.MOV.U32 R7, RZ, RZ, R14 ;  /* 0x000000ffff077224 */ /* 0x000fce00078e000e */
[----:B------:R-:W-:Y:S05]  /*158e0*/  WARPSYNC.COLLECTIVE R15, `(.L_x_288) ;  /* 0x000000000f087348 */ /* 0x000fea0003c00000 */
[----:B------:R0:W1:Y:S02]  /*158f0*/  SHFL.IDX P6, R14, R13, R12, R11 ;  /* 0x0000000c0d0e7389 */ /* 0x00006400000c000b */
[----:B01----:R-:W-:Y:S01]  /*15900*/  ENDCOLLECTIVE ;  /* 0x000000000000791b */ /* 0x003fe20003800000 */
.L_x_288:
        /* <DEDUP_REMOVED lines=11> */
[----:B------:R-:W-:-:S12]  /*159c0*/  IMAD.MOV.U32 R5, RZ, RZ, R14 ;  /* 0x000000ffff057224 */ /* 0x000fd800078e000e */
[----:B0-----:R-:W-:Y:S05]  /*159d0*/  WARPSYNC.COLLECTIVE R15, `(.L_x_289) ;  /* 0x000000000f087348 */ /* 0x001fea0003c00000 */
[----:B------:R1:W2:Y:S02]  /*159e0*/  SHFL.IDX P6, R14, R13, R12, R11 ;  /* 0x0000000c0d0e7389 */ /* 0x0002a400000c000b */
[----:B012---:R-:W-:Y:S01]  /*159f0*/  ENDCOLLECTIVE ;  /* 0x000000000000791b */ /* 0x007fe20003800000 */
.L_x_289:
[----:B------:R-:W-:Y:S02]  /*15a00*/  IMAD.MOV.U32 R13, RZ, RZ, R2 ;  /* 0x000000ffff0d7224 */ /* 0x000fe400078e0002 */
[----:B------:R-:W-:Y:S02]  /*15a10*/  IMAD.MOV.U32 R12, RZ, RZ, 0x2 ;  /* 0x00000002ff0c7424 */ /* 0x000fe400078e00ff */
[----:B------:R-:W-:-:S07]  /*15a20*/  IMAD.MOV.U32 R6, RZ, RZ, R14 ;  /* 0x000000ffff067224 */ /* 0x000fce00078e000e */
[----:B------:R-:W-:Y:S05]  /*15a30*/  WARPSYNC.COLLECTIVE R15, `(.L_x_290) ;  /* 0x000000000f087348 */ /* 0x000fea0003c00000 */
[----:B------:R0:W1:Y:S02]  /*15a40*/  SHFL.IDX P6, R14, R13, R12, R11 ;  /* 0x0000000c0d0e7389 */ /* 0x00006400000c000b */
[----:B01----:R-:W-:Y:S01]  /*15a50*/  ENDCOLLECTIVE ;  /* 0x000000000000791b */ /* 0x003fe20003800000 */
.L_x_290:
[----:B------:R-:W-:-:S05]  /*15a60*/  @!P1 IADD3 R6, P2, R9, R6, RZ ;  /* 0x0000000609069210 */ /* 0x000fca0007f5e0ff */
[----:B------:R-:W-:-:S04]  /*15a70*/  @!P1 IMAD.X R5, RZ, RZ, R5, P2 ;  /* 0x000000ffff059224 */ /* 0x000fc800010e0605 */
[----:B------:R-:W-:Y:S02]  /*15a80*/  @!P1 IMAD.MOV.U32 R7, RZ, RZ, R5 ;  /* 0x000000ffff079224 */ /* 0x000fe400078e0005 */
[----:B------:R-:W-:Y:S02]  /*15a90*/  VIADD R5, R3, 0x20 ;  /* 0x0000002003057836 */ /* 0x000fe40000000000 */
[----:B------:R-:W-:Y:S01]  /*15aa0*/  IMAD.MOV.U32 R13, RZ, RZ, R0 ;  /* 0x000000ffff0d7224 */ /* 0x000fe200078e0000 */
[----:B------:R-:W-:Y:S01]  /*15ab0*/  @!PT LDS RZ, [RZ] ;  /* 0x00000000fffff984 */ /* 0x000fe20000000800 */
[----:B------:R-:W-:Y:S01]  /*15ac0*/  @!PT LDS RZ, [RZ] ;  /* 0x00000000fffff984 */ /* 0x000fe20000000800 */
[----:B------:R-:W-:Y:S01]  /*15ad0*/  @!PT LDS RZ, [RZ] ;  /* 0x00000000fffff984 */ /* 0x000fe20000000800 */
[----:B------:R0:W-:Y:S02]  /*15ae0*/  @!P1 LDGSTS.E.BYPASS.LTC128B.128 [R8+0x1cc00], desc[UR48][R6.64], !P0 ;  /* 0x1cc0000006089fae */ /* 0x0001e4000c101d70 */
[----:B------:R-:W-:Y:S01]  /*15af0*/  ISETP.GE.AND P1, PT, R5, R4, PT ;  /* 0x000000040500720c */ /* 0x000fe20003f26270 */
[----:B------:R-:W-:-:S12]  /*15b00*/  IMAD.MOV.U32 R5, RZ, RZ, R14 ;  /* 0x000000ffff057224 */ /* 0x000fd800078e000e */
[----:B0-----:R-:W-:Y:S05]  /*15b10*/  WARPSYNC.COLLECTIVE R15, `(.L_x_291) ;  /* 0x000000000f087348 */ /* 0x001fea0003c00000 */
[----:B------:R1:W2:Y:S02]  /*15b20*/  SHFL.IDX P6, R14, R13, R12, R11 ;  /* 0x0000000c0d0e7389 */ /* 0x0002a400000c000b */
[----:B012---:R-:W-:Y:S01]  /*15b30*/  ENDCOLLECTIVE ;  /* 0x000000000000791b */ /* 0x007fe20003800000 */
.L_x_291:
[----:B------:R-:W-:Y:S02]  /*15b40*/  IMAD.MOV.U32 R13, RZ, RZ, R2 ;  /* 0x000000ffff0d7224 */ /* 0x000fe400078e0002 */
[----:B------:R-:W-:Y:S02]  /*15b50*/  IMAD.MOV.U32 R12, RZ, RZ, 0x3 ;  /* 0x00000003ff0c7424 */ /* 0x000fe400078e00ff */
[----:B------:R-:W-:-:S07]  /*15b60*/  IMAD.MOV.U32 R6, RZ, RZ, R14 ;  /* 0x000000ffff067224 */ /* 0x000fce00078e000e */
[----:B------:R-:W-:Y:S05]  /*15b70*/  WARPSYNC.COLLECTIVE R15, `(.L_x_292) ;  /* 0x000000000f087348 */ /* 0x000fea0003c00000 */
[----:B------:R0:W1:Y:S02]  /*15b80*/  SHFL.IDX P6, R14, R13, R12, R11 ;  /* 0x0000000c0d0e7389 */ /* 0x00006400000c000b */
[----:B01----:R-:W-:Y:S01]  /*15b90*/  ENDCOLLECTIVE ;  /* 0x000000000000791b */ /* 0x003fe20003800000 */
.L_x_292:
        /* <DEDUP_REMOVED lines=14> */
.L_x_293:
[----:B------:R-:W-:Y:S02]  /*15c80*/  IMAD.MOV.U32 R13, RZ, RZ, R2 ;  /* 0x000000ffff0d7224 */ /* 0x000fe400078e0002 */
[----:B------:R-:W-:Y:S02]  /*15c90*/  IMAD.MOV.U32 R12, RZ, RZ, 0x4 ;  /* 0x00000004ff0c7424 */ /* 0x000fe400078e00ff */
[----:B------:R-:W-:-:S07]  /*15ca0*/  IMAD.MOV.U32 R6, RZ, RZ, R14 ;  /* 0x000000ffff067224 */ /* 0x000fce00078e000e */
[----:B------:R-:W-:Y:S05]  /*15cb0*/  WARPSYNC.COLLECTIVE R15, `(.L_x_294) ;  /* 0x000000000f087348 */ /* 0x000fea0003c00000 */
[----:B------:R0:W1:Y:S02]  /*15cc0*/  SHFL.IDX P6, R14, R13, R12, R11 ;  /* 0x0000000c0d0e7389 */ /* 0x00006400000c000b */
[----:B01----:R-:W-:Y:S01]  /*15cd0*/  ENDCOLLECTIVE ;  /* 0x000000000000791b */ /* 0x003fe20003800000 */
.L_x_294:
        /* <DEDUP_REMOVED lines=14> */
.L_x_295:
[----:B------:R-:W-:Y:S02]  /*15dc0*/  IMAD.MOV.U32 R13, RZ, RZ, R2 ;  /* 0x000000ffff0d7224 */ /* 0x000fe400078e0002 */
[----:B------:R-:W-:Y:S02]  /*15dd0*/  IMAD.MOV.U32 R12, RZ, RZ, 0x5 ;  /* 0x00000005ff0c7424 */ /* 0x000fe400078e00ff */
[----:B------:R-:W-:-:S07]  /*15de0*/  IMAD.MOV.U32 R6, RZ, RZ, R14 ;  /* 0x000000ffff067224 */ /* 0x000fce00078e000e */
[----:B------:R-:W-:Y:S05]  /*15df0*/  WARPSYNC.COLLECTIVE R15, `(.L_x_296) ;  /* 0x000000000f087348 */ /* 0x000fea0003c00000 */
[----:B------:R0:W1:Y:S02]  /*15e00*/  SHFL.IDX P6, R14, R13, R12, R11 ;  /* 0x0000000c0d0e7389 */ /* 0x00006400000c000b */
[----:B01----:R-:W-:Y:S01]  /*15e10*/  ENDCOLLECTIVE ;  /* 0x000000000000791b */ /* 0x003fe20003800000 */
.L_x_296:
        /* <DEDUP_REMOVED lines=14> */
.L_x_297:
[----:B------:R-:W-:Y:S02]  /*15f00*/  IMAD.MOV.U32 R13, RZ, RZ, R2 ;  /* 0x000000ffff0d7224 */ /* 0x000fe400078e0002 */
[----:B------:R-:W-:Y:S02]  /*15f10*/  IMAD.MOV.U32 R12, RZ, RZ, 0x6 ;  /* 0x00000006ff0c7424 */ /* 0x000fe400078e00ff */
[----:B------:R-:W-:-:S07]  /*15f20*/  IMAD.MOV.U32 R6, RZ, RZ, R14 ;  /* 0x000000ffff067224 */ /* 0x000fce00078e000e */
[----:B------:R-:W-:Y:S05]  /*15f30*/  WARPSYNC.COLLECTIVE R15, `(.L_x_298) ;  /* 0x000000000f087348 */ /* 0x000fea0003c00000 */
[----:B------:R0:W1:Y:S02]  /*15f40*/  SHFL.IDX P6, R14, R13, R12, R11 ;  /* 0x0000000c0d0e7389 */ /* 0x00006400000c000b */
[----:B01----:R-:W-:Y:S01]  /*15f50*/  ENDCOLLECTIVE ;  /* 0x000000000000791b */ /* 0x003fe20003800000 */
.L_x_298:
[----:B------:R-:W-:-:S05]  /*15f60*/  @!P1 IADD3 R6, P2, R9, R6, RZ ;  /* 0x0000000609069210 */ /* 0x000fca0007f5e0ff */
[----:B------:R-:W-:-:S04]  /*15f70*/  @!P1 IMAD.X R5, RZ, RZ, R5, P2 ;  /* 0x000000ffff059224 */ /* 0x000fc800010e0605 */
[----:B------:R-:W-:Y:S02]  /*15f80*/  @!P1 IMAD.MOV.U32 R7, RZ, RZ, R5 ;  /* 0x000000ffff079224 */ /* 0x000fe400078e0005 */
[----:B------:R-:W-:-:S03]  /*15f90*/  IMAD.MOV.U32 R13, RZ, RZ, R0 ;  /* 0x000000ffff0d7224 */ /* 0x000fc600078e0000 */
[----:B------:R-:W-:Y:S01]  /*15fa0*/  @!PT LDS RZ, [RZ] ;  /* 0x00000000fffff984 */ /* 0x000fe20000000800 */
[----:B------:R-:W-:Y:S01]  /*15fb0*/  @!PT LDS RZ, [RZ] ;  /* 0x00000000fffff984 */ /* 0x000fe20000000800 */
[----:B------:R-:W-:Y:S01]  /*15fc0*/  @!PT LDS RZ, [RZ] ;  /* 0x00000000fffff984 */ /* 0x000fe20000000800 */
[----:B------:R0:W-:Y:S01]  /*15fd0*/  @!P1 LDGSTS.E.BYPASS.LTC128B.128 [R8+0x1ec00], desc[UR48][R6.64], !P0 ;  /* 0x1ec0000006089fae */ /* 0x0001e2000c101d70 */
[----:B------:R-:W-:-:S07]  /*15fe0*/  IMAD.MOV.U32 R5, RZ, RZ, R14 ;  /* 0x000000ffff057224 */ /* 0x000fce00078e000e */
[----:B0-----:R-:W-:Y:S05]  /*15ff0*/  WARPSYNC.COLLECTIVE R15, `(.L_x_299) ;  /* 0x000000000f087348 */ /* 0x001fea0003c00000 */
[----:B------:R1:W2:Y:S02]  /*16000*/  SHFL.IDX P6, R14, R13, R12, R11 ;  /* 0x0000000c0d0e7389 */ /* 0x0002a400000c000b */
[----:B012---:R-:W-:Y:S01]  /*16010*/  ENDCOLLECTIVE ;  /* 0x000000000000791b */ /* 0x007fe20003800000 */
.L_x_299:
[----:B------:R-:W-:-:S05]  /*16020*/  VIADD R7, R3, 0x60 ;  /* 0x0000006003077836 */ /* 0x000fca0000000000 */
[----:B------:R-:W-:Y:S01]  /*16030*/  ISETP.GE.AND P1, PT, R7, R4, PT ;  /* 0x000000040700720c */ /* 0x000fe20003f26270 */
[----:B------:R-:W-:Y:S02]  /*16040*/  IMAD.MOV.U32 R13, RZ, RZ, R2 ;  /* 0x000000ffff0d7224 */ /* 0x000fe400078e0002 */
[----:B------:R-:W-:Y:S02]  /*16050*/  IMAD.MOV.U32 R12, RZ, RZ, 0x7 ;  /* 0x00000007ff0c7424 */ /* 0x000fe400078e00ff */
[----:B------:R-:W-:-:S08]  /*16060*/  IMAD.MOV.U32 R6, RZ, RZ, R14 ;  /* 0x000000ffff067224 */ /* 0x000fd000078e000e */
[----:B------:R-:W-:Y:S05]  /*16070*/  WARPSYNC.COLLECTIVE R15, `(.L_x_300) ;  /* 0x000000000f087348 */ /* 0x000fea0003c00000 */
[----:B------:R0:W1:Y:S02]  /*16080*/  SHFL.IDX P6, R14, R13, R12, R11 ;  /* 0x0000000c0d0e7389 */ /* 0x00006400000c000b */
[----:B01----:R-:W-:Y:S01]  /*16090*/  ENDCOLLECTIVE ;  /* 0x000000000000791b */ /* 0x003fe20003800000 */
.L_x_300:
        /* <DEDUP_REMOVED lines=12> */
.L_x_301:
[----:B------:R-:W-:Y:S01]  /*16160*/  IMAD.MOV.U32 R0, RZ, RZ, R14 ;  /* 0x000000ffff007224 */ /* 0x000fe200078e000e */
[----:B------:R-:W-:Y:S06]  /*16170*/  BRA `(.L_x_302) ;  /* 0xffffffc400bc7947 */ /* 0x000fec000383ffff */
.L_x_224:
[----:B0-----:R0:W1:Y:S02]  /*16180*/  SYNCS.PHASECHK.TRANS64.TRYWAIT P0, [R18+URZ+0x2e820], R0 ;  /* 0x02e82000120075a7 */ /* 0x001064000800017f */
[----:B-1----:R-:W-:Y:S05]  /*16190*/  @!P0 NANOSLEEP.SYNCS 0x989680 ;  /* 0x009896800000895d */ /* 0x002fea0003900000 */
[----:B------:R-:W1:Y:S02]  /*161a0*/  @!P0 SYNCS.PHASECHK.TRANS64 P0, [R18+URZ+0x2e820], R0 ;  /* 0x02e82000120085a7 */ /* 0x000e64000800007f */
[----:B-1----:R-:W-:Y:S05]  /*161b0*/  @!P0 BRA `(.L_x_224) ;  /* 0xfffffffc00f08947 */ /* 0x002fea000383ffff */
[----:B------:R-:W-:Y:S05]  /*161c0*/  BRA `(.L_x_303) ;  /* 0xffffffc800187947 */ /* 0x000fea000383ffff */
.L_x_230:
[----:B--2---:R2:W3:Y:S02]  /*161d0*/  SYNCS.PHASECHK.TRANS64.TRYWAIT P0, [R3+URZ+0x2e880], R2 ;  /* 0x02e88002030075a7 */ /* 0x0044e4000800017f */
[----:B---3--:R-:W-:Y:S05]  /*161e0*/  @!P0 NANOSLEEP.SYNCS 0x989680 ;  /* 0x009896800000895d */ /* 0x008fea0003900000 */
[----:B------:R-:W3:Y:S02]  /*161f0*/  @!P0 SYNCS.PHASECHK.TRANS64 P0, [R3+URZ+0x2e880], R2 ;  /* 0x02e88002030085a7 */ /* 0x000ee4000800007f */
[----:B---3--:R-:W-:Y:S05]  /*16200*/  @!P0 BRA `(.L_x_230) ;  /* 0xfffffffc00f08947 */ /* 0x008fea000383ffff */
[----:B------:R-:W-:Y:S05]  /*16210*/  BRA `(.L_x_304) ;  /* 0xffffffc800d07947 */ /* 0x000fea000383ffff */
.L_x_235:
[----:B-1----:R1:W3:Y:S02]  /*16220*/  SYNCS.PHASECHK.TRANS64.TRYWAIT P0, [R3+URZ+0x2e840], R2 ;  /* 0x02e84002030075a7 */ /* 0x0022e4000800017f */
[----:B---3--:R-:W-:Y:S05]  /*16230*/  @!P0 NANOSLEEP.SYNCS 0x989680 ;  /* 0x009896800000895d */ /* 0x008fea0003900000 */
[----:B------:R-:W3:Y:S02]  /*16240*/  @!P0 SYNCS.PHASECHK.TRANS64 P0, [R3+URZ+0x2e840], R2 ;  /* 0x02e84002030085a7 */ /* 0x000ee4000800007f */
[----:B---3--:R-:W-:Y:S05]  /*16250*/  @!P0 BRA `(.L_x_235) ;  /* 0xfffffffc00f08947 */ /* 0x008fea000383ffff */
[----:B------:R-:W-:Y:S05]  /*16260*/  BRA `(.L_x_305) ;  /* 0xffffffcc00507947 */ /* 0x000fea000383ffff */
.L_x_241:
[----:B--2---:R2:W3:Y:S02]  /*16270*/  SYNCS.PHASECHK.TRANS64.TRYWAIT P0, [R19+URZ+0x2e870], R2 ;  /* 0x02e87002130075a7 */ /* 0x0044e4000800017f */
[----:B---3--:R-:W-:Y:S05]  /*16280*/  @!P0 NANOSLEEP.SYNCS 0x989680 ;  /* 0x009896800000895d */ /* 0x008fea0003900000 */
[----:B------:R-:W3:Y:S02]  /*16290*/  @!P0 SYNCS.PHASECHK.TRANS64 P0, [R19+URZ+0x2e870], R2 ;  /* 0x02e87002130085a7 */ /* 0x000ee4000800007f */
[----:B---3--:R-:W-:Y:S05]  /*162a0*/  @!P0 BRA `(.L_x_241) ;  /* 0xfffffffc00f08947 */ /* 0x008fea000383ffff */
[----:B------:R-:W-:Y:S05]  /*162b0*/  BRA `(.L_x_306) ;  /* 0xffffffcc00ec7947 */ /* 0x000fea000383ffff */
.L_x_243:
[----:B--2---:R2:W3:Y:S02]  /*162c0*/  SYNCS.PHASECHK.TRANS64.TRYWAIT P0, [R19+URZ+0x2e860], R2 ;  /* 0x02e86002130075a7 */ /* 0x0044e4000800017f */
[----:B---3--:R-:W-:Y:S05]  /*162d0*/  @!P0 NANOSLEEP.SYNCS 0x989680 ;  /* 0x009896800000895d */ /* 0x008fea0003900000 */
[----:B------:R-:W3:Y:S02]  /*162e0*/  @!P0 SYNCS.PHASECHK.TRANS64 P0, [R19+URZ+0x2e860], R2 ;  /* 0x02e86002130085a7 */ /* 0x000ee4000800007f */
[----:B---3--:R-:W-:Y:S05]  /*162f0*/  @!P0 BRA `(.L_x_243) ;  /* 0xfffffffc00f08947 */ /* 0x008fea000383ffff */
[----:B------:R-:W-:Y:S05]  /*16300*/  BRA `(.L_x_307) ;  /* 0xffffffcc00f47947 */ /* 0x000fea000383ffff */
.L_x_250:
[----:B0-----:R0:W1:Y:S02]  /*16310*/  SYNCS.PHASECHK.TRANS64.TRYWAIT P1, [R16+URZ+0x2e870], R3 ;  /* 0x02e87003100075a7 */ /* 0x001064000802017f */
[----:B-1----:R-:W-:Y:S05]  /*16320*/  @!P1 NANOSLEEP.SYNCS 0x989680 ;  /* 0x009896800000995d */ /* 0x002fea0003900000 */
[----:B------:R-:W1:Y:S02]  /*16330*/  @!P1 SYNCS.PHASECHK.TRANS64 P1, [R16+URZ+0x2e870], R3 ;  /* 0x02e87003100095a7 */ /* 0x000e64000802007f */
[----:B-1----:R-:W-:Y:S05]  /*16340*/  @!P1 BRA `(.L_x_250) ;  /* 0xfffffffc00f09947 */ /* 0x002fea000383ffff */
[----:B------:R-:W-:Y:S05]  /*16350*/  BRA `(.L_x_308) ;  /* 0xffffffd8002c7947 */ /* 0x000fea000383ffff */
.L_x_252:
[----:B0-----:R0:W1:Y:S02]  /*16360*/  SYNCS.PHASECHK.TRANS64.TRYWAIT P1, [R16+URZ+0x2e860], R3 ;  /* 0x02e86003100075a7 */ /* 0x001064000802017f */
[----:B-1----:R-:W-:Y:S05]  /*16370*/  @!P1 NANOSLEEP.SYNCS 0x989680 ;  /* 0x009896800000995d */ /* 0x002fea0003900000 */
[----:B------:R-:W1:Y:S02]  /*16380*/  @!P1 SYNCS.PHASECHK.TRANS64 P1, [R16+URZ+0x2e860], R3 ;  /* 0x02e86003100095a7 */ /* 0x000e64000802007f */
[----:B-1----:R-:W-:Y:S05]  /*16390*/  @!P1 BRA `(.L_x_252) ;  /* 0xfffffffc00f09947 */ /* 0x002fea000383ffff */
[----:B------:R-:W-:Y:S05]  /*163a0*/  BRA `(.L_x_309) ;  /* 0xffffffd800347947 */ /* 0x000fea000383ffff */
.L_x_263:
[----:B0-----:R0:W1:Y:S02]  /*163b0*/  SYNCS.PHASECHK.TRANS64.TRYWAIT P0, [R0+URZ+0x2e820], R3 ;  /* 0x02e82003000075a7 */ /* 0x001064000800017f */
[----:B-1----:R-:W-:Y:S05]  /*163c0*/  @!P0 NANOSLEEP.SYNCS 0x989680 ;  /* 0x009896800000895d */ /* 0x002fea0003900000 */
[----:B------:R-:W1:Y:S02]  /*163d0*/  @!P0 SYNCS.PHASECHK.TRANS64 P0, [R0+URZ+0x2e820], R3 ;  /* 0x02e82003000085a7 */ /* 0x000e64000800007f */
[----:B-1----:R-:W-:Y:S05]  /*163e0*/  @!P0 BRA `(.L_x_263) ;  /* 0xfffffffc00f08947 */ /* 0x002fea000383ffff */
[----:B------:R-:W-:Y:S05]  /*163f0*/  BRA `(.L_x_310) ;  /* 0xffffffec00387947 */ /* 0x000fea000383ffff */
.L_x_264:
[----:B------:R-:W1:Y:S01]  /*16400*/  S2R R2, SR_TID.X ;  /* 0x0000000000027919 */ /* 0x000e620000002100 */
[----:B------:R-:W-:Y:S01]  /*16410*/  BSSY B0, `(.L_x_311) ;  /* 0x000000a000007945 */ /* 0x000fe20003800000 */
[----:B------:R-:W-:Y:S02]  /*16420*/  IMAD.MOV.U32 R12, RZ, RZ, RZ ;  /* 0x000000ffff0c7224 */ /* 0x000fe400078e00ff */
[----:B------:R-:W-:Y:S02]  /*16430*/  IMAD.MOV.U32 R11, RZ, RZ, 0x1f ;  /* 0x0000001fff0b7424 */ /* 0x000fe400078e00ff */
[----:B------:R-:W-:Y:S01]  /*16440*/  IMAD.MOV.U32 R15, RZ, RZ, -0x1 ;  /* 0xffffffffff0f7424 */ /* 0x000fe200078e00ff */
[----:B-1----:R-:W-:-:S04]  /*16450*/  SHF.R.U32.HI R2, RZ, 0x5, R2 ;  /* 0x00000005ff027819 */ /* 0x002fc80000011602 */
[----:B------:R-:W-:-:S05]  /*16460*/  LOP3.LUT R2, R2, 0x3, RZ, 0xc0, !PT ;  /* 0x0000000302027812 */ /* 0x000fca00078ec0ff */
[----:B------:R-:W-:-:S07]  /*16470*/  IMAD.MOV.U32 R13, RZ, RZ, R2 ;  /* 0x000000ffff0d7224 */ /* 0x000fce00078e0002 */
[----:B0-----:R-:W-:Y:S05]  /*16480*/  WARPSYNC.COLLECTIVE R15, `(.L_x_312) ;  /* 0x000000000f087348 */ /* 0x001fea0003c00000 */
[----:B------:R1:W2:Y:S02]  /*16490*/  SHFL.IDX P6, R14, R13, R12, R11 ;  /* 0x0000000c0d0e7389 */ /* 0x0002a400000c000b */
[----:B012---:R-:W-:Y:S01]  /*164a0*/  ENDCOLLECTIVE ;  /* 0x000000000000791b */ /* 0x007fe20003800000 */
.L_x_312:
[----:B------:R-:W-:Y:S05]  /*164b0*/  BSYNC B0 ;  /* 0x0000000000007941 */ /* 0x000fea0003800000 */
.L_x_311:
[----:B------:R-:W-:Y:S05]  /*164c0*/  BRA `(.L_x_313) ;  /* 0xffffffec00207947 */ /* 0x000fea000383ffff */
.L_x_267:
[----:B------:R-:W-:Y:S01]  /*164d0*/  BSSY B1, `(.L_x_314) ;  /* 0x0000006000017945 */ /* 0x000fe20003800000 */
[----:B------:R-:W-:-:S07]  /*164e0*/  IMAD.MOV.U32 R15, RZ, RZ, -0x1 ;  /* 0xffffffffff0f7424 */ /* 0x000fce00078e00ff */
[----:B01----:R-:W-:Y:S05]  /*164f0*/  WARPSYNC.COLLECTIVE R15, `(.L_x_315) ;  /* 0x000000000f0c7348 */ /* 0x003fea0003c00000 */
[----:B------:R-:W-:Y:S02]  /*16500*/  ELECT P6, UR62, PT ;  /* 0x00000000003e782f */ /* 0x000fe400038c0000 */
[----:B------:R-:W-:Y:S01]  /*16510*/  MOV R14, UR62 ;  /* 0x0000003e000e7c02 */ /* 0x000fe20008000f00 */
[----:B01----:R-:W-:Y:S10]  /*16520*/  ENDCOLLECTIVE ;  /* 0x000000000000791b */ /* 0x003ff40003800000 */
.L_x_315:
[----:B------:R-:W-:Y:S05]  /*16530*/  BSYNC B1 ;  /* 0x0000000000017941 */ /* 0x000fea0003800000 */
.L_x_314:
[----:B------:R-:W-:Y:S05]  /*16540*/  BRA `(.L_x_316) ;  /* 0xffffffec00187947 */ /* 0x000fea000383ffff */
.L_x_269:
[----:B0-----:R0:W1:Y:S02]  /*16550*/  SYNCS.PHASECHK.TRANS64.TRYWAIT P1, [R6+URZ], R5 ;  /* 0x00000005060075a7 */ /* 0x001064000802017f */
[----:B-1----:R-:W-:Y:S05]  /*16560*/  @!P1 NANOSLEEP.SYNCS 0x989680 ;  /* 0x009896800000995d */ /* 0x002fea0003900000 */
[----:B------:R-:W1:Y:S02]  /*16570*/  @!P1 SYNCS.PHASECHK.TRANS64 P1, [R6+URZ], R5 ;  /* 0x00000005060095a7 */ /* 0x000e64000802007f */
[----:B-1----:R-:W-:Y:S05]  /*16580*/  @!P1 BRA `(.L_x_269) ;  /* 0xfffffffc00f09947 */ /* 0x002fea000383ffff */
[----:B------:R-:W-:Y:S05]  /*16590*/  BRA `(.L_x_317) ;  /* 0xffffffec00547947 */ /* 0x000fea000383ffff */
.L_x_270:
[----:B-1----:R1:W2:Y:S02]  /*165a0*/  SYNCS.PHASECHK.TRANS64.TRYWAIT P1, [R7+URZ], R2 ;  /* 0x00000002070075a7 */ /* 0x0022a4000802017f */
[----:B--2---:R-:W-:Y:S05]  /*165b0*/  @!P1 NANOSLEEP.SYNCS 0x989680 ;  /* 0x009896800000995d */ /* 0x004fea0003900000 */
[----:B------:R-:W2:Y:S02]  /*165c0*/  @!P1 SYNCS.PHASECHK.TRANS64 P1, [R7+URZ], R2 ;  /* 0x00000002070095a7 */ /* 0x000ea4000802007f */
[----:B--2---:R-:W-:Y:S05]  /*165d0*/  @!P1 BRA `(.L_x_270) ;  /* 0xfffffffc00f09947 */ /* 0x004fea000383ffff */
[----:B------:R-:W-:Y:S05]  /*165e0*/  BRA `(.L_x_318) ;  /* 0xffffffec00487947 */ /* 0x000fea000383ffff */
.L_x_272:
[----:B--2---:R2:W3:Y:S02]  /*165f0*/  SYNCS.PHASECHK.TRANS64.TRYWAIT P1, [R4+URZ+0x2e860], R5 ;  /* 0x02e86005040075a7 */ /* 0x0044e4000802017f */
[----:B---3--:R-:W-:Y:S05]  /*16600*/  @!P1 NANOSLEEP.SYNCS 0x989680 ;  /* 0x009896800000995d */ /* 0x008fea0003900000 */
[----:B------:R-:W3:Y:S02]  /*16610*/  @!P1 SYNCS.PHASECHK.TRANS64 P1, [R4+URZ+0x2e860], R5 ;  /* 0x02e86005040095a7 */ /* 0x000ee4000802007f */
[----:B---3--:R-:W-:Y:S05]  /*16620*/  @!P1 BRA `(.L_x_272) ;  /* 0xfffffffc00f09947 */ /* 0x008fea000383ffff */
[----:B------:R-:W-:Y:S05]  /*16630*/  BRA `(.L_x_319) ;  /* 0xffffffec004c7947 */ /* 0x000fea000383ffff */
.L_x_274:
[----:B---3--:R3:W4:Y:S02]  /*16640*/  SYNCS.PHASECHK.TRANS64.TRYWAIT P1, [R3+URZ+0x2e860], R2 ;  /* 0x02e86002030075a7 */ /* 0x008724000802017f */
[----:B----4-:R-:W-:Y:S05]  /*16650*/  @!P1 NANOSLEEP.SYNCS 0x989680 ;  /* 0x009896800000995d */ /* 0x010fea0003900000 */
[----:B------:R-:W4:Y:S02]  /*16660*/  @!P1 SYNCS.PHASECHK.TRANS64 P1, [R3+URZ+0x2e860], R2 ;  /* 0x02e86002030095a7 */ /* 0x000f24000802007f */
[----:B----4-:R-:W-:Y:S05]  /*16670*/  @!P1 BRA `(.L_x_274) ;  /* 0xfffffffc00f09947 */ /* 0x010fea000383ffff */
[----:B------:R-:W-:Y:S05]  /*16680*/  BRA `(.L_x_320) ;  /* 0xffffffec004c7947 */ /* 0x000fea000383ffff */
.L_x_276:
[----:B----4-:R4:W0:Y:S02]  /*16690*/  SYNCS.PHASECHK.TRANS64.TRYWAIT P0, [R4+URZ+0x2e880], R5 ;  /* 0x02e88005040075a7 */ /* 0x010824000800017f */
[----:B0-----:R-:W-:Y:S05]  /*166a0*/  @!P0 NANOSLEEP.SYNCS 0x989680 ;  /* 0x009896800000895d */ /* 0x001fea0003900000 */
[----:B------:R-:W0:Y:S02]  /*166b0*/  @!P0 SYNCS.PHASECHK.TRANS64 P0, [R4+URZ+0x2e880], R5 ;  /* 0x02e88005040085a7 */ /* 0x000e24000800007f */
[----:B0-----:R-:W-:Y:S05]  /*166c0*/  @!P0 BRA `(.L_x_276) ;  /* 0xfffffffc00f08947 */ /* 0x001fea000383ffff */
[----:B------:R-:W-:Y:S05]  /*166d0*/  BRA `(.L_x_277) ;  /* 0xffffffec00487947 */ /* 0x000fea000383ffff */
.L_x_321:
        /* <DEDUP_REMOVED lines=10> */
.L_x_2817:


//--------------------- .text._ZN7cutlass13device_kernelIN5flash11enable_sm90INS1_16FlashAttnFwdSm90INS1_25CollectiveMainloopFwdSm90ILi2EN4cute5tupleIJNS5_1CILi1EEES8_S8_EEENS6_IJNS7_ILi128EEENS7_ILi224EEESA_EEELi128ENS_12float_e4m3_tEfNS_4arch4Sm90ELb0ELb0ELb1ELb1ELb0ELb1ELb0ELb1ELb1ELb1ELb1ELb0EEENS1_21CollectiveEpilogueFwdINS6_IJSA_SA_SB_EEES9_NS_10bfloat16_tESF_Li256ELb1ELb1ELb1ELb1EEENS1_36VarlenDynamicPersistentTileSchedulerILi128ELi224ELi256ELi128ELb1ELb1ELb1ELb0ELb1ELb1EEEEEEEEEvNT_6ParamsE --------------------------
	.section	.text._ZN7cutlass13device_kernelIN5flash11enable_sm90INS1_16FlashAttnFwdSm90INS1_25CollectiveMainloopFwdSm90ILi2EN4cute5tupleIJNS5_1CILi1EEES8_S8_EEENS6_IJNS7_ILi128EEENS7_ILi224EEESA_EEELi128ENS_12float_e4m3_tEfNS_4arch4Sm90ELb0ELb0ELb1ELb1ELb0ELb1ELb0ELb1ELb1ELb1ELb1ELb0EEENS1_21CollectiveEpilogueFwdINS6_IJSA_SA_SB_EEES9_NS_10bfloat16_tESF_Li256ELb1ELb1ELb1ELb1EEENS1_36VarlenDynamicPersistentTileSchedulerILi128ELi224ELi256ELi128ELb1ELb1ELb1ELb0ELb1ELb1EEEEEEEEEvNT_6ParamsE,"ax",@progbits
	.align	128
.text._ZN7cutlass13device_kernelIN5flash11enable_sm90INS1_16FlashAttnFwdSm90INS1_25CollectiveMainloopFwdSm90ILi2EN4cute5tupleIJNS5_1CILi1EEES8_S8_EEENS6_IJNS7_ILi128EEENS7_ILi224EEESA_EEELi128ENS_12float_e4m3_tEfNS_4arch4Sm90ELb0ELb0ELb1ELb1ELb0ELb1ELb0ELb1ELb1ELb1ELb1ELb0EEENS1_21CollectiveEpilogueFwdINS6_IJSA_SA_SB_EEES9_NS_10bfloat16_tESF_Li256ELb1ELb1ELb1ELb1EEENS1_36VarlenDynamicPersistentTileSchedulerILi128ELi224ELi256ELi128ELb1ELb1ELb1ELb0ELb1ELb1EEEEEEEEEvNT_6ParamsE:
        .type           _ZN7cutlass13device_kernelIN5flash11enable_sm90INS1_16FlashAttnFwdSm90INS1_25CollectiveMainloopFwdSm90ILi2EN4cute5tupleIJNS5_1CILi1EEES8_S8_EEENS6_IJNS7_ILi128EEENS7_ILi224EEESA_EEELi128ENS_12float_e4m3_tEfNS_4arch4Sm90ELb0ELb0ELb1ELb1ELb0ELb1ELb0ELb1ELb1ELb1ELb1ELb0EEENS1_21CollectiveEpilogueFwdINS6_IJSA_SA_SB_EEES9_NS_10bfloat16_tESF_Li256ELb1ELb1ELb1ELb1EEENS1_36VarlenDynamicPersistentTileSchedulerILi128ELi224ELi256ELi128ELb1ELb1ELb1ELb0ELb1ELb1EEEEEEEEEvNT_6ParamsE,@function
        .size           _ZN7cutlass13device_kernelIN5flash11enable_sm90INS1_16FlashAttnFwdSm90INS1_25CollectiveMainloopFwdSm90ILi2EN4cute5tupleIJNS5_1CILi1EEES8_S8_EEENS6_IJNS7_ILi128EEENS7_ILi224EEESA_EEELi128ENS_12float_e4m3_tEfNS_4arch4Sm90ELb0ELb0ELb1ELb1ELb0ELb1ELb0ELb1ELb1ELb1ELb1ELb0EEENS1_21CollectiveEpilogueFwdINS6_IJSA_SA_SB_EEES9_NS_10bfloat16_tESF_Li256ELb1ELb1ELb1ELb1EEENS1_36VarlenDynamicPersistentTileSchedulerILi128ELi224ELi256ELi128ELb1ELb1ELb1ELb0ELb1ELb1EEEEEEEEEvNT_6ParamsE,(.L_x_2818 - _ZN7cutlass13device_kernelIN5flash11enable_sm90INS1_16FlashAttnFwdSm90INS1_25CollectiveMainloopFwdSm90ILi2EN4cute5tupleIJNS5_1CILi1EEES8_S8_EEENS6_IJNS7_ILi128EEENS7_ILi224EEESA_EEELi128ENS_12float_e4m3_tEfNS_4arch4Sm90ELb0ELb0ELb1ELb1ELb0ELb1ELb0ELb1ELb1ELb1ELb1ELb0EEENS1_21CollectiveEpilogueFwdINS6_IJSA_SA_SB_EEES9_NS_10bfloat16_tESF_Li256ELb1ELb1ELb1ELb1EEENS1_36VarlenDynamicPersistentTileSchedulerILi128ELi224ELi256ELi128ELb1ELb1ELb1ELb0ELb1ELb1EEEEEEEEEvNT_6ParamsE)
        .other          _ZN7cutlass13device_kernelIN5flash11enable_sm90INS1_16FlashAttnFwdSm90INS1_25CollectiveMainloopFwdSm90ILi2EN4cute5tupleIJNS5_1CILi1EEES8_S8_EEENS6_IJNS7_ILi128EEENS7_ILi224EEESA_EEELi128ENS_12float_e4m3_tEfNS_4arch4Sm90ELb0ELb0ELb1ELb1ELb0ELb1ELb0ELb1ELb1ELb1ELb1ELb0EEENS1_21CollectiveEpilogueFwdINS6_IJSA_SA_SB_EEES9_NS_10bfloat16_tESF_Li256ELb1ELb1ELb1ELb1EEENS1_36VarlenDynamicPersistentTileSchedulerILi128ELi224ELi256ELi128ELb1ELb1ELb1ELb0ELb1ELb1EEEEEEEEEvNT_6ParamsE,@"STO_CUDA_ENTRY STV_DEFAULT"
_ZN7cutlass13device_kernelIN5flash11enable_sm90INS1_16FlashAttnFwdSm90INS1_25CollectiveMainloopFwdSm90ILi2EN4cute5tupleIJNS5_1CILi1EEES8_S8_EEENS6_IJNS7_ILi128EEENS7_ILi224EEESA_EEELi128ENS_12float_e4m3_tEfNS_4arch4Sm90ELb0ELb0ELb1ELb1ELb0ELb1ELb0ELb1ELb1ELb1ELb1ELb0EEENS1_21CollectiveEpilogueFwdINS6_IJSA_SA_SB_EEES9_NS_10bfloat16_tESF_Li256ELb1ELb1ELb1ELb1EEENS1_36VarlenDynamicPersistentTileSchedulerILi128ELi224ELi256ELi128ELb1ELb1ELb1ELb0ELb1ELb1EEEEEEEEEvNT_6ParamsE:
        /* <DEDUP_REMOVED lines=12> */
[----:B------:R-:W-:Y:S02]  /*00c0*/  UIADD3 UR10, UP2, UR4, 0x570, URZ ;  /* 0x00000570040a7890 */ /* 0x000fe4000ff5e03f */
[----:B------:R-:W-:Y:S02]  /*00d0*/  UIADD3 UR4, UP3, UR4, 0x670, URZ ;  /* 0x0000067004047890 */ /* 0x000fe4000ff7e03f */
[----:B------:R-:W-:-:S02]  /*00e0*/  UIADD3.X UR7, URZ, UR5, URZ, UP0, !UPT ;  /* 0x000000053f077290 */ /* 0x000fc400087fe43f */
[----:B------:R-:W-:Y:S02]  /*00f0*/  UIADD3.X UR9, URZ, UR5, URZ, UP1, !UPT ;  /* 0x000000053f097290 */ /* 0x000fe40008ffe43f */
[----:B------:R-:W-:Y:S02]  /*0100*/  UIADD3.X UR11, URZ, UR5, URZ, UP2, !UPT ;  /* 0x000000053f0b7290 */ /* 0x000fe400097fe43f */
[----:B------:R-:W-:-:S03]  /*0110*/  UIADD3.X UR5, URZ, UR5, URZ, UP3, !UPT ;  /* 0x000000053f057290 */ /* 0x000fc60009ffe43f */
[----:B------:R0:W-:Y:S02]  /*0120*/  UTMACCTL.PF [UR6] ;  /* 0x00000000060079b9 */ /* 0x0001e40008040000 */
[----:B------:R0:W-:Y:S02]  /*0130*/  UTMACCTL.PF [UR8] ;  /* 0x00000000080079b9 */ /* 0x0001e40008040000 */
[----:B------:R0:W-:Y:S02]  /*0140*/  UTMACCTL.PF [UR10] ;  /* 0x000000000a0079b9 */ /* 0x0001e40008040000 */
[----:B------:R0:W-:Y:S02]  /*0150*/  UTMACCTL.PF [UR4] ;  /* 0x00000000040079b9 */ /* 0x0001e40008040000 */
[----:B0-----:R-:W-:Y:S01]  /*0160*/  NOP ;  /* 0x0000000000007918 */ /* 0x001fe20000000000 */
.L_x_323:
[----:B------:R-:W-:Y:S05]  /*0170*/  BSYNC B0 ;  /* 0x0000000000007941 */ /* 0x000fea0003800000 */
.L_x_322:
        /* <DEDUP_REMOVED lines=40> */
.L_x_324:
        /* <DEDUP_REMOVED lines=22> */
.L_x_325:
        /* <DEDUP_REMOVED lines=18> */
.L_x_326:
        /* <DEDUP_REMOVED lines=22> */
.L_x_327:
        /* <DEDUP_REMOVED lines=22> */
.L_x_328:
        /* <DEDUP_REMOVED lines=9> */
.L_x_331:
[----:B------:R-:W-:-:S08]  /*09d0*/  NOP ;  /* 0x0000000000007918 */ /* 0x000fd00000000000 */
[----:B------:R-:W0:Y:S02]  /*09e0*/  USETMAXREG.TRY_ALLOC.CTAPOOL UP0, 0xf0 ;  /* 0x000000f0000079c8 */ /* 0x000e240008000600 */
[----:B0-----:R-:W-:-:S13]  /*09f0*/  PLOP3.LUT P0, PT, PT, PT, UP0, 0x80, 0x0 ;  /* 0x000000000000781c */ /* 0x001fda0003f0f008 */
[----:B------:R-:W-:Y:S05]  /*0a00*/  @!P0 BRA `(.L_x_331) ;  /* 0xfffffffc00f08947 */ /* 0x000fea000383ffff */
[----:B------:R-:W2:Y:S01]  /*0a10*/  S2R R0, SR_TID.X ;  /* 0x0000000000007919 */ /* 0x000ea20000002100 */
[----:B------:R-:W-:Y:S01]  /*0a20*/  MOV R16, 0x400 ;  /* 0x0000040000107802 */ /* 0x000fe20000000f00 */
[----:B------:R-:W-:Y:S01]  /*0a30*/  ULDC UR4, c[0x0][0xc3c] ;  /* 0x00030f0000047ab9 */ /* 0x000fe20000000800 */
[----:B--2---:R-:W-:Y:S02]  /*0a40*/  SHF.R.U32.HI R2, RZ, 0x7, R0 ;  /* 0x00000007ff027819 */ /* 0x004fe40000011600 */
[----:B------:R-:W0:Y:S01]  /*0a50*/  S2R R0, SR_CgaCtaId ;  /* 0x0000000000007919 */ /* 0x000e220000008800 */
[----:B------:R-:W-:Y:S06]  /*0a60*/  BAR.ARV 0x8, 0x180 ;  /* 0x0206000000007b1d */ /* 0x000fec0000002000 */
[----:B------:R-:W-:-:S13]  /*0a70*/  ISETP.NE.AND P0, PT, R2, 0x1, PT ;  /* 0x000000010200780c */ /* 0x000fda0003f05270 */
[----:B------:R-:W-:Y:S08]  /*0a80*/  @!P0 BAR.ARV 0x9, 0x100 ;  /* 0x0244000000008b1d */ /* 0x000ff00000002000 */
[----:B------:R-:W-:Y:S01]  /*0a90*/  BAR.SYNC.DEFER_BLOCKING 0x5, 0x180 ;  /* 0x0146000000007b1d */ /* 0x000fe20000010000 */
[----:B0-----:R-:W-:-:S05]  /*0aa0*/  LEA R16, R0, R16, 0x18 ;  /* 0x0000001000107211 */ /* 0x001fca00078ec0ff */
[----:B------:R-:W0:Y:S02]  /*0ab0*/  LDS.128 R120, [R16+0x2e8d0] ;  /* 0x02e8d00010787984 */ /* 0x000e240000000c00 */
[----:B------:R-:W-:Y:S06]  /*0ac0*/  BAR.ARV 0x4, 0x180 ;  /* 0x0106000000007b1d */ /* 0x000fec0000002000 */
[----:B0-----:R-:W-:-:S13]  /*0ad0*/  ISETP.GE.AND P0, PT, R123, UR4, PT ;  /* 0x000000047b007c0c */ /* 0x001fda000bf06270 */
[----:B------:R-:W-:Y:S05]  /*0ae0*/  @P0 BRA `(.L_x_332) ;  /* 0x0000026000fc0947 */ /* 0x000fea0003800000 */
[----:B------:R-:W2:Y:S01]  /*0af0*/  LDL.LU R13, [R1+0x64] ;  /* 0x00006400010d7983 */ /* 0x000ea20000300800 */
[----:B------:R-:W0:Y:S02]  /*0b00*/  S2R R0, SR_TID.X ;  /* 0x0000000000007919 */ /* 0x000e240000002100 */
[----:B0-----:R-:W-:-:S05]  /*0b10*/  VIADD R12, R0, 0xffffff80 ;  /* 0xffffff80000c7836 */ /* 0x001fca0000000000 */
[----:B------:R-:W-:-:S04]  /*0b20*/  SHF.R.S32.HI R0, RZ, 0x1f, R12 ;  /* 0x0000001fff007819 */ /* 0x000fc8000001140c */
[----:B------:R-:W-:-:S04]  /*0b30*/  LEA.HI R2, R0, R12, RZ, 0x7 ;  /* 0x0000000c00027211 */ /* 0x000fc800078f38ff */
[----:B------:R-:W-:-:S05]  /*0b40*/  LOP3.LUT R3, R2, 0xffffff80, RZ, 0xc0, !PT ;  /* 0xffffff8002037812 */ /* 0x000fca00078ec0ff */
[----:B------:R-:W-:-:S05]  /*0b50*/  IMAD.IADD R11, R12, 0x1, -R3 ;  /* 0x000000010c0b7824 */ /* 0x000fca00078e0a03 */
[----:B------:R-:W-:-:S04]  /*0b60*/  SHF.R.S32.HI R6, RZ, 0x1f, R11 ;  /* 0x0000001fff067819 */ /* 0x000fc8000001140b */
[----:B------:R-:W-:-:S04]  /*0b70*/  LEA.HI R8, R6, R11, RZ, 0x2 ;  /* 0x0000000b06087211 */ /* 0x000fc800078f10ff */
[--C-:B------:R-:W-:Y:S02]  /*0b80*/  SHF.R.S32.HI R5, RZ, 0x2, R8.reuse ;  /* 0x00000002ff057819 */ /* 0x100fe40000011408 */
[----:B------:R-:W-:-:S04]  /*0b90*/  SHF.R.S32.HI R4, RZ, 0x1f, R8 ;  /* 0x0000001fff047819 */ /* 0x000fc80000011408 */
[----:B------:R-:W-:Y:S02]  /*0ba0*/  LEA.HI R3, R4, R5, RZ, 0x3 ;  /* 0x0000000504037211 */ /* 0x000fe400078f18ff */
[CC--:B------:R-:W-:Y:S02]  /*0bb0*/  LEA.HI R4, R0.reuse, R12.reuse, RZ, 0x4 ;  /* 0x0000000c00047211 */ /* 0x0c0fe400078f20ff */
[----:B------:R-:W-:Y:S02]  /*0bc0*/  LOP3.LUT R10, R3, 0xfffffff8, RZ, 0xc0, !PT ;  /* 0xfffffff8030a7812 */ /* 0x000fe400078ec0ff */
[----:B------:R-:W-:Y:S02]  /*0bd0*/  LEA.HI R3, R0, R12, RZ, 0x5 ;  /* 0x0000000c00037211 */ /* 0x000fe400078f28ff */
[----:B------:R-:W-:Y:S02]  /*0be0*/  SHF.R.S32.HI R14, RZ, 0x7, R2 ;  /* 0x00000007ff0e7819 */ /* 0x000fe40000011402 */
[----:B------:R-:W-:Y:S01]  /*0bf0*/  SHF.R.S32.HI R7, RZ, 0x4, R4 ;  /* 0x00000004ff077819 */ /* 0x000fe20000011404 */
[----:B------:R-:W-:Y:S01]  /*0c00*/  IMAD.SHL.U32 R3, R3, 0x20, RZ ;  /* 0x0000002003037824 */ /* 0x000fe200078e00ff */
[----:B------:R-:W-:-:S02]  /*0c10*/  IADD3 R9, R5, -R10, RZ ;  /* 0x8000000a05097210 */ /* 0x000fc40007ffe0ff */
[----:B------:R-:W-:Y:S02]  /*0c20*/  LEA.HI R2, R2, R14, RZ, 0x1 ;  /* 0x0000000e02027211 */ /* 0x000fe400078f08ff */
[----:B------:R-:W-:Y:S02]  /*0c30*/  LEA.HI R6, R6, R11, RZ, 0x5 ;  /* 0x0000000b06067211 */ /* 0x000fe400078f28ff */
[C---:B------:R-:W-:Y:S02]  /*0c40*/  LOP3.LUT R5, R4.reuse, 0x3fffff0, RZ, 0xc0, !PT ;  /* 0x03fffff004057812 */ /* 0x040fe400078ec0ff */
[----:B------:R-:W-:Y:S02]  /*0c50*/  LEA.HI R4, R4, R7, RZ, 0x1 ;  /* 0x0000000704047211 */ /* 0x000fe400078f08ff */
[----:B------:R-:W-:Y:S02]  /*0c60*/  SHF.R.S32.HI R6, RZ, 0x5, R6 ;  /* 0x00000005ff067819 */ /* 0x000fe40000011406 */
[----:B------:R-:W-:Y:S01]  /*0c70*/  LOP3.LUT R2, R2, 0x3fffffe, RZ, 0xc0, !PT ;  /* 0x03fffffe02027812 */ /* 0x000fe200078ec0ff */
[----:B------:R-:W-:Y:S01]  /*0c80*/  IMAD.IADD R5, R12, 0x1, -R5 ;  /* 0x000000010c057824 */ /* 0x000fe200078e0a05 */
[----:B------:R-:W-:-:S02]  /*0c90*/  LOP3.LUT R4, R4, 0x1ffffffe, RZ, 0xc0, !PT ;  /* 0x1ffffffe04047812 */ /* 0x000fc400078ec0ff */
[----:B------:R-:W-:Y:S01]  /*0ca0*/  LOP3.LUT R15, R3, 0xfffffc00, RZ, 0xc0, !PT ;  /* 0xfffffc00030f7812 */ /* 0x000fe200078ec0ff */
[----:B------:R-:W-:Y:S01]  /*0cb0*/  IMAD.IADD R2, R14, 0x1, -R2 ;  /* 0x000000010e027824 */ /* 0x000fe200078e0a02 */
[----:B------:R-:W-:Y:S01]  /*0cc0*/  LEA R9, R6, R9, 0x4 ;  /* 0x0000000906097211 */ /* 0x000fe200078e20ff */
[----:B------:R-:W-:Y:S02]  /*0cd0*/  IMAD.IADD R4, R7, 0x1, -R4 ;  /* 0x0000000107047824 */ /* 0x000fe400078e0a04 */
[----:B------:R-:W-:Y:S02]  /*0ce0*/  IMAD R5, R5, 0x40, R15 ;  /* 0x0000004005057824 */ /* 0x000fe400078e020f */
[----:B------:R-:W-:Y:S01]  /*0cf0*/  IMAD R10, R2, 0x40, R9 ;  /* 0x00000040020a7824 */ /* 0x000fe200078e0209 */
[-C--:B------:R-:W-:Y:S01]  /*0d00*/  LEA.HI R2, R0, R12.reuse, RZ, 0x2 ;  /* 0x0000000c00027211 */ /* 0x080fe200078f10ff */
[----:B------:R-:W-:Y:S01]  /*0d10*/  IMAD R3, R4, 0x8, R5 ;  /* 0x0000000804037824 */ /* 0x000fe200078e0205 */
[----:B------:R-:W-:-:S02]  /*0d20*/  LEA.HI R4, R0, R12, RZ, 0x3 ;  /* 0x0000000c00047211 */ /* 0x000fc400078f18ff */
[----:B------:R-:W-:Y:S02]  /*0d30*/  LOP3.LUT R0, R2, 0xfffffffc, RZ, 0xc0, !PT ;  /* 0xfffffffc02007812 */ /* 0x000fe400078ec0ff */
[----:B------:R0:W-:Y:S01]  /*0d40*/  STL [R1+0xa8], R3 ;  /* 0x0000a80301007387 */ /* 0x0001e20000100800 */
[----:B------:R-:W-:Y:S02]  /*0d50*/  SHF.R.S32.HI R228, RZ, 0x2, R2 ;  /* 0x00000002ffe47819 */ /* 0x000fe40000011402 */
[----:B------:R-:W-:Y:S01]  /*0d60*/  IMAD.IADD R0, R12, 0x1, -R0 ;  /* 0x000000010c007824 */ /* 0x000fe200078e0a00 */
[----:B0-----:R-:W-:Y:S02]  /*0d70*/  SHF.R.S32.HI R3, RZ, 0x1f, R2 ;  /* 0x0000001fff037819 */ /* 0x001fe40000011402 */
[----:B------:R-:W-:Y:S02]  /*0d80*/  LOP3.LUT R2, R4, 0xfffffff8, RZ, 0xc0, !PT ;  /* 0xfffffff804027812 */ /* 0x000fe400078ec0ff */
[----:B------:R-:W-:-:S03]  /*0d90*/  IADD3 R15, R228, 0x40, RZ ;  /* 0x00000040e40f7810 */ /* 0x000fc60007ffe0ff */
[----:B------:R-:W-:Y:S01]  /*0da0*/  IMAD.IADD R12, R12, 0x1, -R2 ;  /* 0x000000010c0c7824 */ /* 0x000fe200078e0a02 */
[----:B------:R-:W-:Y:S02]  /*0db0*/  LEA.HI R2, R0, R0, RZ, 0x1 ;  /* 0x0000000000027211 */ /* 0x000fe400078f08ff */
[----:B------:R-:W-:Y:S02]  /*0dc0*/  LEA.HI R3, R3, R228, RZ, 0x3 ;  /* 0x000000e403037211 */ /* 0x000fe400078f18ff */
[----:B------:R-:W-:Y:S01]  /*0dd0*/  LOP3.LUT R5, R2, 0x1ffffffe, RZ, 0xc0, !PT ;  /* 0x1ffffffe02057812 */ /* 0x000fe200078ec0ff */
[----:B------:R-:W-:Y:S01]  /*0de0*/  VIADD R14, R228, 0x80 ;  /* 0x00000080e40e7836 */ /* 0x000fe20000000000 */
[----:B------:R-:W-:Y:S02]  /*0df0*/  SHF.R.S32.HI R2, RZ, 0x1f, R228 ;  /* 0x0000001fff027819 */ /* 0x000fe400000114e4 */
[----:B------:R-:W-:Y:S01]  /*0e00*/  SHF.R.S32.HI R2, RZ, 0x1f, R15 ;  /* 0x0000001fff027819 */ /* 0x000fe2000001140f */
[----:B------:R-:W-:Y:S01]  /*0e10*/  IMAD.SHL.U32 R12, R12, 0x8, RZ ;  /* 0x000000080c0c7824 */ /* 0x000fe200078e00ff */
[----:B------:R-:W-:Y:S01]  /*0e20*/  LOP3.LUT R3, R3, 0xfffffff8, RZ, 0xc0, !PT ;  /* 0xfffffff803037812 */ /* 0x000fe200078ec0ff */
[C---:B------:R-:W-:Y:S01]  /*0e30*/  IMAD.SHL.U32 R18, R0.reuse, 0x10, RZ ;  /* 0x0000001000127824 */ /* 0x040fe200078e00ff */
[----:B------:R-:W-:Y:S01]  /*0e40*/  SHF.R.S32.HI R4, RZ, 0x3, R4 ;  /* 0x00000003ff047819 */ /* 0x000fe20000011404 */
[C---:B------:R-:W-:Y:S01]  /*0e50*/  IMAD.IADD R5, R0.reuse, 0x1, -R5 ;  /* 0x0000000100057824 */ /* 0x040fe200078e0a05 */
[----:B------:R-:W-:Y:S01]  /*0e60*/  SHF.L.U32 R22, R0, 0x3, RZ ;  /* 0x0000000300167819 */ /* 0x000fe200000006ff */
[----:B------:R-:W-:Y:S01]  /*0e70*/  IMAD.SHL.U32 R0, R15, 0x80, RZ ;  /* 0x000000800f007824 */ /* 0x000fe200078e00ff */
[----:B------:R-:W-:Y:S01]  /*0e80*/  LEA.HI R2, R2, R15, RZ, 0x3 ;  /* 0x0000000f02027211 */ /* 0x000fe200078f18ff */
[----:B------:R-:W-:Y:S01]  /*0e90*/  IMAD.SHL.U32 R4, R14, 0x80, RZ ;  /* 0x000000800e047824 */ /* 0x000fe200078e00ff */
[----:B------:R-:W-:-:S02]  /*0ea0*/  IADD3 R229, R228, -R3, RZ ;  /* 0x80000003e4e57210 */ /* 0x000fc40007ffe0ff */
[----:B------:R-:W-:Y:S01]  /*0eb0*/  SHF.R.S32.HI R6, RZ, 0x1f, R14 ;  /* 0x0000001fff067819 */ /* 0x000fe2000001140e */
[----:B------:R-:W-:Y:S01]  /*0ec0*/  STL [R1+0xa0], R10 ;  /* 0x0000a00a01007387 */ /* 0x000fe20000100800 */
[----:B------:R-:W-:Y:S01]  /*0ed0*/  LOP3.LUT R0, R0, 0x380, RZ, 0xc0, !PT ;  /* 0x0000038000007812 */ /* 0x000fe200078ec0ff */
[----:B------:R-:W-:Y:S01]  /*0ee0*/  IMAD.SHL.U32 R2, R2, 0x80, RZ ;  /* 0x0000008002027824 */ /* 0x000fe200078e00ff */
[----:B------:R-:W-:Y:S01]  /*0ef0*/  LOP3.LUT R4, R4, 0x380, RZ, 0xc0, !PT ;  /* 0x0000038004047812 */ /* 0x000fe200078ec0ff */
[----:B------:R-:W-:Y:S01]  /*0f00*/  STL [R1+0x88], RZ ;  /* 0x000088ff01007387 */ /* 0x000fe20000100800 */
[----:B------:R-:W-:Y:S01]  /*0f10*/  LEA.HI R6, R6, R14, RZ, 0x3 ;  /* 0x0000000e06067211 */ /* 0x000fe200078f18ff */
[----:B------:R-:W-:Y:S01]  /*0f20*/  VIADD R4, R12, 0x40 ;  /* 0x000000400c047836 */ /* 0x000fe20000000000 */
[----:B------:R-:W-:Y:S01]  /*0f30*/  LOP3.LUT R8, R8, 0x7ffffffc, RZ, 0xc0, !PT ;  /* 0x7ffffffc08087812 */ /* 0x000fe200078ec0ff */
[----:B------:R-:W-:Y:S01]  /*0f40*/  STL [R1+0x58], R12 ;  /* 0x0000580c01007387 */ /* 0x000fe20000100800 */
[----:B------:R-:W-:Y:S01]  /*0f50*/  LOP3.LUT R2, R2, 0xfffffc00, RZ, 0xc0, !PT ;  /* 0xfffffc0002027812 */ /* 0x000fe200078ec0ff */
[----:B------:R-:W-:Y:S01]  /*0f60*/  IMAD.SHL.U32 R6, R6, 0x80, RZ ;  /* 0x0000008006067824 */ /* 0x000fe200078e00ff */
[----:B------:R-:W-:-:S04]  /*0f70*/  IADD3 R8, R11, -R8, RZ ;  /* 0x800000080b087210 */ /* 0x000fc80007ffe0ff */
[----:B------:R-:W-:Y:S01]  /*0f80*/  LOP3.LUT R6, R6, 0xfffffc00, RZ, 0xc0, !PT ;  /* 0xfffffc0006067812 */ /* 0x000fe200078ec0ff */
[----:B------:R-:W-:Y:S01]  /*0f90*/  IMAD.MOV.U32 R17, RZ, RZ, RZ ;  /* 0x000000ffff117224 */ /* 0x000fe200078e00ff */
[----:B------:R-:W-:Y:S01]  /*0fa0*/  MOV R231, RZ ;  /* 0x000000ff00e77202 */ /* 0x000fe20000000f00 */
[----:B------:R-:W-:Y:S01]  /*0fb0*/  IMAD.MOV.U32 R236, RZ, RZ, RZ ;  /* 0x000000ffffec7224 */ /* 0x000fe200078e00ff */
[----:B------:R-:W-:Y:S01]  /*0fc0*/  SHF.R.S32.HI R19, RZ, 0x1f, R18 ;  /* 0x0000001fff137819 */ /* 0x000fe20000011412 */
[----:B------:R-:W-:Y:S01]  /*0fd0*/  IMAD.MOV.U32 R233, RZ, RZ, RZ ;  /* 0x000000ffffe97224 */ /* 0x000fe200078e00ff */
[----:B------:R-:W-:Y:S01]  /*0fe0*/  SHF.R.S32.HI R23, RZ, 0x1f, R22 ;  /* 0x0000001fff177819 */ /* 0x000fe20000011416 */
[----:B------:R-:W-:Y:S01]  /*0ff0*/  VIADD R230, R22, 0x20 ;  /* 0x0000002016e67836 */ /* 0x000fe20000000000 */
[----:B--2---:R-:W-:Y:S01]  /*1000*/  LOP3.LUT R232, R13, 0x1, RZ, 0xfc, !PT ;  /* 0x000000010de87812 */ /* 0x004fe200078efcff */
[----:B------:R-:W-:-:S04]  /*1010*/  VIADD R13, R228, 0xc0 ;  /* 0x000000c0e40d7836 */ /* 0x000fc80000000000 */
[----:B------:R-:W-:Y:S01]  /*1020*/  IMAD.SHL.U32 R7, R13, 0x80, RZ ;  /* 0x000000800d077824 */ /* 0x000fe200078e00ff */
[----:B------:R-:W-:-:S04]  /*1030*/  SHF.R.S32.HI R9, RZ, 0x1f, R13 ;  /* 0x0000001fff097819 */ /* 0x000fc8000001140d */
[----:B------:R-:W-:Y:S02]  /*1040*/  LOP3.LUT R3, R7, 0x380, RZ, 0xc0, !PT ;  /* 0x0000038007037812 */ /* 0x000fe400078ec0ff */
[----:B------:R-:W-:Y:S02]  /*1050*/  SHF.R.S32.HI R3, RZ, 0x1f, R12 ;  /* 0x0000001fff037819 */ /* 0x000fe4000001140c */
[----:B------:R-:W-:-:S03]  /*1060*/  LEA.HI R9, R9, R13, RZ, 0x3 ;  /* 0x0000000d09097211 */ /* 0x000fc600078f18ff */
[----:B------:R0:W-:Y:S02]  /*1070*/  STL [R1+0xb0], R3 ;  /* 0x0000b00301007387 */ /* 0x0001e40000100800 */
[----:B------:R-:W-:Y:S02]  /*1080*/  IMAD.SHL.U32 R9, R9, 0x80, RZ ;  /* 0x0000008009097824 */ /* 0x000fe400078e00ff */
[----:B------:R1:W-:Y:S01]  /*1090*/  STL [R1+0x78], R4 ;  /* 0x0000780401007387 */ /* 0x0003e20000100800 */
[----:B0-----:R-:W-:Y:S02]  /*10a0*/  SHF.R.U32.HI R3, RZ, 0x3, R0 ;  /* 0x00000003ff037819 */ /* 0x001fe40000011600 */
[----:B------:R-:W-:Y:S02]  /*10b0*/  LOP3.LUT R0, R0, 0x70, R18, 0xf8, !PT ;  /* 0x0000007000007812 */ /* 0x000fe400078ef812 */
[----:B-1----:R-:W-:Y:S02]  /*10c0*/  SHF.R.S32.HI R4, RZ, 0x1f, R4 ;  /* 0x0000001fff047819 */ /* 0x002fe40000011404 */
[----:B------:R-:W-:Y:S01]  /*10d0*/  LOP3.LUT R3, R2, R0, R3, 0xf6, !PT ;  /* 0x0000000002037212 */ /* 0x000fe200078ef603 */
[----:B------:R0:W-:Y:S04]  /*10e0*/  STL [R1+0x68], R2 ;  /* 0x0000680201007387 */ /* 0x0001e80000100800 */
[----:B------:R1:W-:Y:S01]  /*10f0*/  STL [R1+0xac], R4 ;  /* 0x0000ac0401007387 */ /* 0x0003e20000100800 */
[----:B------:R-:W-:-:S02]  /*1100*/  IMAD.IADD R0, R16, 0x1, R3 ;  /* 0x0000000110007824 */ /* 0x000fc400078e0203 */
[----:B0-----:R-:W-:Y:S01]  /*1110*/  IMAD.SHL.U32 R2, R8, 0x2, RZ ;  /* 0x0000000208027824 */ /* 0x001fe200078e00ff */
[----:B------:R-:W-:Y:S01]  /*1120*/  STL [R1+0x70], R6 ;  /* 0x0000700601007387 */ /* 0x000fe20000100800 */
[----:B-1----:R-:W-:-:S03]  /*1130*/  LOP3.LUT R4, R9, 0xfffffc00, RZ, 0xc0, !PT ;  /* 0xfffffc0009047812 */ /* 0x002fc600078ec0ff */
[----:B------:R0:W-:Y:S04]  /*1140*/  STL [R1+0x64], R2 ;  /* 0x0000640201007387 */ /* 0x0001e80000100800 */
[----:B------:R-:W-:Y:S04]  /*1150*/  STL [R1+0x6c], R4 ;  /* 0x00006c0401007387 */ /* 0x000fe80000100800 */
[----:B------:R1:W-:Y:S01]  /*1160*/  STL [R1+0x9c], R0 ;  /* 0x00009c0001007387 */ /* 0x0003e20000100800 */
[----:B0-----:R-:W-:Y:S01]  /*1170*/  VIADD R2, R2, 0x78 ;  /* 0x0000007802027836 */ /* 0x001fe20000000000 */
[----:B-1----:R-:W-:-:S05]  /*1180*/  LEA R0, R5, R10, 0x3 ;  /* 0x0000000a05007211 */ /* 0x002fca00078e18ff */
[----:B------:R0:W-:Y:S04]  /*1190*/  STL [R1+0xa4], R0 ;  /* 0x0000a40001007387 */ /* 0x0001e80000100800 */
[----:B------:R0:W-:Y:S02]  /*11a0*/  STL [R1+0x98], R2 ;  /* 0x0000980201007387 */ /* 0x0001e40000100800 */
.L_x_516:
[----:B0-234-:R-:W0:Y:S02]  /*11b0*/  LDC.64 R2, c[0x0][0xc88] ;  /* 0x00032200ff027b82 */ /* 0x01de240000000a00 */
[----:B0-----:R-:W-:-:S05]  /*11c0*/  IMAD.WIDE R2, R123, 0x4, R2 ;  /* 0x000000047b027825 */ /* 0x001fca00078e0202 */
[----:B-----5:R-:W2:Y:S01]  /*11d0*/  LDG.E R29, desc[UR60][R2.64] ;  /* 0x0000003c021d7981 */ /* 0x020ea2000c1e1900 */
[----:B------:R-:W-:Y:S05]  /*11e0*/  YIELD ;  /* 0x0000000000007946 */ /* 0x000fea0003800000 */
[----:B------:R-:W-:Y:S01]  /*11f0*/  ULDC.64 UR4, c[0x0][0xa28] ;  /* 0x00028a0000047ab9 */ /* 0x000fe20000000a00 */
[----:B------:R-:W-:Y:S01]  /*1200*/  ULDC.64 UR8, c[0x0][0xa18] ;  /* 0x0002860000087ab9 */ /* 0x000fe20000000a00 */
[----:B------:R-:W-:Y:S01]  /*1210*/  ISETP.NE.U32.AND P1, PT, RZ, UR4, PT ;  /* 0x00000004ff007c0c */ /* 0x000fe2000bf25070 */
[----:B------:R-:W-:Y:S01]  /*1220*/  ULDC.64 UR6, c[0x0][0xa08] ;  /* 0x0002820000067ab9 */ /* 0x000fe20000000a00 */
[----:B------:R-:W-:Y:S01]  /*1230*/  IMAD.MOV.U32 R11, RZ, RZ, RZ ;  /* 0x000000ffff0b7224 */ /* 0x000fe200078e00ff */
[----:B------:R-:W-:Y:S01]  /*1240*/  ISETP.NE.U32.AND P0, PT, RZ, UR6, PT ;  /* 0x00000006ff007c0c */ /* 0x000fe2000bf05070 */
[----:B------:R-:W-:Y:S01]  /*1250*/  IMAD.MOV.U32 R27, RZ, RZ, RZ ;  /* 0x000000ffff1b7224 */ /* 0x000fe200078e00ff */
[----:B------:R-:W-:-:S02]  /*1260*/  ISETP.NE.AND.EX P1, PT, RZ, UR5, PT, P1 ;  /* 0x00000005ff007c0c */ /* 0x000fc4000bf25310 */
[----:B------:R-:W-:Y:S02]  /*1270*/  ISETP.NE.AND.EX P0, PT, RZ, UR7, PT, P0 ;  /* 0x00000007ff007c0c */ /* 0x000fe4000bf05300 */
[----:B--2---:R-:W-:Y:S01]  /*1280*/  SHF.R.S32.HI R0, RZ, 0x1f, R29 ;  /* 0x0000001fff007819 */ /* 0x004fe2000001141d */
[----:B------:R-:W-:-:S08]  /*1290*/  IMAD.SHL.U32 R31, R29, 0x4, RZ ;  /* 0x000000041d1f7824 */ /* 0x000fd000078e00ff */
[C---:B-1----:R-:W-:Y:S01]  /*12a0*/  @P1 LEA R4, P2, R29.reuse, UR4, 0x2 ;  /* 0x000000041d041c11 */ /* 0x042fe2000f8410ff */
[----:B------:R0:W-:Y:S01]  /*12b0*/  STL [R1+0x74], R29 ;  /* 0x0000741d01007387 */ /* 0x0001e20000100800 */
[C-C-:B------:R-:W-:Y:S02]  /*12c0*/  SHF.L.U64.HI R30, R29.reuse, 0x2, R0.reuse ;  /* 0x000000021d1e7819 */ /* 0x140fe40000010200 */
[----:B------:R-:W-:Y:S01]  /*12d0*/  @P1 LEA.HI.X R5, R29, UR5, R0, 0x2, P2 ;  /* 0x000000051d051c11 */ /* 0x000fe200090f1400 */
[----:B------:R-:W-:Y:S01]  /*12e0*/  ULDC UR4, c[0x0][0x288] ;  /* 0x0000a20000047ab9 */ /* 0x000fe20000000800 */
[----:B------:R-:W-:Y:S01]  /*12f0*/  ISETP.NE.U32.AND P2, PT, RZ, UR8, PT ;  /* 0x00000008ff007c0c */ /* 0x000fe2000bf45070 */
[----:B------:R0:W-:Y:S01]  /*1300*/  STL [R1+0x8c], R0 ;  /* 0x00008c0001007387 */ /* 0x0001e20000100800 */
[C---:B------:R-:W-:Y:S02]  /*1310*/  IADD3 R8, P3, R31.reuse, UR6, RZ ;  /* 0x000000061f087c10 */ /* 0x040fe4000ff7e0ff */
[----:B------:R-:W-:Y:S01]  /*1320*/  ISETP.NE.AND.EX P2, PT, RZ, UR9, PT, P2 ;  /* 0x00000009ff007c0c */ /* 0x000fe2000bf45320 */
[----:B------:R0:W5:Y:S01]  /*1330*/  @P1 LDG.E R11, desc[UR60][R4.64] ;  /* 0x0000003c040b1981 */ /* 0x000162000c1e1900 */
[----:B------:R-:W-:Y:S01]  /*1340*/  IMAD.U32 R136, RZ, RZ, UR4 ;  /* 0x00000004ff887e24 */ /* 0x000fe2000f8e00ff */
[C---:B------:R-:W-:Y:S01]  /*1350*/  IADD3.X R9, R30.reuse, UR7, RZ, P3, !PT ;  /* 0x000000071e097c10 */ /* 0x040fe20009ffe4ff */
[----:B------:R-:W-:Y:S01]  /*1360*/  ULDC.64 UR4, c[0x0][0x418] ;  /* 0x0001060000047ab9 */ /* 0x000fe20000000a00 */
[----:B------:R0:W-:Y:S04]  /*1370*/  STL [R1+0x80], R31 ;  /* 0x0000801f01007387 */ /* 0x0001e80000100800 */
[----:B------:R0:W5:Y:S04]  /*1380*/  @P0 LDG.E R27, desc[UR60][R8.64] ;  /* 0x0000003c081b0981 */ /* 0x000168000c1e1900 */
[----:B------:R-:W-:Y:S01]  /*1390*/  @P2 IADD3 R6, P1, R31, UR8, RZ ;  /* 0x000000081f062c10 */ /* 0x000fe2000ff3e0ff */
[----:B------:R-:W-:Y:S01]  /*13a0*/  UISETP.NE.U32.AND UP0, UPT, UR4, URZ, UPT ;  /* 0x0000003f0400728c */ /* 0x000fe2000bf05070 */
[----:B------:R0:W-:Y:S02]  /*13b0*/  STL [R1+0x84], R30 ;  /* 0x0000841e01007387 */ /* 0x0001e40000100800 */
[----:B------:R-:W-:Y:S01]  /*13c0*/  @P2 IADD3.X R7, R30, UR9, RZ, P1, !PT ;  /* 0x000000091e072c10 */ /* 0x000fe20008ffe4ff */
[----:B------:R-:W-:-:S04]  /*13d0*/  ULDC UR4, c[0x0][0x424] ;  /* 0x0001090000047ab9 */ /* 0x000fc80000000800 */
[----:B------:R0:W5:Y:S01]  /*13e0*/  @P2 LDG.E R136, desc[UR60][R6.64] ;  /* 0x0000003c06882981 */ /* 0x000162000c1e1900 */
[----:B------:R-:W-:-:S03]  /*13f0*/  UISETP.NE.AND.EX UP0, UPT, UR5, URZ, UPT, UP0 ;  /* 0x0000003f0500728c */ /* 0x000fc6000bf05300 */
[----:B------:R-:W-:Y:S01]  /*1400*/  ULDC UR5, c[0x0][0x2f0] ;  /* 0x0000bc0000057ab9 */ /* 0x000fe20000000800 */
[----:B------:R-:W-:-:S04]  /*1410*/  USEL UR4, UR4, 0x1, UP0 ;  /* 0x0000000104047887 */ /* 0x000fc80008000000 */
[----:B------:R-:W-:-:S03]  /*1420*/  UIMAD UR4, UR4, UR5, URZ ;  /* 0x00000005040472a4 */ /* 0x000fc6000f8e023f */
[----:B------:R-:W-:Y:S02]  /*1430*/  ULDC UR5, c[0x0][0x348] ;  /* 0x0000d20000057ab9 */ /* 0x000fe40000000800 */
[----:B------:R-:W-:Y:S01]  /*1440*/  MOV R2, UR5 ;  /* 0x0000000500027c02 */ /* 0x000fe20008000f00 */
[----:B------:R-:W-:Y:S01]  /*1450*/  IMAD.U32 R26, RZ, RZ, UR4 ;  /* 0x00000004ff1a7e24 */ /* 0x000fe2000f8e00ff */
[----:B0-----:R-:W-:Y:S06]  /*1460*/  @P2 BRA `(.L_x_333) ;  /* 0x0000000000242947 */ /* 0x001fec0003800000 */
[----:B------:R-:W-:Y:S02]  /*1470*/  ULDC.64 UR4, c[0x0][0xa00] ;  /* 0x0002800000047ab9 */ /* 0x000fe40000000a00 */
[----:B------:R-:W-:-:S04]  /*1480*/  ISETP.NE.U32.AND P1, PT, RZ, UR4, PT ;  /* 0x00000004ff007c0c */ /* 0x000fc8000bf25070 */
[----:B------:R-:W-:-:S13]  /*1490*/  ISETP.NE.AND.EX P1, PT, RZ, UR5, PT, P1 ;  /* 0x00000005ff007c0c */ /* 0x000fda000bf25310 */
[----:B------:R-:W-:Y:S05]  /*14a0*/  @!P1 BRA `(.L_x_333) ;  /* 0x0000000000149947 */ /* 0x000fea0003800000 */
[----:B------:R-:W0:Y:S02]  /*14b0*/  LDC.64 R4, c[0x0][0xa00] ;  /* 0x00028000ff047b82 */ /* 0x000e240000000a00 */
[----:B0-----:R-:W-:-:S05]  /*14c0*/  IMAD.WIDE R4, R29, 0x4, R4 ;  /* 0x000000041d047825 */ /* 0x001fca00078e0204 */
[----:B-----5:R-:W2:Y:S04]  /*14d0*/  LDG.E R136, desc[UR60][R4.64] ;  /* 0x0000003c04887981 */ /* 0x020ea8000c1e1900 */
[----:B------:R-:W2:Y:S02]  /*14e0*/  LDG.E R3, desc[UR60][R4.64+0x4] ;  /* 0x0000043c04037981 */ /* 0x000ea4000c1e1900 */
[----:B--2---:R-:W-:-:S07]  /*14f0*/  IMAD.IADD R136, R3, 0x1, -R136 ;  /* 0x0000000103887824 */ /* 0x004fce00078e0a88 */
.L_x_333:
[C---:B------:R-:W-:Y:S01]  /*1500*/  LOP3.LUT R28, R122.reuse, 0xffff, RZ, 0xc0, !PT ;  /* 0x0000ffff7a1c7812 */ /* 0x040fe200078ec0ff */
[----:B------:R-:W-:Y:S01]  /*1510*/  ULDC.64 UR4, c[0x0][0xa20] ;  /* 0x0002880000047ab9 */ /* 0x000fe20000000a00 */
[----:B------:R0:W-:Y:S01]  /*1520*/  STL [R1+0x90], R121 ;  /* 0x0000907901007387 */ /* 0x0001e20000100800 */
[----:B------:R-:W-:Y:S02]  /*1530*/  ISETP.NE.U32.AND P1, PT, RZ, UR4, PT ;  /* 0x00000004ff007c0c */ /* 0x000fe4000bf25070 */
[C---:B------:R-:W-:Y:S01]  /*1540*/  LOP3.LUT R3, R122.reuse, 0xff000000, RZ, 0xc0, !PT ;  /* 0xff0000007a037812 */ /* 0x040fe200078ec0ff */
[----:B------:R0:W-:Y:S01]  /*1550*/  STL [R1+0x60], R28 ;  /* 0x0000601c01007387 */ /* 0x0001e20000100800 */
[----:B------:R-:W-:Y:S02]  /*1560*/  ISETP.NE.AND.EX P1, PT, RZ, UR5, PT, P1 ;  /* 0x00000005ff007c0c */ /* 0x000fe4000bf25310 */
[----:B------:R-:W-:Y:S02]  /*1570*/  LOP3.LUT R0, R122, 0xff0000, RZ, 0xc0, !PT ;  /* 0x00ff00007a007812 */ /* 0x000fe400078ec0ff */
[----:B------:R-:W-:-:S04]  /*1580*/  SHF.R.U32.HI R3, RZ, 0x8, R3 ;  /* 0x00000008ff037819 */ /* 0x000fc80000011603 */
[----:B------:R-:W-:-:S05]  /*1590*/  LEA.HI R10, R0, R3, RZ, 0x10 ;  /* 0x00000003000a7211 */ /* 0x000fca00078f80ff */
[----:B0-----:R-:W-:Y:S05]  /*15a0*/  @!P1 BRA `(.L_x_334) ;  /* 0x0000000000109947 */ /* 0x001fea0003800000 */
[----:B------:R-:W-:-:S04]  /*15b0*/  IADD3 R4, P0, R31, UR4, RZ ;  /* 0x000000041f047c10 */ /* 0x000fc8000ff1e0ff */
[----:B------:R-:W-:-:S05]  /*15c0*/  IADD3.X R5, R30, UR5, RZ, P0, !PT ;  /* 0x000000051e057c10 */ /* 0x000fca00087fe4ff */
[----:B------:R0:W5:Y:S01]  /*15d0*/  LDG.E R26, desc[UR60][R4.64] ;  /* 0x0000003c041a7981 */ /* 0x000162000c1e1900 */
[----:B------:R-:W-:Y:S05]  /*15e0*/  BRA `(.L_x_335) ;  /* 0x0000000000107947 */ /* 0x000fea0003800000 */
.L_x_334:
[----:B------:R-:W-:Y:S05]  /*15f0*/  @!P0 BRA `(.L_x_335) ;  /* 0x00000000000c8947 */ /* 0x000fea0003800000 */
[----:B------:R-:W2:Y:S04]  /*1600*/  LDG.E R3, desc[UR60][R8.64] ;  /* 0x0000003c08037981 */ /* 0x000ea8000c1e1900 */
[----:B------:R-:W2:Y:S02]  /*1610*/  LDG.E R26, desc[UR60][R8.64+0x4] ;  /* 0x0000043c081a7981 */ /* 0x000ea4000c1e1900 */
[----:B--2---:R-:W-:-:S07]  /*1620*/  IMAD.IADD R26, R26, 0x1, -R3 ;  /* 0x000000011a1a7824 */ /* 0x004fce00078e0a03 */
.L_x_335:
[----:B------:R-:W-:Y:S02]  /*1630*/  ULDC.64 UR4, c[0x0][0xa10] ;  /* 0x0002840000047ab9 */ /* 0x000fe40000000a00 */
[----:B------:R-:W-:-:S04]  /*1640*/  ISETP.NE.U32.AND P0, PT, RZ, UR4, PT ;  /* 0x00000004ff007c0c */ /* 0x000fc8000bf05070 */
[----:B------:R-:W-:Y:S01]  /*1650*/  ISETP.NE.AND.EX P0, PT, RZ, UR5, PT, P0 ;  /* 0x00000005ff007c0c */ /* 0x000fe2000bf05300 */
[----:B------:R-:W-:-:S12]  /*1660*/  ULDC.64 UR4, c[0x0][0xa30] ;  /* 0x00028c0000047ab9 */ /* 0x000fd80000000a00 */
[----:B0-----:R-:W0:Y:S01]  /*1670*/  @P0 LDC.64 R4, c[0x0][0xa10] ;  /* 0x00028400ff040b82 */ /* 0x001e220000000a00 */
[----:B------:R-:W-:-:S04]  /*1680*/  ISETP.NE.U32.AND P1, PT, RZ, UR4, PT ;  /* 0x00000004ff007c0c */ /* 0x000fc8000bf25070 */
[----:B------:R-:W-:Y:S01]  /*1690*/  ISETP.NE.AND.EX P1, PT, RZ, UR5, PT, P1 ;  /* 0x00000005ff007c0c */ /* 0x000fe2000bf25310 */
[----:B0-----:R-:W-:-:S05]  /*16a0*/  @P0 IMAD.WIDE R4, R29, 0x4, R4 ;  /* 0x000000041d040825 */ /* 0x001fca00078e0204 */
[----:B------:R-:W2:Y:S04]  /*16b0*/  @P0 LDG.E R0, desc[UR60][R4.64] ;  /* 0x0000003c04000981 */ /* 0x000ea8000c1e1900 */
[----:B------:R0:W2:Y:S03]  /*16c0*/  @P0 LDG.E R3, desc[UR60][R4.64+0x4] ;  /* 0x0000043c04030981 */ /* 0x0000a6000c1e1900 */
[----:B------:R-:W-:Y:S01]  /*16d0*/  @P1 IADD3 R6, P2, R31, UR4, RZ ;  /* 0x000000041f061c10 */ /* 0x000fe2000ff5e0ff */
[----:B-----5:R-:W-:-:S03]  /*16e0*/  IMAD.MOV.U32 R122, RZ, RZ, R26 ;  /* 0x000000ffff7a7224 */ /* 0x020fc600078e001a */
[----:B------:R-:W-:-:S05]  /*16f0*/  @P1 IADD3.X R7, R30, UR5, RZ, P2, !PT ;  /* 0x000000051e071c10 */ /* 0x000fca00097fe4ff */
[----:B------:R1:W5:Y:S01]  /*1700*/  @P1 LDG.E R122, desc[UR60][R6.64] ;  /* 0x0000003c067a1981 */ /* 0x000362000c1e1900 */
[----:B------:R-:W-:Y:S01]  /*1710*/  LOP3.LUT R12, R10, 0xff, RZ, 0xc0, !PT ;  /* 0x000000ff0a0c7812 */ /* 0x000fe200078ec0ff */
[----:B0-----:R-:W-:Y:S01]  /*1720*/  IMAD.MOV.U32 R4, RZ, RZ, RZ ;  /* 0x000000ffff047224 */ /* 0x001fe200078e00ff */
[----:B------:R-:W-:Y:S01]  /*1730*/  IADD3 R11, -R11, R26, RZ ;  /* 0x0000001a0b0b7210 */ /* 0x000fe20007ffe1ff */
[----:B------:R-:W-:Y:S01]  /*1740*/  BSSY B0, `(.L_x_336) ;  /* 0x000002b000007945 */ /* 0x000fe20003800000 */
[----:B------:R-:W-:Y:S01]  /*1750*/  SHF.R.U32.HI R8, RZ, 0x10, R10 ;  /* 0x00000010ff087819 */ /* 0x000fe2000001160a */
[----:B------:R1:W-:Y:S04]  /*1760*/  STL [R1+0x94], R12 ;  /* 0x0000940c01007387 */ /* 0x0003e80000100800 */
[----:B------:R1:W-:Y:S01]  /*1770*/  STL [R1+0x7c], R8 ;  /* 0x00007c0801007387 */ /* 0x0003e20000100800 */
[----:B--2---:R-:W-:Y:S01]  /*1780*/  @P0 IMAD.IADD R2, R3, 0x1, -R0 ;  /* 0x0000000103020824 */ /* 0x004fe200078e0a00 */
[----:B------:R-:W-:-:S03]  /*1790*/  MOV R0, RZ ;  /* 0x000000ff00007202 */ /* 0x000fc60000000f00 */
[----:B------:R-:W-:-:S04]  /*17a0*/  IMAD.IADD R140, R11, 0x1, R2 ;  /* 0x000000010b8c7824 */ /* 0x000fc800078e0202 */
[C---:B------:R-:W-:Y:S01]  /*17b0*/  VIADD R5, R140.reuse, 0xdf ;  /* 0x000000df8c057836 */ /* 0x040fe20000000000 */
[----:B------:R-:W-:-:S03]  /*17c0*/  ISETP.GE.AND P3, PT, R140, 0x1, PT ;  /* 0x000000018c00780c */ /* 0x000fc60003f66270 */
[----:B------:R-:W-:Y:S01]  /*17d0*/  IMAD.HI R4, R5, -0x6db6db6d, R4 ;  /* 0x9249249305047827 */ /* 0x000fe200078e0204 */
[----:B------:R-:W-:-:S04]  /*17e0*/  P2R R141, PR, RZ, 0x8 ;  /* 0x00000008ff8d7803 */ /* 0x000fc80000000000 */
[----:B------:R-:W-:-:S04]  /*17f0*/  SHF.R.U32.HI R131, RZ, 0x1f, R4 ;  /* 0x0000001fff837819 */ /* 0x000fc80000011604 */
[----:B------:R-:W-:Y:S01]  /*1800*/  LEA.HI.SX32 R131, R4, R131, 0x19 ;  /* 0x0000008304837211 */ /* 0x000fe200078fcaff */
[----:B-1----:R-:W-:Y:S06]  /*1810*/  @!P3 BRA `(.L_x_337) ;  /* 0x000000000074b947 */ /* 0x002fec0003800000 */
[----:B------:R-:W-:Y:S01]  /*1820*/  ISETP.NE.AND P0, PT, R8, RZ, PT ;  /* 0x000000ff0800720c */ /* 0x000fe20003f05270 */
[----:B------:R-:W-:-:S03]  /*1830*/  ULDC UR4, c[0x0][0x9f0] ;  /* 0x00027c0000047ab9 */ /* 0x000fc60000000800 */
[----:B------:R-:W-:-:S04]  /*1840*/  SEL R9, R8, UR4, P0 ;  /* 0x0000000408097c07 */ /* 0x000fc80008000000 */
[-C--:B------:R-:W-:Y:S02]  /*1850*/  IABS R6, R9.reuse ;  /* 0x0000000900067213 */ /* 0x080fe40000000000 */
[----:B------:R-:W-:Y:S02]  /*1860*/  IADD3 R0, R131, -0x1, R9 ;  /* 0xffffffff83007810 */ /* 0x000fe40007ffe009 */
[----:B------:R-:W0:Y:S01]  /*1870*/  I2F.RP R3, R6 ;  /* 0x0000000600037306 */ /* 0x000e220000209400 */
[-C--:B------:R-:W-:Y:S02]  /*1880*/  IABS R10, R9.reuse ;  /* 0x00000009000a7213 */ /* 0x080fe40000000000 */
[----:B------:R-:W-:Y:S02]  /*1890*/  IABS R8, R0 ;  /* 0x0000000000087213 */ /* 0x000fe40000000000 */
[----:B------:R-:W-:-:S04]  /*18a0*/  LOP3.LUT R0, R0, R9, RZ, 0x3c, !PT ;  /* 0x0000000900007212 */ /* 0x000fc800078e3cff */
[----:B------:R-:W-:Y:S01]  /*18b0*/  ISETP.GE.AND P2, PT, R0, RZ, PT ;  /* 0x000000ff0000720c */ /* 0x000fe20003f46270 */
[----:B0-----:R-:W0:Y:S02]  /*18c0*/  MUFU.RCP R3, R3 ;  /* 0x0000000300037308 */ /* 0x001e240000001000 */
[----:B0-----:R-:W-:Y:S02]  /*18d0*/  VIADD R4, R3, 0xffffffe ;  /* 0x0ffffffe03047836 */ /* 0x001fe40000000000 */
[----:B------:R-:W-:-:S04]  /*18e0*/  IMAD.MOV R3, RZ, RZ, -R10 ;  /* 0x000000ffff037224 */ /* 0x000fc800078e0a0a */
[----:B------:R0:W1:Y:S02]  /*18f0*/  F2I.FTZ.U32.TRUNC.NTZ R5, R4 ;  /* 0x0000000400057305 */ /* 0x000064000021f000 */
[----:B0-----:R-:W-:Y:S02]  /*1900*/  IMAD.MOV.U32 R4, RZ, RZ, RZ ;  /* 0x000000ffff047224 */ /* 0x001fe400078e00ff */
[----:B-1----:R-:W-:-:S04]  /*1910*/  IMAD.MOV R7, RZ, RZ, -R5 ;  /* 0x000000ffff077224 */ /* 0x002fc800078e0a05 */
[----:B------:R-:W-:-:S04]  /*1920*/  IMAD R7, R7, R6, RZ ;  /* 0x0000000607077224 */ /* 0x000fc800078e02ff */
[----:B------:R-:W-:-:S06]  /*1930*/  IMAD.HI.U32 R5, R5, R7, R4 ;  /* 0x0000000705057227 */ /* 0x000fcc00078e0004 */
[----:B------:R-:W-:-:S04]  /*1940*/  IMAD.HI.U32 R5, R5, R8, RZ ;  /* 0x0000000805057227 */ /* 0x000fc800078e00ff */
[----:B------:R-:W-:-:S05]  /*1950*/  IMAD R3, R5, R3, R8 ;  /* 0x0000000305037224 */ /* 0x000fca00078e0208 */
[----:B------:R-:W-:-:S13]  /*1960*/  ISETP.GT.U32.AND P1, PT, R6, R3, PT ;  /* 0x000000030600720c */ /* 0x000fda0003f24070 */
[-C--:B------:R-:W-:Y:S01]  /*1970*/  @!P1 IADD3 R3, R3, -R6.reuse, RZ ;  /* 0x8000000603039210 */ /* 0x080fe20007ffe0ff */
[----:B------:R-:W-:Y:S01]  /*1980*/  @!P1 VIADD R5, R5, 0x1 ;  /* 0x0000000105059836 */ /* 0x000fe20000000000 */
[----:B------:R-:W-:Y:S02]  /*1990*/  ISETP.NE.AND P1, PT, R9, RZ, PT ;  /* 0x000000ff0900720c */ /* 0x000fe40003f25270 */
[----:B------:R-:W-:-:S13]  /*19a0*/  ISETP.GE.U32.AND P0, PT, R3, R6, PT ;  /* 0x000000060300720c */ /* 0x000fda0003f06070 */
[----:B------:R-:W-:-:S04]  /*19b0*/  @P0 VIADD R5, R5, 0x1 ;  /* 0x0000000105050836 */ /* 0x000fc80000000000 */
[----:B------:R-:W-:-:S04]  /*19c0*/  IMAD.MOV.U32 R0, RZ, RZ, R5 ;  /* 0x000000ffff007224 */ /* 0x000fc800078e0005 */
[----:B------:R-:W-:Y:S01]  /*19d0*/  @!P2 IMAD.MOV R0, RZ, RZ, -R0 ;  /* 0x000000ffff00a224 */ /* 0x000fe200078e0a00 */
[----:B------:R-:W-:-:S07]  /*19e0*/  @!P1 LOP3.LUT R0, RZ, R9, RZ, 0x33, !PT ;  /* 0x00000009ff009212 */ /* 0x000fce00078e33ff */
.L_x_337:
[----:B------:R-:W-:Y:S05]  /*19f0*/  BSYNC B0 ;  /* 0x0000000000007941 */ /* 0x000fea0003800000 */
.L_x_336:
[----:B------:R-:W-:-:S05]  /*1a00*/  IMAD R3, R12, R0, RZ ;  /* 0x000000000c037224 */ /* 0x000fca00078e02ff */
[C---:B------:R-:W-:Y:S01]  /*1a10*/  VIADDMNMX R0, R3.reuse, R0, R131, PT ;  /* 0x0000000003007246 */ /* 0x040fe20003800183 */
[----:B------:R-:W-:-:S04]  /*1a20*/  IMAD R3, R3, 0xe0, -R11 ;  /* 0x000000e003037824 */ /* 0x000fc800078e0a0b */
[----:B------:R-:W-:Y:S01]  /*1a30*/  IMAD R5, R0, 0xe0, -R11 ;  /* 0x000000e000057824 */ /* 0x000fe200078e0a0b */
[----:B------:R-:W-:-:S04]  /*1a40*/  VIMNMX R3, RZ, R3, !PT ;  /* 0x00000003ff037248 */ /* 0x000fc80007fe0100 */
[----:B------:R-:W-:Y:S02]  /*1a50*/  VIMNMX R4, R5, R2, PT ;  /* 0x0000000205047248 */ /* 0x000fe40003fe0100 */
[----:B------:R-:W-:Y:S02]  /*1a60*/  SHF.R.U32.HI R24, RZ, 0x5, R3 ;  /* 0x00000005ff187819 */ /* 0x000fe40000011603 */
[----:B------:R-:W-:-:S03]  /*1a70*/  ISETP.GT.AND P0, PT, R4, R3, PT ;  /* 0x000000030400720c */ /* 0x000fc60003f04270 */
[----:B------:R-:W-:-:S04]  /*1a80*/  IMAD.WIDE.U32 R24, R24, 0x24924925, RZ ;  /* 0x2492492518187825 */ /* 0x000fc800078e00ff */
[----:B------:R-:W-:-:S04]  /*1a90*/  IMAD.MOV.U32 R24, RZ, RZ, R25 ;  /* 0x000000ffff187224 */ /* 0x000fc800078e0019 */
[----:B------:R-:W-:Y:S02]  /*1aa0*/  IMAD.MOV.U32 R25, RZ, RZ, R24 ;  /* 0x000000ffff197224 */ /* 0x000fe400078e0018 */
[----:B------:R-:W-:Y:S01]  /*1ab0*/  @P0 IADD3 R5, R4, 0xdf, RZ ;  /* 0x000000df04050810 */ /* 0x000fe20007ffe0ff */
[----:B------:R-:W-:-:S04]  /*1ac0*/  @P0 IMAD.MOV.U32 R4, RZ, RZ, RZ ;  /* 0x000000ffff040224 */ /* 0x000fc800078e00ff */
[----:B------:R-:W-:-:S05]  /*1ad0*/  @P0 IMAD.HI R4, R5, -0x6db6db6d, R4 ;  /* 0x9249249305040827 */ /* 0x000fca00078e0204 */
[----:B------:R-:W-:-:S04]  /*1ae0*/  @P0 SHF.R.U32.HI R3, RZ, 0x1f, R4 ;  /* 0x0000001fff030819 */ /* 0x000fc80000011604 */
[----:B------:R-:W-:Y:S02]  /*1af0*/  @P0 LEA.HI.SX32 R25, R4, R3, 0x19 ;  /* 0x0000000304190211 */ /* 0x000fe400078fcaff */
[----:B------:R-:W-:Y:S02]  /*1b00*/  PLOP3.LUT P0, PT, PT, PT, PT, 0x80, 0x0 ;  /* 0x000000000000781c */ /* 0x000fe40003f0f070 */
[----:B------:R-:W-:-:S13]  /*1b10*/  ISETP.GT.AND P1, PT, R25, R24, PT ;  /* 0x000000181900720c */ /* 0x000fda0003f24270 */
[----:B------:R-:W-:Y:S05]  /*1b20*/  @!P1 BRA `(.L_x_338) ;  /* 0x000000a800a89947 */ /* 0x000fea0003800000 */
[----:B------:R-:W-:Y:S01]  /*1b30*/  VIADD R0, R16, 0x20400 ;  /* 0x0002040010007836 */ /* 0x000fe20000000000 */
[----:B------:R-:W-:Y:S04]  /*1b40*/  BSSY B6, `(.L_x_339) ;  /* 0x0000013000067945 */ /* 0x000fe80003800000 */
[----:B------:R-:W-:-:S13]  /*1b50*/  LOP3.LUT P0, RZ, R0, 0x3ff, RZ, 0xc0, !PT ;  /* 0x000003ff00ff7812 */ /* 0x000fda000780c0ff */
[----:B------:R-:W-:Y:S05]  /*1b60*/  @!P0 BRA `(.L_x_340) ;  /* 0x0000000000408947 */ /* 0x000fea0003800000 */
[----:B------:R-:W-:Y:S01]  /*1b70*/  MOV R0, 0x0 ;  /* 0x0000000000007802 */ /* 0x000fe20000000f00 */
[----:B------:R-:W-:Y:S01]  /*1b80*/  ULDC.64 UR4, c[0x4][0xc0] ;  /* 0x0100300000047ab9 */ /* 0x000fe20000000a00 */
[----:B------:R-:W-:Y:S01]  /*1b90*/  ULDC.64 UR6, c[0x4][0x20] ;  /* 0x0100080000067ab9 */ /* 0x000fe20000000a00 */
[----:B------:R-:W-:Y:S01]  /*1ba0*/  MOV R4, UR4 ;  /* 0x0000000400047c02 */ /* 0x000fe20008000f00 */
[----:B------:R0:W1:Y:S01]  /*1bb0*/  LDC.64 R14, c[0x4][R0] ;  /* 0x01000000000e7b82 */ /* 0x0000620000000a00 */
[----:B------:R-:W-:Y:S01]  /*1bc0*/  IMAD.U32 R5, RZ, RZ, UR5 ;  /* 0x00000005ff057e24 */ /* 0x000fe2000f8e00ff */
[----:B------:R-:W-:Y:S01]  /*1bd0*/  ULDC.64 UR4, c[0x4][0xc8] ;  /* 0x0100320000047ab9 */ /* 0x000fe20000000a00 */
[----:B------:R-:W-:Y:S01]  /*1be0*/  IMAD.U32 R10, RZ, RZ, UR6 ;  /* 0x00000006ff0a7e24 */ /* 0x000fe2000f8e00ff */
[----:B------:R-:W-:Y:S01]  /*1bf0*/  MOV R11, UR7 ;  /* 0x00000007000b7c02 */ /* 0x000fe20008000f00 */
[----:B------:R-:W-:Y:S02]  /*1c00*/  IMAD.U32 R6, RZ, RZ, UR4 ;  /* 0x00000004ff067e24 */ /* 0x000fe4000f8e00ff */
[----:B------:R-:W-:-:S02]  /*1c10*/  IMAD.U32 R7, RZ, RZ, UR5 ;  /* 0x00000005ff077e24 */ /* 0x000fc4000f8e00ff */
[----:B------:R-:W-:Y:S02]  /*1c20*/  IMAD.MOV.U32 R8, RZ, RZ, 0x70 ;  /* 0x00000070ff087424 */ /* 0x000fe400078e00ff */
[----:B------:R-:W-:Y:S02]  /*1c30*/  IMAD.MOV.U32 R12, RZ, RZ, 0x1 ;  /* 0x00000001ff0c7424 */ /* 0x000fe400078e00ff */
[----:B0-----:R-:W-:-:S07]  /*1c40*/  IMAD.MOV.U32 R13, RZ, RZ, RZ ;  /* 0x000000ffff0d7224 */ /* 0x001fce00078e00ff */
[----:B------:R-:W-:-:S07]  /*1c50*/  LEPC R20, `(.L_x_340) ;  /* 0x000000001014794e */ /* 0x000fce0000000000 */
[----:B-1---5:R-:W-:Y:S05]  /*1c60*/  CALL.ABS.NOINC R14 ;  /* 0x000000000e007343 */ /* 0x022fea0003c00000 */
.L_x_340:
[----:B------:R-:W-:Y:S05]  /*1c70*/  BSYNC B6 ;  /* 0x0000000000067941 */ /* 0x000fea0003800000 */
.L_x_339:
        /* <DEDUP_REMOVED lines=20> */
.L_x_342:
[----:B------:R-:W-:Y:S05]  /*1dc0*/  BSYNC B6 ;  /* 0x0000000000067941 */ /* 0x000fea0003800000 */
.L_x_341:
[----:B------:R-:W-:Y:S01]  /*1dd0*/  ULDC.64 UR4, c[0x0][0x9f8] ;  /* 0x00027e0000047ab9 */ /* 0x000fe20000000a00 */
[----:B------:R-:W-:Y:S01]  /*1de0*/  IMAD.MOV.U32 R0, RZ, RZ, R29 ;  /* 0x000000ffff007224 */ /* 0x000fe200078e001d */
[----:B------:R-:W-:Y:S01]  /*1df0*/  ISETP.NE.U32.AND P0, PT, RZ, UR4, PT ;  /* 0x00000004ff007c0c */ /* 0x000fe2000bf05070 */
[----:B------:R-:W2:Y:S01]  /*1e00*/  LDL R52, [R1+0x68] ;  /* 0x0000680001347983 */ /* 0x000ea20000100800 */
[----:B------:R-:W0:Y:S01]  /*1e10*/  LDC.64 R42, c[0x0][0x300] ;  /* 0x0000c000ff2a7b82 */ /* 0x000e220000000a00 */
[----:B------:R-:W-:Y:S01]  /*1e20*/  IADD3 R27, R27, R26, RZ ;  /* 0x0000001a1b1b7210 */ /* 0x000fe20007ffe0ff */
[----:B------:R-:W-:Y:S01]  /*1e30*/  ULDC.64 UR6, c[0x0][0x310] ;  /* 0x0000c40000067ab9 */ /* 0x000fe20000000a00 */
[----:B------:R-:W-:Y:S01]  /*1e40*/  ISETP.NE.AND.EX P0, PT, RZ, UR5, PT, P0 ;  /* 0x00000005ff007c0c */ /* 0x000fe2000bf05300 */
[----:B------:R-:W3:Y:S04]  /*1e50*/  LDL R51, [R1+0x70] ;  /* 0x0000700001337983 */ /* 0x000ee80000100800 */
[----:B------:R-:W4:Y:S01]  /*1e60*/  LDL R50, [R1+0x6c] ;  /* 0x00006c0001327983 */ /* 0x000f220000100800 */
[----:B------:R-:W1:Y:S07]  /*1e70*/  LDC.64 R36, c[0x0][0x3f8] ;  /* 0x0000fe00ff247b82 */ /* 0x000e6e0000000a00 */
[----:B------:R-:W-:Y:S01]  /*1e80*/  @P0 IADD3 R4, P1, R31, UR4, RZ ;  /* 0x000000041f040c10 */ /* 0x000fe2000ff3e0ff */
[----:B------:R-:W1:Y:S01]  /*1e90*/  S2R R20, SR_TID.X ;  /* 0x0000000000147919 */ /* 0x000e620000002100 */
[----:B------:R-:W1:Y:S02]  /*1ea0*/  LDC R15, c[0x0][0x3f4] ;  /* 0x0000fd00ff0f7b82 */ /* 0x000e640000000800 */
[----:B------:R-:W-:Y:S01]  /*1eb0*/  @P0 IADD3.X R5, R30, UR5, RZ, P1, !PT ;  /* 0x000000051e050c10 */ /* 0x000fe20008ffe4ff */
[----:B------:R-:W-:-:S04]  /*1ec0*/  ULDC.64 UR4, c[0x0][0xa08] ;  /* 0x0002820000047ab9 */ /* 0x000fc80000000a00 */
[----:B------:R1:W2:Y:S01]  /*1ed0*/  @P0 LDG.E R0, desc[UR60][R4.64] ;  /* 0x0000003c04000981 */ /* 0x0002a2000c1e1900 */
[----:B------:R-:W-:Y:S01]  /*1ee0*/  SHF.R.S32.HI R39, RZ, 0x1f, R27 ;  /* 0x0000001fff277819 */ /* 0x000fe2000001141b */
[-C--:B0-----:R-:W-:Y:S01]  /*1ef0*/  IMAD.WIDE.U32 R6, R27, R42.reuse, RZ ;  /* 0x0000002a1b067225 */ /* 0x081fe200078e00ff */
[----:B------:R-:W-:Y:S01]  /*1f00*/  ISETP.NE.U32.AND P0, PT, RZ, UR4, PT ;  /* 0x00000004ff007c0c */ /* 0x000fe2000bf05070 */
[----:B------:R-:W0:Y:S01]  /*1f10*/  LDC.64 R30, c[0x0][0x408] ;  /* 0x00010200ff1e7b82 */ /* 0x000e220000000a00 */
[----:B------:R-:W-:Y:S01]  /*1f20*/  IADD3 R26, R228, 0x40, RZ ;  /* 0x00000040e41a7810 */ /* 0x000fe20007ffe0ff */
[----:B------:R-:W-:Y:S01]  /*1f30*/  IMAD R8, R39, R42, RZ ;  /* 0x0000002a27087224 */ /* 0x000fe200078e02ff */
[----:B------:R-:W-:Y:S01]  /*1f40*/  ISETP.NE.AND.EX P0, PT, RZ, UR5, PT, P0 ;  /* 0x00000005ff007c0c */ /* 0x000fe2000bf05300 */
[----:B------:R-:W-:Y:S01]  /*1f50*/  ULDC.64 UR4, c[0x0][0x308] ;  /* 0x0000c20000047ab9 */ /* 0x000fe20000000a00 */
[----:B------:R-:W-:Y:S01]  /*1f60*/  SHF.R.S32.HI R125, RZ, 0x1f, R26 ;  /* 0x0000001fff7d7819 */ /* 0x000fe2000001141a */
[----:B------:R-:W-:Y:S01]  /*1f70*/  IMAD R3, R27, R43, R8 ;  /* 0x0000002b1b037224 */ /* 0x000fe200078e0208 */
[----:B------:R-:W-:Y:S01]  /*1f80*/  SHF.L.U64.HI R105, R42, 0x6, R43 ;  /* 0x000000062a697819 */ /* 0x000fe2000001022b */
[----:B------:R-:W-:Y:S01]  /*1f90*/  VIADD R14, R228, 0x80 ;  /* 0x00000080e40e7836 */ /* 0x000fe20000000000 */
[----:B------:R-:W-:Y:S01]  /*1fa0*/  SHF.L.U32 R104, R42, 0x6, RZ ;  /* 0x000000062a687819 */ /* 0x000fe200000006ff */
[----:B------:R-:W-:Y:S01]  /*1fb0*/  IMAD.IADD R7, R7, 0x1, R3 ;  /* 0x0000000107077824 */ /* 0x000fe200078e0203 */
[----:B-1----:R-:W-:Y:S01]  /*1fc0*/  SHF.L.U64.HI R12, R36, 0x6, R37 ;  /* 0x00000006240c7819 */ /* 0x002fe20000010225 */
[C---:B------:R-:W-:Y:S01]  /*1fd0*/  VIADD R13, R228.reuse, 0xc0 ;  /* 0x000000c0e40d7836 */ /* 0x040fe20000000000 */
[----:B------:R-:W-:Y:S01]  /*1fe0*/  IADD3 R41, R228, 0xc0, RZ ;  /* 0x000000c0e4297810 */ /* 0x000fe20007ffe0ff */
[----:B------:R-:W-:-:S04]  /*1ff0*/  IMAD.WIDE.U32 R4, R28, UR4, R6 ;  /* 0x000000041c047c25 */ /* 0x000fc8000f8e0006 */
[----:B------:R-:W-:Y:S01]  /*2000*/  IMAD.WIDE.U32 R92, R36, 0xe0, RZ ;  /* 0x000000e0245c7825 */ /* 0x000fe200078e00ff */
[----:B------:R-:W-:-:S03]  /*2010*/  SHF.R.U32.HI R21, RZ, 0x7, R20 ;  /* 0x00000007ff157819 */ /* 0x000fc60000011614 */
[----:B------:R-:W-:Y:S01]  /*2020*/  IMAD R5, R28, UR5, R5 ;  /* 0x000000051c057c24 */ /* 0x000fe2000f8e0205 */
[----:B------:R-:W-:Y:S01]  /*2030*/  SHF.R.S32.HI R20, RZ, 0x1f, R228 ;  /* 0x0000001fff147819 */ /* 0x000fe200000114e4 */
[----:B------:R-:W1:Y:S01]  /*2040*/  S2R R26, SR_TID.X ;  /* 0x00000000001a7919 */ /* 0x000e620000002100 */
[----:B------:R-:W-:Y:S01]  /*2050*/  ISETP.NE.AND P6, PT, R21, 0x1, PT ;  /* 0x000000011500780c */ /* 0x000fe20003fc5270 */
[----:B------:R-:W-:Y:S01]  /*2060*/  IMAD.WIDE.U32 R8, R228, R36, R18 ;  /* 0x00000024e4087225 */ /* 0x000fe200078e0012 */
[----:B------:R-:W-:Y:S02]  /*2070*/  ISETP.GE.AND P2, PT, R18, R15, PT ;  /* 0x0000000f1200720c */ /* 0x000fe40003f46270 */
[----:B------:R-:W-:Y:S01]  /*2080*/  SHF.R.S32.HI R124, RZ, 0x1f, R14 ;  /* 0x0000001fff7c7819 */ /* 0x000fe2000001140e */
[----:B------:R-:W-:Y:S01]  /*2090*/  IMAD.MOV.U32 R90, RZ, RZ, R8 ;  /* 0x000000ffff5a7224 */ /* 0x000fe200078e0008 */
[----:B------:R-:W-:Y:S01]  /*20a0*/  SHF.R.S32.HI R123, RZ, 0x1f, R13 ;  /* 0x0000001fff7b7819 */ /* 0x000fe2000001140d */
[----:B0-----:R-:W-:-:S04]  /*20b0*/  IMAD.WIDE.U32 R10, R228, R30, R18 ;  /* 0x0000001ee40a7225 */ /* 0x001fc800078e0012 */
[----:B------:R-:W-:Y:S01]  /*20c0*/  IMAD R14, R20, R42, RZ ;  /* 0x0000002a140e7224 */ /* 0x000fe200078e02ff */
[----:B------:R-:W-:Y:S01]  /*20d0*/  MOV R96, R10 ;  /* 0x0000000a00607202 */ /* 0x000fe20000000f00 */
[----:B------:R-:W-:Y:S02]  /*20e0*/  IMAD.SHL.U32 R10, R36, 0x40, RZ ;  /* 0x00000040240a7824 */ /* 0x000fe400078e00ff */
[----:B------:R-:W-:Y:S01]  /*20f0*/  VIADD R137, R21, 0x8 ;  /* 0x0000000815897836 */ /* 0x000fe20000000000 */
[----:B------:R-:W-:Y:S01]  /*2100*/  SHF.L.U64.HI R21, R42, 0x7, R43 ;  /* 0x000000072a157819 */ /* 0x000fe2000001022b */
[----:B------:R-:W-:Y:S02]  /*2110*/  IMAD R13, R43, 0xe0, RZ ;  /* 0x000000e02b0d7824 */ /* 0x000fe400078e02ff */
[C---:B------:R-:W-:Y:S02]  /*2120*/  IMAD R29, R228.reuse, R43, R14 ;  /* 0x0000002be41d7224 */ /* 0x040fe400078e020e */
[----:B------:R-:W-:-:S04]  /*2130*/  IMAD.WIDE.U32 R134, R228, R42, R104 ;  /* 0x0000002ae4867225 */ /* 0x000fc800078e0068 */
[C---:B------:R-:W-:Y:S02]  /*2140*/  VIADD R43, R228.reuse, 0x40 ;  /* 0x00000040e42b7836 */ /* 0x040fe40000000000 */
[----:B------:R-:W-:Y:S02]  /*2150*/  VIADD R48, R228, 0x80 ;  /* 0x00000080e4307836 */ /* 0x000fe40000000000 */
[----:B------:R-:W-:Y:S01]  /*2160*/  IMAD.SHL.U32 R41, R41, 0x80, RZ ;  /* 0x0000008029297824 */ /* 0x000fe200078e00ff */
[----:B------:R-:W-:Y:S01]  /*2170*/  SHF.L.U32 R43, R43, 0x7, RZ ;  /* 0x000000072b2b7819 */ /* 0x000fe200000006ff */
[----:B------:R-:W-:Y:S02]  /*2180*/  IMAD.SHL.U32 R120, R15, 0x2, RZ ;  /* 0x000000020f787824 */ /* 0x000fe400078e00ff */
[----:B------:R-:W-:Y:S01]  /*2190*/  IMAD.SHL.U32 R48, R48, 0x80, RZ ;  /* 0x0000008030307824 */ /* 0x000fe200078e00ff */
[----:B------:R-:W-:Y:S01]  /*21a0*/  LOP3.LUT R43, R43, 0x380, RZ, 0xc0, !PT ;  /* 0x000003802b2b7812 */ /* 0x000fe200078ec0ff */
[----:B------:R-:W-:Y:S01]  /*21b0*/  IMAD.WIDE.U32 R98, R30, 0xe0, RZ ;  /* 0x000000e01e627825 */ /* 0x000fe200078e00ff */
[----:B------:R-:W-:-:S02]  /*21c0*/  LOP3.LUT R41, R41, 0x380, RZ, 0xc0, !PT ;  /* 0x0000038029297812 */ /* 0x000fc400078ec0ff */
[----:B------:R-:W-:Y:S01]  /*21d0*/  LOP3.LUT R48, R48, 0x380, RZ, 0xc0, !PT ;  /* 0x0000038030307812 */ /* 0x000fe200078ec0ff */
[----:B------:R-:W-:Y:S01]  /*21e0*/  IMAD.WIDE.U32 R102, R228, R42, R18 ;  /* 0x0000002ae4667225 */ /* 0x000fe200078e0012 */
[----:B------:R-:W-:Y:S02]  /*21f0*/  SHF.R.U32.HI R43, RZ, 0x3, R43 ;  /* 0x00000003ff2b7819 */ /* 0x000fe4000001162b */
[----:B------:R-:W-:Y:S01]  /*2200*/  SHF.R.U32.HI R142, RZ, 0x3, R41 ;  /* 0x00000003ff8e7819 */ /* 0x000fe20000011629 */
[----:B------:R-:W-:Y:S01]  /*2210*/  IMAD.WIDE.U32 R132, R42, 0xe0, RZ ;  /* 0x000000e02a847825 */ /* 0x000fe200078e00ff */
[----:B------:R-:W-:-:S03]  /*2220*/  SHF.R.U32.HI R143, RZ, 0x3, R48 ;  /* 0x00000003ff8f7819 */ /* 0x000fc60000011630 */
[----:B------:R-:W-:Y:S01]  /*2230*/  IMAD.IADD R13, R133, 0x1, R13 ;  /* 0x00000001850d7824 */ /* 0x000fe200078e020d */
[----:B--2---:R-:W-:Y:S02]  /*2240*/  SHF.R.S32.HI R3, RZ, 0x1f, R0 ;  /* 0x0000001fff037819 */ /* 0x004fe40000011400 */
[----:B------:R-:W-:Y:S02]  /*2250*/  SEL R7, R0, RZ, !P0 ;  /* 0x000000ff00077207 */ /* 0x000fe40004000000 */
[----:B------:R-:W-:Y:S02]  /*2260*/  SEL R3, R3, RZ, !P0 ;  /* 0x000000ff03037207 */ /* 0x000fe40004000000 */
[----:B------:R-:W-:Y:S01]  /*2270*/  IADD3 R100, P0, R228, R27, RZ ;  /* 0x0000001be4647210 */ /* 0x000fe20007f1e0ff */
[----:B------:R-:W-:-:S04]  /*2280*/  IMAD.WIDE.U32 R44, R7, UR6, R4 ;  /* 0x00000006072c7c25 */ /* 0x000fc8000f8e0004 */
[----:B------:R-:W-:Y:S02]  /*2290*/  IMAD R0, R3, UR6, RZ ;  /* 0x0000000603007c24 */ /* 0x000fe4000f8e02ff */
[C---:B------:R-:W-:Y:S02]  /*22a0*/  IMAD.X R101, R20.reuse, 0x1, R39, P0 ;  /* 0x0000000114657824 */ /* 0x040fe400000e0627 */
[----:B------:R-:W-:Y:S01]  /*22b0*/  IMAD R49, R7, UR7, R0 ;  /* 0x0000000707317c24 */ /* 0x000fe2000f8e0200 */
[----:B------:R-:W-:Y:S05]  /*22c0*/  @!P6 WARPSYNC.ALL ;  /* 0x000000000000e948 */ /* 0x000fea0003800000 */
[----:B------:R-:W-:Y:S01]  /*22d0*/  ULDC.64 UR4, c[0x0][0x330] ;  /* 0x0000cc0000047ab9 */ /* 0x000fe20000000a00 */
[----:B------:R-:W-:-:S02]  /*22e0*/  IMAD R0, R20, R36, RZ ;  /* 0x0000002414007224 */ /* 0x000fc400078e02ff */
[----:B------:R-:W-:-:S04]  /*22f0*/  IMAD.WIDE.U32 R4, R28, UR4, R18 ;  /* 0x000000041c047c25 */ /* 0x000fc8000f8e0012 */
[----:B------:R-:W-:Y:S01]  /*2300*/  IMAD R47, R28, UR5, R5 ;  /* 0x000000051c2f7c24 */ /* 0x000fe2000f8e0205 */
[----:B------:R-:W-:Y:S01]  /*2310*/  ULDC.64 UR4, c[0x0][0x338] ;  /* 0x0000ce0000047ab9 */ /* 0x000fe20000000a00 */
[----:B------:R-:W-:Y:S02]  /*2320*/  IMAD.MOV.U32 R46, RZ, RZ, R4 ;  /* 0x000000ffff2e7224 */ /* 0x000fe400078e0004 */
[----:B------:R-:W-:Y:S02]  /*2330*/  IMAD R3, R3, UR4, RZ ;  /* 0x0000000403037c24 */ /* 0x000fe4000f8e02ff */
[----:B------:R-:W-:Y:S02]  /*2340*/  IMAD R91, R228, R37, R0 ;  /* 0x00000025e45b7224 */ /* 0x000fe400078e0200 */
[----:B------:R-:W-:Y:S01]  /*2350*/  IMAD R109, R7, UR5, R3 ;  /* 0x00000005076d7c24 */ /* 0x000fe2000f8e0203 */
[----:B------:R-:W-:Y:S01]  /*2360*/  SEL R3, R15, RZ, P2 ;  /* 0x000000ff0f037207 */ /* 0x000fe20001000000 */
[----:B------:R-:W-:-:S02]  /*2370*/  IMAD R0, R20, R30, RZ ;  /* 0x0000001e14007224 */ /* 0x000fc400078e02ff */
[----:B------:R-:W-:Y:S01]  /*2380*/  IMAD.WIDE.U32 R46, R7, UR4, R46 ;  /* 0x00000004072e7c25 */ /* 0x000fe2000f8e002e */
[----:B-1----:R-:W-:Y:S01]  /*2390*/  IADD3 R28, R26, -0x80, RZ ;  /* 0xffffff801a1c7810 */ /* 0x002fe20007ffe0ff */
[----:B------:R-:W-:Y:S02]  /*23a0*/  ULDC UR4, c[0x0][0x2f4] ;  /* 0x0000bd0000047ab9 */ /* 0x000fe40000000800 */
[----:B------:R-:W-:-:S04]  /*23b0*/  IMAD.WIDE.U32 R6, R228, R30, R22 ;  /* 0x0000001ee4067225 */ /* 0x000fc800078e0016 */
[----:B------:R-:W-:Y:S02]  /*23c0*/  IMAD R97, R228, R31, R0 ;  /* 0x0000001fe4617224 */ /* 0x000fe400078e0200 */
[----:B------:R-:W-:Y:S02]  /*23d0*/  IMAD.IADD R3, R18, 0x1, R3 ;  /* 0x0000000112037824 */ /* 0x000fe400078e0203 */
[----:B------:R-:W-:Y:S01]  /*23e0*/  IMAD.WIDE.U32 R4, R228, R36, R22 ;  /* 0x00000024e4047225 */ /* 0x000fe200078e0016 */
[----:B------:R-:W-:Y:S02]  /*23f0*/  IADD3 R95, R7, R97, RZ ;  /* 0x00000061075f7210 */ /* 0x000fe40007ffe0ff */
[----:B-----5:R-:W-:Y:S01]  /*2400*/  SHF.R.S32.HI R7, RZ, 0x1f, R122 ;  /* 0x0000001fff077819 */ /* 0x020fe2000001147a */
[----:B------:R-:W-:Y:S01]  /*2410*/  IMAD.IADD R5, R5, 0x1, R91 ;  /* 0x0000000105057824 */ /* 0x000fe200078e025b */
[----:B------:R-:W-:Y:S01]  /*2420*/  SHF.R.S32.HI R8, RZ, 0x1f, R3 ;  /* 0x0000001fff087819 */ /* 0x000fe20000011403 */
[----:B------:R-:W-:Y:S01]  /*2430*/  IMAD.IADD R91, R91, 0x1, R9 ;  /* 0x000000015b5b7824 */ /* 0x000fe200078e0209 */
[----:B------:R-:W-:Y:S01]  /*2440*/  IADD3 R14, P0, R104, R134, RZ ;  /* 0x00000086680e7210 */ /* 0x000fe20007f1e0ff */
[----:B------:R-:W-:Y:S01]  /*2450*/  IMAD.IADD R97, R97, 0x1, R11 ;  /* 0x0000000161617824 */ /* 0x000fe200078e020b */
[----:B------:R-:W-:Y:S01]  /*2460*/  LEA.HI R38, R8, R3, RZ, 0x4 ;  /* 0x0000000308267211 */ /* 0x000fe200078f20ff */
[----:B------:R-:W-:Y:S01]  /*2470*/  IMAD R3, R7, R30, RZ ;  /* 0x0000001e07037224 */ /* 0x000fe200078e02ff */
[----:B------:R-:W-:Y:S01]  /*2480*/  SHF.L.U64.HI R11, R36, 0x7, R37 ;  /* 0x00000007240b7819 */ /* 0x000fe20000010225 */
[----:B------:R-:W-:Y:S01]  /*2490*/  IMAD.MOV.U32 R94, RZ, RZ, R6 ;  /* 0x000000ffff5e7224 */ /* 0x000fe200078e0006 */
[----:B------:R-:W-:Y:S01]  /*24a0*/  SHF.R.S32.HI R53, RZ, 0x1f, R28 ;  /* 0x0000001fff357819 */ /* 0x000fe2000001141c */
[----:B------:R-:W-:Y:S01]  /*24b0*/  IMAD R35, R122, R31, R3 ;  /* 0x0000001f7a237224 */ /* 0x000fe200078e0203 */
[C-C-:B------:R-:W-:Y:S01]  /*24c0*/  SHF.L.U64.HI R8, R30.reuse, 0x6, R31.reuse ;  /* 0x000000061e087819 */ /* 0x140fe2000001021f */
[----:B------:R-:W-:Y:S01]  /*24d0*/  IMAD.SHL.U32 R3, R229, 0x80, RZ ;  /* 0x00000080e5037824 */ /* 0x000fe200078e00ff */
[----:B------:R-:W-:Y:S01]  /*24e0*/  P2R R0, PR, RZ, 0x4 ;  /* 0x00000004ff007803 */ /* 0x000fe20000000000 */
[-C--:B------:R-:W-:Y:S01]  /*24f0*/  IMAD R6, R7, R36.reuse, RZ ;  /* 0x0000002407067224 */ /* 0x080fe200078e02ff */
[----:B------:R-:W-:Y:S01]  /*2500*/  SHF.L.U64.HI R7, R30, 0x7, R31 ;  /* 0x000000071e077819 */ /* 0x000fe2000001021f */
[----:B------:R-:W-:Y:S01]  /*2510*/  IMAD.SHL.U32 R9, R36, 0x80, RZ ;  /* 0x0000008024097824 */ /* 0x000fe200078e00ff */
[----:B------:R-:W-:Y:S01]  /*2520*/  LOP3.LUT R3, R3, 0x380, RZ, 0xc0, !PT ;  /* 0x0000038003037812 */ /* 0x000fe200078ec0ff */
[----:B------:R-:W-:-:S04]  /*2530*/  IMAD.WIDE.U32 R88, R122, R36, R4 ;  /* 0x000000247a587225 */ /* 0x000fc800078e0004 */
[----:B------:R-:W-:Y:S01]  /*2540*/  IMAD.WIDE.U32 R90, R122, R36, R90 ;  /* 0x000000247a5a7225 */ /* 0x000fe200078e005a */
[----:B------:R-:W-:Y:S02]  /*2550*/  IADD3 R36, R228, 0x40, RZ ;  /* 0x00000040e4247810 */ /* 0x000fe40007ffe0ff */
[----:B------:R-:W-:Y:S01]  /*2560*/  SHF.R.U32.HI R20, RZ, 0x3, R3 ;  /* 0x00000003ff147819 */ /* 0x000fe20000011603 */
[----:B------:R-:W-:Y:S02]  /*2570*/  IMAD.IADD R15, R29, 0x1, R135 ;  /* 0x000000011d0f7824 */ /* 0x000fe400078e0287 */
[----:B------:R-:W-:Y:S01]  /*2580*/  IMAD.SHL.U32 R36, R36, 0x80, RZ ;  /* 0x0000008024247824 */ /* 0x000fe200078e00ff */
[----:B------:R-:W-:Y:S01]  /*2590*/  LOP3.LUT R27, R3, 0x30, R18, 0xf8, !PT ;  /* 0x00000030031b7812 */ /* 0x000fe200078ef812 */
[----:B------:R-:W-:Y:S02]  /*25a0*/  IMAD R33, R122, R37, R6 ;  /* 0x000000257a217224 */ /* 0x000fe400078e0206 */
[----:B------:R-:W-:Y:S01]  /*25b0*/  IMAD.SHL.U32 R6, R30, 0x40, RZ ;  /* 0x000000401e067824 */ /* 0x000fe200078e00ff */
[----:B------:R-:W-:Y:S01]  /*25c0*/  LOP3.LUT R36, R36, 0x380, RZ, 0xc0, !PT ;  /* 0x0000038024247812 */ /* 0x000fe200078ec0ff */
[----:B------:R-:W-:-:S02]  /*25d0*/  IMAD.SHL.U32 R5, R30, 0x80, RZ ;  /* 0x000000801e057824 */ /* 0x000fc400078e00ff */
[----:B------:R-:W-:Y:S01]  /*25e0*/  IMAD.WIDE.U32 R94, R122, R30, R94 ;  /* 0x0000001e7a5e7225 */ /* 0x000fe200078e005e */
[----:B------:R-:W-:-:S03]  /*25f0*/  LEA.HI R53, R53, R28, RZ, 0x5 ;  /* 0x0000001c35357211 */ /* 0x000fc600078f28ff */
[----:B------:R-:W-:Y:S01]  /*2600*/  IMAD.WIDE.U32 R96, R122, R30, R96 ;  /* 0x0000001e7a607225 */ /* 0x000fe200078e0060 */
[----:B------:R-:W-:-:S03]  /*2610*/  LOP3.LUT R30, R27, R20, RZ, 0x3c, !PT ;  /* 0x000000141b1e7212 */ /* 0x000fc600078e3cff */
[----:B------:R-:W-:Y:S01]  /*2620*/  IMAD.X R26, R15, 0x1, R105, P0 ;  /* 0x000000010f1a7824 */ /* 0x000fe200000e0669 */
[----:B------:R-:W-:Y:S01]  /*2630*/  IADD3 R27, P0, R14, R104, RZ ;  /* 0x000000680e1b7210 */ /* 0x000fe20007f1e0ff */
[----:B------:R-:W-:Y:S02]  /*2640*/  IMAD R37, R37, 0xe0, RZ ;  /* 0x000000e025257824 */ /* 0x000fe400078e02ff */
[----:B------:R-:W-:Y:S01]  /*2650*/  IMAD R31, R31, 0xe0, RZ ;  /* 0x000000e01f1f7824 */ /* 0x000fe200078e02ff */
[--C-:B------:R-:W-:Y:S01]  /*2660*/  LOP3.LUT R40, R36, 0x70, R38.reuse, 0xf8, !PT ;  /* 0x0000007024287812 */ /* 0x100fe200078ef826 */
[----:B------:R-:W-:Y:S01]  /*2670*/  IMAD.IADD R112, R93, 0x1, R37 ;  /* 0x000000015d707824 */ /* 0x000fe200078e0225 */
[--C-:B------:R-:W-:Y:S01]  /*2680*/  LOP3.LUT R41, R41, 0x70, R38.reuse, 0xf8, !PT ;  /* 0x0000007029297812 */ /* 0x100fe200078ef826 */
[----:B------:R-:W-:Y:S01]  /*2690*/  IMAD.IADD R28, R99, 0x1, R31 ;  /* 0x00000001631c7824 */ /* 0x000fe200078e021f */
[--C-:B------:R-:W-:Y:S01]  /*26a0*/  LOP3.LUT R39, R3, 0x70, R38.reuse, 0xf8, !PT ;  /* 0x0000007003277812 */ /* 0x100fe200078ef826 */
[----:B------:R-:W-:Y:S01]  /*26b0*/  IMAD.SHL.U32 R53, R53, 0x20, RZ ;  /* 0x0000002035357824 */ /* 0x000fe200078e00ff */
[--C-:B------:R-:W-:Y:S01]  /*26c0*/  LOP3.LUT R48, R48, 0x70, R38.reuse, 0xf8, !PT ;  /* 0x0000007030307812 */ /* 0x100fe200078ef826 */
[----:B------:R-:W-:Y:S01]  /*26d0*/  IMAD.X R31, R26, 0x1, R105, P0 ;  /* 0x000000011a1f7824 */ /* 0x000fe200000e0669 */
[----:B------:R-:W-:Y:S01]  /*26e0*/  SHF.R.S32.HI R36, RZ, 0x4, R38 ;  /* 0x00000004ff247819 */ /* 0x000fe20000011426 */
[----:B------:R-:W-:Y:S01]  /*26f0*/  VIADD R4, R18, 0x40 ;  /* 0x0000004012047836 */ /* 0x000fe20000000000 */
[----:B------:R-:W-:-:S02]  /*2700*/  LOP3.LUT R37, R38, 0xfffffff0, RZ, 0xc0, !PT ;  /* 0xfffffff026257812 */ /* 0x000fc400078ec0ff */
[----:B------:R-:W-:Y:S02]  /*2710*/  IADD3 R29, R103, R29, RZ ;  /* 0x0000001d671d7210 */ /* 0x000fe40007ffe0ff */
[----:B------:R-:W-:Y:S01]  /*2720*/  LOP3.LUT R115, R40, R43, RZ, 0x3c, !PT ;  /* 0x0000002b28737212 */ /* 0x000fe200078e3cff */
[----:B------:R-:W-:Y:S01]  /*2730*/  IMAD.IADD R40, R45, 0x1, R49 ;  /* 0x000000012d287824 */ /* 0x000fe200078e0231 */
[C---:B------:R-:W-:Y:S02]  /*2740*/  IADD3 R38, P0, R44.reuse, R102, RZ ;  /* 0x000000662c267210 */ /* 0x040fe40007f1e0ff */
[----:B------:R-:W-:Y:S02]  /*2750*/  LOP3.LUT R113, R41, R142, RZ, 0x3c, !PT ;  /* 0x0000008e29717212 */ /* 0x000fe400078e3cff */
[----:B------:R-:W-:Y:S01]  /*2760*/  IADD3 R41, P1, R44, 0x40, RZ ;  /* 0x000000402c297810 */ /* 0x000fe20007f3e0ff */
[----:B------:R-:W-:Y:S01]  /*2770*/  IMAD.X R106, R29, 0x1, R40, P0 ;  /* 0x000000011d6a7824 */ /* 0x000fe200000e0628 */
[----:B------:R-:W-:-:S02]  /*2780*/  LOP3.LUT R53, R53, 0xfffffc00, RZ, 0xc0, !PT ;  /* 0xfffffc0035357812 */ /* 0x000fc400078ec0ff */
[----:B------:R-:W-:Y:S02]  /*2790*/  LOP3.LUT R116, R39, R20, RZ, 0x3c, !PT ;  /* 0x0000001427747212 */ /* 0x000fe400078e3cff */
[----:B------:R-:W-:Y:S02]  /*27a0*/  LOP3.LUT R48, R48, R143, RZ, 0x3c, !PT ;  /* 0x0000008f30307212 */ /* 0x000fe400078e3cff */
[----:B------:R-:W-:Y:S01]  /*27b0*/  IADD3 R43, P2, R38, 0x40, RZ ;  /* 0x00000040262b7810 */ /* 0x000fe20007f5e0ff */
[----:B------:R-:W-:Y:S01]  /*27c0*/  IMAD.IADD R32, R89, 0x1, R33 ;  /* 0x0000000159207824 */ /* 0x000fe200078e0221 */
[----:B------:R-:W-:Y:S01]  /*27d0*/  SHF.R.S32.HI R39, RZ, 0x1f, R37 ;  /* 0x0000001fff277819 */ /* 0x000fe20000011425 */
[----:B------:R-:W-:Y:S01]  /*27e0*/  IMAD.IADD R34, R95, 0x1, R35 ;  /* 0x000000015f227824 */ /* 0x000fe200078e0223 */
[----:B------:R-:W-:Y:S01]  /*27f0*/  ISETP.GE.AND P0, PT, R18, UR4, PT ;  /* 0x0000000412007c0c */ /* 0x000fe2000bf06270 */
[----:B------:R-:W-:Y:S01]  /*2800*/  IMAD.X R107, RZ, RZ, R40, P1 ;  /* 0x000000ffff6b7224 */ /* 0x000fe200008e0628 */
[----:B------:R-:W-:Y:S01]  /*2810*/  ISETP.GE.AND P1, PT, R4, UR4, PT ;  /* 0x0000000404007c0c */ /* 0x000fe2000bf26270 */
[----:B------:R-:W-:Y:S01]  /*2820*/  IMAD.IADD R30, R53, 0x1, R30 ;  /* 0x00000001351e7824 */ /* 0x000fe200078e021e */
[----:B------:R-:W-:Y:S01]  /*2830*/  IADD3 R115, R52, R115, RZ ;  /* 0x0000007334737210 */ /* 0x000fe20007ffe0ff */
[----:B------:R-:W-:-:S02]  /*2840*/  IMAD.IADD R33, R33, 0x1, R91 ;  /* 0x0000000121217824 */ /* 0x000fc400078e025b */
[----:B------:R-:W-:Y:S02]  /*2850*/  IMAD.IADD R35, R35, 0x1, R97 ;  /* 0x0000000123237824 */ /* 0x000fe400078e0261 */
[----:B------:R-:W-:Y:S02]  /*2860*/  IMAD.IADD R116, R53, 0x1, R116 ;  /* 0x0000000135747824 */ /* 0x000fe400078e0274 */
[----:B---3--:R-:W-:Y:S02]  /*2870*/  IMAD.IADD R114, R51, 0x1, R48 ;  /* 0x0000000133727824 */ /* 0x008fe400078e0230 */
[----:B----4-:R-:W-:Y:S02]  /*2880*/  IMAD.IADD R113, R50, 0x1, R113 ;  /* 0x0000000132717824 */ /* 0x010fe400078e0271 */
[----:B------:R-:W-:Y:S02]  /*2890*/  IMAD.X R108, RZ, RZ, R106, P2 ;  /* 0x000000ffff6c7224 */ /* 0x000fe400010e066a */
[----:B------:R-:W-:Y:S01]  /*28a0*/  IMAD.IADD R109, R47, 0x1, R109 ;  /* 0x000000012f6d7824 */ /* 0x000fe200078e026d */
[----:B------:R-:W-:Y:S06]  /*28b0*/  @!P6 BAR.SYNC.DEFER_BLOCKING 0x9, 0x100 ;  /* 0x024400000000eb1d */ /* 0x000fec0000010000 */
.L_x_426:
[----:B------:R-:W0:Y:S01]  /*28c0*/  LDC R128, c[0x0][0x3f4] ;  /* 0x0000fd00ff807b82 */ /* 0x000e220000000800 */
[----:B------:R-:W-:Y:S01]  /*28d0*/  IADD3 R25, R25, -0x1, RZ ;  /* 0xffffffff19197810 */ /* 0x000fe20007ffe0ff */
[----:B------:R-:W-:Y:S01]  /*28e0*/  IMAD R117, R17, 0x7000, R30 ;  /* 0x0000700011757824 */ /* 0x000fe200078e021e */
[----:B------:R-:W-:Y:S05]  /*28f0*/  YIELD ;  /* 0x0000000000007946 */ /* 0x000fea0003800000 */
[----:B------:R-:W-:Y:S01]  /*2900*/  ISETP.GT.AND P3, PT, R25, R24, PT ;  /* 0x000000181900720c */ /* 0x000fe20003f64270 */
[----:B------:R-:W-:Y:S01]  /*2910*/  BSSY B0, `(.L_x_343) ;  /* 0x0000933000007945 */ /* 0x000fe20003800000 */
[----:B------:R-:W-:-:S02]  /*2920*/  IMAD.IADD R118, R16, 0x1, R117 ;  /* 0x0000000110767824 */ /* 0x000fc400078e0275 */
[----:B------:R-:W-:Y:S02]  /*2930*/  P2R R111, PR, RZ, 0x8 ;  /* 0x00000008ff6f7803 */ /* 0x000fe40000000000 */
[----:B0-----:R-:W-:-:S13]  /*2940*/  ISETP.GE.AND P2, PT, R128, 0x1, PT ;  /* 0x000000018000780c */ /* 0x001fda0003f46270 */
[----:B------:R-:W-:Y:S05]  /*2950*/  @!P2 BRA `(.L_x_344) ;  /* 0x0000008c000ca947 */ /* 0x000fea0003800000 */
[----:B------:R-:W-:Y:S01]  /*2960*/  ULDC.U8 UR4, c[0x0][0x410] ;  /* 0x0001040000047ab9 */ /* 0x000fe20000000000 */
[----:B------:R-:W-:Y:S01]  /*2970*/  SHF.R.S32.HI R49, RZ, 0x1f, R25 ;  /* 0x0000001fff317819 */ /* 0x000fe20000011419 */
[-C--:B------:R-:W-:Y:S01]  /*2980*/  IMAD R48, R13, R25.reuse, RZ ;  /* 0x000000190d307224 */ /* 0x080fe200078e02ff */
[----:B------:R-:W-:Y:S01]  /*2990*/  ISETP.NE.AND P2, PT, RZ, UR4, PT ;  /* 0x00000004ff007c0c */ /* 0x000fe2000bf45270 */
[-C--:B------:R-:W-:Y:S02]  /*29a0*/  IMAD R50, R112, R25.reuse, RZ ;  /* 0x0000001970327224 */ /* 0x080fe400078e02ff */
[----:B------:R-:W-:Y:S02]  /*29b0*/  IMAD R51, R28, R25, RZ ;  /* 0x000000191c337224 */ /* 0x000fe400078e02ff */
[C---:B------:R-:W-:Y:S02]  /*29c0*/  IMAD R129, R49.reuse, R132, R48 ;  /* 0x0000008431817224 */ /* 0x040fe400078e0230 */
[----:B------:R-:W-:-:S02]  /*29d0*/  IMAD R145, R49, R92, R50 ;  /* 0x0000005c31917224 */ /* 0x000fc400078e0232 */
[----:B------:R-:W-:Y:S02]  /*29e0*/  IMAD R139, R49, R98, R51 ;  /* 0x00000062318b7224 */ /* 0x000fe400078e0233 */
[----:B------:R-:W-:Y:S02]  /*29f0*/  IMAD R119, R25, -0xe0, R2 ;  /* 0xffffff2019777824 */ /* 0x000fe400078e0202 */
[----:B------:R-:W-:-:S03]  /*2a00*/  IMAD.WIDE.U32 R126, R132, R25, RZ ;  /* 0x00000019847e7225 */ /* 0x000fc600078e00ff */
[----:B------:R-:W-:Y:S01]  /*2a10*/  VIMNMX R119, R119, 0xe0, PT ;  /* 0x000000e077777848 */ /* 0x000fe20003fe0100 */
[----:B------:R-:W-:-:S04]  /*2a20*/  IMAD.WIDE.U32 R48, R92, R25, RZ ;  /* 0x000000195c307225 */ /* 0x000fc800078e00ff */
[----:B------:R-:W-:-:S04]  /*2a30*/  IMAD.WIDE.U32 R50, R98, R25, RZ ;  /* 0x0000001962327225 */ /* 0x000fc800078e00ff */
[----:B------:R-:W-:Y:S02]  /*2a40*/  IMAD.IADD R129, R127, 0x1, R129 ;  /* 0x000000017f817824 */ /* 0x000fe400078e0281 */
[----:B------:R-:W-:Y:S02]  /*2a50*/  IMAD.IADD R145, R49, 0x1, R145 ;  /* 0x0000000131917824 */ /* 0x000fe400078e0291 */
[----:B------:R-:W-:Y:S01]  /*2a60*/  IMAD.IADD R139, R51, 0x1, R139 ;  /* 0x00000001338b7824 */ /* 0x000fe200078e028b */
[----:B------:R-:W-:Y:S06]  /*2a70*/  @!P2 BRA `(.L_x_345) ;  /* 0x00000044001ca947 */ /* 0x000fec0003800000 */
[----:B------:R-:W-:Y:S01]  /*2a80*/  ISETP.GE.AND P2, PT, R228, R119, PT ;  /* 0x00000077e400720c */ /* 0x000fe20003f46270 */
[----:B------:R-:W-:Y:S01]  /*2a90*/  BSSY B1, `(.L_x_346) ;  /* 0x0000022000017945 */ /* 0x000fe20003800000 */
        /* <DEDUP_REMOVED lines=15> */
[----:B------:R-:W-:Y:S01]  /*2b90*/  CS2R R82, SRZ ;  /* 0x0000000000527805 */ /* 0x000fe2000001ff00 */
[----:B------:R-:W-:Y:S06]  /*2ba0*/  @P2 BRA `(.L_x_347) ;  /* 0x0000000000402947 */ /* 0x000fec0003800000 */
[----:B------:R-:W-:Y:S01]  /*2bb0*/  ULDC.64 UR4, c[0x0][0x3e8] ;  /* 0x0000fa0000047ab9 */ /* 0x000fe20000000a00 */
[----:B------:R-:W-:Y:S02]  /*2bc0*/  CS2R R80, SRZ ;  /* 0x0000000000507805 */ /* 0x000fe4000001ff00 */
[----:B------:R-:W-:Y:S02]  /*2bd0*/  IADD3 R84, P3, P4, R88, UR4, R48 ;  /* 0x0000000458547c10 */ /* 0x000fe4000fc7e030 */
[----:B------:R-:W-:Y:S02]  /*2be0*/  CS2R R82, SRZ ;  /* 0x0000000000527805 */ /* 0x000fe4000001ff00 */
[----:B------:R-:W-:Y:S01]  /*2bf0*/  IADD3.X R85, R32, UR5, R145, P3, P4 ;  /* 0x0000000520557c10 */ /* 0x000fe20009fe8491 */
[----:B------:R-:W-:Y:S02]  /*2c00*/  ULDC.64 UR4, c[0x0][0x400] ;  /* 0x0001000000047ab9 */ /* 0x000fe40000000a00 */
[----:B------:R-:W-:-:S04]  /*2c10*/  IADD3 R86, P3, P4, R94, UR4, R50 ;  /* 0x000000045e567c10 */ /* 0x000fc8000fc7e032 */
[----:B------:R-:W-:Y:S02]  /*2c20*/  IADD3.X R87, R34, UR5, R139, P3, P4 ;  /* 0x0000000522577c10 */ /* 0x000fe40009fe848b */
[----:B------:R-:W-:Y:S02]  /*2c30*/  ISETP.GE.AND P3, PT, R22, R128, PT ;  /* 0x000000801600720c */ /* 0x000fe40003f66270 */
[----:B------:R-:W-:Y:S02]  /*2c40*/  CS2R R76, SRZ ;  /* 0x00000000004c7805 */ /* 0x000fe4000001ff00 */
[----:B------:R-:W-:-:S09]  /*2c50*/  CS2R R78, SRZ ;  /* 0x00000000004e7805 */ /* 0x000fd2000001ff00 */
[----:B------:R0:W5:Y:S04]  /*2c60*/  @!P3 LDG.E.64 R80, desc[UR60][R84.64] ;  /* 0x0000003c5450b981 */ /* 0x000168000c1e1b00 */
[----:B------:R0:W5:Y:S01]  /*2c70*/  @!P3 LDG.E.64 R82, desc[UR60][R86.64] ;  /* 0x0000003c5652b981 */ /* 0x000162000c1e1b00 */
[----:B------:R-:W-:-:S13]  /*2c80*/  ISETP.GE.AND P3, PT, R230, R128, PT ;  /* 0x00000080e600720c */ /* 0x000fda0003f66270 */
[----:B------:R0:W5:Y:S04]  /*2c90*/  @!P3 LDG.E.64 R76, desc[UR60][R84.64+0x20] ;  /* 0x0000203c544cb981 */ /* 0x000168000c1e1b00 */
[----:B------:R0:W5:Y:S02]  /*2ca0*/  @!P3 LDG.E.64 R78, desc[UR60][R86.64+0x20] ;  /* 0x0000203c564eb981 */ /* 0x000164000c1e1b00 */
.L_x_347:
[----:B------:R-:W-:Y:S05]  /*2cb0*/  BSYNC B1 ;  /* 0x0000000000017941 */ /* 0x000fea0003800000 */
.L_x_346:
[----:B0-----:R-:W-:Y:S01]  /*2cc0*/  IADD3 R84, R228, 0x40, RZ ;  /* 0x00000040e4547810 */ /* 0x001fe20007ffe0ff */
[----:B------:R-:W-:Y:S01]  /*2cd0*/  BSSY B1, `(.L_x_348) ;  /* 0x0000019000017945 */ /* 0x000fe20003800000 */
[----:B-----5:R-:W-:Y:S02]  /*2ce0*/  IMAD.MOV.U32 R138, RZ, RZ, R76 ;  /* 0x000000ffff8a7224 */ /* 0x020fe400078e004c */
[----:B------:R-:W-:Y:S01]  /*2cf0*/  ISETP.GE.AND P3, PT, R84, R119, PT ;  /* 0x000000775400720c */ /* 0x000fe20003f66270 */
[----:B------:R-:W-:-:S12]  /*2d00*/  IMAD.MOV.U32 R153, RZ, RZ, R80 ;  /* 0x000000ffff997224 */ /* 0x000fd800078e0050 */
[----:B------:R-:W-:Y:S05]  /*2d10*/  @P3 BRA `(.L_x_349) ;  /* 0x0000000000503947 */ /* 0x000fea0003800000 */
[----:B------:R-:W-:Y:S01]  /*2d20*/  IADD3 R84, P4, P5, R88, R48, R10 ;  /* 0x0000003058547210 */ /* 0x000fe20007d9e00a */
[----:B------:R-:W-:Y:S01]  /*2d30*/  ULDC.64 UR4, c[0x0][0x3e8] ;  /* 0x0000fa0000047ab9 */ /* 0x000fe20000000a00 */
[----:B------:R-:W-:Y:S02]  /*2d40*/  CS2R R72, SRZ ;  /* 0x0000000000487805 */ /* 0x000fe4000001ff00 */
[----:B------:R-:W-:Y:S02]  /*2d50*/  CS2R R74, SRZ ;  /* 0x00000000004a7805 */ /* 0x000fe4000001ff00 */
[----:B------:R-:W-:Y:S02]  /*2d60*/  IADD3.X R69, R32, R145, R12, P4, P5 ;  /* 0x0000009120457210 */ /* 0x000fe400027ea40c */
[----:B------:R-:W-:-:S04]  /*2d70*/  IADD3 R86, P4, P5, R94, R50, R6 ;  /* 0x000000325e567210 */ /* 0x000fc80007d9e006 */
[----:B------:R-:W-:Y:S02]  /*2d80*/  IADD3.X R68, R34, R139, R8, P4, P5 ;  /* 0x0000008b22447210 */ /* 0x000fe400027ea408 */
[----:B------:R-:W-:-:S04]  /*2d90*/  IADD3 R84, P4, R84, UR4, RZ ;  /* 0x0000000454547c10 */ /* 0x000fc8000ff9e0ff */
[----:B------:R-:W-:Y:S01]  /*2da0*/  IADD3.X R85, R69, UR5, RZ, P4, !PT ;  /* 0x0000000545557c10 */ /* 0x000fe2000a7fe4ff */
[----:B------:R-:W-:Y:S02]  /*2db0*/  ULDC.64 UR4, c[0x0][0x400] ;  /* 0x0001000000047ab9 */ /* 0x000fe40000000a00 */
[----:B------:R-:W-:-:S04]  /*2dc0*/  IADD3 R86, P4, R86, UR4, RZ ;  /* 0x0000000456567c10 */ /* 0x000fc8000ff9e0ff */
[----:B------:R-:W-:Y:S02]  /*2dd0*/  IADD3.X R87, R68, UR5, RZ, P4, !PT ;  /* 0x0000000544577c10 */ /* 0x000fe4000a7fe4ff */
        /* <DEDUP_REMOVED lines=8> */
.L_x_349:
[----:B------:R-:W-:Y:S05]  /*2e60*/  BSYNC B1 ;  /* 0x0000000000017941 */ /* 0x000fea0003800000 */
.L_x_348:
[----:B0-----:R-:W-:Y:S01]  /*2e70*/  VIADD R84, R228, 0x80 ;  /* 0x00000080e4547836 */ /* 0x001fe20000000000 */
[----:B------:R-:W-:Y:S04]  /*2e80*/  BSSY B1, `(.L_x_350) ;  /* 0x0000018000017945 */ /* 0x000fe80003800000 */
[----:B------:R-:W-:-:S04]  /*2e90*/  ISETP.GE.AND P4, PT, R84, R119, PT ;  /* 0x000000775400720c */ /* 0x000fc80003f86270 */
[----:B------:R-:W-:-:S09]  /*2ea0*/  P2R R146, PR, RZ, 0x10 ;  /* 0x00000010ff927803 */ /* 0x000fd20000000000 */
        /* <DEDUP_REMOVED lines=21> */
.L_x_351:
[----:B------:R-:W-:Y:S05]  /*3000*/  BSYNC B1 ;  /* 0x0000000000017941 */ /* 0x000fea0003800000 */
.L_x_350:
[----:B0-----:R-:W-:Y:S01]  /*3010*/  VIADD R84, R228, 0xc0 ;  /* 0x000000c0e4547836 */ /* 0x001fe20000000000 */
[----:B------:R-:W-:Y:S04]  /*3020*/  BSSY B1, `(.L_x_352) ;  /* 0x000001d000017945 */ /* 0x000fe80003800000 */
[----:B------:R-:W-:-:S13]  /*3030*/  ISETP.GE.AND P4, PT, R84, R119, PT ;  /* 0x000000775400720c */ /* 0x000fda0003f86270 */
[----:B------:R-:W-:Y:S05]  /*3040*/  @P4 BRA `(.L_x_353) ;  /* 0x0000000000684947 */ /* 0x000fea0003800000 */
[----:B------:R-:W0:Y:S01]  /*3050*/  LDC.64 R52, c[0x0][0x3f8] ;  /* 0x0000fe00ff347b82 */ /* 0x000e220000000a00 */
[----:B------:R-:W-:Y:S01]  /*3060*/  MOV R49, R145 ;  /* 0x0000009100317202 */ /* 0x000fe20000000f00 */
[----:B------:R-:W-:Y:S01]  /*3070*/  ULDC.64 UR4, c[0x0][0x3e8] ;  /* 0x0000fa0000047ab9 */ /* 0x000fe20000000a00 */
[----:B------:R-:W-:Y:S01]  /*3080*/  IMAD.MOV.U32 R51, RZ, RZ, R139 ;  /* 0x000000ffff337224 */ /* 0x000fe200078e008b */
[----:B------:R-:W-:Y:S02]  /*3090*/  CS2R R56, SRZ ;  /* 0x0000000000387805 */ /* 0x000fe4000001ff00 */
[----:B------:R-:W-:Y:S01]  /*30a0*/  CS2R R58, SRZ ;  /* 0x00000000003a7805 */ /* 0x000fe2000001ff00 */
[----:B0-----:R-:W-:Y:S02]  /*30b0*/  IMAD R53, R53, 0xc0, RZ ;  /* 0x000000c035357824 */ /* 0x001fe400078e02ff */
[----:B------:R-:W-:-:S04]  /*30c0*/  IMAD.WIDE.U32 R48, R52, 0xc0, R48 ;  /* 0x000000c034307825 */ /* 0x000fc800078e0030 */
[----:B------:R-:W-:Y:S01]  /*30d0*/  IMAD.IADD R49, R49, 0x1, R53 ;  /* 0x0000000131317824 */ /* 0x000fe200078e0235 */
[----:B------:R-:W-:Y:S01]  /*30e0*/  IADD3 R48, P5, P6, R88, UR4, R48 ;  /* 0x0000000458307c10 */ /* 0x000fe2000febe030 */
[----:B------:R-:W0:Y:S03]  /*30f0*/  LDC.64 R52, c[0x0][0x408] ;  /* 0x00010200ff347b82 */ /* 0x000e260000000a00 */
[----:B------:R-:W-:Y:S01]  /*3100*/  IADD3.X R49, R32, UR5, R49, P5, P6 ;  /* 0x0000000520317c10 */ /* 0x000fe2000afec431 */
[----:B------:R-:W-:Y:S01]  /*3110*/  ULDC.64 UR4, c[0x0][0x400] ;  /* 0x0001000000047ab9 */ /* 0x000fe20000000a00 */
[----:B0-----:R-:W-:-:S04]  /*3120*/  IMAD.WIDE.U32 R50, R52, 0xc0, R50 ;  /* 0x000000c034327825 */ /* 0x001fc800078e0032 */
[----:B------:R-:W-:Y:S01]  /*3130*/  IMAD R53, R53, 0xc0, RZ ;  /* 0x000000c035357824 */ /* 0x000fe200078e02ff */
[----:B------:R-:W-:-:S03]  /*3140*/  IADD3 R50, P5, P6, R94, UR4, R50 ;  /* 0x000000045e327c10 */ /* 0x000fc6000febe032 */
[----:B------:R-:W-:-:S05]  /*3150*/  IMAD.IADD R51, R51, 0x1, R53 ;  /* 0x0000000133337824 */ /* 0x000fca00078e0235 */
        /* <DEDUP_REMOVED lines=9> */
.L_x_353:
[----:B------:R-:W-:Y:S05]  /*31f0*/  BSYNC B1 ;  /* 0x0000000000017941 */ /* 0x000fea0003800000 */
.L_x_352:
[----:B------:R-:W-:Y:S01]  /*3200*/  ISETP.NE.AND P5, PT, R232, 0x3, PT ;  /* 0x00000003e800780c */ /* 0x000fe20003fa5270 */
[----:B------:R-:W-:Y:S01]  /*3210*/  IMAD.MOV.U32 R156, RZ, RZ, R78 ;  /* 0x000000ffff9c7224 */ /* 0x000fe200078e004e */
[----:B------:R-:W-:Y:S01]  /*3220*/  MOV R157, R82 ;  /* 0x00000052009d7202 */ /* 0x000fe20000000f00 */
[----:B-----5:R-:W-:Y:S01]  /*3230*/  IMAD.MOV.U32 R148, RZ, RZ, R68 ;  /* 0x000000ffff947224 */ /* 0x020fe200078e0044 */
[----:B------:R-:W-:Y:S01]  /*3240*/  MOV R139, R60 ;  /* 0x0000003c008b7202 */ /* 0x000fe20000000f00 */
[----:B------:R-:W-:Y:S01]  /*3250*/  IMAD.MOV.U32 R151, RZ, RZ, R72 ;  /* 0x000000ffff977224 */ /* 0x000fe200078e0048 */
[----:B------:R-:W-:Y:S01]  /*3260*/  MOV R87, R56 ;  /* 0x0000003800577202 */ /* 0x000fe20000000f00 */
[----:B------:R-:W-:Y:S02]  /*3270*/  IMAD.MOV.U32 R149, RZ, RZ, R70 ;  /* 0x000000ffff957224 */ /* 0x000fe400078e0046 */
[----:B------:R-:W-:Y:S02]  /*3280*/  IMAD.MOV.U32 R150, RZ, RZ, R74 ;  /* 0x000000ffff967224 */ /* 0x000fe400078e004a */
[----:B------:R-:W-:-:S02]  /*3290*/  IMAD.MOV.U32 R145, RZ, RZ, R64 ;  /* 0x000000ffff917224 */ /* 0x000fc400078e0040 */
[----:B------:R-:W-:Y:S02]  /*32a0*/  IMAD.MOV.U32 R144, RZ, RZ, R62 ;  /* 0x000000ffff907224 */ /* 0x000fe400078e003e */
[----:B------:R-:W-:Y:S02]  /*32b0*/  IMAD.MOV.U32 R147, RZ, RZ, R66 ;  /* 0x000000ffff937224 */ /* 0x000fe400078e0042 */
[----:B------:R-:W-:Y:S02]  /*32c0*/  IMAD.MOV.U32 R84, RZ, RZ, R52 ;  /* 0x000000ffff547224 */ /* 0x000fe400078e0034 */
[----:B------:R-:W-:Y:S02]  /*32d0*/  IMAD.MOV.U32 R85, RZ, RZ, R54 ;  /* 0x000000ffff557224 */ /* 0x000fe400078e0036 */
[----:B------:R-:W-:Y:S01]  /*32e0*/  IMAD.MOV.U32 R86, RZ, RZ, R58 ;  /* 0x000000ffff567224 */ /* 0x000fe200078e003a */
[----:B------:R-:W-:Y:S06]  /*32f0*/  @!P5 BRA `(.L_x_354) ;  /* 0x000000000004d947 */ /* 0x000fec0003800000 */
[----:B------:R-:W-:Y:S01]  /*3300*/  BPT.TRAP 0x1 ;  /* 0x000000040000795c */ /* 0x000fe20000300000 */
.L_x_354:
[----:B------:R-:W-:Y:S01]  /*3310*/  IMAD R110, R17, 0x8, R16 ;  /* 0x00000008116e7824 */ /* 0x000fe200078e0210 */
[----:B------:R-:W-:Y:S01]  /*3320*/  SHF.L.U32 R130, R231, 0x1f, RZ ;  /* 0x0000001fe7827819 */ /* 0x000fe200000006ff */
[----:B------:R-:W-:Y:S03]  /*3330*/  BSSY B1, `(.L_x_355) ;  /* 0x0000003000017945 */ /* 0x000fe60003800000 */
[----:B------:R-:W1:Y:S02]  /*3340*/  SYNCS.PHASECHK.TRANS64.TRYWAIT P6, [R110+URZ+0x2e890], R130 ;  /* 0x02e890826e0075a7 */ /* 0x000e6400080c017f */
[----:B-1----:R-:W-:Y:S05]  /*3350*/  @!P6 BRA `(.L_x_356) ;  /* 0x0000023800e8e947 */ /* 0x002fea0003800000 */
.L_x_643:
[----:B------:R-:W-:Y:S05]  /*3360*/  BSYNC B1 ;  /* 0x0000000000017941 */ /* 0x000fea0003800000 */
.L_x_355:
[----:B------:R-:W-:Y:S01]  /*3370*/  BSSY B1, `(.L_x_357) ;  /* 0x00000ed000017945 */ /* 0x000fe20003800000 */
[----:B------:R-:W-:-:S03]  /*3380*/  IMAD R152, R17, 0x7000, R30 ;  /* 0x0000700011987824 */ /* 0x000fc600078e021e */
[----:B------:R-:W-:Y:S05]  /*3390*/  @P2 BRA `(.L_x_358) ;  /* 0x0000000c00a82947 */ /* 0x000fea0003800000 */
[----:B------:R-:W-:Y:S01]  /*33a0*/  IADD3 R155, P2, R102, R126, RZ ;  /* 0x0000007e669b7210 */ /* 0x000fe20007f5e0ff */
[----:B------:R-:W-:Y:S04]  /*33b0*/  BSSY B2, `(.L_x_359) ;  /* 0x0000073000027945 */ /* 0x000fe80003800000 */
[----:B------:R-:W-:Y:S01]  /*33c0*/  IMAD.X R154, R129, 0x1, R29, P2 ;  /* 0x00000001819a7824 */ /* 0x000fe200010e061d */
[----:B------:R-:W-:Y:S07]  /*33d0*/  @P0 BRA `(.L_x_360) ;  /* 0x0000000400c00947 */ /* 0x000fee0003800000 */
[----:B0-----:R0:W2:Y:S01]  /*33e0*/  LDS.128 R48, [R118+0x20400] ;  /* 0x0204000076307984 */ /* 0x0010a20000000c00 */
[----:B------:R-:W-:Y:S01]  /*33f0*/  ISETP.GE.AND P2, PT, R22, R128, PT ;  /* 0x000000801600720c */ /* 0x000fe20003f46270 */
[----:B------:R-:W-:-:S12]  /*3400*/  BSSY B3, `(.L_x_361) ;  /* 0x0000069000037945 */ /* 0x000fd80003800000 */
[----:B0-----:R-:W-:Y:S05]  /*3410*/  @P2 BRA `(.L_x_362) ;  /* 0x00000004009c2947 */ /* 0x001fea0003800000 */
[----:B------:R-:W-:Y:S02]  /*3420*/  SHF.R.U32.HI R82, RZ, 0x8, R83 ;  /* 0x00000008ff527819 */ /* 0x000fe40000011653 */
[--C-:B------:R-:W-:Y:S02]  /*3430*/  SHF.R.U32.HI R80, RZ, 0x8, R81.reuse ;  /* 0x00000008ff507819 */ /* 0x100fe40000011651 */
[----:B------:R-:W-:Y:S02]  /*3440*/  SHF.R.U32.HI R161, RZ, 0x10, R81 ;  /* 0x00000010ffa17819 */ /* 0x000fe40000011651 */
[----:B------:R-:W-:Y:S02]  /*3450*/  SHF.R.U32.HI R159, RZ, 0x10, R83 ;  /* 0x00000010ff9f7819 */ /* 0x000fe40000011653 */
[----:B------:R-:W-:Y:S01]  /*3460*/  LOP3.LUT R158, R83, 0xff0000ff, RZ, 0xc0, !PT ;  /* 0xff0000ff539e7812 */ /* 0x000fe200078ec0ff */
[----:B------:R-:W-:Y:S01]  /*3470*/  IMAD.SHL.U32 R83, R82, 0x100, RZ ;  /* 0x0000010052537824 */ /* 0x000fe200078e00ff */
[----:B------:R-:W-:Y:S01]  /*3480*/  LOP3.LUT R81, R81, 0xff0000ff, RZ, 0xc0, !PT ;  /* 0xff0000ff51517812 */ /* 0x000fe200078ec0ff */
[----:B--2---:R-:W-:Y:S01]  /*3490*/  IMAD.MOV.U32 R82, RZ, RZ, R48 ;  /* 0x000000ffff527224 */ /* 0x004fe200078e0030 */
[----:B------:R-:W-:-:S02]  /*34a0*/  SHF.L.U32 R80, R80, 0x8, RZ ;  /* 0x0000000850507819 */ /* 0x000fc400000006ff */
[----:B------:R-:W-:Y:S01]  /*34b0*/  LOP3.LUT R160, R158, 0xff00, R83, 0xf8, !PT ;  /* 0x0000ff009ea07812 */ /* 0x000fe200078ef853 */
[----:B------:R-:W-:Y:S01]  /*34c0*/  IMAD.U32 R83, R159, 0x10000, RZ ;  /* 0x000100009f537824 */ /* 0x000fe200078e00ff */
[----:B------:R-:W-:Y:S01]  /*34d0*/  LOP3.LUT R81, R81, 0xff00, R80, 0xf8, !PT ;  /* 0x0000ff0051517812 */ /* 0x000fe200078ef850 */
[----:B------:R-:W-:Y:S01]  /*34e0*/  IMAD.U32 R80, R161, 0x10000, RZ ;  /* 0x00010000a1507824 */ /* 0x000fe200078e00ff */
[----:B------:R-:W-:Y:S02]  /*34f0*/  F2FP.F16.E4M3.UNPACK_B R158, R157.H1 ;  /* 0x0000009dff9e723e */ /* 0x000fe400030006ff */
[----:B------:R-:W-:Y:S02]  /*3500*/  F2FP.F16.E4M3.UNPACK_B R48, R49 ;  /* 0x00000031ff30723e */ /* 0x000fe400020006ff */
[----:B------:R-:W-:Y:S01]  /*3510*/  LOP3.LUT R80, R81, 0xff0000, R80, 0xf8, !PT ;  /* 0x00ff000051507812 */ /* 0x000fe200078ef850 */
[----:B------:R-:W-:Y:S01]  /*3520*/  HADD2.F32 R162, -RZ, R158.H0_H0 ;  /* 0x2000009effa27230 */ /* 0x000fe20000004100 */
[----:B------:R-:W-:Y:S01]  /*3530*/  LOP3.LUT R81, R160, 0xff0000, R83, 0xf8, !PT ;  /* 0x00ff0000a0517812 */ /* 0x000fe200078ef853 */
[--C-:B------:R-:W-:Y:S01]  /*3540*/  HADD2.F32 R83, -RZ, R48.reuse.H1_H1 ;  /* 0x30000030ff537230 */ /* 0x100fe20000004100 */
[----:B------:R-:W-:Y:S01]  /*3550*/  F2FP.F16.E4M3.UNPACK_B R160, R153.H1 ;  /* 0x00000099ffa0723e */ /* 0x000fe200030006ff */
[----:B------:R-:W-:Y:S01]  /*3560*/  HADD2.F32 R48, -RZ, R48.H0_H0 ;  /* 0x20000030ff307230 */ /* 0x000fe20000004100 */
[----:B------:R-:W-:Y:S01]  /*3570*/  F2FP.F16.E4M3.UNPACK_B R49, R49.H1 ;  /* 0x00000031ff31723e */ /* 0x000fe200030006ff */
[----:B------:R-:W-:-:S02]  /*3580*/  HADD2.F32 R163, -RZ, R158.H1_H1 ;  /* 0x3000009effa37230 */ /* 0x000fc40000004100 */
[CC--:B------:R-:W-:Y:S01]  /*3590*/  FMUL.FTZ R165, R83.reuse, R162.reuse ;  /* 0x000000a253a57220 */ /* 0x0c0fe20000410000 */
[--C-:B------:R-:W-:Y:S02]  /*35a0*/  HADD2.F32 R161, -RZ, R160.reuse.H0_H0 ;  /* 0x200000a0ffa17230 */ /* 0x100fe40000004100 */
[C---:B------:R-:W-:Y:S01]  /*35b0*/  FMUL.FTZ R162, R48.reuse, R162 ;  /* 0x000000a230a27220 */ /* 0x040fe20000410000 */
[--C-:B------:R-:W-:Y:S01]  /*35c0*/  HADD2.F32 R159, -RZ, R49.reuse.H1_H1 ;  /* 0x30000031ff9f7230 */ /* 0x100fe20000004100 */
[----:B------:R-:W-:Y:S01]  /*35d0*/  F2FP.F16.E4M3.UNPACK_B R157, R157 ;  /* 0x0000009dff9d723e */ /* 0x000fe200020006ff */
[----:B------:R-:W-:Y:S02]  /*35e0*/  HADD2.F32 R158, -RZ, R49.H0_H0 ;  /* 0x20000031ff9e7230 */ /* 0x000fe40000004100 */
[-C--:B------:R-:W-:Y:S01]  /*35f0*/  FFMA.FTZ R48, R48, R161.reuse, -R165 ;  /* 0x000000a130307223 */ /* 0x080fe200000108a5 */
[----:B------:R-:W-:Y:S02]  /*3600*/  HADD2.F32 R160, -RZ, R160.H1_H1 ;  /* 0x300000a0ffa07230 */ /* 0x000fe40000004100 */
[----:B------:R-:W-:Y:S01]  /*3610*/  FFMA.FTZ R49, R83, R161, R162 ;  /* 0x000000a153317223 */ /* 0x000fe200000100a2 */
[CC--:B------:R-:W-:Y:S01]  /*3620*/  FMUL.FTZ R165, R159.reuse, R163.reuse ;  /* 0x000000a39fa57220 */ /* 0x0c0fe20000410000 */
[C---:B------:R-:W-:Y:S01]  /*3630*/  FMUL.FTZ R164, R158.reuse, R163 ;  /* 0x000000a39ea47220 */ /* 0x040fe20000410000 */
[-C--:B------:R-:W-:Y:S01]  /*3640*/  F2FP.F16.E4M3.UNPACK_B R83, R82.reuse.H1 ;  /* 0x00000052ff53723e */ /* 0x080fe200030006ff */
[--C-:B------:R-:W-:Y:S01]  /*3650*/  HADD2.F32 R161, -RZ, R157.reuse.H1_H1 ;  /* 0x3000009dffa17230 */ /* 0x100fe20000004100 */
[----:B------:R-:W-:Y:S01]  /*3660*/  F2FP.F16.E4M3.UNPACK_B R82, R82 ;  /* 0x00000052ff52723e */ /* 0x000fe200020006ff */
[-C--:B------:R-:W-:Y:S01]  /*3670*/  FFMA.FTZ R165, R158, R160.reuse, -R165 ;  /* 0x000000a09ea57223 */ /* 0x080fe200000108a5 */
[----:B------:R-:W-:Y:S01]  /*3680*/  FFMA.FTZ R168, R159, R160, R164 ;  /* 0x000000a09fa87223 */ /* 0x000fe200000100a4 */
[----:B------:R-:W-:Y:S01]  /*3690*/  HADD2.F32 R162, -RZ, R157.H0_H0 ;  /* 0x2000009dffa27230 */ /* 0x000fe20000004100 */
[----:B------:R-:W-:Y:S01]  /*36a0*/  F2FP.F16.E4M3.UNPACK_B R159, R153 ;  /* 0x00000099ff9f723e */ /* 0x000fe200020006ff */
[----:B------:R-:W-:-:S02]  /*36b0*/  HADD2.F32 R158, -RZ, R83.H1_H1 ;  /* 0x30000053ff9e7230 */ /* 0x000fc40000004100 */
[----:B------:R-:W-:Y:S02]  /*36c0*/  HADD2.F32 R157, -RZ, R83.H0_H0 ;  /* 0x20000053ff9d7230 */ /* 0x000fe40000004100 */
[--C-:B------:R-:W-:Y:S02]  /*36d0*/  HADD2.F32 R153, -RZ, R82.reuse.H1_H1 ;  /* 0x30000052ff997230 */ /* 0x100fe40000004100 */
[-C--:B------:R-:W-:Y:S01]  /*36e0*/  FMUL.FTZ R166, R158, R161.reuse ;  /* 0x000000a19ea67220 */ /* 0x080fe20000410000 */
[----:B------:R-:W-:Y:S02]  /*36f0*/  HADD2.F32 R83, -RZ, R82.H0_H0 ;  /* 0x20000052ff537230 */ /* 0x000fe40000004100 */
[----:B------:R-:W-:Y:S01]  /*3700*/  FMUL.FTZ R161, R157, R161 ;  /* 0x000000a19da17220 */ /* 0x000fe20000410000 */
[--C-:B------:R-:W-:Y:S02]  /*3710*/  HADD2.F32 R82, -RZ, R159.reuse.H1_H1 ;  /* 0x3000009fff527230 */ /* 0x100fe40000004100 */
[----:B------:R-:W-:Y:S01]  /*3720*/  FMUL.FTZ R164, R153, R162 ;  /* 0x000000a299a47220 */ /* 0x000fe20000410000 */
[----:B------:R-:W-:-:S02]  /*3730*/  HADD2.F32 R160, -RZ, R159.H0_H0 ;  /* 0x2000009fffa07230 */ /* 0x000fc40000004100 */
[----:B------:R-:W-:Y:S01]  /*3740*/  FMUL.FTZ R162, R83, R162 ;  /* 0x000000a253a27220 */ /* 0x000fe20000410000 */
[----:B------:R-:W-:Y:S01]  /*3750*/  F2FP.F16.E4M3.UNPACK_B R159, R51.H1 ;  /* 0x00000033ff9f723e */ /* 0x000fe200030006ff */
[-C--:B------:R-:W-:Y:S01]  /*3760*/  FFMA.FTZ R157, R157, R82.reuse, -R166 ;  /* 0x000000529d9d7223 */ /* 0x080fe200000108a6 */
[----:B------:R-:W-:Y:S01]  /*3770*/  FFMA.FTZ R158, R158, R82, R161 ;  /* 0x000000529e9e7223 */ /* 0x000fe200000100a1 */
[-C--:B------:R-:W-:Y:S01]  /*3780*/  FFMA.FTZ R82, R83, R160.reuse, -R164 ;  /* 0x000000a053527223 */ /* 0x080fe200000108a4 */
[----:B------:R-:W-:Y:S01]  /*3790*/  FFMA.FTZ R83, R153, R160, R162 ;  /* 0x000000a099537223 */ /* 0x000fe200000100a2 */
[----:B------:R-:W-:Y:S01]  /*37a0*/  F2FP.SATFINITE.E4M3.F32.PACK_AB_MERGE_C R153, R168, R165, RZ ;  /* 0x000000a5a899723e */ /* 0x000fe200048070ff */
[--C-:B------:R-:W-:Y:S01]  /*37b0*/  HADD2.F32 R160, -RZ, R159.reuse.H0_H0 ;  /* 0x2000009fffa07230 */ /* 0x100fe20000004100 */
[----:B------:R-:W-:Y:S01]  /*37c0*/  F2FP.F16.E4M3.UNPACK_B R165, R81.H1 ;  /* 0x00000051ffa5723e */ /* 0x000fe200030006ff */
[----:B------:R-:W-:Y:S01]  /*37d0*/  HADD2.F32 R159, -RZ, R159.H1_H1 ;  /* 0x3000009fff9f7230 */ /* 0x000fe20000004100 */
[----:B------:R-:W-:-:S02]  /*37e0*/  F2FP.SATFINITE.E4M3.F32.PACK_AB_MERGE_C R157, R158, R157, RZ ;  /* 0x0000009d9e9d723e */ /* 0x000fc400048070ff */
[----:B------:R-:W-:Y:S01]  /*37f0*/  F2FP.F16.E4M3.UNPACK_B R162, R80.H1 ;  /* 0x00000050ffa2723e */ /* 0x000fe200030006ff */
[--C-:B------:R-:W-:Y:S01]  /*3800*/  HADD2.F32 R167, -RZ, R165.reuse.H1_H1 ;  /* 0x300000a5ffa77230 */ /* 0x100fe20000004100 */
[----:B------:R-:W-:Y:S01]  /*3810*/  F2FP.F16.E4M3.UNPACK_B R158, R50.H1 ;  /* 0x00000032ff9e723e */ /* 0x000fe200030006ff */
[----:B------:R-:W-:Y:S01]  /*3820*/  HADD2.F32 R165, -RZ, R165.H0_H0 ;  /* 0x200000a5ffa57230 */ /* 0x000fe20000004100 */
[----:B------:R-:W-:Y:S01]  /*3830*/  F2FP.F16.E4M3.UNPACK_B R164, R81 ;  /* 0x00000051ffa4723e */ /* 0x000fe200020006ff */
[----:B------:R-:W-:Y:S01]  /*3840*/  HADD2.F32 R163, -RZ, R162.H1_H1 ;  /* 0x300000a2ffa37230 */ /* 0x000fe20000004100 */
[----:B------:R-:W-:Y:S01]  /*3850*/  F2FP.F16.E4M3.UNPACK_B R161, R80 ;  /* 0x00000050ffa1723e */ /* 0x000fe200020006ff */
[----:B------:R-:W-:Y:S02]  /*3860*/  HADD2.F32 R81, -RZ, R158.H1_H1 ;  /* 0x3000009eff517230 */ /* 0x000fe40000004100 */
[----:B------:R-:W-:Y:S01]  /*3870*/  FMUL.FTZ R169, R159, R167 ;  /* 0x000000a79fa97220 */ /* 0x000fe20000410000 */
[----:B------:R-:W-:-:S02]  /*3880*/  HADD2.F32 R166, -RZ, R164.H1_H1 ;  /* 0x300000a4ffa67230 */ /* 0x000fc40000004100 */
[C---:B------:R-:W-:Y:S01]  /*3890*/  FMUL.FTZ R168, R160.reuse, R167 ;  /* 0x000000a7a0a87220 */ /* 0x040fe20000410000 */
[----:B------:R-:W-:Y:S02]  /*38a0*/  HADD2.F32 R158, -RZ, R158.H0_H0 ;  /* 0x2000009eff9e7230 */ /* 0x000fe40000004100 */
[----:B------:R-:W-:Y:S01]  /*38b0*/  FFMA.FTZ R80, R160, R163, -R169 ;  /* 0x000000a3a0507223 */ /* 0x000fe200000108a9 */
[----:B------:R-:W-:Y:S02]  /*38c0*/  HADD2.F32 R160, -RZ, R161.H1_H1 ;  /* 0x300000a1ffa07230 */ /* 0x000fe40000004100 */
[-C--:B------:R-:W-:Y:S01]  /*38d0*/  FMUL.FTZ R167, R81, R166.reuse ;  /* 0x000000a651a77220 */ /* 0x080fe20000410000 */
[----:B------:R-:W-:Y:S01]  /*38e0*/  F2FP.F16.E4M3.UNPACK_B R51, R51 ;  /* 0x00000033ff33723e */ /* 0x000fe200020006ff */
[C---:B------:R-:W-:Y:S01]  /*38f0*/  FMUL.FTZ R166, R158.reuse, R166 ;  /* 0x000000a69ea67220 */ /* 0x040fe20000410000 */
[----:B------:R-:W-:Y:S01]  /*3900*/  F2FP.F16.E4M3.UNPACK_B R50, R50 ;  /* 0x00000032ff32723e */ /* 0x000fe200020006ff */
[----:B------:R-:W-:Y:S01]  /*3910*/  FFMA.FTZ R167, R158, R160, -R167 ;  /* 0x000000a09ea77223 */ /* 0x000fe200000108a7 */
[----:B------:R-:W-:-:S02]  /*3920*/  HADD2.F32 R164, -RZ, R164.H0_H0 ;  /* 0x200000a4ffa47230 */ /* 0x000fc40000004100 */
[----:B------:R-:W-:Y:S01]  /*3930*/  FFMA.FTZ R166, R81, R160, R166 ;  /* 0x000000a051a67223 */ /* 0x000fe200000100a6 */
[--C-:B------:R-:W-:Y:S02]  /*3940*/  HADD2.F32 R81, -RZ, R51.reuse.H0_H0 ;  /* 0x20000033ff517230 */ /* 0x100fe40000004100 */
[----:B------:R-:W-:Y:S01]  /*3950*/  FFMA.FTZ R163, R159, R163, R168 ;  /* 0x000000a39fa37223 */ /* 0x000fe200000100a8 */
[----:B------:R-:W-:Y:S01]  /*3960*/  HADD2.F32 R158, -RZ, R51.H1_H1 ;  /* 0x30000033ff9e7230 */ /* 0x000fe20000004100 */
[----:B------:R-:W-:Y:S01]  /*3970*/  F2FP.SATFINITE.E4M3.F32.PACK_AB_MERGE_C R49, R49, R48, R153 ;  /* 0x000000303131723e */ /* 0x000fe20004807099 */
[--C-:B------:R-:W-:Y:S01]  /*3980*/  HADD2.F32 R51, -RZ, R50.reuse.H0_H0 ;  /* 0x20000032ff337230 */ /* 0x100fe20000004100 */
[----:B------:R-:W-:Y:S01]  /*3990*/  F2FP.SATFINITE.E4M3.F32.PACK_AB_MERGE_C R166, R166, R167, RZ ;  /* 0x000000a7a6a6723e */ /* 0x000fe200048070ff */
[----:B------:R-:W-:Y:S02]  /*39a0*/  HADD2.F32 R50, -RZ, R50.H1_H1 ;  /* 0x30000032ff327230 */ /* 0x000fe40000004100 */
[----:B------:R-:W-:Y:S01]  /*39b0*/  FMUL.FTZ R168, R158, R165 ;  /* 0x000000a59ea87220 */ /* 0x000fe20000410000 */
[----:B------:R-:W-:-:S02]  /*39c0*/  HADD2.F32 R162, -RZ, R162.H0_H0 ;  /* 0x200000a2ffa27230 */ /* 0x000fc40000004100 */
[----:B------:R-:W-:Y:S01]  /*39d0*/  FMUL.FTZ R165, R81, R165 ;  /* 0x000000a551a57220 */ /* 0x000fe20000410000 */
[----:B------:R-:W-:Y:S02]  /*39e0*/  HADD2.F32 R161, -RZ, R161.H0_H0 ;  /* 0x200000a1ffa17230 */ /* 0x000fe40000004100 */
[-C--:B------:R-:W-:Y:S01]  /*39f0*/  FMUL.FTZ R160, R50, R164.reuse ;  /* 0x000000a432a07220 */ /* 0x080fe20000410000 */
[----:B------:R-:W-:Y:S01]  /*3a00*/  FMUL.FTZ R159, R51, R164 ;  /* 0x000000a4339f7220 */ /* 0x000fe20000410000 */
[-C--:B------:R-:W-:Y:S01]  /*3a10*/  FFMA.FTZ R168, R81, R162.reuse, -R168 ;  /* 0x000000a251a87223 */ /* 0x080fe200000108a8 */
[----:B------:R-:W-:Y:S01]  /*3a20*/  FFMA.FTZ R165, R158, R162, R165 ;  /* 0x000000a29ea57223 */ /* 0x000fe200000100a5 */
[-C--:B------:R-:W-:Y:S01]  /*3a30*/  FFMA.FTZ R160, R51, R161.reuse, -R160 ;  /* 0x000000a133a07223 */ /* 0x080fe200000108a0 */
[----:B------:R-:W-:Y:S01]  /*3a40*/  FFMA.FTZ R159, R50, R161, R159 ;  /* 0x000000a1329f7223 */ /* 0x000fe2000001009f */
[----:B------:R-:W-:Y:S02]  /*3a50*/  F2FP.SATFINITE.E4M3.F32.PACK_AB_MERGE_C R80, R163, R80, RZ ;  /* 0x00000050a350723e */ /* 0x000fe400048070ff */
[----:B------:R-:W-:-:S02]  /*3a60*/  F2FP.SATFINITE.E4M3.F32.PACK_AB_MERGE_C R48, R83, R82, R157 ;  /* 0x000000525330723e */ /* 0x000fc4000480709d */
[----:B------:R-:W-:Y:S02]  /*3a70*/  F2FP.SATFINITE.E4M3.F32.PACK_AB_MERGE_C R50, R159, R160, R166 ;  /* 0x000000a09f32723e */ /* 0x000fe400048070a6 */
[----:B------:R-:W-:-:S07]  /*3a80*/  F2FP.SATFINITE.E4M3.F32.PACK_AB_MERGE_C R51, R165, R168, R80 ;  /* 0x000000a8a533723e */ /* 0x000fce0004807050 */
.L_x_362:
[----:B------:R-:W-:Y:S05]  /*3a90*/  BSYNC B3 ;  /* 0x0000000000037941 */ /* 0x000fea0003800000 */
.L_x_361:
[----:B------:R-:W-:Y:S02]  /*3aa0*/  ULDC.64 UR4, c[0x0][0x2e8] ;  /* 0x0000ba0000047ab9 */ /* 0x000fe40000000a00 */
[----:B------:R-:W-:-:S04]  /*3ab0*/  IADD3 R80, P2, P6, R155, UR4, R44 ;  /* 0x000000049b507c10 */ /* 0x000fc8000fe5e02c */
[----:B------:R-:W-:-:S05]  /*3ac0*/  IADD3.X R81, R154, UR5, R40, P2, P6 ;  /* 0x000000059a517c10 */ /* 0x000fca00097ec428 */
[----:B--2---:R2:W-:Y:S04]  /*3ad0*/  STG.E.128 desc[UR60][R80.64], R48 ;  /* 0x0000003050007986 */ /* 0x0045e8000c101d3c */
.L_x_360:
[----:B------:R-:W-:Y:S05]  /*3ae0*/  BSYNC B2 ;  /* 0x0000000000027941 */ /* 0x000fea0003800000 */
.L_x_359:
[----:B------:R-:W-:Y:S05]  /*3af0*/  @P1 BRA `(.L_x_358) ;  /* 0x0000000400d01947 */ /* 0x000fea0003800000 */
[----:B------:R-:W-:Y:S01]  /*3b00*/  LOP3.LUT P2, RZ, R229, 0x4, RZ, 0xc0, !PT ;  /* 0x00000004e5ff7812 */ /* 0x000fe2000784c0ff */
[----:B------:R-:W-:Y:S01]  /*3b10*/  BSSY B2, `(.L_x_363) ;  /* 0x000006e000027945 */ /* 0x000fe20003800000 */
[----:B0-2---:R-:W-:-:S11]  /*3b20*/  IADD3 R49, R152, 0x40, RZ ;  /* 0x0000004098317810 */ /* 0x005fd60007ffe0ff */
[----:B------:R-:W-:Y:S01]  /*3b30*/  @P2 VIADD R49, R152, 0xffffffc0 ;  /* 0xffffffc098312836 */ /* 0x000fe20000000000 */
[----:B------:R-:W-:-:S03]  /*3b40*/  ISETP.GE.AND P2, PT, R230, R128, PT ;  /* 0x00000080e600720c */ /* 0x000fc60003f46270 */
[----:B------:R-:W-:-:S06]  /*3b50*/  IMAD.IADD R49, R16, 0x1, R49 ;  /* 0x0000000110317824 */ /* 0x000fcc00078e0231 */
[----:B------:R-:W0:Y:S04]  /*3b60*/  LDS.128 R48, [R49+0x20400] ;  /* 0x0204000031307984 */ /* 0x000e280000000c00 */
[----:B------:R-:W-:Y:S05]  /*3b70*/  @P2 BRA `(.L_x_364) ;  /* 0x00000004009c2947 */ /* 0x000fea0003800000 */
[----:B------:R-:W-:Y:S02]  /*3b80*/  SHF.R.U32.HI R83, RZ, 0x8, R77 ;  /* 0x00000008ff537819 */ /* 0x000fe4000001164d */
[----:B------:R-:W-:Y:S02]  /*3b90*/  SHF.R.U32.HI R78, RZ, 0x8, R79 ;  /* 0x00000008ff4e7819 */ /* 0x000fe4000001164f */
[----:B------:R-:W-:Y:S02]  /*3ba0*/  LOP3.LUT R76, R77, 0xff0000ff, RZ, 0xc0, !PT ;  /* 0xff0000ff4d4c7812 */ /* 0x000fe400078ec0ff */
[----:B------:R-:W-:Y:S01]  /*3bb0*/  SHF.R.U32.HI R81, RZ, 0x10, R77 ;  /* 0x00000010ff517819 */ /* 0x000fe2000001164d */
[----:B------:R-:W-:Y:S01]  /*3bc0*/  IMAD.SHL.U32 R77, R83, 0x100, RZ ;  /* 0x00000100534d7824 */ /* 0x000fe200078e00ff */
[----:B------:R-:W-:Y:S02]  /*3bd0*/  LOP3.LUT R80, R79, 0xff0000ff, RZ, 0xc0, !PT ;  /* 0xff0000ff4f507812 */ /* 0x000fe400078ec0ff */
[----:B------:R-:W-:Y:S01]  /*3be0*/  SHF.R.U32.HI R82, RZ, 0x10, R79 ;  /* 0x00000010ff527819 */ /* 0x000fe2000001164f */
[----:B------:R-:W-:Y:S01]  /*3bf0*/  IMAD.SHL.U32 R79, R78, 0x100, RZ ;  /* 0x000001004e4f7824 */ /* 0x000fe200078e00ff */
[----:B------:R-:W-:Y:S01]  /*3c00*/  LOP3.LUT R76, R76, 0xff00, R77, 0xf8, !PT ;  /* 0x0000ff004c4c7812 */ /* 0x000fe200078ef84d */
[----:B------:R-:W-:Y:S01]  /*3c10*/  IMAD.U32 R77, R81, 0x10000, RZ ;  /* 0x00010000514d7824 */ /* 0x000fe200078e00ff */
[----:B0-----:R-:W-:Y:S01]  /*3c20*/  MOV R78, R48 ;  /* 0x00000030004e7202 */ /* 0x001fe20000000f00 */
[----:B------:R-:W-:Y:S01]  /*3c30*/  IMAD.U32 R82, R82, 0x10000, RZ ;  /* 0x0001000052527824 */ /* 0x000fe200078e00ff */
[----:B------:R-:W-:-:S02]  /*3c40*/  LOP3.LUT R79, R80, 0xff00, R79, 0xf8, !PT ;  /* 0x0000ff00504f7812 */ /* 0x000fc400078ef84f */
[-C--:B------:R-:W-:Y:S02]  /*3c50*/  F2FP.F16.E4M3.UNPACK_B R48, R49.reuse ;  /* 0x00000031ff30723e */ /* 0x080fe400020006ff */
[----:B------:R-:W-:Y:S02]  /*3c60*/  F2FP.F16.E4M3.UNPACK_B R80, R156.H1 ;  /* 0x0000009cff50723e */ /* 0x000fe400030006ff */
[----:B------:R-:W-:Y:S02]  /*3c70*/  LOP3.LUT R76, R76, 0xff0000, R77, 0xf8, !PT ;  /* 0x00ff00004c4c7812 */ /* 0x000fe400078ef84d */
[----:B------:R-:W-:Y:S01]  /*3c80*/  LOP3.LUT R77, R79, 0xff0000, R82, 0xf8, !PT ;  /* 0x00ff00004f4d7812 */ /* 0x000fe200078ef852 */
[----:B------:R-:W-:Y:S01]  /*3c90*/  HADD2.F32 R79, -RZ, R48.H1_H1 ;  /* 0x30000030ff4f7230 */ /* 0x000fe20000004100 */
[----:B------:R-:W-:Y:S01]  /*3ca0*/  F2FP.F16.E4M3.UNPACK_B R82, R138.H1 ;  /* 0x0000008aff52723e */ /* 0x000fe200030006ff */
[----:B------:R-:W-:Y:S01]  /*3cb0*/  HADD2.F32 R153, -RZ, R80.H0_H0 ;  /* 0x20000050ff997230 */ /* 0x000fe20000004100 */
[----:B------:R-:W-:Y:S01]  /*3cc0*/  F2FP.F16.E4M3.UNPACK_B R49, R49.H1 ;  /* 0x00000031ff31723e */ /* 0x000fe200030006ff */
[----:B------:R-:W-:Y:S01]  /*3cd0*/  HADD2.F32 R48, -RZ, R48.H0_H0 ;  /* 0x20000030ff307230 */ /* 0x000fe20000004100 */
[----:B------:R-:W-:Y:S01]  /*3ce0*/  F2FP.F16.E4M3.UNPACK_B R156, R156 ;  /* 0x0000009cff9c723e */ /* 0x000fe200020006ff */
[----:B------:R-:W-:-:S02]  /*3cf0*/  HADD2.F32 R157, -RZ, R80.H1_H1 ;  /* 0x30000050ff9d7230 */ /* 0x000fc40000004100 */
[CC--:B------:R-:W-:Y:S01]  /*3d00*/  FMUL.FTZ R159, R79.reuse, R153.reuse ;  /* 0x000000994f9f7220 */ /* 0x0c0fe20000410000 */
[--C-:B------:R-:W-:Y:S02]  /*3d10*/  HADD2.F32 R83, -RZ, R82.reuse.H0_H0 ;  /* 0x20000052ff537230 */ /* 0x100fe40000004100 */
[----:B------:R-:W-:Y:S01]  /*3d20*/  FMUL.FTZ R158, R48, R153 ;  /* 0x00000099309e7220 */ /* 0x000fe20000410000 */
[--C-:B------:R-:W-:Y:S01]  /*3d30*/  HADD2.F32 R81, -RZ, R49.reuse.H1_H1 ;  /* 0x30000031ff517230 */ /* 0x100fe20000004100 */
[----:B------:R-:W-:Y:S01]  /*3d40*/  F2FP.F16.E4M3.UNPACK_B R138, R138 ;  /* 0x0000008aff8a723e */ /* 0x000fe200020006ff */
[----:B------:R-:W-:Y:S02]  /*3d50*/  HADD2.F32 R80, -RZ, R49.H0_H0 ;  /* 0x20000031ff507230 */ /* 0x000fe40000004100 */
[----:B------:R-:W-:Y:S01]  /*3d60*/  FFMA.FTZ R49, R79, R83, R158 ;  /* 0x000000534f317223 */ /* 0x000fe2000001009e */
[----:B------:R-:W-:Y:S02]  /*3d70*/  HADD2.F32 R82, -RZ, R82.H1_H1 ;  /* 0x30000052ff527230 */ /* 0x000fe40000004100 */
[CC--:B------:R-:W-:Y:S01]  /*3d80*/  FMUL.FTZ R153, R81.reuse, R157.reuse ;  /* 0x0000009d51997220 */ /* 0x0c0fe20000410000 */
[-C--:B------:R-:W-:Y:S01]  /*3d90*/  F2FP.F16.E4M3.UNPACK_B R79, R78.reuse.H1 ;  /* 0x0000004eff4f723e */ /* 0x080fe200030006ff */
[----:B------:R-:W-:Y:S01]  /*3da0*/  FMUL.FTZ R160, R80, R157 ;  /* 0x0000009d50a07220 */ /* 0x000fe20000410000 */
[----:B------:R-:W-:Y:S01]  /*3db0*/  F2FP.F16.E4M3.UNPACK_B R78, R78 ;  /* 0x0000004eff4e723e */ /* 0x000fe200020006ff */
[----:B------:R-:W-:Y:S01]  /*3dc0*/  FFMA.FTZ R48, R48, R83, -R159 ;  /* 0x0000005330307223 */ /* 0x000fe2000001089f */
[-C--:B------:R-:W-:Y:S01]  /*3dd0*/  FFMA.FTZ R157, R80, R82.reuse, -R153 ;  /* 0x00000052509d7223 */ /* 0x080fe20000010899 */
[----:B------:R-:W-:Y:S01]  /*3de0*/  FFMA.FTZ R162, R81, R82, R160 ;  /* 0x0000005251a27223 */ /* 0x000fe200000100a0 */
[----:B------:R-:W-:Y:S01]  /*3df0*/  HADD2.F32 R83, -RZ, R156.H1_H1 ;  /* 0x3000009cff537230 */ /* 0x000fe20000004100 */
[----:B------:R-:W-:Y:S01]  /*3e00*/  F2FP.F16.E4M3.UNPACK_B R159, R77.H1 ;  /* 0x0000004dff9f723e */ /* 0x000fe200030006ff */
[----:B------:R-:W-:-:S02]  /*3e10*/  HADD2.F32 R81, -RZ, R79.H0_H0 ;  /* 0x2000004fff517230 */ /* 0x000fc40000004100 */
[----:B------:R-:W-:Y:S02]  /*3e20*/  HADD2.F32 R82, -RZ, R79.H1_H1 ;  /* 0x3000004fff527230 */ /* 0x000fe40000004100 */
[----:B------:R-:W-:Y:S02]  /*3e30*/  HADD2.F32 R156, -RZ, R156.H0_H0 ;  /* 0x2000009cff9c7230 */ /* 0x000fe40000004100 */
[-C--:B------:R-:W-:Y:S01]  /*3e40*/  FMUL.FTZ R153, R81, R83.reuse ;  /* 0x0000005351997220 */ /* 0x080fe20000410000 */
[--C-:B------:R-:W-:Y:S02]  /*3e50*/  HADD2.F32 R80, -RZ, R78.reuse.H1_H1 ;  /* 0x3000004eff507230 */ /* 0x100fe40000004100 */
[----:B------:R-:W-:Y:S01]  /*3e60*/  FMUL.FTZ R160, R82, R83 ;  /* 0x0000005352a07220 */ /* 0x000fe20000410000 */
[----:B------:R-:W-:Y:S02]  /*3e70*/  HADD2.F32 R79, -RZ, R78.H0_H0 ;  /* 0x2000004eff4f7230 */ /* 0x000fe40000004100 */
[----:B------:R-:W-:-:S02]  /*3e80*/  HADD2.F32 R78, -RZ, R138.H1_H1 ;  /* 0x3000008aff4e7230 */ /* 0x000fc40000004100 */
[-C--:B------:R-:W-:Y:S01]  /*3e90*/  FMUL.FTZ R158, R80, R156.reuse ;  /* 0x0000009c509e7220 */ /* 0x080fe20000410000 */
[----:B------:R-:W-:Y:S02]  /*3ea0*/  HADD2.F32 R138, -RZ, R138.H0_H0 ;  /* 0x2000008aff8a7230 */ /* 0x000fe40000004100 */
[----:B------:R-:W-:Y:S01]  /*3eb0*/  FMUL.FTZ R83, R79, R156 ;  /* 0x0000009c4f537220 */ /* 0x000fe20000410000 */
[--C-:B------:R-:W-:Y:S02]  /*3ec0*/  HADD2.F32 R161, -RZ, R159.reuse.H1_H1 ;  /* 0x3000009fffa17230 */ /* 0x100fe40000004100 */
[-C--:B------:R-:W-:Y:S01]  /*3ed0*/  FFMA.FTZ R81, R81, R78.reuse, -R160 ;  /* 0x0000004e51517223 */ /* 0x080fe200000108a0 */
[----:B------:R-:W-:Y:S01]  /*3ee0*/  FFMA.FTZ R82, R82, R78, R153 ;  /* 0x0000004e52527223 */ /* 0x000fe20000010099 */
[-C--:B------:R-:W-:Y:S01]  /*3ef0*/  FFMA.FTZ R78, R79, R138.reuse, -R158 ;  /* 0x0000008a4f4e7223 */ /* 0x080fe2000001089e */
[----:B------:R-:W-:Y:S01]  /*3f00*/  FFMA.FTZ R79, R80, R138, R83 ;  /* 0x0000008a504f7223 */ /* 0x000fe20000010053 */
[----:B------:R-:W-:Y:S01]  /*3f10*/  F2FP.F16.E4M3.UNPACK_B R83, R51.H1 ;  /* 0x00000033ff53723e */ /* 0x000fe200030006ff */
[----:B------:R-:W-:Y:S01]  /*3f20*/  HADD2.F32 R159, -RZ, R159.H0_H0 ;  /* 0x2000009fff9f7230 */ /* 0x000fe20000004100 */
[----:B------:R-:W-:-:S02]  /*3f30*/  F2FP.SATFINITE.E4M3.F32.PACK_AB_MERGE_C R81, R82, R81, RZ ;  /* 0x000000515251723e */ /* 0x000fc400048070ff */
[----:B------:R-:W-:Y:S01]  /*3f40*/  F2FP.F16.E4M3.UNPACK_B R82, R50.H1 ;  /* 0x00000032ff52723e */ /* 0x000fe200030006ff */
[--C-:B------:R-:W-:Y:S01]  /*3f50*/  HADD2.F32 R138, -RZ, R83.reuse.H0_H0 ;  /* 0x20000053ff8a7230 */ /* 0x100fe20000004100 */
[----:B------:R-:W-:Y:S01]  /*3f60*/  F2FP.F16.E4M3.UNPACK_B R158, R77 ;  /* 0x0000004dff9e723e */ /* 0x000fe200020006ff */
[----:B------:R-:W-:Y:S01]  /*3f70*/  HADD2.F32 R83, -RZ, R83.H1_H1 ;  /* 0x30000053ff537230 */ /* 0x000fe20000004100 */
[-C--:B------:R-:W-:Y:S01]  /*3f80*/  F2FP.F16.E4M3.UNPACK_B R153, R76.reuse ;  /* 0x0000004cff99723e */ /* 0x080fe200020006ff */
[----:B------:R-:W-:Y:S01]  /*3f90*/  HADD2.F32 R77, -RZ, R82.H1_H1 ;  /* 0x30000052ff4d7230 */ /* 0x000fe20000004100 */
[----:B------:R-:W-:Y:S01]  /*3fa0*/  F2FP.SATFINITE.E4M3.F32.PACK_AB_MERGE_C R80, R162, R157, RZ ;  /* 0x0000009da250723e */ /* 0x000fe200048070ff */
[----:B------:R-:W-:Y:S01]  /*3fb0*/  HADD2.F32 R160, -RZ, R158.H1_H1 ;  /* 0x3000009effa07230 */ /* 0x000fe20000004100 */
[----:B------:R-:W-:Y:S01]  /*3fc0*/  F2FP.F16.E4M3.UNPACK_B R156, R76.H1 ;  /* 0x0000004cff9c723e */ /* 0x000fe200030006ff */
[----:B------:R-:W-:Y:S02]  /*3fd0*/  HADD2.F32 R82, -RZ, R82.H0_H0 ;  /* 0x20000052ff527230 */ /* 0x000fe40000004100 */
[-C--:B------:R-:W-:Y:S01]  /*3fe0*/  FMUL.FTZ R163, R83, R161.reuse ;  /* 0x000000a153a37220 */ /* 0x080fe20000410000 */
[----:B------:R-:W-:Y:S01]  /*3ff0*/  FMUL.FTZ R162, R138, R161 ;  /* 0x000000a18aa27220 */ /* 0x000fe20000410000 */
[----:B------:R-:W-:-:S02]  /*4000*/  HADD2.F32 R76, -RZ, R153.H1_H1 ;  /* 0x30000099ff4c7230 */ /* 0x000fc40000004100 */
[CC--:B------:R-:W-:Y:S01]  /*4010*/  FMUL.FTZ R161, R77.reuse, R160.reuse ;  /* 0x000000a04da17220 */ /* 0x0c0fe20000410000 */
[----:B------:R-:W-:Y:S01]  /*4020*/  F2FP.F16.E4M3.UNPACK_B R51, R51 ;  /* 0x00000033ff33723e */ /* 0x000fe200020006ff */
[C---:B------:R-:W-:Y:S01]  /*4030*/  FMUL.FTZ R160, R82.reuse, R160 ;  /* 0x000000a052a07220 */ /* 0x040fe20000410000 */
[----:B------:R-:W-:Y:S01]  /*4040*/  F2FP.F16.E4M3.UNPACK_B R50, R50 ;  /* 0x00000032ff32723e */ /* 0x000fe200020006ff */
[-C--:B------:R-:W-:Y:S01]  /*4050*/  FFMA.FTZ R161, R82, R76.reuse, -R161 ;  /* 0x0000004c52a17223 */ /* 0x080fe200000108a1 */
[----:B------:R-:W-:Y:S02]  /*4060*/  HADD2.F32 R157, -RZ, R156.H1_H1 ;  /* 0x3000009cff9d7230 */ /* 0x000fe40000004100 */
[----:B------:R-:W-:Y:S01]  /*4070*/  FFMA.FTZ R160, R77, R76, R160 ;  /* 0x0000004c4da07223 */ /* 0x000fe200000100a0 */
[--C-:B------:R-:W-:Y:S01]  /*4080*/  HADD2.F32 R76, -RZ, R51.reuse.H0_H0 ;  /* 0x20000033ff4c7230 */ /* 0x100fe20000004100 */
[----:B------:R-:W-:Y:S01]  /*4090*/  F2FP.SATFINITE.E4M3.F32.PACK_AB_MERGE_C R49, R49, R48, R80 ;  /* 0x000000303131723e */ /* 0x000fe20004807050 */
[----:B------:R-:W-:-:S02]  /*40a0*/  HADD2.F32 R77, -RZ, R51.H1_H1 ;  /* 0x30000033ff4d7230 */ /* 0x000fc40000004100 */
[-C--:B------:R-:W-:Y:S01]  /*40b0*/  FFMA.FTZ R163, R138, R157.reuse, -R163 ;  /* 0x0000009d8aa37223 */ /* 0x080fe200000108a3 */
[--C-:B------:R-:W-:Y:S02]  /*40c0*/  HADD2.F32 R51, -RZ, R50.reuse.H0_H0 ;  /* 0x20000032ff337230 */ /* 0x100fe40000004100 */
[----:B------:R-:W-:Y:S01]  /*40d0*/  FFMA.FTZ R162, R83, R157, R162 ;  /* 0x0000009d53a27223 */ /* 0x000fe200000100a2 */
[----:B------:R-:W-:Y:S02]  /*40e0*/  HADD2.F32 R50, -RZ, R50.H1_H1 ;  /* 0x30000032ff327230 */ /* 0x000fe40000004100 */
[-C--:B------:R-:W-:Y:S01]  /*40f0*/  FMUL.FTZ R157, R77, R159.reuse ;  /* 0x0000009f4d9d7220 */ /* 0x080fe20000410000 */
[----:B------:R-:W-:Y:S02]  /*4100*/  HADD2.F32 R158, -RZ, R158.H0_H0 ;  /* 0x2000009eff9e7230 */ /* 0x000fe40000004100 */
[----:B------:R-:W-:Y:S01]  /*4110*/  FMUL.FTZ R138, R76, R159 ;  /* 0x0000009f4c8a7220 */ /* 0x000fe20000410000 */
[----:B------:R-:W-:Y:S01]  /*4120*/  HADD2.F32 R156, -RZ, R156.H0_H0 ;  /* 0x2000009cff9c7230 */ /* 0x000fe20000004100 */
[----:B------:R-:W-:Y:S01]  /*4130*/  F2FP.SATFINITE.E4M3.F32.PACK_AB_MERGE_C R160, R160, R161, RZ ;  /* 0x000000a1a0a0723e */ /* 0x000fe200048070ff */
[----:B------:R-:W-:-:S02]  /*4140*/  HADD2.F32 R153, -RZ, R153.H0_H0 ;  /* 0x20000099ff997230 */ /* 0x000fc40000004100 */
[-C--:B------:R-:W-:Y:S01]  /*4150*/  FMUL.FTZ R82, R50, R158.reuse ;  /* 0x0000009e32527220 */ /* 0x080fe20000410000 */
[----:B------:R-:W-:Y:S01]  /*4160*/  FMUL.FTZ R83, R51, R158 ;  /* 0x0000009e33537220 */ /* 0x000fe20000410000 */
[-C--:B------:R-:W-:Y:S01]  /*4170*/  FFMA.FTZ R157, R76, R156.reuse, -R157 ;  /* 0x0000009c4c9d7223 */ /* 0x080fe2000001089d */
[----:B------:R-:W-:Y:S01]  /*4180*/  FFMA.FTZ R138, R77, R156, R138 ;  /* 0x0000009c4d8a7223 */ /* 0x000fe2000001008a */
[-C--:B------:R-:W-:Y:S01]  /*4190*/  FFMA.FTZ R82, R51, R153.reuse, -R82 ;  /* 0x0000009933527223 */ /* 0x080fe20000010852 */
[----:B------:R-:W-:Y:S01]  /*41a0*/  FFMA.FTZ R83, R50, R153, R83 ;  /* 0x0000009932537223 */ /* 0x000fe20000010053 */
[----:B------:R-:W-:Y:S02]  /*41b0*/  F2FP.SATFINITE.E4M3.F32.PACK_AB_MERGE_C R162, R162, R163, RZ ;  /* 0x000000a3a2a2723e */ /* 0x000fe400048070ff */
[----:B------:R-:W-:Y:S02]  /*41c0*/  F2FP.SATFINITE.E4M3.F32.PACK_AB_MERGE_C R48, R79, R78, R81 ;  /* 0x0000004e4f30723e */ /* 0x000fe40004807051 */
[----:B------:R-:W-:-:S02]  /*41d0*/  F2FP.SATFINITE.E4M3.F32.PACK_AB_MERGE_C R50, R83, R82, R160 ;  /* 0x000000525332723e */ /* 0x000fc400048070a0 */
[----:B------:R-:W-:-:S07]  /*41e0*/  F2FP.SATFINITE.E4M3.F32.PACK_AB_MERGE_C R51, R138, R157, R162 ;  /* 0x0000009d8a33723e */ /* 0x000fce00048070a2 */
.L_x_364:
[----:B------:R-:W-:Y:S05]  /*41f0*/  BSYNC B2 ;  /* 0x0000000000027941 */ /* 0x000fea0003800000 */
.L_x_363:
[----:B------:R-:W-:Y:S02]  /*4200*/  ULDC.64 UR4, c[0x0][0x2e8] ;  /* 0x0000ba0000047ab9 */ /* 0x000fe40000000a00 */
[----:B------:R-:W-:-:S04]  /*4210*/  IADD3 R76, P2, P6, R41, UR4, R155 ;  /* 0x00000004294c7c10 */ /* 0x000fc8000fe5e09b */
[----:B------:R-:W-:-:S05]  /*4220*/  IADD3.X R77, R107, UR5, R154, P2, P6 ;  /* 0x000000056b4d7c10 */ /* 0x000fca00097ec49a */
[----:B0-----:R3:W-:Y:S04]  /*4230*/  STG.E.128 desc[UR60][R76.64], R48 ;  /* 0x000000304c007986 */ /* 0x0017e8000c101d3c */
.L_x_358:
[----:B------:R-:W-:Y:S05]  /*4240*/  BSYNC B1 ;  /* 0x0000000000017941 */ /* 0x000fea0003800000 */
.L_x_357:
[----:B------:R-:W-:Y:S04]  /*4250*/  BSSY B1, `(.L_x_365) ;  /* 0x00000ed000017945 */ /* 0x000fe80003800000 */
[----:B------:R-:W-:Y:S05]  /*4260*/  @P3 BRA `(.L_x_366) ;  /* 0x0000000c00ac3947 */ /* 0x000fea0003800000 */
[----:B---3--:R-:W-:Y:S01]  /*4270*/  IADD3 R77, P2, P3, R134, R126, R18 ;  /* 0x0000007e864d7210 */ /* 0x008fe20007b5e012 */
[----:B------:R-:W-:Y:S03]  /*4280*/  BSSY B2, `(.L_x_367) ;  /* 0x0000074000027945 */ /* 0x000fe60003800000 */
[----:B------:R-:W-:Y:S01]  /*4290*/  IADD3.X R76, R15, R129, R19, P2, P3 ;  /* 0x000000810f4c7210 */ /* 0x000fe200017e6413 */
[----:B------:R-:W-:Y:S08]  /*42a0*/  @P0 BRA `(.L_x_368) ;  /* 0x0000000400c40947 */ /* 0x000ff00003800000 */
[----:B0-2---:R0:W2:Y:S01]  /*42b0*/  LDS.128 R48, [R118+0x22400] ;  /* 0x0224000076307984 */ /* 0x0050a20000000c00 */
[----:B------:R-:W-:Y:S01]  /*42c0*/  ISETP.GE.AND P2, PT, R22, R128, PT ;  /* 0x000000801600720c */ /* 0x000fe20003f46270 */
[----:B------:R-:W-:-:S12]  /*42d0*/  BSSY B3, `(.L_x_369) ;  /* 0x000006a000037945 */ /* 0x000fd80003800000 */
[----:B0-----:R-:W-:Y:S05]  /*42e0*/  @P2 BRA `(.L_x_370) ;  /* 0x0000000400a02947 */ /* 0x001fea0003800000 */
[----:B------:R-:W-:Y:S02]  /*42f0*/  SHF.R.U32.HI R74, RZ, 0x8, R73 ;  /* 0x00000008ff4a7819 */ /* 0x000fe40000011649 */
[--C-:B------:R-:W-:Y:S02]  /*4300*/  SHF.R.U32.HI R79, RZ, 0x8, R75.reuse ;  /* 0x00000008ff4f7819 */ /* 0x100fe4000001164b */
[----:B------:R-:W-:Y:S02]  /*4310*/  LOP3.LUT R78, R75, 0xff0000ff, RZ, 0xc0, !PT ;  /* 0xff0000ff4b4e7812 */ /* 0x000fe400078ec0ff */
[----:B------:R-:W-:Y:S01]  /*4320*/  SHF.R.U32.HI R80, RZ, 0x10, R75 ;  /* 0x00000010ff507819 */ /* 0x000fe2000001164b */
[----:B------:R-:W-:Y:S01]  /*4330*/  IMAD.SHL.U32 R75, R74, 0x100, RZ ;  /* 0x000001004a4b7824 */ /* 0x000fe200078e00ff */
[----:B------:R-:W-:Y:S01]  /*4340*/  LOP3.LUT R72, R73, 0xff0000ff, RZ, 0xc0, !PT ;  /* 0xff0000ff49487812 */ /* 0x000fe200078ec0ff */
[----:B------:R-:W-:Y:S01]  /*4350*/  IMAD.SHL.U32 R79, R79, 0x100, RZ ;  /* 0x000001004f4f7824 */ /* 0x000fe200078e00ff */
[----:B------:R-:W-:Y:S01]  /*4360*/  SHF.R.U32.HI R81, RZ, 0x10, R73 ;  /* 0x00000010ff517819 */ /* 0x000fe20000011649 */
[----:B--2---:R-:W-:Y:S01]  /*4370*/  IMAD.MOV.U32 R74, RZ, RZ, R48 ;  /* 0x000000ffff4a7224 */ /* 0x004fe200078e0030 */
[----:B------:R-:W-:Y:S01]  /*4380*/  MOV R73, R49 ;  /* 0x0000003100497202 */ /* 0x000fe20000000f00 */
[----:B------:R-:W-:Y:S01]  /*4390*/  IMAD.U32 R80, R80, 0x10000, RZ ;  /* 0x0001000050507824 */ /* 0x000fe200078e00ff */
[----:B------:R-:W-:Y:S01]  /*43a0*/  LOP3.LUT R49, R72, 0xff00, R75, 0xf8, !PT ;  /* 0x0000ff0048317812 */ /* 0x000fe200078ef84b */
[----:B------:R-:W-:Y:S01]  /*43b0*/  IMAD.U32 R72, R81, 0x10000, RZ ;  /* 0x0001000051487824 */ /* 0x000fe200078e00ff */
[----:B------:R-:W-:-:S02]  /*43c0*/  LOP3.LUT R79, R78, 0xff00, R79, 0xf8, !PT ;  /* 0x0000ff004e4f7812 */ /* 0x000fc400078ef84f */
        /* <DEDUP_REMOVED lines=22> */
[----:B------:R-:W-:Y:S01]  /*4530*/  HADD2.F32 R81, -RZ, R150.H1_H1 ;  /* 0x30000096ff517230 */ /* 0x000fe20000004100 */
[----:B------:R-:W-:Y:S01]  /*4540*/  F2FP.F16.E4M3.UNPACK_B R74, R74 ;  /* 0x0000004aff4a723e */ /* 0x000fe200020006ff */
[-C--:B------:R-:W-:Y:S01]  /*4550*/  FFMA.FTZ R153, R78, R80.reuse, -R153 ;  /* 0x000000504e997223 */ /* 0x080fe20000010899 */
[----:B------:R-:W-:Y:S01]  /*4560*/  FFMA.FTZ R154, R79, R80, R138 ;  /* 0x000000504f9a7223 */ /* 0x000fe2000001008a */
[----:B------:R-:W-:Y:S01]  /*4570*/  F2FP.F16.E4M3.UNPACK_B R151, R151 ;  /* 0x00000097ff97723e */ /* 0x000fe200020006ff */
[----:B------:R-:W-:-:S02]  /*4580*/  HADD2.F32 R80, -RZ, R75.H1_H1 ;  /* 0x3000004bff507230 */ /* 0x000fc40000004100 */
[----:B------:R-:W-:Y:S01]  /*4590*/  HADD2.F32 R79, -RZ, R75.H0_H0 ;  /* 0x2000004bff4f7230 */ /* 0x000fe20000004100 */
[----:B------:R-:W-:Y:S01]  /*45a0*/  F2FP.SATFINITE.E4M3.F32.PACK_AB_MERGE_C R158, R154, R153, RZ ;  /* 0x000000999a9e723e */ /* 0x000fe200048070ff */
[--C-:B------:R-:W-:Y:S02]  /*45b0*/  HADD2.F32 R75, -RZ, R74.reuse.H0_H0 ;  /* 0x2000004aff4b7230 */ /* 0x100fe40000004100 */
[-C--:B------:R-:W-:Y:S01]  /*45c0*/  FMUL.FTZ R138, R80, R81.reuse ;  /* 0x00000051508a7220 */ /* 0x080fe20000410000 */
[----:B------:R-:W-:Y:S02]  /*45d0*/  HADD2.F32 R78, -RZ, R74.H1_H1 ;  /* 0x3000004aff4e7230 */ /* 0x000fe40000004100 */
[----:B------:R-:W-:Y:S01]  /*45e0*/  FMUL.FTZ R83, R79, R81 ;  /* 0x000000514f537220 */ /* 0x000fe20000410000 */
[----:B------:R-:W-:Y:S02]  /*45f0*/  HADD2.F32 R74, -RZ, R151.H1_H1 ;  /* 0x30000097ff4a7230 */ /* 0x000fe40000004100 */
[----:B------:R-:W-:-:S02]  /*4600*/  HADD2.F32 R150, -RZ, R150.H0_H0 ;  /* 0x20000096ff967230 */ /* 0x000fc40000004100 */
[----:B------:R-:W-:Y:S02]  /*4610*/  HADD2.F32 R151, -RZ, R151.H0_H0 ;  /* 0x20000097ff977230 */ /* 0x000fe40000004100 */
[-C--:B------:R-:W-:Y:S01]  /*4620*/  FFMA.FTZ R138, R79, R74.reuse, -R138 ;  /* 0x0000004a4f8a7223 */ /* 0x080fe2000001088a */
[----:B------:R-:W-:Y:S01]  /*4630*/  FFMA.FTZ R83, R80, R74, R83 ;  /* 0x0000004a50537223 */ /* 0x000fe20000010053 */
[CC--:B------:R-:W-:Y:S01]  /*4640*/  FMUL.FTZ R82, R78.reuse, R150.reuse ;  /* 0x000000964e527220 */ /* 0x0c0fe20000410000 */
[C---:B------:R-:W-:Y:S01]  /*4650*/  FMUL.FTZ R81, R75.reuse, R150 ;  /* 0x000000964b517220 */ /* 0x040fe20000410000 */
[----:B------:R-:W-:Y:S02]  /*4660*/  F2FP.F16.E4M3.UNPACK_B R79, R51.H1 ;  /* 0x00000033ff4f723e */ /* 0x000fe400030006ff */
[----:B------:R-:W-:Y:S01]  /*4670*/  F2FP.F16.E4M3.UNPACK_B R150, R72.H1 ;  /* 0x00000048ff96723e */ /* 0x000fe200030006ff */
[-C--:B------:R-:W-:Y:S01]  /*4680*/  FFMA.FTZ R74, R75, R151.reuse, -R82 ;  /* 0x000000974b4a7223 */ /* 0x080fe20000010852 */
[----:B------:R-:W-:Y:S01]  /*4690*/  FFMA.FTZ R75, R78, R151, R81 ;  /* 0x000000974e4b7223 */ /* 0x000fe20000010051 */
[----:B------:R-:W-:Y:S01]  /*46a0*/  F2FP.SATFINITE.E4M3.F32.PACK_AB_MERGE_C R157, R83, R138, RZ ;  /* 0x0000008a539d723e */ /* 0x000fe200048070ff */
[--C-:B------:R-:W-:Y:S01]  /*46b0*/  HADD2.F32 R80, -RZ, R79.reuse.H0_H0 ;  /* 0x2000004fff507230 */ /* 0x100fe20000004100 */
[-C--:B------:R-:W-:Y:S01]  /*46c0*/  F2FP.F16.E4M3.UNPACK_B R82, R49.reuse.H1 ;  /* 0x00000031ff52723e */ /* 0x080fe200030006ff */
[----:B------:R-:W-:Y:S01]  /*46d0*/  HADD2.F32 R79, -RZ, R79.H1_H1 ;  /* 0x3000004fff4f7230 */ /* 0x000fe20000004100 */
[----:B------:R-:W-:Y:S01]  /*46e0*/  F2FP.F16.E4M3.UNPACK_B R78, R50.H1 ;  /* 0x00000032ff4e723e */ /* 0x000fe200030006ff */
[----:B------:R-:W-:Y:S01]  /*46f0*/  HADD2.F32 R153, -RZ, R150.H1_H1 ;  /* 0x30000096ff997230 */ /* 0x000fe20000004100 */
[----:B------:R-:W-:Y:S01]  /*4700*/  F2FP.F16.E4M3.UNPACK_B R138, R72 ;  /* 0x00000048ff8a723e */ /* 0x000fe200020006ff */
[----:B------:R-:W-:Y:S01]  /*4710*/  HADD2.F32 R83, -RZ, R82.H1_H1 ;  /* 0x30000052ff537230 */ /* 0x000fe20000004100 */
[----:B------:R-:W-:Y:S01]  /*4720*/  F2FP.F16.E4M3.UNPACK_B R81, R49 ;  /* 0x00000031ff51723e */ /* 0x000fe200020006ff */
[----:B------:R-:W-:-:S02]  /*4730*/  HADD2.F32 R72, -RZ, R78.H1_H1 ;  /* 0x3000004eff487230 */ /* 0x000fc40000004100 */
[-C--:B------:R-:W-:Y:S01]  /*4740*/  FMUL.FTZ R49, R79, R153.reuse ;  /* 0x000000994f317220 */ /* 0x080fe20000410000 */
[----:B------:R-:W-:Y:S02]  /*4750*/  HADD2.F32 R151, -RZ, R138.H1_H1 ;  /* 0x3000008aff977230 */ /* 0x000fe40000004100 */
[C---:B------:R-:W-:Y:S01]  /*4760*/  FMUL.FTZ R156, R80.reuse, R153 ;  /* 0x00000099509c7220 */ /* 0x040fe20000410000 */
[----:B------:R-:W-:Y:S02]  /*4770*/  HADD2.F32 R78, -RZ, R78.H0_H0 ;  /* 0x2000004eff4e7230 */ /* 0x000fe40000004100 */
[----:B------:R-:W-:Y:S01]  /*4780*/  FFMA.FTZ R154, R80, R83, -R49 ;  /* 0x00000053509a7223 */ /* 0x000fe20000010831 */
[----:B------:R-:W-:Y:S02]  /*4790*/  HADD2.F32 R49, -RZ, R81.H1_H1 ;  /* 0x30000051ff317230 */ /* 0x000fe40000004100 */
[----:B------:R-:W-:Y:S01]  /*47a0*/  FMUL.FTZ R153, R72, R151 ;  /* 0x0000009748997220 */ /* 0x000fe20000410000 */
        /* <DEDUP_REMOVED lines=8> */
[----:B------:R-:W-:Y:S02]  /*4830*/  HADD2.F32 R51, -RZ, R51.H1_H1 ;  /* 0x30000033ff337230 */ /* 0x000fe40000004100 */
[--C-:B------:R-:W-:Y:S01]  /*4840*/  HADD2.F32 R49, -RZ, R50.reuse.H0_H0 ;  /* 0x20000032ff317230 */ /* 0x100fe20000004100 */
[----:B------:R-:W-:Y:S01]  /*4850*/  F2FP.SATFINITE.E4M3.F32.PACK_AB_MERGE_C R80, R80, R153, RZ ;  /* 0x000000995050723e */ /* 0x000fe200048070ff */
[----:B------:R-:W-:Y:S02]  /*4860*/  HADD2.F32 R50, -RZ, R50.H1_H1 ;  /* 0x30000032ff327230 */ /* 0x000fe40000004100 */
[----:B------:R-:W-:Y:S01]  /*4870*/  FMUL.FTZ R83, R51, R150 ;  /* 0x0000009633537220 */ /* 0x000fe20000410000 */
[----:B------:R-:W-:-:S02]  /*4880*/  HADD2.F32 R138, -RZ, R138.H0_H0 ;  /* 0x2000008aff8a7230 */ /* 0x000fc40000004100 */
[----:B------:R-:W-:Y:S01]  /*4890*/  FMUL.FTZ R150, R72, R150 ;  /* 0x0000009648967220 */ /* 0x000fe20000410000 */
[----:B------:R-:W-:Y:S01]  /*48a0*/  HADD2.F32 R82, -RZ, R82.H0_H0 ;  /* 0x20000052ff527230 */ /* 0x000fe20000004100 */
[----:B------:R-:W-:Y:S01]  /*48b0*/  F2FP.SATFINITE.E4M3.F32.PACK_AB_MERGE_C R154, R155, R154, RZ ;  /* 0x0000009a9b9a723e */ /* 0x000fe200048070ff */
[----:B------:R-:W-:Y:S02]  /*48c0*/  HADD2.F32 R81, -RZ, R81.H0_H0 ;  /* 0x20000051ff517230 */ /* 0x000fe40000004100 */
[-C--:B------:R-:W-:Y:S01]  /*48d0*/  FMUL.FTZ R78, R50, R138.reuse ;  /* 0x0000008a324e7220 */ /* 0x080fe20000410000 */
[----:B------:R-:W-:Y:S01]  /*48e0*/  FMUL.FTZ R79, R49, R138 ;  /* 0x0000008a314f7220 */ /* 0x000fe20000410000 */
[-C--:B------:R-:W-:Y:S01]  /*48f0*/  FFMA.FTZ R83, R72, R82.reuse, -R83 ;  /* 0x0000005248537223 */ /* 0x080fe20000010853 */
[----:B------:R-:W-:Y:S01]  /*4900*/  FFMA.FTZ R150, R51, R82, R150 ;  /* 0x0000005233967223 */ /* 0x000fe20000010096 */
[-C--:B------:R-:W-:Y:S01]  /*4910*/  FFMA.FTZ R78, R49, R81.reuse, -R78 ;  /* 0x00000051314e7223 */ /* 0x080fe2000001084e */
[----:B------:R-:W-:Y:S01]  /*4920*/  FFMA.FTZ R79, R50, R81, R79 ;  /* 0x00000051324f7223 */ /* 0x000fe2000001004f */
[----:B------:R-:W-:-:S02]  /*4930*/  F2FP.SATFINITE.E4M3.F32.PACK_AB_MERGE_C R49, R73, R48, R158 ;  /* 0x000000304931723e */ /* 0x000fc4000480709e */
[----:B------:R-:W-:Y:S02]  /*4940*/  F2FP.SATFINITE.E4M3.F32.PACK_AB_MERGE_C R48, R75, R74, R157 ;  /* 0x0000004a4b30723e */ /* 0x000fe4000480709d */
[----:B------:R-:W-:Y:S02]  /*4950*/  F2FP.SATFINITE.E4M3.F32.PACK_AB_MERGE_C R50, R79, R78, R80 ;  /* 0x0000004e4f32723e */ /* 0x000fe40004807050 */
[----:B------:R-:W-:-:S07]  /*4960*/  F2FP.SATFINITE.E4M3.F32.PACK_AB_MERGE_C R51, R150, R83, R154 ;  /* 0x000000539633723e */ /* 0x000fce000480709a */
.L_x_370:
[----:B------:R-:W-:Y:S05]  /*4970*/  BSYNC B3 ;  /* 0x0000000000037941 */ /* 0x000fea0003800000 */
.L_x_369:
[----:B------:R-:W-:Y:S02]  /*4980*/  ULDC.64 UR4, c[0x0][0x2e8] ;  /* 0x0000ba0000047ab9 */ /* 0x000fe40000000a00 */
[----:B------:R-:W-:-:S04]  /*4990*/  IADD3 R72, P2, P3, R77, UR4, R44 ;  /* 0x000000044d487c10 */ /* 0x000fc8000fb5e02c */
[----:B------:R-:W-:-:S05]  /*49a0*/  IADD3.X R73, R76, UR5, R40, P2, P3 ;  /* 0x000000054c497c10 */ /* 0x000fca00097e6428 */
[----:B--2---:R3:W-:Y:S04]  /*49b0*/  STG.E.128 desc[UR60][R72.64], R48 ;  /* 0x0000003048007986 */ /* 0x0047e8000c101d3c */
.L_x_368:
[----:B------:R-:W-:Y:S05]  /*49c0*/  BSYNC B2 ;  /* 0x0000000000027941 */ /* 0x000fea0003800000 */
.L_x_367:
[----:B------:R-:W-:Y:S05]  /*49d0*/  @P1 BRA `(.L_x_366) ;  /* 0x0000000400d01947 */ /* 0x000fea0003800000 */
[----:B------:R-:W-:Y:S01]  /*49e0*/  LOP3.LUT P2, RZ, R229, 0x4, RZ, 0xc0, !PT ;  /* 0x00000004e5ff7812 */ /* 0x000fe2000784c0ff */
[C---:B0-23--:R-:W-:Y:S01]  /*49f0*/  VIADD R49, R152.reuse, 0x40 ;  /* 0x0000004098317836 */ /* 0x04dfe20000000000 */
[----:B------:R-:W-:Y:S11]  /*4a00*/  BSSY B2, `(.L_x_371) ;  /* 0x000006d000027945 */ /* 0x000ff60003800000 */
[----:B------:R-:W-:-:S02]  /*4a10*/  @P2 IADD3 R49, R152, -0x40, RZ ;  /* 0xffffffc098312810 */ /* 0x000fc40007ffe0ff */
[----:B------:R-:W-:-:S03]  /*4a20*/  ISETP.GE.AND P2, PT, R230, R128, PT ;  /* 0x00000080e600720c */ /* 0x000fc60003f46270 */
[----:B------:R-:W-:-:S06]  /*4a30*/  IMAD.IADD R49, R16, 0x1, R49 ;  /* 0x0000000110317824 */ /* 0x000fcc00078e0231 */
[----:B------:R-:W0:Y:S04]  /*4a40*/  LDS.128 R48, [R49+0x22400] ;  /* 0x0224000031307984 */ /* 0x000e280000000c00 */
[----:B------:R-:W-:Y:S05]  /*4a50*/  @P2 BRA `(.L_x_372) ;  /* 0x00000004009c2947 */ /* 0x000fea0003800000 */
[----:B------:R-:W-:Y:S02]  /*4a60*/  SHF.R.U32.HI R68, RZ, 0x8, R71 ;  /* 0x00000008ff447819 */ /* 0x000fe40000011647 */
[----:B------:R-:W-:Y:S02]  /*4a70*/  SHF.R.U32.HI R73, RZ, 0x8, R69 ;  /* 0x00000008ff497819 */ /* 0x000fe40000011645 */
[----:B------:R-:W-:Y:S02]  /*4a80*/  SHF.R.U32.HI R74, RZ, 0x10, R71 ;  /* 0x00000010ff4a7819 */ /* 0x000fe40000011647 */
[----:B------:R-:W-:Y:S01]  /*4a90*/  LOP3.LUT R72, R71, 0xff0000ff, RZ, 0xc0, !PT ;  /* 0xff0000ff47487812 */ /* 0x000fe200078ec0ff */
[----:B------:R-:W-:Y:S01]  /*4aa0*/  IMAD.SHL.U32 R71, R68, 0x100, RZ ;  /* 0x0000010044477824 */ /* 0x000fe200078e00ff */
[----:B------:R-:W-:Y:S01]  /*4ab0*/  SHF.R.U32.HI R75, RZ, 0x10, R69 ;  /* 0x00000010ff4b7819 */ /* 0x000fe20000011645 */
[----:B0-----:R-:W-:Y:S01]  /*4ac0*/  IMAD.MOV.U32 R68, RZ, RZ, R48 ;  /* 0x000000ffff447224 */ /* 0x001fe200078e0030 */
[----:B------:R-:W-:Y:S01]  /*4ad0*/  LOP3.LUT R70, R69, 0xff0000ff, RZ, 0xc0, !PT ;  /* 0xff0000ff45467812 */ /* 0x000fe200078ec0ff */
[----:B------:R-:W-:Y:S01]  /*4ae0*/  IMAD.SHL.U32 R69, R73, 0x100, RZ ;  /* 0x0000010049457824 */ /* 0x000fe200078e00ff */
[----:B------:R-:W-:Y:S01]  /*4af0*/  LOP3.LUT R73, R72, 0xff00, R71, 0xf8, !PT ;  /* 0x0000ff0048497812 */ /* 0x000fe200078ef847 */
[----:B------:R-:W-:Y:S01]  /*4b00*/  IMAD.U32 R72, R74, 0x10000, RZ ;  /* 0x000100004a487824 */ /* 0x000fe200078e00ff */
[----:B------:R-:W-:-:S02]  /*4b10*/  F2FP.F16.E4M3.UNPACK_B R48, R49 ;  /* 0x00000031ff30723e */ /* 0x000fc400020006ff */
[----:B------:R-:W-:Y:S02]  /*4b20*/  LOP3.LUT R70, R70, 0xff00, R69, 0xf8, !PT ;  /* 0x0000ff0046467812 */ /* 0x000fe400078ef845 */
[----:B------:R-:W-:Y:S02]  /*4b30*/  SHF.L.U32 R69, R75, 0x10, RZ ;  /* 0x000000104b457819 */ /* 0x000fe400000006ff */
[----:B------:R-:W-:Y:S02]  /*4b40*/  F2FP.F16.E4M3.UNPACK_B R71, R149.H1 ;  /* 0x00000095ff47723e */ /* 0x000fe400030006ff */
[----:B------:R-:W-:Y:S01]  /*4b50*/  LOP3.LUT R74, R70, 0xff0000, R69, 0xf8, !PT ;  /* 0x00ff0000464a7812 */ /* 0x000fe200078ef845 */
[--C-:B------:R-:W-:Y:S01]  /*4b60*/  HADD2.F32 R69, -RZ, R48.reuse.H1_H1 ;  /* 0x30000030ff457230 */ /* 0x100fe20000004100 */
[----:B------:R-:W-:Y:S01]  /*4b70*/  LOP3.LUT R79, R73, 0xff0000, R72, 0xf8, !PT ;  /* 0x00ff0000494f7812 */ /* 0x000fe200078ef848 */
[--C-:B------:R-:W-:Y:S01]  /*4b80*/  HADD2.F32 R75, -RZ, R71.reuse.H0_H0 ;  /* 0x20000047ff4b7230 */ /* 0x100fe20000004100 */
[----:B------:R-:W-:Y:S01]  /*4b90*/  F2FP.F16.E4M3.UNPACK_B R72, R148.H1 ;  /* 0x00000094ff48723e */ /* 0x000fe200030006ff */
[----:B------:R-:W-:Y:S01]  /*4ba0*/  HADD2.F32 R48, -RZ, R48.H0_H0 ;  /* 0x20000030ff307230 */ /* 0x000fe20000004100 */
[----:B------:R-:W-:Y:S01]  /*4bb0*/  F2FP.F16.E4M3.UNPACK_B R49, R49.H1 ;  /* 0x00000031ff31723e */ /* 0x000fe200030006ff */
[----:B------:R-:W-:-:S02]  /*4bc0*/  HADD2.F32 R78, -RZ, R71.H1_H1 ;  /* 0x30000047ff4e7230 */ /* 0x000fc40000004100 */
[CC--:B------:R-:W-:Y:S01]  /*4bd0*/  FMUL.FTZ R81, R69.reuse, R75.reuse ;  /* 0x0000004b45517220 */ /* 0x0c0fe20000410000 */
[--C-:B------:R-:W-:Y:S02]  /*4be0*/  HADD2.F32 R73, -RZ, R72.reuse.H0_H0 ;  /* 0x20000048ff497230 */ /* 0x100fe40000004100 */
[----:B------:R-:W-:Y:S01]  /*4bf0*/  FMUL.FTZ R80, R48, R75 ;  /* 0x0000004b30507220 */ /* 0x000fe20000410000 */
[--C-:B------:R-:W-:Y:S01]  /*4c00*/  HADD2.F32 R71, -RZ, R49.reuse.H1_H1 ;  /* 0x30000031ff477230 */ /* 0x100fe20000004100 */
[----:B------:R-:W-:Y:S01]  /*4c10*/  F2FP.F16.E4M3.UNPACK_B R149, R149 ;  /* 0x00000095ff95723e */ /* 0x000fe200020006ff */
[----:B------:R-:W-:Y:S02]  /*4c20*/  HADD2.F32 R70, -RZ, R49.H0_H0 ;  /* 0x20000031ff467230 */ /* 0x000fe40000004100 */
[-C--:B------:R-:W-:Y:S01]  /*4c30*/  FFMA.FTZ R49, R69, R73.reuse, R80 ;  /* 0x0000004945317223 */ /* 0x080fe20000010050 */
[----:B------:R-:W-:Y:S02]  /*4c40*/  HADD2.F32 R72, -RZ, R72.H1_H1 ;  /* 0x30000048ff487230 */ /* 0x000fe40000004100 */
[C---:B------:R-:W-:Y:S01]  /*4c50*/  FMUL.FTZ R75, R71.reuse, R78 ;  /* 0x0000004e474b7220 */ /* 0x040fe20000410000 */
[----:B------:R-:W-:Y:S01]  /*4c60*/  F2FP.F16.E4M3.UNPACK_B R69, R68.H1 ;  /* 0x00000044ff45723e */ /* 0x000fe200030006ff */
[----:B------:R-:W-:Y:S01]  /*4c70*/  FMUL.FTZ R78, R70, R78 ;  /* 0x0000004e464e7220 */ /* 0x000fe20000410000 */
[----:B------:R-:W-:Y:S01]  /*4c80*/  FFMA.FTZ R48, R48, R73, -R81 ;  /* 0x0000004930307223 */ /* 0x000fe20000010851 */
[----:B------:R-:W-:Y:S01]  /*4c90*/  FFMA.FTZ R82, R70, R72, -R75 ;  /* 0x0000004846527223 */ /* 0x000fe2000001084b */
[----:B------:R-:W-:Y:S01]  /*4ca0*/  F2FP.F16.E4M3.UNPACK_B R68, R68 ;  /* 0x00000044ff44723e */ /* 0x000fe200020006ff */
[----:B------:R-:W-:Y:S01]  /*4cb0*/  FFMA.FTZ R83, R71, R72, R78 ;  /* 0x0000004847537223 */ /* 0x000fe2000001004e */
[----:B------:R-:W-:Y:S01]  /*4cc0*/  F2FP.F16.E4M3.UNPACK_B R148, R148 ;  /* 0x00000094ff94723e */ /* 0x000fe200020006ff */
[----:B------:R-:W-:-:S02]  /*4cd0*/  HADD2.F32 R73, -RZ, R149.H1_H1 ;  /* 0x30000095ff497230 */ /* 0x000fc40000004100 */
[--C-:B------:R-:W-:Y:S02]  /*4ce0*/  HADD2.F32 R70, -RZ, R69.reuse.H0_H0 ;  /* 0x20000045ff467230 */ /* 0x100fe40000004100 */
[----:B------:R-:W-:Y:S02]  /*4cf0*/  HADD2.F32 R71, -RZ, R69.H1_H1 ;  /* 0x30000045ff477230 */ /* 0x000fe40000004100 */
[----:B------:R-:W-:Y:S02]  /*4d00*/  HADD2.F32 R69, -RZ, R68.H0_H0 ;  /* 0x20000044ff457230 */ /* 0x000fe40000004100 */
[-C--:B------:R-:W-:Y:S01]  /*4d10*/  FMUL.FTZ R80, R70, R73.reuse ;  /* 0x0000004946507220 */ /* 0x080fe20000410000 */
[----:B------:R-:W-:Y:S02]  /*4d20*/  HADD2.F32 R72, -RZ, R148.H1_H1 ;  /* 0x30000094ff487230 */ /* 0x000fe40000004100 */
[----:B------:R-:W-:Y:S01]  /*4d30*/  FMUL.FTZ R75, R71, R73 ;  /* 0x00000049474b7220 */ /* 0x000fe20000410000 */
[----:B------:R-:W-:-:S02]  /*4d40*/  HADD2.F32 R149, -RZ, R149.H0_H0 ;  /* 0x20000095ff957230 */ /* 0x000fc40000004100 */
[----:B------:R-:W-:Y:S02]  /*4d50*/  HADD2.F32 R68, -RZ, R68.H1_H1 ;  /* 0x30000044ff447230 */ /* 0x000fe40000004100 */
[-C--:B------:R-:W-:Y:S01]  /*4d60*/  FFMA.FTZ R75, R70, R72.reuse, -R75 ;  /* 0x00000048464b7223 */ /* 0x080fe2000001084b */
[----:B------:R-:W-:Y:S02]  /*4d70*/  HADD2.F32 R148, -RZ, R148.H0_H0 ;  /* 0x20000094ff947230 */ /* 0x000fe40000004100 */
[----:B------:R-:W-:Y:S01]  /*4d80*/  FFMA.FTZ R80, R71, R72, R80 ;  /* 0x0000004847507223 */ /* 0x000fe20000010050 */
[-C--:B------:R-:W-:Y:S01]  /*4d90*/  F2FP.F16.E4M3.UNPACK_B R72, R74.reuse.H1 ;  /* 0x0000004aff48723e */ /* 0x080fe200030006ff */
[-C--:B------:R-:W-:Y:S01]  /*4da0*/  FMUL.FTZ R78, R68, R149.reuse ;  /* 0x00000095444e7220 */ /* 0x080fe20000410000 */
[C---:B------:R-:W-:Y:S01]  /*4db0*/  FMUL.FTZ R149, R69.reuse, R149 ;  /* 0x0000009545957220 */ /* 0x040fe20000410000 */
[----:B------:R-:W-:Y:S02]  /*4dc0*/  F2FP.F16.E4M3.UNPACK_B R74, R74 ;  /* 0x0000004aff4a723e */ /* 0x000fe400020006ff */
[-C--:B------:R-:W-:Y:S01]  /*4dd0*/  FFMA.FTZ R81, R69, R148.reuse, -R78 ;  /* 0x0000009445517223 */ /* 0x080fe2000001084e */
[----:B------:R-:W-:Y:S01]  /*4de0*/  F2FP.SATFINITE.E4M3.F32.PACK_AB_MERGE_C R138, R80, R75, RZ ;  /* 0x0000004b508a723e */ /* 0x000fe200048070ff */
[----:B------:R-:W-:Y:S01]  /*4df0*/  FFMA.FTZ R148, R68, R148, R149 ;  /* 0x0000009444947223 */ /* 0x000fe20000010095 */
[----:B------:R-:W-:Y:S01]  /*4e00*/  F2FP.F16.E4M3.UNPACK_B R69, R51.H1 ;  /* 0x00000033ff45723e */ /* 0x000fe200030006ff */
[--C-:B------:R-:W-:Y:S01]  /*4e10*/  HADD2.F32 R73, -RZ, R72.reuse.H1_H1 ;  /* 0x30000048ff497230 */ /* 0x100fe20000004100 */
[-C--:B------:R-:W-:Y:S01]  /*4e20*/  F2FP.F16.E4M3.UNPACK_B R75, R79.reuse.H1 ;  /* 0x0000004fff4b723e */ /* 0x080fe200030006ff */
[----:B------:R-:W-:Y:S01]  /*4e30*/  HADD2.F32 R72, -RZ, R72.H0_H0 ;  /* 0x20000048ff487230 */ /* 0x000fe20000004100 */
[----:B------:R-:W-:Y:S01]  /*4e40*/  F2FP.F16.E4M3.UNPACK_B R68, R50.H1 ;  /* 0x00000032ff44723e */ /* 0x000fe200030006ff */
[----:B------:R-:W-:Y:S01]  /*4e50*/  HADD2.F32 R71, -RZ, R69.H1_H1 ;  /* 0x30000045ff477230 */ /* 0x000fe20000004100 */
[----:B------:R-:W-:Y:S01]  /*4e60*/  F2FP.F16.E4M3.UNPACK_B R79, R79 ;  /* 0x0000004fff4f723e */ /* 0x000fe200020006ff */
[----:B------:R-:W-:Y:S01]  /*4e70*/  HADD2.F32 R80, -RZ, R75.H1_H1 ;  /* 0x3000004bff507230 */ /* 0x000fe20000004100 */
[----:B------:R-:W-:Y:S01]  /*4e80*/  F2FP.SATFINITE.E4M3.F32.PACK_AB_MERGE_C R149, R83, R82, RZ ;  /* 0x000000525395723e */ /* 0x000fe200048070ff */
[----:B------:R-:W-:Y:S01]  /*4e90*/  HADD2.F32 R70, -RZ, R69.H0_H0 ;  /* 0x20000045ff467230 */ /* 0x000fe20000004100 */
[----:B------:R-:W-:Y:S01]  /*4ea0*/  F2FP.F16.E4M3.UNPACK_B R51, R51 ;  /* 0x00000033ff33723e */ /* 0x000fe200020006ff */
[----:B------:R-:W-:-:S02]  /*4eb0*/  HADD2.F32 R69, -RZ, R68.H1_H1 ;  /* 0x30000044ff457230 */ /* 0x000fc40000004100 */
[-C--:B------:R-:W-:Y:S01]  /*4ec0*/  FMUL.FTZ R83, R71, R80.reuse ;  /* 0x0000005047537220 */ /* 0x080fe20000410000 */
[--C-:B------:R-:W-:Y:S02]  /*4ed0*/  HADD2.F32 R78, -RZ, R79.reuse.H1_H1 ;  /* 0x3000004fff4e7230 */ /* 0x100fe40000004100 */
[C---:B------:R-:W-:Y:S01]  /*4ee0*/  FMUL.FTZ R80, R70.reuse, R80 ;  /* 0x0000005046507220 */ /* 0x040fe20000410000 */
[----:B------:R-:W-:Y:S02]  /*4ef0*/  HADD2.F32 R68, -RZ, R68.H0_H0 ;  /* 0x20000044ff447230 */ /* 0x000fe40000004100 */
[----:B------:R-:W-:Y:S01]  /*4f00*/  FFMA.FTZ R82, R70, R73, -R83 ;  /* 0x0000004946527223 */ /* 0x000fe20000010853 */
[----:B------:R-:W-:Y:S02]  /*4f10*/  HADD2.F32 R70, -RZ, R74.H1_H1 ;  /* 0x3000004aff467230 */ /* 0x000fe40000004100 */
[----:B------:R-:W-:Y:S01]  /*4f20*/  FMUL.FTZ R83, R69, R78 ;  /* 0x0000004e45537220 */ /* 0x000fe20000410000 */
[----:B------:R-:W-:Y:S01]  /*4f30*/  F2FP.F16.E4M3.UNPACK_B R50, R50 ;  /* 0x00000032ff32723e */ /* 0x000fe200020006ff */
[----:B------:R-:W-:Y:S01]  /*4f40*/  FMUL.FTZ R78, R68, R78 ;  /* 0x0000004e444e7220 */ /* 0x000fe20000410000 */
[----:B------:R-:W-:-:S02]  /*4f50*/  HADD2.F32 R79, -RZ, R79.H0_H0 ;  /* 0x2000004fff4f7230 */ /* 0x000fc40000004100 */
[-C--:B------:R-:W-:Y:S01]  /*4f60*/  FFMA.FTZ R83, R68, R70.reuse, -R83 ;  /* 0x0000004644537223 */ /* 0x080fe20000010853 */
[--C-:B------:R-:W-:Y:S02]  /*4f70*/  HADD2.F32 R68, -RZ, R51.reuse.H0_H0 ;  /* 0x20000033ff447230 */ /* 0x100fe40000004100 */
[----:B------:R-:W-:Y:S01]  /*4f80*/  FFMA.FTZ R78, R69, R70, R78 ;  /* 0x00000046454e7223 */ /* 0x000fe2000001004e */
[----:B------:R-:W-:Y:S02]  /*4f90*/  HADD2.F32 R69, -RZ, R51.H1_H1 ;  /* 0x30000033ff457230 */ /* 0x000fe40000004100 */
[----:B------:R-:W-:Y:S01]  /*4fa0*/  FFMA.FTZ R73, R71, R73, R80 ;  /* 0x0000004947497223 */ /* 0x000fe20000010050 */
[--C-:B------:R-:W-:Y:S01]  /*4fb0*/  HADD2.F32 R51, -RZ, R50.reuse.H0_H0 ;  /* 0x20000032ff337230 */ /* 0x100fe20000004100 */
[----:B------:R-:W-:Y:S01]  /*4fc0*/  F2FP.SATFINITE.E4M3.F32.PACK_AB_MERGE_C R49, R49, R48, R149 ;  /* 0x000000303131723e */ /* 0x000fe20004807095 */
[----:B------:R-:W-:Y:S01]  /*4fd0*/  HADD2.F32 R50, -RZ, R50.H1_H1 ;  /* 0x30000032ff327230 */ /* 0x000fe20000004100 */
[----:B------:R-:W-:Y:S01]  /*4fe0*/  F2FP.SATFINITE.E4M3.F32.PACK_AB_MERGE_C R78, R78, R83, RZ ;  /* 0x000000534e4e723e */ /* 0x000fe200048070ff */
[----:B------:R-:W-:Y:S01]  /*4ff0*/  HADD2.F32 R75, -RZ, R75.H0_H0 ;  /* 0x2000004bff4b7230 */ /* 0x000fe20000004100 */
[----:B------:R-:W-:Y:S01]  /*5000*/  F2FP.SATFINITE.E4M3.F32.PACK_AB_MERGE_C R73, R73, R82, RZ ;  /* 0x000000524949723e */ /* 0x000fe200048070ff */
[----:B------:R-:W-:-:S02]  /*5010*/  HADD2.F32 R74, -RZ, R74.H0_H0 ;  /* 0x2000004aff4a7230 */ /* 0x000fc40000004100 */
[-C--:B------:R-:W-:Y:S01]  /*5020*/  FMUL.FTZ R70, R50, R79.reuse ;  /* 0x0000004f32467220 */ /* 0x080fe20000410000 */
[----:B------:R-:W-:Y:S01]  /*5030*/  FMUL.FTZ R79, R51, R79 ;  /* 0x0000004f334f7220 */ /* 0x000fe20000410000 */
[-C--:B------:R-:W-:Y:S01]  /*5040*/  FMUL.FTZ R71, R69, R75.reuse ;  /* 0x0000004b45477220 */ /* 0x080fe20000410000 */
[----:B------:R-:W-:Y:S01]  /*5050*/  FMUL.FTZ R80, R68, R75 ;  /* 0x0000004b44507220 */ /* 0x000fe20000410000 */
[-C--:B------:R-:W-:Y:S01]  /*5060*/  FFMA.FTZ R70, R51, R74.reuse, -R70 ;  /* 0x0000004a33467223 */ /* 0x080fe20000010846 */
[----:B------:R-:W-:Y:S01]  /*5070*/  FFMA.FTZ R79, R50, R74, R79 ;  /* 0x0000004a324f7223 */ /* 0x000fe2000001004f */
[-C--:B------:R-:W-:Y:S01]  /*5080*/  FFMA.FTZ R71, R68, R72.reuse, -R71 ;  /* 0x0000004844477223 */ /* 0x080fe20000010847 */
[----:B------:R-:W-:Y:S01]  /*5090*/  FFMA.FTZ R80, R69, R72, R80 ;  /* 0x0000004845507223 */ /* 0x000fe20000010050 */
[----:B------:R-:W-:Y:S02]  /*50a0*/  F2FP.SATFINITE.E4M3.F32.PACK_AB_MERGE_C R48, R148, R81, R138 ;  /* 0x000000519430723e */ /* 0x000fe4000480708a */
[----:B------:R-:W-:-:S02]  /*50b0*/  F2FP.SATFINITE.E4M3.F32.PACK_AB_MERGE_C R50, R79, R70, R78 ;  /* 0x000000464f32723e */ /* 0x000fc4000480704e */
[----:B------:R-:W-:-:S07]  /*50c0*/  F2FP.SATFINITE.E4M3.F32.PACK_AB_MERGE_C R51, R80, R71, R73 ;  /* 0x000000475033723e */ /* 0x000fce0004807049 */
.L_x_372:
[----:B------:R-:W-:Y:S05]  /*50d0*/  BSYNC B2 ;  /* 0x0000000000027941 */ /* 0x000fea0003800000 */
.L_x_371:
[----:B------:R-:W-:Y:S02]  /*50e0*/  ULDC.64 UR4, c[0x0][0x2e8] ;  /* 0x0000ba0000047ab9 */ /* 0x000fe40000000a00 */
[----:B------:R-:W-:-:S04]  /*50f0*/  IADD3 R68, P2, P3, R41, UR4, R77 ;  /* 0x0000000429447c10 */ /* 0x000fc8000fb5e04d */
[----:B------:R-:W-:-:S05]  /*5100*/  IADD3.X R69, R107, UR5, R76, P2, P3 ;  /* 0x000000056b457c10 */ /* 0x000fca00097e644c */
[----:B0-----:R4:W-:Y:S04]  /*5110*/  STG.E.128 desc[UR60][R68.64], R48 ;  /* 0x0000003044007986 */ /* 0x0019e8000c101d3c */
.L_x_366:
[----:B------:R-:W-:Y:S05]  /*5120*/  BSYNC B1 ;  /* 0x0000000000017941 */ /* 0x000fea0003800000 */
.L_x_365:
[----:B------:R-:W-:Y:S01]  /*5130*/  ISETP.NE.AND P2, PT, R146, RZ, PT ;  /* 0x000000ff9200720c */ /* 0x000fe20003f45270 */
[----:B------:R-:W-:-:S12]  /*5140*/  BSSY B1, `(.L_x_373) ;  /* 0x00000ec000017945 */ /* 0x000fd80003800000 */
[----:B------:R-:W-:Y:S05]  /*5150*/  @P2 BRA `(.L_x_374) ;  /* 0x0000000c00a82947 */ /* 0x000fea0003800000 */
[----:B----4-:R-:W-:Y:S01]  /*5160*/  IADD3 R69, P2, P3, R14, R126, R18 ;  /* 0x0000007e0e457210 */ /* 0x010fe20007b5e012 */
[----:B------:R-:W-:Y:S03]  /*5170*/  BSSY B2, `(.L_x_375) ;  /* 0x0000073000027945 */ /* 0x000fe60003800000 */
[----:B------:R-:W-:Y:S01]  /*5180*/  IADD3.X R68, R26, R129, R19, P2, P3 ;  /* 0x000000811a447210 */ /* 0x000fe200017e6413 */
[----:B------:R-:W-:Y:S08]  /*5190*/  @P0 BRA `(.L_x_376) ;  /* 0x0000000400c00947 */ /* 0x000ff00003800000 */
[----:B0-23--:R0:W2:Y:S01]  /*51a0*/  LDS.128 R48, [R118+0x24400] ;  /* 0x0244000076307984 */ /* 0x00d0a20000000c00 */
[----:B------:R-:W-:Y:S01]  /*51b0*/  ISETP.GE.AND P2, PT, R22, R128, PT ;  /* 0x000000801600720c */ /* 0x000fe20003f46270 */
[----:B------:R-:W-:-:S12]  /*51c0*/  BSSY B3, `(.L_x_377) ;  /* 0x0000069000037945 */ /* 0x000fd80003800000 */
[----:B0-----:R-:W-:Y:S05]  /*51d0*/  @P2 BRA `(.L_x_378) ;  /* 0x00000004009c2947 */ /* 0x001fea0003800000 */
[----:B------:R-:W-:Y:S02]  /*51e0*/  SHF.R.U32.HI R64, RZ, 0x8, R67 ;  /* 0x00000008ff407819 */ /* 0x000fe40000011643 */
[----:B------:R-:W-:Y:S02]  /*51f0*/  SHF.R.U32.HI R71, RZ, 0x8, R65 ;  /* 0x00000008ff477819 */ /* 0x000fe40000011641 */
[----:B------:R-:W-:Y:S02]  /*5200*/  SHF.R.U32.HI R72, RZ, 0x10, R67 ;  /* 0x00000010ff487819 */ /* 0x000fe40000011643 */
[----:B------:R-:W-:Y:S01]  /*5210*/  LOP3.LUT R70, R67, 0xff0000ff, RZ, 0xc0, !PT ;  /* 0xff0000ff43467812 */ /* 0x000fe200078ec0ff */
[----:B------:R-:W-:Y:S01]  /*5220*/  IMAD.SHL.U32 R67, R64, 0x100, RZ ;  /* 0x0000010040437824 */ /* 0x000fe200078e00ff */
[----:B------:R-:W-:Y:S01]  /*5230*/  SHF.R.U32.HI R73, RZ, 0x10, R65 ;  /* 0x00000010ff497819 */ /* 0x000fe20000011641 */
[----:B--2---:R-:W-:Y:S01]  /*5240*/  IMAD.MOV.U32 R64, RZ, RZ, R48 ;  /* 0x000000ffff407224 */ /* 0x004fe200078e0030 */
        /* <DEDUP_REMOVED lines=33> */
[--C-:B------:R-:W-:Y:S01]  /*5460*/  HADD2.F32 R66, -RZ, R65.reuse.H0_H0 ;  /* 0x20000041ff427230 */ /* 0x100fe20000004100 */
[----:B------:R-:W-:Y:S01]  /*5470*/  F2FP.SATFINITE.E4M3.F32.PACK_AB_MERGE_C R82, R80, R79, RZ ;  /* 0x0000004f5052723e */ /* 0x000fe200048070ff */
[----:B------:R-:W-:Y:S02]  /*5480*/  HADD2.F32 R67, -RZ, R65.H1_H1 ;  /* 0x30000041ff437230 */ /* 0x000fe40000004100 */
[--C-:B------:R-:W-:Y:S02]  /*5490*/  HADD2.F32 R65, -RZ, R64.reuse.H0_H0 ;  /* 0x20000040ff417230 */ /* 0x100fe40000004100 */
[-C--:B------:R-:W-:Y:S01]  /*54a0*/  FMUL.FTZ R76, R66, R71.reuse ;  /* 0x00000047424c7220 */ /* 0x080fe20000410000 */
[----:B------:R-:W-:Y:S02]  /*54b0*/  HADD2.F32 R70, -RZ, R145.H1_H1 ;  /* 0x30000091ff467230 */ /* 0x000fe40000004100 */
[----:B------:R-:W-:Y:S01]  /*54c0*/  FMUL.FTZ R73, R67, R71 ;  /* 0x0000004743497220 */ /* 0x000fe20000410000 */
[----:B------:R-:W-:Y:S01]  /*54d0*/  HADD2.F32 R147, -RZ, R147.H0_H0 ;  /* 0x20000093ff937230 */ /* 0x000fe20000004100 */
[----:B------:R-:W-:Y:S01]  /*54e0*/  F2FP.SATFINITE.E4M3.F32.PACK_AB_MERGE_C R49, R49, R48, R82 ;  /* 0x000000303131723e */ /* 0x000fe20004807052 */
[----:B------:R-:W-:-:S02]  /*54f0*/  HADD2.F32 R64, -RZ, R64.H1_H1 ;  /* 0x30000040ff407230 */ /* 0x000fc40000004100 */
[-C--:B------:R-:W-:Y:S01]  /*5500*/  FFMA.FTZ R73, R66, R70.reuse, -R73 ;  /* 0x0000004642497223 */ /* 0x080fe20000010849 */
[----:B------:R-:W-:Y:S02]  /*5510*/  HADD2.F32 R145, -RZ, R145.H0_H0 ;  /* 0x20000091ff917230 */ /* 0x000fe40000004100 */
[----:B------:R-:W-:Y:S01]  /*5520*/  FFMA.FTZ R76, R67, R70, R76 ;  /* 0x00000046434c7223 */ /* 0x000fe2000001004c */
[-C--:B------:R-:W-:Y:S01]  /*5530*/  F2FP.F16.E4M3.UNPACK_B R70, R72.reuse.H1 ;  /* 0x00000048ff46723e */ /* 0x080fe200030006ff */
[-C--:B------:R-:W-:Y:S01]  /*5540*/  FMUL.FTZ R74, R64, R147.reuse ;  /* 0x00000093404a7220 */ /* 0x080fe20000410000 */
[C---:B------:R-:W-:Y:S01]  /*5550*/  FMUL.FTZ R147, R65.reuse, R147 ;  /* 0x0000009341937220 */ /* 0x040fe20000410000 */
[----:B------:R-:W-:Y:S02]  /*5560*/  F2FP.F16.E4M3.UNPACK_B R72, R72 ;  /* 0x00000048ff48723e */ /* 0x000fe400020006ff */
[----:B------:R-:W-:Y:S01]  /*5570*/  FFMA.FTZ R77, R65, R145, -R74 ;  /* 0x00000091414d7223 */ /* 0x000fe2000001084a */
[----:B------:R-:W-:Y:S01]  /*5580*/  F2FP.SATFINITE.E4M3.F32.PACK_AB_MERGE_C R81, R76, R73, RZ ;  /* 0x000000494c51723e */ /* 0x000fe200048070ff */
[----:B------:R-:W-:Y:S01]  /*5590*/  FFMA.FTZ R78, R64, R145, R147 ;  /* 0x00000091404e7223 */ /* 0x000fe20000010093 */
[----:B------:R-:W-:Y:S01]  /*55a0*/  F2FP.F16.E4M3.UNPACK_B R65, R51.H1 ;  /* 0x00000033ff41723e */ /* 0x000fe200030006ff */
[--C-:B------:R-:W-:Y:S01]  /*55b0*/  HADD2.F32 R71, -RZ, R70.reuse.H1_H1 ;  /* 0x30000046ff477230 */ /* 0x100fe20000004100 */
[-C--:B------:R-:W-:Y:S01]  /*55c0*/  F2FP.F16.E4M3.UNPACK_B R73, R75.reuse.H1 ;  /* 0x0000004bff49723e */ /* 0x080fe200030006ff */
[----:B------:R-:W-:Y:S01]  /*55d0*/  HADD2.F32 R70, -RZ, R70.H0_H0 ;  /* 0x20000046ff467230 */ /* 0x000fe20000004100 */
[-C--:B------:R-:W-:Y:S01]  /*55e0*/  F2FP.F16.E4M3.UNPACK_B R64, R50.reuse.H1 ;  /* 0x00000032ff40723e */ /* 0x080fe200030006ff */
[----:B------:R-:W-:Y:S01]  /*55f0*/  HADD2.F32 R67, -RZ, R65.H1_H1 ;  /* 0x30000041ff437230 */ /* 0x000fe20000004100 */
[----:B------:R-:W-:Y:S01]  /*5600*/  F2FP.F16.E4M3.UNPACK_B R75, R75 ;  /* 0x0000004bff4b723e */ /* 0x000fe200020006ff */
[----:B------:R-:W-:Y:S01]  /*5610*/  HADD2.F32 R76, -RZ, R73.H1_H1 ;  /* 0x30000049ff4c7230 */ /* 0x000fe20000004100 */
[----:B------:R-:W-:Y:S01]  /*5620*/  F2FP.F16.E4M3.UNPACK_B R51, R51 ;  /* 0x00000033ff33723e */ /* 0x000fe200020006ff */
        /* <DEDUP_REMOVED lines=10> */
[----:B------:R-:W-:-:S02]  /*56d0*/  HADD2.F32 R75, -RZ, R75.H0_H0 ;  /* 0x2000004bff4b7230 */ /* 0x000fc40000004100 */
[C---:B------:R-:W-:Y:S01]  /*56e0*/  FMUL.FTZ R74, R64.reuse, R74 ;  /* 0x0000004a404a7220 */ /* 0x040fe20000410000 */
[----:B------:R-:W-:Y:S02]  /*56f0*/  HADD2.F32 R73, -RZ, R73.H0_H0 ;  /* 0x20000049ff497230 */ /* 0x000fe40000004100 */
[-C--:B------:R-:W-:Y:S01]  /*5700*/  FFMA.FTZ R79, R64, R66.reuse, -R79 ;  /* 0x00000042404f7223 */ /* 0x080fe2000001084f */
[--C-:B------:R-:W-:Y:S02]  /*5710*/  HADD2.F32 R64, -RZ, R51.reuse.H0_H0 ;  /* 0x20000033ff407230 */ /* 0x100fe40000004100 */
[----:B------:R-:W-:Y:S01]  /*5720*/  FFMA.FTZ R74, R65, R66, R74 ;  /* 0x00000042414a7223 */ /* 0x000fe2000001004a */
[----:B------:R-:W-:Y:S02]  /*5730*/  HADD2.F32 R65, -RZ, R51.H1_H1 ;  /* 0x30000033ff417230 */ /* 0x000fe40000004100 */
[----:B------:R-:W-:Y:S01]  /*5740*/  FFMA.FTZ R71, R67, R71, R76 ;  /* 0x0000004743477223 */ /* 0x000fe2000001004c */
[----:B------:R-:W-:-:S02]  /*5750*/  HADD2.F32 R51, -RZ, R50.H0_H0 ;  /* 0x20000032ff337230 */ /* 0x000fc40000004100 */
[-C--:B------:R-:W-:Y:S01]  /*5760*/  FMUL.FTZ R76, R64, R73.reuse ;  /* 0x00000049404c7220 */ /* 0x080fe20000410000 */
[----:B------:R-:W-:Y:S02]  /*5770*/  HADD2.F32 R50, -RZ, R50.H1_H1 ;  /* 0x30000032ff327230 */ /* 0x000fe40000004100 */
[C---:B------:R-:W-:Y:S01]  /*5780*/  FMUL.FTZ R67, R65.reuse, R73 ;  /* 0x0000004941437220 */ /* 0x040fe20000410000 */
[----:B------:R-:W-:Y:S02]  /*5790*/  HADD2.F32 R72, -RZ, R72.H0_H0 ;  /* 0x20000048ff487230 */ /* 0x000fe40000004100 */
[-C--:B------:R-:W-:Y:S01]  /*57a0*/  FFMA.FTZ R76, R65, R70.reuse, R76 ;  /* 0x00000046414c7223 */ /* 0x080fe2000001004c */
[----:B------:R-:W-:Y:S01]  /*57b0*/  F2FP.SATFINITE.E4M3.F32.PACK_AB_MERGE_C R74, R74, R79, RZ ;  /* 0x0000004f4a4a723e */ /* 0x000fe200048070ff */
[-C--:B------:R-:W-:Y:S01]  /*57c0*/  FMUL.FTZ R66, R50, R75.reuse ;  /* 0x0000004b32427220 */ /* 0x080fe20000410000 */
[----:B------:R-:W-:Y:S01]  /*57d0*/  FMUL.FTZ R75, R51, R75 ;  /* 0x0000004b334b7220 */ /* 0x000fe20000410000 */
[----:B------:R-:W-:Y:S01]  /*57e0*/  FFMA.FTZ R67, R64, R70, -R67 ;  /* 0x0000004640437223 */ /* 0x000fe20000010843 */
[----:B------:R-:W-:Y:S01]  /*57f0*/  F2FP.SATFINITE.E4M3.F32.PACK_AB_MERGE_C R71, R71, R80, RZ ;  /* 0x000000504747723e */ /* 0x000fe200048070ff */
[-C--:B------:R-:W-:Y:S01]  /*5800*/  FFMA.FTZ R66, R51, R72.reuse, -R66 ;  /* 0x0000004833427223 */ /* 0x080fe20000010842 */
[----:B------:R-:W-:Y:S01]  /*5810*/  FFMA.FTZ R75, R50, R72, R75 ;  /* 0x00000048324b7223 */ /* 0x000fe2000001004b */
[----:B------:R-:W-:-:S02]  /*5820*/  F2FP.SATFINITE.E4M3.F32.PACK_AB_MERGE_C R48, R78, R77, R81 ;  /* 0x0000004d4e30723e */ /* 0x000fc40004807051 */
[----:B------:R-:W-:Y:S02]  /*5830*/  F2FP.SATFINITE.E4M3.F32.PACK_AB_MERGE_C R51, R76, R67, R71 ;  /* 0x000000434c33723e */ /* 0x000fe40004807047 */
[----:B------:R-:W-:-:S07]  /*5840*/  F2FP.SATFINITE.E4M3.F32.PACK_AB_MERGE_C R50, R75, R66, R74 ;  /* 0x000000424b32723e */ /* 0x000fce000480704a */
.L_x_378:
[----:B------:R-:W-:Y:S05]  /*5850*/  BSYNC B3 ;  /* 0x0000000000037941 */ /* 0x000fea0003800000 */
.L_x_377:
[----:B------:R-:W-:Y:S02]  /*5860*/  ULDC.64 UR4, c[0x0][0x2e8] ;  /* 0x0000ba0000047ab9 */ /* 0x000fe40000000a00 */
[----:B------:R-:W-:-:S04]  /*5870*/  IADD3 R64, P2, P3, R69, UR4, R44 ;  /* 0x0000000445407c10 */ /* 0x000fc8000fb5e02c */
[----:B------:R-:W-:-:S05]  /*5880*/  IADD3.X R65, R68, UR5, R40, P2, P3 ;  /* 0x0000000544417c10 */ /* 0x000fca00097e6428 */
[----:B--2---:R4:W-:Y:S04]  /*5890*/  STG.E.128 desc[UR60][R64.64], R48 ;  /* 0x0000003040007986 */ /* 0x0049e8000c101d3c */
.L_x_376:
[----:B------:R-:W-:Y:S05]  /*58a0*/  BSYNC B2 ;  /* 0x0000000000027941 */ /* 0x000fea0003800000 */
.L_x_375:
[----:B------:R-:W-:Y:S05]  /*58b0*/  @P1 BRA `(.L_x_374) ;  /* 0x0000000400d01947 */ /* 0x000fea0003800000 */
[----:B------:R-:W-:Y:S01]  /*58c0*/  LOP3.LUT P2, RZ, R229, 0x4, RZ, 0xc0, !PT ;  /* 0x00000004e5ff7812 */ /* 0x000fe2000784c0ff */
[C---:B0-234-:R-:W-:Y:S01]  /*58d0*/  VIADD R49, R152.reuse, 0x40 ;  /* 0x0000004098317836 */ /* 0x05dfe20000000000 */
[----:B------:R-:W-:Y:S11]  /*58e0*/  BSSY B2, `(.L_x_379) ;  /* 0x000006d000027945 */ /* 0x000ff60003800000 */
        /* <DEDUP_REMOVED lines=8> */
[----:B------:R-:W-:Y:S02]  /*5970*/  SHF.R.U32.HI R66, RZ, 0x10, R61 ;  /* 0x00000010ff427819 */ /* 0x000fe4000001163d */
[----:B------:R-:W-:Y:S02]  /*5980*/  LOP3.LUT R64, R63, 0xff0000ff, RZ, 0xc0, !PT ;  /* 0xff0000ff3f407812 */ /* 0x000fe400078ec0ff */
[----:B------:R-:W-:Y:S01]  /*5990*/  SHF.R.U32.HI R65, RZ, 0x10, R63 ;  /* 0x00000010ff417819 */ /* 0x000fe2000001163f */
[----:B------:R-:W-:Y:S01]  /*59a0*/  IMAD.SHL.U32 R63, R60, 0x100, RZ ;  /* 0x000001003c3f7824 */ /* 0x000fe200078e00ff */
[----:B------:R-:W-:Y:S01]  /*59b0*/  SHF.L.U32 R61, R67, 0x8, RZ ;  /* 0x00000008433d7819 */ /* 0x000fe200000006ff */
[----:B0-----:R-:W-:Y:S01]  /*59c0*/  IMAD.MOV.U32 R60, RZ, RZ, R48 ;  /* 0x000000ffff3c7224 */ /* 0x001fe200078e0030 */
[----:B------:R-:W-:Y:S01]  /*59d0*/  F2FP.F16.E4M3.UNPACK_B R48, R49 ;  /* 0x00000031ff30723e */ /* 0x000fe200020006ff */
[----:B------:R-:W-:Y:S01]  /*59e0*/  IMAD.U32 R65, R65, 0x10000, RZ ;  /* 0x0001000041417824 */ /* 0x000fe200078e00ff */
[----:B------:R-:W-:Y:S01]  /*59f0*/  LOP3.LUT R61, R62, 0xff00, R61, 0xf8, !PT ;  /* 0x0000ff003e3d7812 */ /* 0x000fe200078ef83d */
[----:B------:R-:W-:Y:S01]  /*5a00*/  IMAD.U32 R62, R66, 0x10000, RZ ;  /* 0x00010000423e7824 */ /* 0x000fe200078e00ff */
[----:B------:R-:W-:-:S02]  /*5a10*/  LOP3.LUT R64, R64, 0xff00, R63, 0xf8, !PT ;  /* 0x0000ff0040407812 */ /* 0x000fc400078ef83f */
        /* <DEDUP_REMOVED lines=8> */
[----:B------:R-:W-:Y:S02]  /*5aa0*/  HADD2.F32 R70, -RZ, R63.H1_H1 ;  /* 0x3000003fff467230 */ /* 0x000fe40000004100 */
[----:B------:R-:W-:Y:S01]  /*5ab0*/  FMUL.FTZ R73, R61, R67 ;  /* 0x000000433d497220 */ /* 0x000fe20000410000 */
[----:B------:R-:W-:-:S02]  /*5ac0*/  HADD2.F32 R65, -RZ, R64.H0_H0 ;  /* 0x20000040ff417230 */ /* 0x000fc40000004100 */
        /* <DEDUP_REMOVED lines=18> */
[----:B------:R-:W-:Y:S02]  /*5bf0*/  HADD2.F32 R61, -RZ, R60.H0_H0 ;  /* 0x2000003cff3d7230 */ /* 0x000fe40000004100 */
        /* <DEDUP_REMOVED lines=9> */
[CC--:B------:R-:W-:Y:S01]  /*5c90*/  FMUL.FTZ R65, R61.reuse, R144.reuse ;  /* 0x000000903d417220 */ /* 0x0c0fe20000410000 */
[----:B------:R-:W-:Y:S01]  /*5ca0*/  FMUL.FTZ R70, R60, R144 ;  /* 0x000000903c467220 */ /* 0x000fe20000410000 */
[----:B------:R-:W-:Y:S02]  /*5cb0*/  F2FP.F16.E4M3.UNPACK_B R64, R66.H1 ;  /* 0x00000042ff40723e */ /* 0x000fe400030006ff */
[----:B------:R-:W-:Y:S01]  /*5cc0*/  F2FP.SATFINITE.E4M3.F32.PACK_AB_MERGE_C R77, R72, R67, RZ ;  /* 0x00000043484d723e */ /* 0x000fe200048070ff */
[----:B------:R-:W-:Y:S01]  /*5cd0*/  FFMA.FTZ R73, R61, R139, -R70 ;  /* 0x0000008b3d497223 */ /* 0x000fe20000010846 */
[----:B------:R-:W-:Y:S01]  /*5ce0*/  F2FP.F16.E4M3.UNPACK_B R61, R51.H1 ;  /* 0x00000033ff3d723e */ /* 0x000fe200030006ff */
[----:B------:R-:W-:Y:S01]  /*5cf0*/  FFMA.FTZ R74, R60, R139, R65 ;  /* 0x0000008b3c4a7223 */ /* 0x000fe20000010041 */
[-C--:B------:R-:W-:Y:S01]  /*5d00*/  F2FP.F16.E4M3.UNPACK_B R67, R71.reuse.H1 ;  /* 0x00000047ff43723e */ /* 0x080fe200030006ff */
[----:B------:R-:W-:Y:S01]  /*5d10*/  HADD2.F32 R65, -RZ, R64.H1_H1 ;  /* 0x30000040ff417230 */ /* 0x000fe20000004100 */
[----:B------:R-:W-:Y:S01]  /*5d20*/  F2FP.F16.E4M3.UNPACK_B R60, R50.H1 ;  /* 0x00000032ff3c723e */ /* 0x000fe200030006ff */
        /* <DEDUP_REMOVED lines=29> */
[----:B------:R-:W-:Y:S01]  /*5f00*/  FMUL.FTZ R62, R50, R71 ;  /* 0x00000047323e7220 */ /* 0x000fe20000410000 */
[----:B------:R-:W-:Y:S02]  /*5f10*/  HADD2.F32 R66, -RZ, R66.H0_H0 ;  /* 0x20000042ff427230 */ /* 0x000fe40000004100 */
[-C--:B------:R-:W-:Y:S01]  /*5f20*/  FMUL.FTZ R63, R61, R67.reuse ;  /* 0x000000433d3f7220 */ /* 0x080fe20000410000 */
[C---:B------:R-:W-:Y:S01]  /*5f30*/  FMUL.FTZ R72, R60.reuse, R67 ;  /* 0x000000433c487220 */ /* 0x040fe20000410000 */
[----:B------:R-:W-:Y:S02]  /*5f40*/  FMUL.FTZ R71, R51, R71 ;  /* 0x0000004733477220 */ /* 0x000fe40000410000 */
[-C--:B------:R-:W-:Y:S01]  /*5f50*/  FFMA.FTZ R63, R60, R64.reuse, -R63 ;  /* 0x000000403c3f7223 */ /* 0x080fe2000001083f */
[----:B------:R-:W-:Y:S01]  /*5f60*/  FFMA.FTZ R72, R61, R64, R72 ;  /* 0x000000403d487223 */ /* 0x000fe20000010048 */
[-C--:B------:R-:W-:Y:S01]  /*5f70*/  FFMA.FTZ R62, R51, R66.reuse, -R62 ;  /* 0x00000042333e7223 */ /* 0x080fe2000001083e */
[----:B------:R-:W-:-:S03]  /*5f80*/  FFMA.FTZ R71, R50, R66, R71 ;  /* 0x0000004232477223 */ /* 0x000fc60000010047 */
[----:B------:R-:W-:Y:S02]  /*5f90*/  F2FP.SATFINITE.E4M3.F32.PACK_AB_MERGE_C R51, R72, R63, R65 ;  /* 0x0000003f4833723e */ /* 0x000fe40004807041 */
[----:B------:R-:W-:-:S07]  /*5fa0*/  F2FP.SATFINITE.E4M3.F32.PACK_AB_MERGE_C R50, R71, R62, R70 ;  /* 0x0000003e4732723e */ /* 0x000fce0004807046 */
.L_x_380:
[----:B------:R-:W-:Y:S05]  /*5fb0*/  BSYNC B2 ;  /* 0x0000000000027941 */ /* 0x000fea0003800000 */
.L_x_379:
[----:B------:R-:W-:Y:S02]  /*5fc0*/  ULDC.64 UR4, c[0x0][0x2e8] ;  /* 0x0000ba0000047ab9 */ /* 0x000fe40000000a00 */
[----:B------:R-:W-:-:S04]  /*5fd0*/  IADD3 R60, P2, P3, R41, UR4, R69 ;  /* 0x00000004293c7c10 */ /* 0x000fc8000fb5e045 */
[----:B------:R-:W-:-:S05]  /*5fe0*/  IADD3.X R61, R107, UR5, R68, P2, P3 ;  /* 0x000000056b3d7c10 */ /* 0x000fca00097e6444 */
[----:B0-----:R0:W-:Y:S04]  /*5ff0*/  STG.E.128 desc[UR60][R60.64], R48 ;  /* 0x000000303c007986 */ /* 0x0011e8000c101d3c */
.L_x_374:
[----:B------:R-:W-:Y:S05]  /*6000*/  BSYNC B1 ;  /* 0x0000000000017941 */ /* 0x000fea0003800000 */
.L_x_373:
[----:B------:R-:W-:Y:S05]  /*6010*/  @P4 BRA `(.L_x_381) ;  /* 0x0000005c00084947 */ /* 0x000fea0003800000 */
[----:B------:R-:W-:Y:S01]  /*6020*/  IADD3 R126, P2, P3, R27, R126, R18 ;  /* 0x0000007e1b7e7210 */ /* 0x000fe20007b5e012 */
[----:B------:R-:W-:Y:S03]  /*6030*/  BSSY B1, `(.L_x_382) ;  /* 0x0000073000017945 */ /* 0x000fe60003800000 */
[----:B------:R-:W-:Y:S01]  /*6040*/  IADD3.X R129, R31, R129, R19, P2, P3 ;  /* 0x000000811f817210 */ /* 0x000fe200017e6413 */
[----:B------:R-:W-:Y:S08]  /*6050*/  @P0 BRA `(.L_x_383) ;  /* 0x0000000400c00947 */ /* 0x000ff00003800000 */
[----:B0-234-:R0:W2:Y:S01]  /*6060*/  LDS.128 R48, [R118+0x26400] ;  /* 0x0264000076307984 */ /* 0x01d0a20000000c00 */
[----:B------:R-:W-:Y:S01]  /*6070*/  ISETP.GE.AND P2, PT, R22, R128, PT ;  /* 0x000000801600720c */ /* 0x000fe20003f46270 */
[----:B------:R-:W-:-:S12]  /*6080*/  BSSY B2, `(.L_x_384) ;  /* 0x0000069000027945 */ /* 0x000fd80003800000 */
[----:B0-----:R-:W-:Y:S05]  /*6090*/  @P2 BRA `(.L_x_385) ;  /* 0x00000004009c2947 */ /* 0x001fea0003800000 */
[----:B------:R-:W-:Y:S02]  /*60a0*/  SHF.R.U32.HI R56, RZ, 0x8, R59 ;  /* 0x00000008ff387819 */ /* 0x000fe4000001163b */
[----:B------:R-:W-:Y:S02]  /*60b0*/  SHF.R.U32.HI R63, RZ, 0x8, R57 ;  /* 0x00000008ff3f7819 */ /* 0x000fe40000011639 */
[----:B------:R-:W-:Y:S02]  /*60c0*/  LOP3.LUT R60, R59, 0xff0000ff, RZ, 0xc0, !PT ;  /* 0xff0000ff3b3c7812 */ /* 0x000fe400078ec0ff */
[----:B------:R-:W-:Y:S01]  /*60d0*/  SHF.R.U32.HI R62, RZ, 0x10, R59 ;  /* 0x00000010ff3e7819 */ /* 0x000fe2000001163b */
[----:B------:R-:W-:Y:S01]  /*60e0*/  IMAD.SHL.U32 R59, R56, 0x100, RZ ;  /* 0x00000100383b7824 */ /* 0x000fe200078e00ff */
[----:B------:R-:W-:Y:S01]  /*60f0*/  LOP3.LUT R58, R57, 0xff0000ff, RZ, 0xc0, !PT ;  /* 0xff0000ff393a7812 */ /* 0x000fe200078ec0ff */
[----:B--2---:R-:W-:Y:S01]  /*6100*/  IMAD.MOV.U32 R56, RZ, RZ, R48 ;  /* 0x000000ffff387224 */ /* 0x004fe200078e0030 */
[----:B------:R-:W-:Y:S01]  /*6110*/  SHF.R.U32.HI R61, RZ, 0x10, R57 ;  /* 0x00000010ff3d7819 */ /* 0x000fe20000011639 */
[----:B------:R-:W-:Y:S01]  /*6120*/  IMAD.U32 R62, R62, 0x10000, RZ ;  /* 0x000100003e3e7824 */ /* 0x000fe200078e00ff */
[----:B------:R-:W-:-:S02]  /*6130*/  SHF.L.U32 R57, R63, 0x8, RZ ;  /* 0x000000083f397819 */ /* 0x000fc400000006ff */
[----:B------:R-:W-:Y:S02]  /*6140*/  LOP3.LUT R59, R60, 0xff00, R59, 0xf8, !PT ;  /* 0x0000ff003c3b7812 */ /* 0x000fe400078ef83b */
[----:B------:R-:W-:Y:S01]  /*6150*/  LOP3.LUT R57, R58, 0xff00, R57, 0xf8, !PT ;  /* 0x0000ff003a397812 */ /* 0x000fe200078ef839 */
[----:B------:R-:W-:Y:S01]  /*6160*/  IMAD.U32 R58, R61, 0x10000, RZ ;  /* 0x000100003d3a7824 */ /* 0x000fe200078e00ff */
[-C--:B------:R-:W-:Y:S02]  /*6170*/  F2FP.F16.E4M3.UNPACK_B R48, R49.reuse ;  /* 0x00000031ff30723e */ /* 0x080fe400020006ff */
[-C--:B------:R-:W-:Y:S02]  /*6180*/  F2FP.F16.E4M3.UNPACK_B R60, R86.reuse.H1 ;  /* 0x00000056ff3c723e */ /* 0x080fe400030006ff */
[----:B------:R-:W-:Y:S02]  /*6190*/  F2FP.F16.E4M3.UNPACK_B R49, R49.H1 ;  /* 0x00000031ff31723e */ /* 0x000fe400030006ff */
[----:B------:R-:W-:Y:S01]  /*61a0*/  LOP3.LUT R64, R59, 0xff0000, R62, 0xf8, !PT ;  /* 0x00ff00003b407812 */ /* 0x000fe200078ef83e */
[--C-:B------:R-:W-:Y:S01]  /*61b0*/  HADD2.F32 R63, -RZ, R60.reuse.H1_H1 ;  /* 0x3000003cff3f7230 */ /* 0x100fe20000004100 */
[-C--:B------:R-:W-:Y:S01]  /*61c0*/  F2FP.F16.E4M3.UNPACK_B R59, R87.reuse.H1 ;  /* 0x00000057ff3b723e */ /* 0x080fe200030006ff */
[----:B------:R-:W-:Y:S01]  /*61d0*/  HADD2.F32 R62, -RZ, R60.H0_H0 ;  /* 0x2000003cff3e7230 */ /* 0x000fe20000004100 */
[----:B------:R-:W-:Y:S01]  /*61e0*/  LOP3.LUT R61, R57, 0xff0000, R58, 0xf8, !PT ;  /* 0x00ff0000393d7812 */ /* 0x000fe200078ef83a */
[----:B------:R-:W-:Y:S01]  /*61f0*/  HADD2.F32 R58, -RZ, R49.H1_H1 ;  /* 0x30000031ff3a7230 */ /* 0x000fe20000004100 */
[----:B------:R-:W-:Y:S01]  /*6200*/  F2FP.F16.E4M3.UNPACK_B R86, R86 ;  /* 0x00000056ff56723e */ /* 0x000fe200020006ff */
[----:B------:R-:W-:Y:S01]  /*6210*/  HADD2.F32 R60, -RZ, R59.H0_H0 ;  /* 0x2000003bff3c7230 */ /* 0x000fe20000004100 */
[----:B------:R-:W-:Y:S01]  /*6220*/  F2FP.F16.E4M3.UNPACK_B R87, R87 ;  /* 0x00000057ff57723e */ /* 0x000fe200020006ff */
[----:B------:R-:W-:-:S02]  /*6230*/  HADD2.F32 R57, -RZ, R48.H1_H1 ;  /* 0x30000030ff397230 */ /* 0x000fc40000004100 */
[-C--:B------:R-:W-:Y:S01]  /*6240*/  FMUL.FTZ R66, R58, R63.reuse ;  /* 0x0000003f3a427220 */ /* 0x080fe20000410000 */
[----:B------:R-:W-:Y:S02]  /*6250*/  HADD2.F32 R49, -RZ, R49.H0_H0 ;  /* 0x20000031ff317230 */ /* 0x000fe40000004100 */
[----:B------:R-:W-:Y:S02]  /*6260*/  HADD2.F32 R59, -RZ, R59.H1_H1 ;  /* 0x3000003bff3b7230 */ /* 0x000fe40000004100 */
[----:B------:R-:W-:Y:S01]  /*6270*/  FMUL.FTZ R65, R57, R62 ;  /* 0x0000003e39417220 */ /* 0x000fe20000410000 */
[----:B------:R-:W-:Y:S02]  /*6280*/  HADD2.F32 R48, -RZ, R48.H0_H0 ;  /* 0x20000030ff307230 */ /* 0x000fe40000004100 */
[C---:B------:R-:W-:Y:S01]  /*6290*/  FMUL.FTZ R63, R49.reuse, R63 ;  /* 0x0000003f313f7220 */ /* 0x040fe20000410000 */
[-C--:B------:R-:W-:Y:S01]  /*62a0*/  FFMA.FTZ R68, R49, R59.reuse, -R66 ;  /* 0x0000003b31447223 */ /* 0x080fe20000010842 */
[----:B------:R-:W-:Y:S01]  /*62b0*/  F2FP.F16.E4M3.UNPACK_B R49, R56.H1 ;  /* 0x00000038ff31723e */ /* 0x000fe200030006ff */
[C---:B------:R-:W-:Y:S01]  /*62c0*/  FMUL.FTZ R62, R48.reuse, R62 ;  /* 0x0000003e303e7220 */ /* 0x040fe20000410000 */
[----:B------:R-:W-:Y:S01]  /*62d0*/  F2FP.F16.E4M3.UNPACK_B R56, R56 ;  /* 0x00000038ff38723e */ /* 0x000fe200020006ff */
[-C--:B------:R-:W-:Y:S01]  /*62e0*/  FFMA.FTZ R48, R48, R60.reuse, -R65 ;  /* 0x0000003c30307223 */ /* 0x080fe20000010841 */
[----:B------:R-:W-:Y:S01]  /*62f0*/  FFMA.FTZ R69, R58, R59, R63 ;  /* 0x0000003b3a457223 */ /* 0x000fe2000001003f */
[----:B------:R-:W-:Y:S01]  /*6300*/  FFMA.FTZ R67, R57, R60, R62 ;  /* 0x0000003c39437223 */ /* 0x000fe2000001003e */
[----:B------:R-:W-:-:S02]  /*6310*/  HADD2.F32 R60, -RZ, R86.H1_H1 ;  /* 0x30000056ff3c7230 */ /* 0x000fc40000004100 */
[--C-:B------:R-:W-:Y:S01]  /*6320*/  HADD2.F32 R57, -RZ, R49.reuse.H0_H0 ;  /* 0x20000031ff397230 */ /* 0x100fe20000004100 */
[----:B------:R-:W-:Y:S01]  /*6330*/  F2FP.SATFINITE.E4M3.F32.PACK_AB_MERGE_C R71, R69, R68, RZ ;  /* 0x000000444547723e */ /* 0x000fe200048070ff */
[----:B------:R-:W-:Y:S02]  /*6340*/  HADD2.F32 R58, -RZ, R49.H1_H1 ;  /* 0x30000031ff3a7230 */ /* 0x000fe40000004100 */
[----:B------:R-:W-:Y:S02]  /*6350*/  HADD2.F32 R49, -RZ, R56.H0_H0 ;  /* 0x20000038ff317230 */ /* 0x000fe40000004100 */
[-C--:B------:R-:W-:Y:S01]  /*6360*/  FMUL.FTZ R65, R57, R60.reuse ;  /* 0x0000003c39417220 */ /* 0x080fe20000410000 */
[----:B------:R-:W-:Y:S02]  /*6370*/  HADD2.F32 R86, -RZ, R86.H0_H0 ;  /* 0x20000056ff567230 */ /* 0x000fe40000004100 */
[----:B------:R-:W-:Y:S01]  /*6380*/  FMUL.FTZ R62, R58, R60 ;  /* 0x0000003c3a3e7220 */ /* 0x000fe20000410000 */
[----:B------:R-:W-:-:S02]  /*6390*/  HADD2.F32 R56, -RZ, R56.H1_H1 ;  /* 0x30000038ff387230 */ /* 0x000fc40000004100 */
[--C-:B------:R-:W-:Y:S02]  /*63a0*/  HADD2.F32 R59, -RZ, R87.reuse.H1_H1 ;  /* 0x30000057ff3b7230 */ /* 0x100fe40000004100 */
[-C--:B------:R-:W-:Y:S01]  /*63b0*/  FMUL.FTZ R63, R49, R86.reuse ;  /* 0x00000056313f7220 */ /* 0x080fe20000410000 */
[----:B------:R-:W-:Y:S02]  /*63c0*/  HADD2.F32 R87, -RZ, R87.H0_H0 ;  /* 0x20000057ff577230 */ /* 0x000fe40000004100 */
[----:B------:R-:W-:Y:S01]  /*63d0*/  FMUL.FTZ R60, R56, R86 ;  /* 0x00000056383c7220 */ /* 0x000fe20000410000 */
[-C--:B------:R-:W-:Y:S01]  /*63e0*/  FFMA.FTZ R62, R57, R59.reuse, -R62 ;  /* 0x0000003b393e7223 */ /* 0x080fe2000001083e */
[----:B------:R-:W-:Y:S02]  /*63f0*/  FFMA.FTZ R65, R58, R59, R65 ;  /* 0x0000003b3a417223 */ /* 0x000fe40000010041 */
[-C--:B------:R-:W-:Y:S01]  /*6400*/  FFMA.FTZ R66, R49, R87.reuse, -R60 ;  /* 0x0000005731427223 */ /* 0x080fe2000001083c */
[----:B------:R-:W-:Y:S01]  /*6410*/  FFMA.FTZ R87, R56, R87, R63 ;  /* 0x0000005738577223 */ /* 0x000fe2000001003f */
[----:B------:R-:W-:-:S02]  /*6420*/  F2FP.F16.E4M3.UNPACK_B R56, R51.H1 ;  /* 0x00000033ff38723e */ /* 0x000fc400030006ff */
[----:B------:R-:W-:Y:S02]  /*6430*/  F2FP.SATFINITE.E4M3.F32.PACK_AB_MERGE_C R70, R65, R62, RZ ;  /* 0x0000003e4146723e */ /* 0x000fe400048070ff */
        /* <DEDUP_REMOVED lines=45> */
.L_x_385:
[----:B------:R-:W-:Y:S05]  /*6710*/  BSYNC B2 ;  /* 0x0000000000027941 */ /* 0x000fea0003800000 */
.L_x_384:
[----:B------:R-:W-:Y:S02]  /*6720*/  ULDC.64 UR4, c[0x0][0x2e8] ;  /* 0x0000ba0000047ab9 */ /* 0x000fe40000000a00 */
[----:B------:R-:W-:-:S04]  /*6730*/  IADD3 R56, P2, P3, R126, UR4, R44 ;  /* 0x000000047e387c10 */ /* 0x000fc8000fb5e02c */
[----:B------:R-:W-:-:S05]  /*6740*/  IADD3.X R57, R129, UR5, R40, P2, P3 ;  /* 0x0000000581397c10 */ /* 0x000fca00097e6428 */
[----:B--2---:R0:W-:Y:S04]  /*6750*/  STG.E.128 desc[UR60][R56.64], R48 ;  /* 0x0000003038007986 */ /* 0x0041e8000c101d3c */
.L_x_383:
[----:B------:R-:W-:Y:S05]  /*6760*/  BSYNC B1 ;  /* 0x0000000000017941 */ /* 0x000fea0003800000 */
.L_x_382:
[----:B------:R-:W-:Y:S05]  /*6770*/  @P1 BRA `(.L_x_381) ;  /* 0x0000005400301947 */ /* 0x000fea0003800000 */
[----:B------:R-:W-:Y:S01]  /*6780*/  LOP3.LUT P2, RZ, R229, 0x4, RZ, 0xc0, !PT ;  /* 0x00000004e5ff7812 */ /* 0x000fe2000784c0ff */
[----:B------:R-:W-:Y:S01]  /*6790*/  BSSY B1, `(.L_x_386) ;  /* 0x0000070000017945 */ /* 0x000fe20003800000 */
[----:B0-234-:R-:W-:-:S11]  /*67a0*/  IADD3 R49, R152, 0x40, RZ ;  /* 0x0000004098317810 */ /* 0x01dfd60007ffe0ff */
[----:B------:R-:W-:Y:S01]  /*67b0*/  @P2 VIADD R49, R152, 0xffffffc0 ;  /* 0xffffffc098312836 */ /* 0x000fe20000000000 */
[----:B------:R-:W-:-:S03]  /*67c0*/  ISETP.GE.AND P2, PT, R230, R128, PT ;  /* 0x00000080e600720c */ /* 0x000fc60003f46270 */
[----:B------:R-:W-:-:S06]  /*67d0*/  IMAD.IADD R49, R16, 0x1, R49 ;  /* 0x0000000110317824 */ /* 0x000fcc00078e0231 */
[----:B------:R-:W0:Y:S04]  /*67e0*/  LDS.128 R48, [R49+0x26400] ;  /* 0x0264000031307984 */ /* 0x000e280000000c00 */
[----:B------:R-:W-:Y:S05]  /*67f0*/  @P2 BRA `(.L_x_387) ;  /* 0x0000000400a42947 */ /* 0x000fea0003800000 */
[----:B------:R-:W-:Y:S01]  /*6800*/  SHF.R.U32.HI R52, RZ, 0x8, R55 ;  /* 0x00000008ff347819 */ /* 0x000fe20000011637 */
[----:B0-----:R-:W-:Y:S01]  /*6810*/  IMAD.MOV.U32 R54, RZ, RZ, R51 ;  /* 0x000000ffff367224 */ /* 0x001fe200078e0033 */
[--C-:B------:R-:W-:Y:S02]  /*6820*/  SHF.R.U32.HI R58, RZ, 0x8, R53.reuse ;  /* 0x00000008ff3a7819 */ /* 0x100fe40000011635 */
[----:B------:R-:W-:Y:S01]  /*6830*/  SHF.R.U32.HI R60, RZ, 0x10, R53 ;  /* 0x00000010ff3c7819 */ /* 0x000fe20000011635 */
[----:B------:R-:W-:Y:S01]  /*6840*/  IMAD.SHL.U32 R51, R52, 0x100, RZ ;  /* 0x0000010034337824 */ /* 0x000fe200078e00ff */
[----:B------:R-:W-:Y:S01]  /*6850*/  LOP3.LUT R57, R53, 0xff0000ff, RZ, 0xc0, !PT ;  /* 0xff0000ff35397812 */ /* 0x000fe200078ec0ff */
[----:B------:R-:W-:Y:S01]  /*6860*/  IMAD.MOV.U32 R53, RZ, RZ, R50 ;  /* 0x000000ffff357224 */ /* 0x000fe200078e0032 */
[----:B------:R-:W-:Y:S02]  /*6870*/  SHF.R.U32.HI R59, RZ, 0x10, R55 ;  /* 0x00000010ff3b7819 */ /* 0x000fe40000011637 */
[----:B------:R-:W-:-:S02]  /*6880*/  LOP3.LUT R56, R55, 0xff0000ff, RZ, 0xc0, !PT ;  /* 0xff0000ff37387812 */ /* 0x000fc400078ec0ff */
[----:B------:R-:W-:Y:S01]  /*6890*/  SHF.L.U32 R50, R58, 0x8, RZ ;  /* 0x000000083a327819 */ /* 0x000fe200000006ff */
[----:B------:R-:W-:Y:S01]  /*68a0*/  IMAD.U32 R55, R59, 0x10000, RZ ;  /* 0x000100003b377824 */ /* 0x000fe200078e00ff */
[----:B------:R-:W-:Y:S01]  /*68b0*/  LOP3.LUT R58, R56, 0xff00, R51, 0xf8, !PT ;  /* 0x0000ff00383a7812 */ /* 0x000fe200078ef833 */
[----:B------:R-:W-:Y:S01]  /*68c0*/  IMAD.U32 R51, R60, 0x10000, RZ ;  /* 0x000100003c337824 */ /* 0x000fe200078e00ff */
[----:B------:R-:W-:Y:S02]  /*68d0*/  LOP3.LUT R52, R57, 0xff00, R50, 0xf8, !PT ;  /* 0x0000ff0039347812 */ /* 0x000fe400078ef832 */
[----:B------:R-:W-:Y:S02]  /*68e0*/  F2FP.F16.E4M3.UNPACK_B R56, R85.H1 ;  /* 0x00000055ff38723e */ /* 0x000fe400030006ff */
[-C--:B------:R-:W-:Y:S02]  /*68f0*/  F2FP.F16.E4M3.UNPACK_B R50, R49.reuse ;  /* 0x00000031ff32723e */ /* 0x080fe400020006ff */
[----:B------:R-:W-:Y:S01]  /*6900*/  LOP3.LUT R60, R58, 0xff0000, R55, 0xf8, !PT ;  /* 0x00ff00003a3c7812 */ /* 0x000fe200078ef837 */
[----:B------:R-:W-:Y:S01]  /*6910*/  HADD2.F32 R58, -RZ, R56.H0_H0 ;  /* 0x20000038ff3a7230 */ /* 0x000fe20000004100 */
[----:B------:R-:W-:Y:S01]  /*6920*/  LOP3.LUT R57, R52, 0xff0000, R51, 0xf8, !PT ;  /* 0x00ff000034397812 */ /* 0x000fe200078ef833 */
[----:B------:R-:W-:Y:S01]  /*6930*/  HADD2.F32 R51, -RZ, R50.H1_H1 ;  /* 0x30000032ff337230 */ /* 0x000fe20000004100 */
[----:B------:R-:W-:Y:S01]  /*6940*/  F2FP.F16.E4M3.UNPACK_B R55, R84.H1 ;  /* 0x00000054ff37723e */ /* 0x000fe200030006ff */
[----:B------:R-:W-:Y:S01]  /*6950*/  HADD2.F32 R59, -RZ, R56.H1_H1 ;  /* 0x30000038ff3b7230 */ /* 0x000fe20000004100 */
[----:B------:R-:W-:Y:S01]  /*6960*/  F2FP.F16.E4M3.UNPACK_B R49, R49.H1 ;  /* 0x00000031ff31723e */ /* 0x000fe200030006ff */
[----:B------:R-:W-:-:S02]  /*6970*/  HADD2.F32 R50, -RZ, R50.H0_H0 ;  /* 0x20000032ff327230 */ /* 0x000fc40000004100 */
[CC--:B------:R-:W-:Y:S01]  /*6980*/  FMUL.FTZ R61, R51.reuse, R58.reuse ;  /* 0x0000003a333d7220 */ /* 0x0c0fe20000410000 */
[----:B------:R-:W-:Y:S01]  /*6990*/  HADD2.F32 R56, -RZ, R55.H0_H0 ;  /* 0x20000037ff387230 */ /* 0x000fe20000004100 */
[----:B------:R-:W-:Y:S01]  /*69a0*/  F2FP.F16.E4M3.UNPACK_B R85, R85 ;  /* 0x00000055ff55723e */ /* 0x000fe200020006ff */
[--C-:B------:R-:W-:Y:S02]  /*69b0*/  HADD2.F32 R52, -RZ, R49.reuse.H1_H1 ;  /* 0x30000031ff347230 */ /* 0x100fe40000004100 */
[C---:B------:R-:W-:Y:S01]  /*69c0*/  FMUL.FTZ R58, R50.reuse, R58 ;  /* 0x0000003a323a7220 */ /* 0x040fe20000410000 */
[----:B------:R-:W-:Y:S02]  /*69d0*/  HADD2.F32 R49, -RZ, R49.H0_H0 ;  /* 0x20000031ff317230 */ /* 0x000fe40000004100 */
[-C--:B------:R-:W-:Y:S01]  /*69e0*/  FFMA.FTZ R62, R50, R56.reuse, -R61 ;  /* 0x00000038323e7223 */ /* 0x080fe2000001083d */
[----:B------:R-:W-:Y:S02]  /*69f0*/  HADD2.F32 R55, -RZ, R55.H1_H1 ;  /* 0x30000037ff377230 */ /* 0x000fe40000004100 */
[CC--:B------:R-:W-:Y:S01]  /*6a00*/  FMUL.FTZ R50, R52.reuse, R59.reuse ;  /* 0x0000003b34327220 */ /* 0x0c0fe20000410000 */
[----:B------:R-:W-:Y:S01]  /*6a10*/  FFMA.FTZ R63, R51, R56, R58 ;  /* 0x00000038333f7223 */ /* 0x000fe2000001003a */
[C---:B------:R-:W-:Y:S01]  /*6a20*/  FMUL.FTZ R59, R49.reuse, R59 ;  /* 0x0000003b313b7220 */ /* 0x040fe20000410000 */
[----:B------:R-:W-:Y:S01]  /*6a30*/  F2FP.F16.E4M3.UNPACK_B R84, R84 ;  /* 0x00000054ff54723e */ /* 0x000fe200020006ff */
[-C--:B------:R-:W-:Y:S01]  /*6a40*/  FFMA.FTZ R64, R49, R55.reuse, -R50 ;  /* 0x0000003731407223 */ /* 0x080fe20000010832 */
[-C--:B------:R-:W-:Y:S01]  /*6a50*/  F2FP.F16.E4M3.UNPACK_B R49, R48.reuse.H1 ;  /* 0x00000030ff31723e */ /* 0x080fe200030006ff */
        /* <DEDUP_REMOVED lines=8> */
[----:B------:R-:W-:Y:S02]  /*6ae0*/  HADD2.F32 R85, -RZ, R85.H0_H0 ;  /* 0x20000055ff557230 */ /* 0x000fe40000004100 */
[----:B------:R-:W-:Y:S01]  /*6af0*/  FMUL.FTZ R59, R51, R55 ;  /* 0x00000037333b7220 */ /* 0x000fe20000410000 */
[----:B------:R-:W-:-:S02]  /*6b00*/  HADD2.F32 R48, -RZ, R48.H1_H1 ;  /* 0x30000030ff307230 */ /* 0x000fc40000004100 */
[--C-:B------:R-:W-:Y:S02]  /*6b10*/  HADD2.F32 R52, -RZ, R84.reuse.H1_H1 ;  /* 0x30000054ff347230 */ /* 0x100fe40000004100 */
[----:B------:R-:W-:Y:S02]  /*6b20*/  HADD2.F32 R84, -RZ, R84.H0_H0 ;  /* 0x20000054ff547230 */ /* 0x000fe40000004100 */
[-C--:B------:R-:W-:Y:S01]  /*6b30*/  FMUL.FTZ R56, R48, R85.reuse ;  /* 0x0000005530387220 */ /* 0x080fe20000410000 */
[----:B------:R-:W-:Y:S01]  /*6b40*/  FMUL.FTZ R85, R49, R85 ;  /* 0x0000005531557220 */ /* 0x000fe20000410000 */
[-C--:B------:R-:W-:Y:S01]  /*6b50*/  FFMA.FTZ R59, R50, R52.reuse, -R59 ;  /* 0x00000034323b7223 */ /* 0x080fe2000001083b */
[----:B------:R-:W-:Y:S01]  /*6b60*/  FFMA.FTZ R58, R51, R52, R58 ;  /* 0x00000034333a7223 */ /* 0x000fe2000001003a */
[----:B------:R-:W-:Y:S01]  /*6b70*/  FFMA.FTZ R61, R49, R84, -R56 ;  /* 0x00000054313d7223 */ /* 0x000fe20000010838 */
[----:B------:R-:W-:Y:S01]  /*6b80*/  F2FP.F16.E4M3.UNPACK_B R49, R54.H1 ;  /* 0x00000036ff31723e */ /* 0x000fe200030006ff */
[----:B------:R-:W-:Y:S01]  /*6b90*/  FFMA.FTZ R84, R48, R84, R85 ;  /* 0x0000005430547223 */ /* 0x000fe20000010055 */
[----:B------:R-:W-:-:S02]  /*6ba0*/  F2FP.F16.E4M3.UNPACK_B R56, R60.H1 ;  /* 0x0000003cff38723e */ /* 0x000fc400030006ff */
[----:B------:R-:W-:Y:S01]  /*6bb0*/  F2FP.SATFINITE.E4M3.F32.PACK_AB_MERGE_C R66, R58, R59, RZ ;  /* 0x0000003b3a42723e */ /* 0x000fe200048070ff */
[--C-:B------:R-:W-:Y:S01]  /*6bc0*/  HADD2.F32 R51, -RZ, R49.reuse.H1_H1 ;  /* 0x30000031ff337230 */ /* 0x100fe20000004100 */
[----:B------:R-:W-:Y:S01]  /*6bd0*/  F2FP.F16.E4M3.UNPACK_B R52, R57.H1 ;  /* 0x00000039ff34723e */ /* 0x000fe200030006ff */
[----:B------:R-:W-:Y:S01]  /*6be0*/  HADD2.F32 R59, -RZ, R56.H1_H1 ;  /* 0x30000038ff3b7230 */ /* 0x000fe20000004100 */
[----:B------:R-:W-:Y:S01]  /*6bf0*/  F2FP.F16.E4M3.UNPACK_B R48, R53.H1 ;  /* 0x00000035ff30723e */ /* 0x000fe200030006ff */
[----:B------:R-:W-:Y:S01]  /*6c00*/  HADD2.F32 R50, -RZ, R49.H0_H0 ;  /* 0x20000031ff327230 */ /* 0x000fe20000004100 */
[----:B------:R-:W-:Y:S01]  /*6c10*/  F2FP.F16.E4M3.UNPACK_B R60, R60 ;  /* 0x0000003cff3c723e */ /* 0x000fe200020006ff */
[----:B------:R-:W-:Y:S01]  /*6c20*/  HADD2.F32 R55, -RZ, R52.H1_H1 ;  /* 0x30000034ff377230 */ /* 0x000fe20000004100 */
[----:B------:R-:W-:Y:S01]  /*6c30*/  F2FP.F16.E4M3.UNPACK_B R57, R57 ;  /* 0x00000039ff39723e */ /* 0x000fe200020006ff */
[----:B------:R-:W-:Y:S01]  /*6c40*/  FMUL.FTZ R65, R51, R59 ;  /* 0x0000003b33417220 */ /* 0x000fe20000410000 */
[----:B------:R-:W-:-:S02]  /*6c50*/  HADD2.F32 R49, -RZ, R48.H1_H1 ;  /* 0x30000030ff317230 */ /* 0x000fc40000004100 */
[C---:B------:R-:W-:Y:S01]  /*6c60*/  FMUL.FTZ R64, R50.reuse, R59 ;  /* 0x0000003b32407220 */ /* 0x040fe20000410000 */
[----:B------:R-:W-:Y:S02]  /*6c70*/  HADD2.F32 R58, -RZ, R60.H1_H1 ;  /* 0x3000003cff3a7230 */ /* 0x000fe40000004100 */
[----:B------:R-:W-:Y:S01]  /*6c80*/  FFMA.FTZ R65, R50, R55, -R65 ;  /* 0x0000003732417223 */ /* 0x000fe20000010841 */
[----:B------:R-:W-:Y:S01]  /*6c90*/  HADD2.F32 R48, -RZ, R48.H0_H0 ;  /* 0x20000030ff307230 */ /* 0x000fe20000004100 */
[----:B------:R-:W-:Y:S01]  /*6ca0*/  F2FP.F16.E4M3.UNPACK_B R53, R53 ;  /* 0x00000035ff35723e */ /* 0x000fe200020006ff */
        /* <DEDUP_REMOVED lines=10> */
[--C-:B------:R-:W-:Y:S02]  /*6d50*/  HADD2.F32 R49, -RZ, R54.reuse.H0_H0 ;  /* 0x20000036ff317230 */ /* 0x100fe40000004100 */
        /* <DEDUP_REMOVED lines=13> */
[----:B------:R-:W-:-:S02]  /*6e30*/  F2FP.SATFINITE.E4M3.F32.PACK_AB_MERGE_C R64, R64, R65, RZ ;  /* 0x000000414040723e */ /* 0x000fc400048070ff */
[----:B------:R-:W-:Y:S02]  /*6e40*/  F2FP.SATFINITE.E4M3.F32.PACK_AB_MERGE_C R58, R60, R51, R58 ;  /* 0x000000333c3a723e */ /* 0x000fe4000480703a */
[----:B------:R-:W-:Y:S02]  /*6e50*/  F2FP.SATFINITE.E4M3.F32.PACK_AB_MERGE_C R51, R55, R50, R64 ;  /* 0x000000323733723e */ /* 0x000fe40004807040 */
[----:B------:R-:W-:Y:S01]  /*6e60*/  F2FP.SATFINITE.E4M3.F32.PACK_AB_MERGE_C R49, R63, R62, R67 ;  /* 0x0000003e3f31723e */ /* 0x000fe20004807043 */
[----:B------:R-:W-:Y:S01]  /*6e70*/  IMAD.MOV.U32 R50, RZ, RZ, R58 ;  /* 0x000000ffff327224 */ /* 0x000fe200078e003a */
[----:B------:R-:W-:-:S07]  /*6e80*/  F2FP.SATFINITE.E4M3.F32.PACK_AB_MERGE_C R48, R84, R61, R66 ;  /* 0x0000003d5430723e */ /* 0x000fce0004807042 */
.L_x_387:
[----:B------:R-:W-:Y:S05]  /*6e90*/  BSYNC B1 ;  /* 0x0000000000017941 */ /* 0x000fea0003800000 */
.L_x_386:
[----:B------:R-:W-:Y:S02]  /*6ea0*/  ULDC.64 UR4, c[0x0][0x2e8] ;  /* 0x0000ba0000047ab9 */ /* 0x000fe40000000a00 */
[----:B------:R-:W-:-:S04]  /*6eb0*/  IADD3 R52, P2, P3, R41, UR4, R126 ;  /* 0x0000000429347c10 */ /* 0x000fc8000fb5e07e */
[----:B------:R-:W-:-:S05]  /*6ec0*/  IADD3.X R53, R107, UR5, R129, P2, P3 ;  /* 0x000000056b357c10 */ /* 0x000fca00097e6481 */
[----:B0-----:R0:W-:Y:S01]  /*6ed0*/  STG.E.128 desc[UR60][R52.64], R48 ;  /* 0x0000003034007986 */ /* 0x0011e2000c101d3c */
[----:B------:R-:W-:Y:S05]  /*6ee0*/  BRA `(.L_x_381) ;  /* 0x0000004c00547947 */ /* 0x000fea0003800000 */
.L_x_345:
[C---:B------:R-:W-:Y:S01]  /*6ef0*/  ISETP.GE.AND P5, PT, R228.reuse, R119, PT ;  /* 0x00000077e400720c */ /* 0x040fe20003fa6270 */
[C---:B------:R-:W-:Y:S01]  /*6f00*/  VIADD R62, R228.reuse, 0x80 ;  /* 0x00000080e43e7836 */ /* 0x040fe20000000000 */
[----:B------:R-:W-:Y:S02]  /*6f10*/  IADD3 R52, R228, 0xc0, RZ ;  /* 0x000000c0e4347810 */ /* 0x000fe40007ffe0ff */
[----:B------:R-:W-:Y:S02]  /*6f20*/  ISETP.GE.OR P5, PT, R18, R128, P5 ;  /* 0x000000801200720c */ /* 0x000fe40002fa6670 */
[----:B------:R-:W-:Y:S02]  /*6f30*/  IADD3 R60, R228, 0x40, RZ ;  /* 0x00000040e43c7810 */ /* 0x000fe40007ffe0ff */
[----:B------:R-:W-:-:S09]  /*6f40*/  P2R R61, PR, RZ, 0x1 ;  /* 0x00000001ff3d7803 */ /* 0x000fd20000000000 */
[----:B------:R-:W0:Y:S08]  /*6f50*/  @!P5 LDC.64 R56, c[0x0][0x3e8] ;  /* 0x0000fa00ff38db82 */ /* 0x000e300000000a00 */
[----:B------:R-:W1:Y:S01]  /*6f60*/  @!P5 LDC.64 R58, c[0x0][0x400] ;  /* 0x00010000ff3adb82 */ /* 0x000e620000000a00 */
[----:B0-----:R-:W-:-:S04]  /*6f70*/  @!P5 IADD3 R56, P2, P3, R90, R56, R48 ;  /* 0x000000385a38d210 */ /* 0x001fc80007b5e030 */
[----:B------:R-:W-:Y:S02]  /*6f80*/  @!P5 IADD3.X R57, R33, R57, R145, P2, P3 ;  /* 0x000000392139d210 */ /* 0x000fe400017e6491 */
[----:B------:R-:W-:-:S04]  /*6f90*/  ISETP.GE.AND P2, PT, R52, R119, PT ;  /* 0x000000773400720c */ /* 0x000fc80003f46270 */
[----:B------:R-:W-:-:S13]  /*6fa0*/  ISETP.GE.OR P2, PT, R18, R128, P2 ;  /* 0x000000801200720c */ /* 0x000fda0001746670 */
[----:B------:R-:W0:Y:S01]  /*6fb0*/  @!P2 LDC.64 R52, c[0x0][0x3f8] ;  /* 0x0000fe00ff34ab82 */ /* 0x000e220000000a00 */
[----:B------:R-:W-:Y:S02]  /*6fc0*/  @!P2 IMAD.MOV.U32 R49, RZ, RZ, R145 ;  /* 0x000000ffff31a224 */ /* 0x000fe400078e0091 */
[----:B------:R-:W-:-:S05]  /*6fd0*/  @!P2 IMAD.MOV.U32 R51, RZ, RZ, R139 ;  /* 0x000000ffff33a224 */ /* 0x000fca00078e008b */
[----:B------:R-:W2:Y:S08]  /*6fe0*/  @!P2 LDC.64 R80, c[0x0][0x3e8] ;  /* 0x0000fa00ff50ab82 */ /* 0x000eb00000000a00 */
[----:B------:R-:W3:Y:S01]  /*6ff0*/  @!P2 LDC.64 R82, c[0x0][0x400] ;  /* 0x00010000ff52ab82 */ /* 0x000ee20000000a00 */
[----:B0-----:R-:W-:-:S04]  /*7000*/  @!P2 IMAD.WIDE.U32 R54, R52, 0xc0, R48 ;  /* 0x000000c03436a825 */ /* 0x001fc800078e0030 */
[----:B------:R-:W-:-:S04]  /*7010*/  @!P2 IMAD R53, R53, 0xc0, RZ ;  /* 0x000000c03535a824 */ /* 0x000fc800078e02ff */
[----:B------:R-:W-:Y:S01]  /*7020*/  @!P2 IMAD.IADD R52, R55, 0x1, R53 ;  /* 0x000000013734a824 */ /* 0x000fe200078e0235 */
[----:B--2---:R-:W-:-:S04]  /*7030*/  @!P2 IADD3 R80, P3, P4, R90, R80, R54 ;  /* 0x000000505a50a210 */ /* 0x004fc80007c7e036 */
[----:B------:R-:W-:Y:S02]  /*7040*/  @!P2 IADD3.X R81, R33, R81, R52, P3, P4 ;  /* 0x000000512151a210 */ /* 0x000fe40001fe8434 */
[----:B------:R-:W0:Y:S02]  /*7050*/  @!P2 LDC.64 R52, c[0x0][0x408] ;  /* 0x00010200ff34ab82 */ /* 0x000e240000000a00 */
[----:B0-----:R-:W-:-:S04]  /*7060*/  @!P2 IMAD.WIDE.U32 R54, R52, 0xc0, R50 ;  /* 0x000000c03436a825 */ /* 0x001fc800078e0032 */
[----:B------:R-:W-:Y:S01]  /*7070*/  @!P2 IMAD R53, R53, 0xc0, RZ ;  /* 0x000000c03535a824 */ /* 0x000fe200078e02ff */
[----:B---3--:R-:W-:-:S03]  /*7080*/  @!P2 IADD3 R82, P3, P4, R96, R82, R54 ;  /* 0x000000526052a210 */ /* 0x008fc60007c7e036 */
[----:B------:R-:W-:-:S05]  /*7090*/  @!P2 IMAD.IADD R52, R55, 0x1, R53 ;  /* 0x000000013734a824 */ /* 0x000fca00078e0235 */
[----:B------:R-:W-:Y:S02]  /*70a0*/  @!P2 IADD3.X R83, R35, R83, R52, P3, P4 ;  /* 0x000000532353a210 */ /* 0x000fe40001fe8434 */
[----:B-1----:R-:W-:-:S04]  /*70b0*/  @!P5 IADD3 R58, P3, P4, R96, R58, R50 ;  /* 0x0000003a603ad210 */ /* 0x002fc80007c7e032 */
[----:B------:R-:W-:Y:S02]  /*70c0*/  @!P5 IADD3.X R59, R35, R59, R139, P3, P4 ;  /* 0x0000003b233bd210 */ /* 0x000fe40001fe848b */
[----:B------:R-:W-:-:S04]  /*70d0*/  ISETP.GE.AND P4, PT, R60, R119, PT ;  /* 0x000000773c00720c */ /* 0x000fc80003f86270 */
[----:B------:R-:W-:-:S13]  /*70e0*/  ISETP.GE.OR P4, PT, R18, R128, P4 ;  /* 0x000000801200720c */ /* 0x000fda0002786670 */
[----:B------:R-:W-:Y:S01]  /*70f0*/  @!P4 IADD3 R55, P3, P6, R90, R48, R10 ;  /* 0x000000305a37c210 */ /* 0x000fe20007e7e00a */
[----:B------:R-:W0:Y:S03]  /*7100*/  @!P4 LDC.64 R64, c[0x0][0x3e8] ;  /* 0x0000fa00ff40cb82 */ /* 0x000e260000000a00 */
[----:B------:R-:W-:Y:S02]  /*7110*/  @!P4 IADD3.X R60, R33, R145, R12, P3, P6 ;  /* 0x00000091213cc210 */ /* 0x000fe40001fec40c */
[----:B------:R-:W-:-:S03]  /*7120*/  ISETP.GE.AND P3, PT, R62, R119, PT ;  /* 0x000000773e00720c */ /* 0x000fc60003f66270 */
[----:B------:R-:W1:Y:S01]  /*7130*/  @!P4 LDC.64 R66, c[0x0][0x400] ;  /* 0x00010000ff42cb82 */ /* 0x000e620000000a00 */
[----:B------:R-:W-:-:S13]  /*7140*/  ISETP.GE.OR P3, PT, R18, R128, P3 ;  /* 0x000000801200720c */ /* 0x000fda0001f66670 */
[----:B------:R-:W-:Y:S01]  /*7150*/  @!P3 IADD3 R49, P0, P6, R90, R9, R48 ;  /* 0x000000095a31b210 */ /* 0x000fe20007e1e030 */
[----:B------:R-:W2:Y:S03]  /*7160*/  @!P3 LDC.64 R72, c[0x0][0x3e8] ;  /* 0x0000fa00ff48bb82 */ /* 0x000ea60000000a00 */
[----:B------:R-:W-:Y:S02]  /*7170*/  @!P3 IADD3.X R52, R33, R11, R145, P0, P6 ;  /* 0x0000000b2134b210 */ /* 0x000fe400007ec491 */
[----:B------:R-:W-:-:S03]  /*7180*/  @!P4 IADD3 R53, P0, P6, R96, R50, R6 ;  /* 0x000000326035c210 */ /* 0x000fc60007e1e006 */
[----:B------:R-:W3:Y:S01]  /*7190*/  @!P3 LDC.64 R74, c[0x0][0x400] ;  /* 0x00010000ff4abb82 */ /* 0x000ee20000000a00 */
[----:B------:R-:W-:Y:S02]  /*71a0*/  @!P4 IADD3.X R54, R35, R139, R8, P0, P6 ;  /* 0x0000008b2336c210 */ /* 0x000fe400007ec408 */
[----:B------:R-:W-:-:S04]  /*71b0*/  @!P3 IADD3 R51, P0, P6, R96, R5, R50 ;  /* 0x000000056033b210 */ /* 0x000fc80007e1e032 */
[----:B------:R-:W-:Y:S02]  /*71c0*/  @!P3 IADD3.X R48, R35, R7, R139, P0, P6 ;  /* 0x000000072330b210 */ /* 0x000fe400007ec48b */
[----:B0-----:R-:W-:Y:S02]  /*71d0*/  @!P4 IADD3 R64, P6, R55, R64, RZ ;  /* 0x000000403740c210 */ /* 0x001fe40007fde0ff */
[----:B------:R-:W-:Y:S02]  /*71e0*/  CS2R R62, SRZ ;  /* 0x00000000003e7805 */ /* 0x000fe4000001ff00 */
[----:B------:R-:W-:Y:S01]  /*71f0*/  ISETP.NE.AND P0, PT, R61, RZ, PT ;  /* 0x000000ff3d00720c */ /* 0x000fe20003f05270 */
[----:B------:R-:W-:Y:S01]  /*7200*/  @!P4 IMAD.X R65, R60, 0x1, R65, P6 ;  /* 0x000000013c41c824 */ /* 0x000fe200030e0641 */
[----:B-1----:R-:W-:-:S05]  /*7210*/  @!P4 IADD3 R66, P6, R53, R66, RZ ;  /* 0x000000423542c210 */ /* 0x002fca0007fde0ff */
[----:B------:R-:W-:Y:S01]  /*7220*/  @!P4 IMAD.X R67, R54, 0x1, R67, P6 ;  /* 0x000000013643c824 */ /* 0x000fe200030e0643 */
[----:B--2---:R-:W-:Y:S02]  /*7230*/  @!P3 IADD3 R72, P6, R49, R72, RZ ;  /* 0x000000483148b210 */ /* 0x004fe40007fde0ff */
[----:B------:R-:W-:-:S03]  /*7240*/  CS2R R54, SRZ ;  /* 0x0000000000367805 */ /* 0x000fc6000001ff00 */
[----:B------:R-:W-:Y:S01]  /*7250*/  @!P3 IMAD.X R73, R52, 0x1, R73, P6 ;  /* 0x000000013449b824 */ /* 0x000fe200030e0649 */
[----:B---3--:R-:W-:Y:S02]  /*7260*/  @!P3 IADD3 R74, P6, R51, R74, RZ ;  /* 0x0000004a334ab210 */ /* 0x008fe40007fde0ff */
[----:B------:R-:W-:Y:S02]  /*7270*/  CS2R R50, SRZ ;  /* 0x0000000000327805 */ /* 0x000fe4000001ff00 */
[----:B------:R-:W-:Y:S02]  /*7280*/  CS2R R52, SRZ ;  /* 0x0000000000347805 */ /* 0x000fe4000001ff00 */
[----:B------:R-:W-:Y:S02]  /*7290*/  @!P3 IADD3.X R75, R48, R75, RZ, P6, !PT ;  /* 0x0000004b304bb210 */ /* 0x000fe400037fe4ff */
[----:B------:R-:W-:Y:S02]  /*72a0*/  CS2R R48, SRZ ;  /* 0x0000000000307805 */ /* 0x000fe4000001ff00 */
[----:B------:R-:W-:Y:S01]  /*72b0*/  CS2R R60, SRZ ;  /* 0x00000000003c7805 */ /* 0x000fe2000001ff00 */
[----:B------:R0:W2:Y:S04]  /*72c0*/  @!P5 LDG.E.128 R52, desc[UR60][R58.64] ;  /* 0x0000003c3a34d981 */ /* 0x0000a8000c1e1d00 */
[----:B------:R1:W3:Y:S01]  /*72d0*/  @!P5 LDG.E.128 R48, desc[UR60][R56.64] ;  /* 0x0000003c3830d981 */ /* 0x0002e2000c1e1d00 */
[----:B------:R-:W-:-:S02]  /*72e0*/  CS2R R68, SRZ ;  /* 0x0000000000447805 */ /* 0x000fc4000001ff00 */
[----:B------:R-:W-:Y:S01]  /*72f0*/  CS2R R70, SRZ ;  /* 0x0000000000467805 */ /* 0x000fe2000001ff00 */
[----:B------:R4:W5:Y:S01]  /*7300*/  @!P4 LDG.E.128 R60, desc[UR60][R66.64] ;  /* 0x0000003c423cc981 */ /* 0x000962000c1e1d00 */
[----:B0-----:R-:W-:Y:S02]  /*7310*/  CS2R R58, SRZ ;  /* 0x00000000003a7805 */ /* 0x001fe4000001ff00 */
[----:B------:R-:W-:Y:S02]  /*7320*/  CS2R R76, SRZ ;  /* 0x00000000004c7805 */ /* 0x000fe4000001ff00 */
[----:B------:R0:W5:Y:S01]  /*7330*/  @!P3 LDG.E.128 R68, desc[UR60][R74.64] ;  /* 0x0000003c4a44b981 */ /* 0x000162000c1e1d00 */
[----:B-1----:R-:W-:Y:S02]  /*7340*/  CS2R R56, SRZ ;  /* 0x0000000000387805 */ /* 0x002fe4000001ff00 */
[----:B----4-:R-:W-:-:S04]  /*7350*/  CS2R R66, SRZ ;  /* 0x0000000000427805 */ /* 0x010fc8000001ff00 */
[----:B------:R1:W4:Y:S01]  /*7360*/  @!P4 LDG.E.128 R56, desc[UR60][R64.64] ;  /* 0x0000003c4038c981 */ /* 0x000322000c1e1d00 */
[----:B------:R-:W-:Y:S02]  /*7370*/  CS2R R78, SRZ ;  /* 0x00000000004e7805 */ /* 0x000fe4000001ff00 */
[----:B0-----:R-:W-:-:S04]  /*7380*/  CS2R R74, SRZ ;  /* 0x00000000004a7805 */ /* 0x001fc8000001ff00 */
[----:B------:R-:W4:Y:S01]  /*7390*/  @!P2 LDG.E.128 R76, desc[UR60][R82.64] ;  /* 0x0000003c524ca981 */ /* 0x000f22000c1e1d00 */
[----:B-1----:R-:W-:-:S06]  /*73a0*/  CS2R R64, SRZ ;  /* 0x0000000000407805 */ /* 0x002fcc000001ff00 */
[----:B------:R0:W4:Y:S02]  /*73b0*/  @!P3 LDG.E.128 R64, desc[UR60][R72.64] ;  /* 0x0000003c4840b981 */ /* 0x000124000c1e1d00 */
[----:B0-----:R-:W-:-:S06]  /*73c0*/  CS2R R72, SRZ ;  /* 0x0000000000487805 */ /* 0x001fcc000001ff00 */
[----:B------:R-:W4:Y:S01]  /*73d0*/  @!P2 LDG.E.128 R72, desc[UR60][R80.64] ;  /* 0x0000003c5048a981 */ /* 0x000f22000c1e1d00 */
[----:B------:R-:W-:Y:S02]  /*73e0*/  ISETP.NE.AND P5, PT, R232, 0x3, PT ;  /* 0x00000003e800780c */ /* 0x000fe40003fa5270 */
[----:B------:R-:W-:Y:S01]  /*73f0*/  ISETP.GE.AND P2, PT, R18, R128, PT ;  /* 0x000000801200720c */ /* 0x000fe20003f46270 */
[----:B--2---:R-:W-:Y:S02]  /*7400*/  IMAD.MOV.U32 R164, RZ, RZ, R52 ;  /* 0x000000ffffa47224 */ /* 0x004fe400078e0034 */
[----:B------:R-:W-:Y:S02]  /*7410*/  IMAD.MOV.U32 R160, RZ, RZ, R54 ;  /* 0x000000ffffa07224 */ /* 0x000fe400078e0036 */
[----:B---3--:R-:W-:Y:S02]  /*7420*/  IMAD.MOV.U32 R163, RZ, RZ, R48 ;  /* 0x000000ffffa37224 */ /* 0x008fe400078e0030 */
[----:B------:R-:W-:-:S02]  /*7430*/  IMAD.MOV.U32 R162, RZ, RZ, R50 ;  /* 0x000000ffffa27224 */ /* 0x000fc400078e0032 */
[----:B-----5:R-:W-:Y:S02]  /*7440*/  IMAD.MOV.U32 R156, RZ, RZ, R60 ;  /* 0x000000ffff9c7224 */ /* 0x020fe400078e003c */
[----:B------:R-:W-:Y:S02]  /*7450*/  IMAD.MOV.U32 R157, RZ, RZ, R62 ;  /* 0x000000ffff9d7224 */ /* 0x000fe400078e003e */
[----:B------:R-:W-:Y:S02]  /*7460*/  IMAD.MOV.U32 R151, RZ, RZ, R68 ;  /* 0x000000ffff977224 */ /* 0x000fe400078e0044 */
[----:B------:R-:W-:Y:S01]  /*7470*/  IMAD.MOV.U32 R150, RZ, RZ, R70 ;  /* 0x000000ffff967224 */ /* 0x000fe200078e0046 */
[----:B----4-:R-:W-:Y:S01]  /*7480*/  MOV R154, R56 ;  /* 0x00000038009a7202 */ /* 0x010fe20000000f00 */
[----:B------:R-:W-:Y:S01]  /*7490*/  IMAD.MOV.U32 R155, RZ, RZ, R58 ;  /* 0x000000ffff9b7224 */ /* 0x000fe200078e003a */
[----:B------:R-:W-:Y:S01]  /*74a0*/  MOV R146, R76 ;  /* 0x0000004c00927202 */ /* 0x000fe20000000f00 */
[----:B------:R-:W-:-:S02]  /*74b0*/  IMAD.MOV.U32 R147, RZ, RZ, R78 ;  /* 0x000000ffff937224 */ /* 0x000fc400078e004e */
[----:B------:R-:W-:Y:S01]  /*74c0*/  IMAD.MOV.U32 R153, RZ, RZ, R64 ;  /* 0x000000ffff997224 */ /* 0x000fe200078e0040 */
[----:B------:R-:W-:Y:S01]  /*74d0*/  MOV R152, R66 ;  /* 0x0000004200987202 */ /* 0x000fe20000000f00 */
[----:B------:R-:W-:Y:S02]  /*74e0*/  IMAD.MOV.U32 R144, RZ, RZ, R72 ;  /* 0x000000ffff907224 */ /* 0x000fe400078e0048 */
[----:B------:R-:W-:Y:S01]  /*74f0*/  IMAD.MOV.U32 R145, RZ, RZ, R74 ;  /* 0x000000ffff917224 */ /* 0x000fe200078e004a */
[----:B------:R-:W-:Y:S06]  /*7500*/  @!P5 BRA `(.L_x_388) ;  /* 0x000000000004d947 */ /* 0x000fec0003800000 */
[----:B------:R-:W-:Y:S01]  /*7510*/  BPT.TRAP 0x1 ;  /* 0x000000040000795c */ /* 0x000fe20000300000 */
.L_x_388:
[----:B------:R-:W-:Y:S01]  /*7520*/  IMAD R110, R17, 0x8, R16 ;  /* 0x00000008116e7824 */ /* 0x000fe200078e0210 */
[----:B------:R-:W-:Y:S01]  /*7530*/  SHF.L.U32 R130, R231, 0x1f, RZ ;  /* 0x0000001fe7827819 */ /* 0x000fe200000006ff */
[----:B------:R-:W0:Y:S01]  /*7540*/  LDC R148, c[0x0][0x2f4] ;  /* 0x0000bd00ff947b82 */ /* 0x000e220000000800 */
[----:B------:R-:W-:Y:S01]  /*7550*/  IMAD.MOV.U32 R127, RZ, RZ, R129 ;  /* 0x000000ffff7f7224 */ /* 0x000fe200078e0081 */
[----:B------:R-:W-:Y:S01]  /*7560*/  BSSY B1, `(.L_x_389) ;  /* 0x0000005000017945 */ /* 0x000fe20003800000 */
[----:B------:R-:W1:Y:S05]  /*7570*/  SYNCS.PHASECHK.TRANS64.TRYWAIT P3, [R110+URZ+0x2e890], R130 ;  /* 0x02e890826e0075a7 */ /* 0x000e6a000806017f */
[----:B------:R-:W2:Y:S01]  /*7580*/  LDC.64 R128, c[0x0][0x300] ;  /* 0x0000c000ff807b82 */ /* 0x000ea20000000a00 */
[----:B0-----:R-:W-:Y:S01]  /*7590*/  IMAD.IADD R149, R148, 0x1, -R120 ;  /* 0x0000000194957824 */ /* 0x001fe200078e0a78 */
[----:B-1----:R-:W-:Y:S06]  /*75a0*/  @!P3 BRA `(.L_x_390) ;  /* 0x000001f80068b947 */ /* 0x002fec0003800000 */
.L_x_644:
[----:B------:R-:W-:Y:S05]  /*75b0*/  BSYNC B1 ;  /* 0x0000000000017941 */ /* 0x000fea0003800000 */
.L_x_389:
[----:B------:R-:W-:Y:S01]  /*75c0*/  ISETP.GE.OR P3, PT, R228, R119, P0 ;  /* 0x00000077e400720c */ /* 0x000fe20000766670 */
[----:B------:R-:W-:-:S12]  /*75d0*/  BSSY B1, `(.L_x_391) ;  /* 0x00000f8000017945 */ /* 0x000fd80003800000 */
[----:B------:R-:W-:Y:S05]  /*75e0*/  @P3 BRA `(.L_x_392) ;  /* 0x0000000c00d83947 */ /* 0x000fea0003800000 */
[----:B------:R-:W1:Y:S01]  /*75f0*/  S2R R81, SR_TID.X ;  /* 0x0000000000517919 */ /* 0x000e620000002100 */
[----:B------:R-:W-:Y:S01]  /*7600*/  SHF.R.S32.HI R80, RZ, 0x1f, R228 ;  /* 0x0000001fff507819 */ /* 0x000fe200000114e4 */
[-C--:B--2---:R-:W-:Y:S01]  /*7610*/  IMAD.WIDE.U32 R138, R228, R128.reuse, R126 ;  /* 0x00000080e48a7225 */ /* 0x084fe200078e007e */
[----:B------:R-:W-:Y:S01]  /*7620*/  ISETP.NE.AND P6, PT, R0, RZ, PT ;  /* 0x000000ff0000720c */ /* 0x000fe20003fc5270 */
[----:B------:R-:W-:Y:S02]  /*7630*/  BSSY B2, `(.L_x_393) ;  /* 0x00000e6000027945 */ /* 0x000fe40003800000 */
[----:B------:R-:W-:Y:S01]  /*7640*/  IMAD R80, R80, R128, RZ ;  /* 0x0000008050507224 */ /* 0x000fe200078e02ff */
[----:B------:R-:W-:-:S03]  /*7650*/  IADD3 R158, P3, P4, R44, R138, R37 ;  /* 0x0000008a2c9e7210 */ /* 0x000fc60007c7e025 */
[----:B------:R-:W-:Y:S01]  /*7660*/  IMAD R159, R228, R129, R80 ;  /* 0x00000081e49f7224 */ /* 0x000fe200078e0250 */
[----:B------:R-:W-:-:S04]  /*7670*/  SEL R80, R120, R149, !P6 ;  /* 0x0000009578507207 */ /* 0x000fc80007000000 */
[----:B------:R-:W-:-:S04]  /*7680*/  IADD3 R159, R159, R139, RZ ;  /* 0x0000008b9f9f7210 */ /* 0x000fc80007ffe0ff */
[----:B------:R-:W-:Y:S01]  /*7690*/  IADD3.X R165, R40, R159, R39, P3, P4 ;  /* 0x0000009f28a57210 */ /* 0x000fe20001fe8427 */
[----:B-1----:R-:W-:Y:S01]  /*76a0*/  VIADD R83, R81, 0xffffff80 ;  /* 0xffffff8051537836 */ /* 0x002fe20000000000 */
[----:B------:R-:W-:-:S04]  /*76b0*/  SHF.R.S32.HI R81, RZ, 0x1f, R80 ;  /* 0x0000001fff517819 */ /* 0x000fc80000011450 */
[----:B------:R-:W-:Y:S02]  /*76c0*/  LEA.HI R81, R81, R80, RZ, 0x5 ;  /* 0x0000005051517211 */ /* 0x000fe400078f28ff */
[----:B------:R-:W-:Y:S02]  /*76d0*/  SHF.R.S32.HI R82, RZ, 0x1f, R83 ;  /* 0x0000001fff527819 */ /* 0x000fe40000011453 */
[----:B------:R-:W-:Y:S02]  /*76e0*/  LEA.HI.SX32 R81, R81, R36, 0x1b ;  /* 0x0000002451517211 */ /* 0x000fe400078fdaff */
[----:B------:R-:W-:-:S03]  /*76f0*/  LEA.HI R82, R82, R83, RZ, 0x5 ;  /* 0x0000005352527211 */ /* 0x000fc600078f28ff */
[----:B------:R-:W-:Y:S02]  /*7700*/  IMAD.SHL.U32 R161, R81, 0x10, RZ ;  /* 0x0000001051a17824 */ /* 0x000fe400078e00ff */
[----:B------:R-:W-:-:S03]  /*7710*/  IMAD.SHL.U32 R82, R82, 0x20, RZ ;  /* 0x0000002052527824 */ /* 0x000fc600078e00ff */
[----:B------:R-:W-:Y:S02]  /*7720*/  LOP3.LUT R81, R3, 0x70, R161, 0xf8, !PT ;  /* 0x0000007003517812 */ /* 0x000fe400078ef8a1 */
[----:B------:R-:W-:Y:S02]  /*7730*/  LOP3.LUT R82, R82, 0xfffffc00, RZ, 0xc0, !PT ;  /* 0xfffffc0052527812 */ /* 0x000fe400078ec0ff */
[----:B------:R-:W-:-:S05]  /*7740*/  LOP3.LUT R81, R81, R20, RZ, 0x3c, !PT ;  /* 0x0000001451517212 */ /* 0x000fca00078e3cff */
[----:B------:R-:W-:Y:S02]  /*7750*/  IMAD.IADD R80, R82, 0x1, R81 ;  /* 0x0000000152507824 */ /* 0x000fe400078e0251 */
[C---:B------:R-:W-:Y:S02]  /*7760*/  IMAD R81, R17.reuse, 0x7000, R116 ;  /* 0x0000700011517824 */ /* 0x040fe400078e0274 */
[----:B------:R-:W-:-:S03]  /*7770*/  IMAD R83, R17, 0x7000, R80 ;  /* 0x0000700011537824 */ /* 0x000fc600078e0250 */
[C---:B------:R-:W-:Y:S01]  /*7780*/  IADD3 R81, R16.reuse, R81, RZ ;  /* 0x0000005110517210 */ /* 0x040fe20007ffe0ff */
[----:B------:R-:W-:-:S05]  /*7790*/  IMAD.IADD R84, R16, 0x1, R83 ;  /* 0x0000000110547824 */ /* 0x000fca00078e0253 */
[----:B------:R-:W1:Y:S04]  /*77a0*/  LDS.128 R80, [R81+0x20400] ;  /* 0x0204000051507984 */ /* 0x000e680000000c00 */
[----:B------:R-:W2:Y:S01]  /*77b0*/  LDS.128 R84, [R84+0x20400] ;  /* 0x0204000054547984 */ /* 0x000ea20000000c00 */
[----:B------:R-:W-:Y:S05]  /*77c0*/  @P2 BRA `(.L_x_394) ;  /* 0x0000000c00302947 */ /* 0x000fea0003800000 */
[--C-:B------:R-:W-:Y:S02]  /*77d0*/  SHF.R.U32.HI R171, RZ, 0x8, R49.reuse ;  /* 0x00000008ffab7819 */ /* 0x100fe40000011631 */
[----:B------:R-:W-:Y:S02]  /*77e0*/  LOP3.LUT R50, R49, 0xff0000ff, RZ, 0xc0, !PT ;  /* 0xff0000ff31327812 */ /* 0x000fe400078ec0ff */
[----:B------:R-:W-:Y:S02]  /*77f0*/  SHF.R.U32.HI R170, RZ, 0x10, R49 ;  /* 0x00000010ffaa7819 */ /* 0x000fe40000011631 */
[--C-:B------:R-:W-:Y:S02]  /*7800*/  SHF.R.U32.HI R167, RZ, 0x8, R53.reuse ;  /* 0x00000008ffa77819 */ /* 0x100fe40000011635 */
[----:B------:R-:W-:Y:S02]  /*7810*/  LOP3.LUT R54, R53, 0xff0000ff, RZ, 0xc0, !PT ;  /* 0xff0000ff35367812 */ /* 0x000fe400078ec0ff */
[----:B------:R-:W-:Y:S01]  /*7820*/  SHF.R.U32.HI R49, RZ, 0x10, R53 ;  /* 0x00000010ff317819 */ /* 0x000fe20000011635 */
[----:B------:R-:W-:Y:S01]  /*7830*/  IMAD.SHL.U32 R53, R171, 0x100, RZ ;  /* 0x00000100ab357824 */ /* 0x000fe200078e00ff */
[--C-:B------:R-:W-:Y:S01]  /*7840*/  SHF.R.U32.HI R168, RZ, 0x8, R51.reuse ;  /* 0x00000008ffa87819 */ /* 0x100fe20000011633 */
[----:B------:R-:W-:Y:S01]  /*7850*/  IMAD.SHL.U32 R167, R167, 0x100, RZ ;  /* 0x00000100a7a77824 */ /* 0x000fe200078e00ff */
[----:B------:R-:W-:Y:S01]  /*7860*/  LOP3.LUT R52, R51, 0xff0000ff, RZ, 0xc0, !PT ;  /* 0xff0000ff33347812 */ /* 0x000fe200078ec0ff */
[----:B------:R-:W-:Y:S01]  /*7870*/  IMAD.U32 R49, R49, 0x10000, RZ ;  /* 0x0001000031317824 */ /* 0x000fe200078e00ff */
[----:B------:R-:W-:-:S02]  /*7880*/  SHF.R.U32.HI R48, RZ, 0x10, R51 ;  /* 0x00000010ff307819 */ /* 0x000fc40000011633 */
[----:B------:R-:W-:Y:S01]  /*7890*/  LOP3.LUT R50, R50, 0xff00, R53, 0xf8, !PT ;  /* 0x0000ff0032327812 */ /* 0x000fe200078ef835 */
[----:B------:R-:W-:Y:S01]  /*78a0*/  IMAD.U32 R53, R170, 0x10000, RZ ;  /* 0x00010000aa357824 */ /* 0x000fe200078e00ff */
[--C-:B------:R-:W-:Y:S02]  /*78b0*/  SHF.R.U32.HI R169, RZ, 0x8, R55.reuse ;  /* 0x00000008ffa97819 */ /* 0x100fe40000011637 */
[----:B------:R-:W-:Y:S02]  /*78c0*/  LOP3.LUT R166, R55, 0xff0000ff, RZ, 0xc0, !PT ;  /* 0xff0000ff37a67812 */ /* 0x000fe400078ec0ff */
[----:B------:R-:W-:Y:S01]  /*78d0*/  SHF.R.U32.HI R51, RZ, 0x10, R55 ;  /* 0x00000010ff337819 */ /* 0x000fe20000011637 */
[----:B------:R-:W-:Y:S01]  /*78e0*/  IMAD.SHL.U32 R55, R168, 0x100, RZ ;  /* 0x00000100a8377824 */ /* 0x000fe200078e00ff */
[----:B------:R-:W-:Y:S01]  /*78f0*/  LOP3.LUT R50, R50, 0xff0000, R53, 0xf8, !PT ;  /* 0x00ff000032327812 */ /* 0x000fe200078ef835 */
[----:B------:R-:W-:Y:S01]  /*7900*/  IMAD.U32 R53, R48, 0x10000, RZ ;  /* 0x0001000030357824 */ /* 0x000fe200078e00ff */
[----:B------:R-:W-:Y:S01]  /*7910*/  SHF.L.U32 R169, R169, 0x8, RZ ;  /* 0x00000008a9a97819 */ /* 0x000fe200000006ff */
[----:B------:R-:W-:Y:S01]  /*7920*/  IMAD.U32 R172, R51, 0x10000, RZ ;  /* 0x0001000033ac7824 */ /* 0x000fe200078e00ff */
[----:B------:R-:W-:-:S02]  /*7930*/  LOP3.LUT R52, R52, 0xff00, R55, 0xf8, !PT ;  /* 0x0000ff0034347812 */ /* 0x000fc400078ef837 */
[----:B------:R-:W-:Y:S02]  /*7940*/  LOP3.LUT R170, R54, 0xff00, R167, 0xf8, !PT ;  /* 0x0000ff0036aa7812 */ /* 0x000fe400078ef8a7 */
[----:B------:R-:W-:Y:S02]  /*7950*/  F2FP.F16.E4M3.UNPACK_B R168, R164.H1 ;  /* 0x000000a4ffa8723e */ /* 0x000fe400030006ff */
[----:B--2---:R-:W-:Y:S02]  /*7960*/  F2FP.F16.E4M3.UNPACK_B R55, R84.H1 ;  /* 0x00000054ff37723e */ /* 0x004fe400030006ff */
[----:B-1----:R-:W-:Y:S02]  /*7970*/  F2FP.F16.E4M3.UNPACK_B R54, R80.H1 ;  /* 0x00000050ff36723e */ /* 0x002fe400030006ff */
[----:B------:R-:W-:Y:S01]  /*7980*/  LOP3.LUT R171, R166, 0xff00, R169, 0xf8, !PT ;  /* 0x0000ff00a6ab7812 */ /* 0x000fe200078ef8a9 */
[----:B------:R-:W-:Y:S01]  /*7990*/  HADD2.F32 R169, -RZ, R168.H0_H0 ;  /* 0x200000a8ffa97230 */ /* 0x000fe20000004100 */
[----:B------:R-:W-:Y:S01]  /*79a0*/  LOP3.LUT R48, R52, 0xff0000, R53, 0xf8, !PT ;  /* 0x00ff000034307812 */ /* 0x000fe200078ef835 */
[----:B------:R-:W-:Y:S01]  /*79b0*/  HADD2.F32 R53, -RZ, R55.H0_H0 ;  /* 0x20000037ff357230 */ /* 0x000fe20000004100 */
[----:B------:R-:W-:Y:S01]  /*79c0*/  F2FP.F16.E4M3.UNPACK_B R166, R163.H1 ;  /* 0x000000a3ffa6723e */ /* 0x000fe200030006ff */
[--C-:B------:R-:W-:Y:S01]  /*79d0*/  HADD2.F32 R52, -RZ, R54.reuse.H0_H0 ;  /* 0x20000036ff347230 */ /* 0x100fe20000004100 */
[----:B------:R-:W-:Y:S01]  /*79e0*/  F2FP.F16.E4M3.UNPACK_B R84, R84 ;  /* 0x00000054ff54723e */ /* 0x000fe200020006ff */
[----:B------:R-:W-:-:S02]  /*79f0*/  HADD2.F32 R54, -RZ, R54.H1_H1 ;  /* 0x30000036ff367230 */ /* 0x000fc40000004100 */
[CC--:B------:R-:W-:Y:S01]  /*7a00*/  FMUL.FTZ R173, R53.reuse, R169.reuse ;  /* 0x000000a935ad7220 */ /* 0x0c0fe20000410000 */
[--C-:B------:R-:W-:Y:S02]  /*7a10*/  HADD2.F32 R167, -RZ, R166.reuse.H0_H0 ;  /* 0x200000a6ffa77230 */ /* 0x100fe40000004100 */
[----:B------:R-:W-:Y:S01]  /*7a20*/  FMUL.FTZ R174, R52, R169 ;  /* 0x000000a934ae7220 */ /* 0x000fe20000410000 */
[----:B------:R-:W-:Y:S01]  /*7a30*/  HADD2.F32 R169, -RZ, R166.H1_H1 ;  /* 0x300000a6ffa97230 */ /* 0x000fe20000004100 */
[----:B------:R-:W-:Y:S01]  /*7a40*/  LOP3.LUT R51, R170, 0xff0000, R49, 0xf8, !PT ;  /* 0x00ff0000aa337812 */ /* 0x000fe200078ef831 */
[----:B------:R-:W-:Y:S02]  /*7a50*/  HADD2.F32 R166, -RZ, R55.H1_H1 ;  /* 0x30000037ffa67230 */ /* 0x000fe40000004100 */
[-C--:B------:R-:W-:Y:S01]  /*7a60*/  FFMA.FTZ R52, R52, R167.reuse, -R173 ;  /* 0x000000a734347223 */ /* 0x080fe200000108ad */
[----:B------:R-:W-:Y:S01]  /*7a70*/  FFMA.FTZ R53, R53, R167, R174 ;  /* 0x000000a735357223 */ /* 0x000fe200000100ae */
[----:B------:R-:W-:Y:S01]  /*7a80*/  HADD2.F32 R173, -RZ, R168.H1_H1 ;  /* 0x300000a8ffad7230 */ /* 0x000fe20000004100 */
[----:B------:R-:W-:Y:S01]  /*7a90*/  F2FP.F16.E4M3.UNPACK_B R168, R164 ;  /* 0x000000a4ffa8723e */ /* 0x000fe200020006ff */
[----:B------:R-:W-:Y:S01]  /*7aa0*/  HADD2.F32 R164, -RZ, R84.H0_H0 ;  /* 0x20000054ffa47230 */ /* 0x000fe20000004100 */
[----:B------:R-:W-:-:S02]  /*7ab0*/  F2FP.F16.E4M3.UNPACK_B R167, R163 ;  /* 0x000000a3ffa7723e */ /* 0x000fc400020006ff */
[----:B------:R-:W-:Y:S01]  /*7ac0*/  F2FP.F16.E4M3.UNPACK_B R163, R80 ;  /* 0x00000050ffa3723e */ /* 0x000fe200020006ff */
[-C--:B------:R-:W-:Y:S01]  /*7ad0*/  FMUL.FTZ R55, R166, R173.reuse ;  /* 0x000000ada6377220 */ /* 0x080fe20000410000 */
[----:B------:R-:W-:Y:S01]  /*7ae0*/  LOP3.LUT R49, R171, 0xff0000, R172, 0xf8, !PT ;  /* 0x00ff0000ab317812 */ /* 0x000fe200078ef8ac */
[--C-:B------:R-:W-:Y:S02]  /*7af0*/  HADD2.F32 R171, -RZ, R168.reuse.H0_H0 ;  /* 0x200000a8ffab7230 */ /* 0x100fe40000004100 */
[C---:B------:R-:W-:Y:S01]  /*7b00*/  FMUL.FTZ R173, R54.reuse, R173 ;  /* 0x000000ad36ad7220 */ /* 0x040fe20000410000 */
[----:B------:R-:W-:Y:S02]  /*7b10*/  HADD2.F32 R80, -RZ, R163.H0_H0 ;  /* 0x200000a3ff507230 */ /* 0x000fe40000004100 */
[-C--:B------:R-:W-:Y:S01]  /*7b20*/  FFMA.FTZ R55, R54, R169.reuse, -R55 ;  /* 0x000000a936377223 */ /* 0x080fe20000010837 */
[----:B------:R-:W-:Y:S02]  /*7b30*/  HADD2.F32 R170, -RZ, R168.H1_H1 ;  /* 0x300000a8ffaa7230 */ /* 0x000fe40000004100 */
[----:B------:R-:W-:Y:S01]  /*7b40*/  FFMA.FTZ R54, R166, R169, R173 ;  /* 0x000000a9a6367223 */ /* 0x000fe200000100ad */
[----:B------:R-:W-:-:S02]  /*7b50*/  HADD2.F32 R169, -RZ, R167.H0_H0 ;  /* 0x200000a7ffa97230 */ /* 0x000fc40000004100 */
[-C--:B------:R-:W-:Y:S01]  /*7b60*/  FMUL.FTZ R173, R164, R171.reuse ;  /* 0x000000aba4ad7220 */ /* 0x080fe20000410000 */
[C---:B------:R-:W-:Y:S01]  /*7b70*/  FMUL.FTZ R171, R80.reuse, R171 ;  /* 0x000000ab50ab7220 */ /* 0x040fe20000410000 */
[----:B------:R-:W-:Y:S01]  /*7b80*/  HADD2.F32 R166, -RZ, R84.H1_H1 ;  /* 0x30000054ffa67230 */ /* 0x000fe20000004100 */
[----:B------:R-:W-:Y:S01]  /*7b90*/  F2FP.F16.E4M3.UNPACK_B R172, R160.H1 ;  /* 0x000000a0ffac723e */ /* 0x000fe200030006ff */
[-C--:B------:R-:W-:Y:S01]  /*7ba0*/  FFMA.FTZ R80, R80, R169.reuse, -R173 ;  /* 0x000000a950507223 */ /* 0x080fe200000108ad */
[----:B------:R-:W-:Y:S01]  /*7bb0*/  FFMA.FTZ R84, R164, R169, R171 ;  /* 0x000000a9a4547223 */ /* 0x000fe200000100ab */
[----:B------:R-:W-:Y:S02]  /*7bc0*/  HADD2.F32 R163, -RZ, R163.H1_H1 ;  /* 0x300000a3ffa37230 */ /* 0x000fe40000004100 */
[----:B------:R-:W-:Y:S01]  /*7bd0*/  FMUL.FTZ R164, R166, R170 ;  /* 0x000000aaa6a47220 */ /* 0x000fe20000410000 */
[----:B------:R-:W-:Y:S01]  /*7be0*/  HADD2.F32 R169, -RZ, R167.H1_H1 ;  /* 0x300000a7ffa97230 */ /* 0x000fe20000004100 */
[----:B------:R-:W-:Y:S01]  /*7bf0*/  F2FP.F16.E4M3.UNPACK_B R168, R86.H1 ;  /* 0x00000056ffa8723e */ /* 0x000fe200030006ff */
[----:B------:R-:W-:-:S02]  /*7c00*/  HADD2.F32 R175, -RZ, R172.H0_H0 ;  /* 0x200000acffaf7230 */ /* 0x000fc40000004100 */
[C---:B------:R-:W-:Y:S01]  /*7c10*/  FMUL.FTZ R173, R163.reuse, R170 ;  /* 0x000000aaa3ad7220 */ /* 0x040fe20000410000 */
[----:B------:R-:W-:Y:S01]  /*7c20*/  F2FP.F16.E4M3.UNPACK_B R171, R162.H1 ;  /* 0x000000a2ffab723e */ /* 0x000fe200030006ff */
[-C--:B------:R-:W-:Y:S01]  /*7c30*/  FFMA.FTZ R167, R163, R169.reuse, -R164 ;  /* 0x000000a9a3a77223 */ /* 0x080fe200000108a4 */
[-C--:B------:R-:W-:Y:S01]  /*7c40*/  F2FP.F16.E4M3.UNPACK_B R164, R82.reuse.H1 ;  /* 0x00000052ffa4723e */ /* 0x080fe200030006ff */
[----:B------:R-:W-:Y:S02]  /*7c50*/  HADD2.F32 R170, -RZ, R168.H0_H0 ;  /* 0x200000a8ffaa7230 */ /* 0x000fe40000004100 */
[----:B------:R-:W-:Y:S01]  /*7c60*/  FFMA.FTZ R163, R166, R169, R173 ;  /* 0x000000a9a6a37223 */ /* 0x000fe200000100ad */
[----:B------:R-:W-:Y:S01]  /*7c70*/  HADD2.F32 R173, -RZ, R171.H0_H0 ;  /* 0x200000abffad7230 */ /* 0x000fe20000004100 */
[----:B------:R-:W-:Y:S01]  /*7c80*/  F2FP.F16.E4M3.UNPACK_B R82, R82 ;  /* 0x00000052ff52723e */ /* 0x000fe200020006ff */
[----:B------:R-:W-:Y:S02]  /*7c90*/  HADD2.F32 R166, -RZ, R164.H0_H0 ;  /* 0x200000a4ffa67230 */ /* 0x000fe40000004100 */
[----:B------:R-:W-:Y:S01]  /*7ca0*/  FMUL.FTZ R177, R170, R175 ;  /* 0x000000afaab17220 */ /* 0x000fe20000410000 */
[----:B------:R-:W-:Y:S01]  /*7cb0*/  HADD2.F32 R172, -RZ, R172.H1_H1 ;  /* 0x300000acffac7230 */ /* 0x000fe20000004100 */
[----:B------:R-:W-:Y:S01]  /*7cc0*/  F2FP.SATFINITE.E4M3.F32.PACK_AB_MERGE_C R53, R54, R53, RZ ;  /* 0x000000353635723e */ /* 0x000fe200048070ff */
[----:B------:R-:W-:-:S02]  /*7cd0*/  HADD2.F32 R168, -RZ, R168.H1_H1 ;  /* 0x300000a8ffa87230 */ /* 0x000fc40000004100 */
[C---:B------:R-:W-:Y:S01]  /*7ce0*/  FMUL.FTZ R175, R166.reuse, R175 ;  /* 0x000000afa6af7220 */ /* 0x040fe20000410000 */
[----:B------:R-:W-:Y:S02]  /*7cf0*/  HADD2.F32 R169, -RZ, R164.H1_H1 ;  /* 0x300000a4ffa97230 */ /* 0x000fe40000004100 */
[-C--:B------:R-:W-:Y:S01]  /*7d00*/  FFMA.FTZ R164, R166, R173.reuse, -R177 ;  /* 0x000000ada6a47223 */ /* 0x080fe200000108b1 */
[----:B------:R-:W-:Y:S02]  /*7d10*/  HADD2.F32 R171, -RZ, R171.H1_H1 ;  /* 0x300000abffab7230 */ /* 0x000fe40000004100 */
[-C--:B------:R-:W-:Y:S01]  /*7d20*/  FMUL.FTZ R174, R168, R172.reuse ;  /* 0x000000aca8ae7220 */ /* 0x080fe20000410000 */
[----:B------:R-:W-:Y:S01]  /*7d30*/  FFMA.FTZ R166, R170, R173, R175 ;  /* 0x000000adaaa67223 */ /* 0x000fe200000100af */
[C---:B------:R-:W-:Y:S01]  /*7d40*/  FMUL.FTZ R177, R169.reuse, R172 ;  /* 0x000000aca9b17220 */ /* 0x040fe20000410000 */
[----:B------:R-:W-:Y:S01]  /*7d50*/  F2FP.F16.E4M3.UNPACK_B R170, R160 ;  /* 0x000000a0ffaa723e */ /* 0x000fe200020006ff */
[-C--:B------:R-:W-:Y:S01]  /*7d60*/  FFMA.FTZ R169, R169, R171.reuse, -R174 ;  /* 0x000000aba9a97223 */ /* 0x080fe200000108ae */
[----:B------:R-:W-:Y:S01]  /*7d70*/  F2FP.F16.E4M3.UNPACK_B R160, R86 ;  /* 0x00000056ffa0723e */ /* 0x000fe200020006ff */
[----:B------:R-:W-:Y:S01]  /*7d80*/  FFMA.FTZ R171, R168, R171, R177 ;  /* 0x000000aba8ab7223 */ /* 0x000fe200000100b1 */
[----:B------:R-:W-:Y:S01]  /*7d90*/  F2FP.F16.E4M3.UNPACK_B R168, R162 ;  /* 0x000000a2ffa8723e */ /* 0x000fe200020006ff */
[----:B------:R-:W-:Y:S01]  /*7da0*/  HADD2.F32 R177, -RZ, R170.H0_H0 ;  /* 0x200000aaffb17230 */ /* 0x000fe20000004100 */
[----:B------:R-:W-:Y:S01]  /*7db0*/  F2FP.SATFINITE.E4M3.F32.PACK_AB_MERGE_C R52, R55, R52, RZ ;  /* 0x000000343734723e */ /* 0x000fe200048070ff */
[----:B------:R-:W-:Y:S01]  /*7dc0*/  HADD2.F32 R162, -RZ, R160.H0_H0 ;  /* 0x200000a0ffa27230 */ /* 0x000fe20000004100 */
[----:B------:R-:W-:Y:S01]  /*7dd0*/  F2FP.F16.E4M3.UNPACK_B R54, R85 ;  /* 0x00000055ff36723e */ /* 0x000fe200020006ff */
[----:B------:R-:W-:Y:S01]  /*7de0*/  HADD2.F32 R179, -RZ, R170.H1_H1 ;  /* 0x300000aaffb37230 */ /* 0x000fe20000004100 */
[----:B------:R-:W-:Y:S01]  /*7df0*/  F2FP.F16.E4M3.UNPACK_B R55, R51 ;  /* 0x00000033ff37723e */ /* 0x000fe200020006ff */
[----:B------:R-:W-:-:S02]  /*7e00*/  HADD2.F32 R86, -RZ, R82.H0_H0 ;  /* 0x20000052ff567230 */ /* 0x000fc40000004100 */
[-C--:B------:R-:W-:Y:S01]  /*7e10*/  FMUL.FTZ R181, R162, R177.reuse ;  /* 0x000000b1a2b57220 */ /* 0x080fe20000410000 */
[----:B------:R-:W-:Y:S01]  /*7e20*/  HADD2.F32 R160, -RZ, R160.H1_H1 ;  /* 0x300000a0ffa07230 */ /* 0x000fe20000004100 */
[----:B------:R-:W-:Y:S01]  /*7e30*/  F2FP.SATFINITE.E4M3.F32.PACK_AB_MERGE_C R84, R163, R84, R53 ;  /* 0x00000054a354723e */ /* 0x000fe20004807035 */
[----:B------:R-:W-:Y:S02]  /*7e40*/  HADD2.F32 R82, -RZ, R82.H1_H1 ;  /* 0x30000052ff527230 */ /* 0x000fe40000004100 */
[----:B------:R-:W-:Y:S01]  /*7e50*/  FMUL.FTZ R177, R86, R177 ;  /* 0x000000b156b17220 */ /* 0x000fe20000410000 */
[--C-:B------:R-:W-:Y:S02]  /*7e60*/  HADD2.F32 R173, -RZ, R168.reuse.H0_H0 ;  /* 0x200000a8ffad7230 */ /* 0x100fe40000004100 */
[-C--:B------:R-:W-:Y:S01]  /*7e70*/  FMUL.FTZ R183, R160, R179.reuse ;  /* 0x000000b3a0b77220 */ /* 0x080fe20000410000 */
[----:B------:R-:W-:Y:S02]  /*7e80*/  HADD2.F32 R175, -RZ, R168.H1_H1 ;  /* 0x300000a8ffaf7230 */ /* 0x000fe40000004100 */
[----:B------:R-:W-:Y:S01]  /*7e90*/  FMUL.FTZ R179, R82, R179 ;  /* 0x000000b352b37220 */ /* 0x000fe20000410000 */
[----:B------:R-:W-:Y:S01]  /*7ea0*/  F2FP.F16.E4M3.UNPACK_B R53, R81 ;  /* 0x00000051ff35723e */ /* 0x000fe200020006ff */
[-C--:B------:R-:W-:Y:S01]  /*7eb0*/  FFMA.FTZ R181, R86, R173.reuse, -R181 ;  /* 0x000000ad56b57223 */ /* 0x080fe200000108b5 */
[----:B------:R-:W-:Y:S01]  /*7ec0*/  FFMA.FTZ R86, R162, R173, R177 ;  /* 0x000000ada2567223 */ /* 0x000fe200000100b1 */
[-C--:B------:R-:W-:Y:S01]  /*7ed0*/  FFMA.FTZ R179, R160, R175.reuse, R179 ;  /* 0x000000afa0b37223 */ /* 0x080fe200000100b3 */
[----:B------:R-:W-:Y:S01]  /*7ee0*/  F2FP.SATFINITE.E4M3.F32.PACK_AB_MERGE_C R80, R167, R80, R52 ;  /* 0x00000050a750723e */ /* 0x000fe20004807034 */
[----:B------:R-:W-:Y:S01]  /*7ef0*/  FFMA.FTZ R82, R82, R175, -R183 ;  /* 0x000000af52527223 */ /* 0x000fe200000108b7 */
[----:B------:R-:W-:Y:S01]  /*7f00*/  HADD2.F32 R160, -RZ, R54.H0_H0 ;  /* 0x20000036ffa07230 */ /* 0x000fe20000004100 */
[----:B------:R-:W-:Y:S01]  /*7f10*/  F2FP.F16.E4M3.UNPACK_B R162, R50 ;  /* 0x00000032ffa2723e */ /* 0x000fe200020006ff */
[----:B------:R-:W-:Y:S01]  /*7f20*/  HADD2.F32 R167, -RZ, R55.H0_H0 ;  /* 0x20000037ffa77230 */ /* 0x000fe20000004100 */
[----:B------:R-:W-:Y:S01]  /*7f30*/  F2FP.SATFINITE.E4M3.F32.PACK_AB_MERGE_C R164, R169, R164, RZ ;  /* 0x000000a4a9a4723e */ /* 0x000fe200048070ff */
[----:B------:R-:W-:Y:S01]  /*7f40*/  HADD2.F32 R52, -RZ, R53.H0_H0 ;  /* 0x20000035ff347230 */ /* 0x000fe20000004100 */
[----:B------:R-:W-:Y:S01]  /*7f50*/  F2FP.F16.E4M3.UNPACK_B R85, R85.H1 ;  /* 0x00000055ff55723e */ /* 0x000fe200030006ff */
[----:B------:R-:W-:Y:S01]  /*7f60*/  HADD2.F32 R163, -RZ, R162.H0_H0 ;  /* 0x200000a2ffa37230 */ /* 0x000fe20000004100 */
[----:B------:R-:W-:Y:S01]  /*7f70*/  F2FP.SATFINITE.E4M3.F32.PACK_AB_MERGE_C R82, R82, R181, R164 ;  /* 0x000000b55252723e */ /* 0x000fe200048070a4 */
[----:B------:R-:W-:Y:S01]  /*7f80*/  FMUL.FTZ R169, R160, R167 ;  /* 0x000000a7a0a97220 */ /* 0x000fe20000410000 */
[----:B------:R-:W-:-:S02]  /*7f90*/  HADD2.F32 R54, -RZ, R54.H1_H1 ;  /* 0x30000036ff367230 */ /* 0x000fc40000004100 */
[C---:B------:R-:W-:Y:S01]  /*7fa0*/  FMUL.FTZ R167, R52.reuse, R167 ;  /* 0x000000a734a77220 */ /* 0x040fe20000410000 */
[----:B------:R-:W-:Y:S02]  /*7fb0*/  HADD2.F32 R164, -RZ, R55.H1_H1 ;  /* 0x30000037ffa47230 */ /* 0x000fe40000004100 */
[-C--:B------:R-:W-:Y:S01]  /*7fc0*/  FFMA.FTZ R52, R52, R163.reuse, -R169 ;  /* 0x000000a334347223 */ /* 0x080fe200000108a9 */
[----:B------:R-:W-:Y:S02]  /*7fd0*/  HADD2.F32 R55, -RZ, R53.H1_H1 ;  /* 0x30000035ff377230 */ /* 0x000fe40000004100 */
[----:B------:R-:W-:Y:S01]  /*7fe0*/  FFMA.FTZ R53, R160, R163, R167 ;  /* 0x000000a3a0357223 */ /* 0x000fe200000100a7 */
[----:B------:R-:W-:Y:S02]  /*7ff0*/  HADD2.F32 R162, -RZ, R162.H1_H1 ;  /* 0x300000a2ffa27230 */ /* 0x000fe40000004100 */
[-C--:B------:R-:W-:Y:S01]  /*8000*/  FMUL.FTZ R160, R54, R164.reuse ;  /* 0x000000a436a07220 */ /* 0x080fe20000410000 */
[----:B------:R-:W-:Y:S01]  /*8010*/  F2FP.F16.E4M3.UNPACK_B R163, R51.H1 ;  /* 0x00000033ffa3723e */ /* 0x000fe200030006ff */
[C---:B------:R-:W-:Y:S01]  /*8020*/  FMUL.FTZ R167, R55.reuse, R164 ;  /* 0x000000a437a77220 */ /* 0x040fe20000410000 */
[----:B------:R-:W-:Y:S01]  /*8030*/  F2FP.F16.E4M3.UNPACK_B R81, R81.H1 ;  /* 0x00000051ff51723e */ /* 0x000fe200030006ff */
[----:B------:R-:W-:Y:S01]  /*8040*/  FFMA.FTZ R55, R55, R162, -R160 ;  /* 0x000000a237377223 */ /* 0x000fe200000108a0 */
[----:B------:R-:W-:Y:S01]  /*8050*/  F2FP.F16.E4M3.UNPACK_B R50, R50.H1 ;  /* 0x00000032ff32723e */ /* 0x000fe200030006ff */
[----:B------:R-:W-:Y:S01]  /*8060*/  HADD2.F32 R160, -RZ, R85.H0_H0 ;  /* 0x20000055ffa07230 */ /* 0x000fe20000004100 */
[----:B------:R-:W-:Y:S01]  /*8070*/  F2FP.SATFINITE.E4M3.F32.PACK_AB_MERGE_C R166, R171, R166, RZ ;  /* 0x000000a6aba6723e */ /* 0x000fe200048070ff */
[----:B------:R-:W-:-:S02]  /*8080*/  HADD2.F32 R164, -RZ, R163.H0_H0 ;  /* 0x200000a3ffa47230 */ /* 0x000fc40000004100 */
[----:B------:R-:W-:Y:S01]  /*8090*/  FFMA.FTZ R54, R54, R162, R167 ;  /* 0x000000a236367223 */ /* 0x000fe200000100a7 */
[----:B------:R-:W-:Y:S01]  /*80a0*/  HADD2.F32 R51, -RZ, R81.H0_H0 ;  /* 0x20000051ff337230 */ /* 0x000fe20000004100 */
[----:B------:R-:W-:Y:S01]  /*80b0*/  F2FP.SATFINITE.E4M3.F32.PACK_AB_MERGE_C R86, R179, R86, R166 ;  /* 0x00000056b356723e */ /* 0x000fe200048070a6 */
[----:B------:R-:W-:Y:S02]  /*80c0*/  HADD2.F32 R162, -RZ, R85.H1_H1 ;  /* 0x30000055ffa27230 */ /* 0x000fe40000004100 */
[-C--:B------:R-:W-:Y:S01]  /*80d0*/  FMUL.FTZ R166, R160, R164.reuse ;  /* 0x000000a4a0a67220 */ /* 0x080fe20000410000 */
[--C-:B------:R-:W-:Y:S02]  /*80e0*/  HADD2.F32 R85, -RZ, R50.reuse.H0_H0 ;  /* 0x20000032ff557230 */ /* 0x100fe40000004100 */
[----:B------:R-:W-:Y:S01]  /*80f0*/  FMUL.FTZ R167, R51, R164 ;  /* 0x000000a433a77220 */ /* 0x000fe20000410000 */
[----:B------:R-:W-:Y:S01]  /*8100*/  HADD2.F32 R81, -RZ, R81.H1_H1 ;  /* 0x30000051ff517230 */ /* 0x000fe20000004100 */
[-C--:B------:R-:W-:Y:S01]  /*8110*/  F2FP.F16.E4M3.UNPACK_B R172, R49.reuse.H1 ;  /* 0x00000031ffac723e */ /* 0x080fe200030006ff */
[----:B------:R-:W-:Y:S01]  /*8120*/  HADD2.F32 R163, -RZ, R163.H1_H1 ;  /* 0x300000a3ffa37230 */ /* 0x000fe20000004100 */
[----:B------:R-:W-:Y:S01]  /*8130*/  F2FP.F16.E4M3.UNPACK_B R171, R49 ;  /* 0x00000031ffab723e */ /* 0x000fe200020006ff */
[----:B------:R-:W-:-:S02]  /*8140*/  HADD2.F32 R164, -RZ, R50.H1_H1 ;  /* 0x30000032ffa47230 */ /* 0x000fc40000004100 */
[-C--:B------:R-:W-:Y:S01]  /*8150*/  FFMA.FTZ R50, R51, R85.reuse, -R166 ;  /* 0x0000005533327223 */ /* 0x080fe200000108a6 */
[----:B------:R-:W-:Y:S01]  /*8160*/  FFMA.FTZ R51, R160, R85, R167 ;  /* 0x00000055a0337223 */ /* 0x000fe200000100a7 */
[CC--:B------:R-:W-:Y:S01]  /*8170*/  FMUL.FTZ R168, R162.reuse, R163.reuse ;  /* 0x000000a3a2a87220 */ /* 0x0c0fe20000410000 */
[C---:B------:R-:W-:Y:S01]  /*8180*/  FMUL.FTZ R167, R81.reuse, R163 ;  /* 0x000000a351a77220 */ /* 0x040fe20000410000 */
[----:B------:R-:W-:Y:S01]  /*8190*/  F2FP.F16.E4M3.UNPACK_B R85, R83 ;  /* 0x00000053ff55723e */ /* 0x000fe200020006ff */
[--C-:B------:R-:W-:Y:S02]  /*81a0*/  HADD2.F32 R173, -RZ, R172.reuse.H0_H0 ;  /* 0x200000acffad7230 */ /* 0x100fe40000004100 */
[-C--:B------:R-:W-:Y:S01]  /*81b0*/  FFMA.FTZ R81, R81, R164.reuse, -R168 ;  /* 0x000000a451517223 */ /* 0x080fe200000108a8 */
[----:B------:R-:W-:Y:S01]  /*81c0*/  FFMA.FTZ R160, R162, R164, R167 ;  /* 0x000000a4a2a07223 */ /* 0x000fe200000100a7 */
[----:B------:R-:W-:Y:S01]  /*81d0*/  F2FP.F16.E4M3.UNPACK_B R164, R87.H1 ;  /* 0x00000057ffa4723e */ /* 0x000fe200030006ff */
[----:B------:R-:W-:Y:S01]  /*81e0*/  HADD2.F32 R172, -RZ, R172.H1_H1 ;  /* 0x300000acffac7230 */ /* 0x000fe20000004100 */
[----:B------:R-:W-:-:S02]  /*81f0*/  F2FP.F16.E4M3.UNPACK_B R83, R83.H1 ;  /* 0x00000053ff53723e */ /* 0x000fc400030006ff */
[----:B------:R-:W-:Y:S01]  /*8200*/  F2FP.F16.E4M3.UNPACK_B R163, R87 ;  /* 0x00000057ffa3723e */ /* 0x000fe200020006ff */
[----:B------:R-:W-:Y:S01]  /*8210*/  HADD2.F32 R167, -RZ, R164.H0_H0 ;  /* 0x200000a4ffa77230 */ /* 0x000fe20000004100 */
[-C--:B------:R-:W-:Y:S01]  /*8220*/  F2FP.F16.E4M3.UNPACK_B R169, R48.reuse.H1 ;  /* 0x00000030ffa9723e */ /* 0x080fe200030006ff */
[----:B------:R-:W-:Y:S01]  /*8230*/  HADD2.F32 R162, -RZ, R83.H0_H0 ;  /* 0x20000053ffa27230 */ /* 0x000fe20000004100 */
[----:B------:R-:W-:Y:S01]  /*8240*/  F2FP.F16.E4M3.UNPACK_B R168, R48 ;  /* 0x00000030ffa8723e */ /* 0x000fe200020006ff */
[----:B------:R-:W-:Y:S02]  /*8250*/  HADD2.F32 R166, -RZ, R163.H0_H0 ;  /* 0x200000a3ffa67230 */ /* 0x000fe40000004100 */
[-C--:B------:R-:W-:Y:S01]  /*8260*/  FMUL.FTZ R177, R167, R173.reuse ;  /* 0x000000ada7b17220 */ /* 0x080fe20000410000 */
[----:B------:R-:W-:Y:S02]  /*8270*/  HADD2.F32 R48, -RZ, R171.H0_H0 ;  /* 0x200000abff307230 */ /* 0x000fe40000004100 */
[----:B------:R-:W-:Y:S01]  /*8280*/  FMUL.FTZ R176, R162, R173 ;  /* 0x000000ada2b07220 */ /* 0x000fe20000410000 */
[----:B------:R-:W-:Y:S01]  /*8290*/  HADD2.F32 R170, -RZ, R169.H0_H0 ;  /* 0x200000a9ffaa7230 */ /* 0x000fe20000004100 */
[----:B------:R-:W-:Y:S01]  /*82a0*/  F2FP.SATFINITE.E4M3.F32.PACK_AB_MERGE_C R50, R81, R50, RZ ;  /* 0x000000325132723e */ /* 0x000fe200048070ff */
[----:B------:R-:W-:-:S02]  /*82b0*/  HADD2.F32 R87, -RZ, R85.H0_H0 ;  /* 0x20000055ff577230 */ /* 0x000fc40000004100 */
[----:B------:R-:W-:Y:S01]  /*82c0*/  FMUL.FTZ R174, R166, R48 ;  /* 0x00000030a6ae7220 */ /* 0x000fe20000410000 */
[----:B------:R-:W-:Y:S02]  /*82d0*/  HADD2.F32 R49, -RZ, R168.H0_H0 ;  /* 0x200000a8ff317230 */ /* 0x000fe40000004100 */
[----:B------:R-:W-:Y:S01]  /*82e0*/  FFMA.FTZ R177, R162, R170, -R177 ;  /* 0x000000aaa2b17223 */ /* 0x000fe200000108b1 */
[----:B------:R-:W-:Y:S02]  /*82f0*/  HADD2.F32 R164, -RZ, R164.H1_H1 ;  /* 0x300000a4ffa47230 */ /* 0x000fe40000004100 */
[----:B------:R-:W-:Y:S01]  /*8300*/  FMUL.FTZ R175, R87, R48 ;  /* 0x0000003057af7220 */ /* 0x000fe20000410000 */
[----:B------:R-:W-:Y:S02]  /*8310*/  HADD2.F32 R83, -RZ, R83.H1_H1 ;  /* 0x30000053ff537230 */ /* 0x000fe40000004100 */
[----:B------:R-:W-:Y:S01]  /*8320*/  FFMA.FTZ R176, R167, R170, R176 ;  /* 0x000000aaa7b07223 */ /* 0x000fe200000100b0 */
[----:B------:R-:W-:-:S02]  /*8330*/  HADD2.F32 R163, -RZ, R163.H1_H1 ;  /* 0x300000a3ffa37230 */ /* 0x000fc40000004100 */
[-C--:B------:R-:W-:Y:S01]  /*8340*/  FFMA.FTZ R48, R87, R49.reuse, -R174 ;  /* 0x0000003157307223 */ /* 0x080fe200000108ae */
[----:B------:R-:W-:Y:S02]  /*8350*/  HADD2.F32 R162, -RZ, R171.H1_H1 ;  /* 0x300000abffa27230 */ /* 0x000fe40000004100 */
[-C--:B------:R-:W-:Y:S01]  /*8360*/  FMUL.FTZ R170, R164, R172.reuse ;  /* 0x000000aca4aa7220 */ /* 0x080fe20000410000 */
[----:B------:R-:W-:Y:S02]  /*8370*/  HADD2.F32 R169, -RZ, R169.H1_H1 ;  /* 0x300000a9ffa97230 */ /* 0x000fe40000004100 */
[----:B------:R-:W-:Y:S01]  /*8380*/  FMUL.FTZ R87, R83, R172 ;  /* 0x000000ac53577220 */ /* 0x000fe20000410000 */
[----:B------:R-:W-:Y:S02]  /*8390*/  HADD2.F32 R85, -RZ, R85.H1_H1 ;  /* 0x30000055ff557230 */ /* 0x000fe40000004100 */
[----:B------:R-:W-:Y:S01]  /*83a0*/  FFMA.FTZ R49, R166, R49, R175 ;  /* 0x00000031a6317223 */ /* 0x000fe200000100af */
[----:B------:R-:W-:-:S02]  /*83b0*/  HADD2.F32 R168, -RZ, R168.H1_H1 ;  /* 0x300000a8ffa87230 */ /* 0x000fc40000004100 */
[-C--:B------:R-:W-:Y:S01]  /*83c0*/  FMUL.FTZ R166, R163, R162.reuse ;  /* 0x000000a2a3a67220 */ /* 0x080fe20000410000 */
[-C--:B------:R-:W-:Y:S01]  /*83d0*/  FFMA.FTZ R170, R83, R169.reuse, -R170 ;  /* 0x000000a953aa7223 */ /* 0x080fe200000108aa */
[C---:B------:R-:W-:Y:S01]  /*83e0*/  FMUL.FTZ R162, R85.reuse, R162 ;  /* 0x000000a255a27220 */ /* 0x040fe20000410000 */
[----:B------:R-:W-:Y:S01]  /*83f0*/  FFMA.FTZ R87, R164, R169, R87 ;  /* 0x000000a9a4577223 */ /* 0x000fe20000010057 */
[-C--:B------:R-:W-:Y:S01]  /*8400*/  FFMA.FTZ R85, R85, R168.reuse, -R166 ;  /* 0x000000a855557223 */ /* 0x080fe200000108a6 */
[----:B------:R-:W-:Y:S01]  /*8410*/  F2FP.SATFINITE.E4M3.F32.PACK_AB_MERGE_C R51, R160, R51, RZ ;  /* 0x00000033a033723e */ /* 0x000fe200048070ff */
[----:B------:R-:W-:Y:S01]  /*8420*/  FFMA.FTZ R162, R163, R168, R162 ;  /* 0x000000a8a3a27223 */ /* 0x000fe200000100a2 */
[----:B------:R-:W-:Y:S02]  /*8430*/  F2FP.SATFINITE.E4M3.F32.PACK_AB_MERGE_C R170, R170, R177, RZ ;  /* 0x000000b1aaaa723e */ /* 0x000fe400048070ff */
[----:B------:R-:W-:Y:S02]  /*8440*/  F2FP.SATFINITE.E4M3.F32.PACK_AB_MERGE_C R87, R87, R176, RZ ;  /* 0x000000b05757723e */ /* 0x000fe400048070ff */
[----:B------:R-:W-:-:S02]  /*8450*/  F2FP.SATFINITE.E4M3.F32.PACK_AB_MERGE_C R83, R85, R48, R170 ;  /* 0x000000305553723e */ /* 0x000fc400048070aa */
[----:B------:R-:W-:Y:S02]  /*8460*/  F2FP.SATFINITE.E4M3.F32.PACK_AB_MERGE_C R81, R55, R52, R50 ;  /* 0x000000343751723e */ /* 0x000fe40004807032 */
[----:B------:R-:W-:Y:S02]  /*8470*/  F2FP.SATFINITE.E4M3.F32.PACK_AB_MERGE_C R85, R54, R53, R51 ;  /* 0x000000353655723e */ /* 0x000fe40004807033 */
[----:B------:R-:W-:-:S07]  /*8480*/  F2FP.SATFINITE.E4M3.F32.PACK_AB_MERGE_C R87, R162, R49, R87 ;  /* 0x00000031a257723e */ /* 0x000fce0004807057 */
.L_x_394:
[----:B------:R-:W-:Y:S05]  /*8490*/  BSYNC B2 ;  /* 0x0000000000027941 */ /* 0x000fea0003800000 */
.L_x_393:
[----:B------:R-:W-:Y:S01]  /*84a0*/  ISETP.GE.AND P3, PT, R161, R148, PT ;  /* 0x00000094a100720c */ /* 0x000fe20003f66270 */
[----:B------:R-:W-:-:S12]  /*84b0*/  ULDC.64 UR4, c[0x0][0x2e8] ;  /* 0x0000ba0000047ab9 */ /* 0x000fd80000000a00 */
[--C-:B------:R-:W-:Y:S02]  /*84c0*/  @!P3 SHF.R.S32.HI R48, RZ, 0x1f, R161.reuse ;  /* 0x0000001fff30b819 */ /* 0x100fe400000114a1 */
[----:B------:R-:W-:-:S04]  /*84d0*/  @!P3 IADD3 R50, P4, P6, R44, R138, R161 ;  /* 0x0000008a2c32b210 */ /* 0x000fc80007e9e0a1 */
[----:B------:R-:W-:Y:S02]  /*84e0*/  @!P3 IADD3.X R159, R40, R159, R48, P4, P6 ;  /* 0x0000009f289fb210 */ /* 0x000fe400027ec430 */
[----:B------:R-:W-:-:S04]  /*84f0*/  IADD3 R48, P4, R158, UR4, RZ ;  /* 0x000000049e307c10 */ /* 0x000fc8000ff9e0ff */
[----:B------:R-:W-:Y:S02]  /*8500*/  IADD3.X R49, R165, UR5, RZ, P4, !PT ;  /* 0x00000005a5317c10 */ /* 0x000fe4000a7fe4ff */
[----:B------:R-:W-:-:S03]  /*8510*/  @!P3 IADD3 R50, P4, R50, UR4, RZ ;  /* 0x000000043232bc10 */ /* 0x000fc6000ff9e0ff */
[----:B-1----:R1:W-:Y:S01]  /*8520*/  STG.E.128 desc[UR60][R48.64], R80 ;  /* 0x0000005030007986 */ /* 0x0023e2000c101d3c */
[----:B------:R-:W-:-:S05]  /*8530*/  @!P3 IADD3.X R51, R159, UR5, RZ, P4, !PT ;  /* 0x000000059f33bc10 */ /* 0x000fca000a7fe4ff */
[----:B--2---:R1:W-:Y:S04]  /*8540*/  @!P3 STG.E.128 desc[UR60][R50.64], R84 ;  /* 0x000000543200b986 */ /* 0x0043e8000c101d3c */
.L_x_392:
[----:B------:R-:W-:Y:S05]  /*8550*/  BSYNC B1 ;  /* 0x0000000000017941 */ /* 0x000fea0003800000 */
.L_x_391:
[----:B-1----:R-:W-:Y:S01]  /*8560*/  IADD3 R49, R228, 0x40, RZ ;  /* 0x00000040e4317810 */ /* 0x002fe20007ffe0ff */
[----:B------:R-:W-:Y:S03]  /*8570*/  BSSY B1, `(.L_x_395) ;  /* 0x0000102000017945 */ /* 0x000fe60003800000 */
[----:B------:R-:W-:-:S13]  /*8580*/  ISETP.GE.OR P3, PT, R49, R119, P0 ;  /* 0x000000773100720c */ /* 0x000fda0000766670 */
[----:B------:R-:W-:Y:S05]  /*8590*/  @P3 BRA `(.L_x_396) ;  /* 0x0000000c00fc3947 */ /* 0x000fea0003800000 */
[----:B------:R-:W3:Y:S01]  /*85a0*/  LDL R50, [R1+0x68] ;  /* 0x0000680001327983 */ /* 0x000ee20000100800 */
[-C--:B--2---:R-:W-:Y:S01]  /*85b0*/  IMAD R48, R125, R128.reuse, RZ ;  /* 0x000000807d307224 */ /* 0x084fe200078e02ff */
[----:B------:R-:W-:Y:S01]  /*85c0*/  ISETP.NE.AND P6, PT, R0, RZ, PT ;  /* 0x000000ff0000720c */ /* 0x000fe20003fc5270 */
[C---:B------:R-:W-:Y:S01]  /*85d0*/  IMAD.WIDE.U32 R80, R49.reuse, R128, R126 ;  /* 0x0000008031507225 */ /* 0x040fe200078e007e */
[----:B------:R-:W-:Y:S03]  /*85e0*/  BSSY B2, `(.L_x_397) ;  /* 0x00000ef000027945 */ /* 0x000fe60003800000 */
[----:B------:R-:W-:Y:S01]  /*85f0*/  IMAD R83, R49, R129, R48 ;  /* 0x0000008131537224 */ /* 0x000fe200078e0230 */
[----:B------:R-:W-:Y:S01]  /*8600*/  SEL R48, R120, R149, !P6 ;  /* 0x0000009578307207 */ /* 0x000fe20007000000 */
[----:B------:R-:W-:Y:S01]  /*8610*/  VIADD R51, R228, 0x40 ;  /* 0x00000040e4337836 */ /* 0x000fe20000000000 */
[----:B------:R-:W-:Y:S01]  /*8620*/  IADD3 R82, P3, P4, R44, R80, R37 ;  /* 0x000000502c527210 */ /* 0x000fe20007c7e025 */
[----:B------:R-:W-:Y:S01]  /*8630*/  VIADD R52, R228, 0x40 ;  /* 0x00000040e4347836 */ /* 0x000fe20000000000 */
[----:B------:R-:W-:Y:S01]  /*8640*/  SHF.R.S32.HI R49, RZ, 0x1f, R48 ;  /* 0x0000001fff317819 */ /* 0x000fe20000011430 */
[----:B------:R-:W-:-:S02]  /*8650*/  IMAD.SHL.U32 R51, R51, 0x80, RZ ;  /* 0x0000008033337824 */ /* 0x000fc400078e00ff */
[----:B------:R-:W-:Y:S01]  /*8660*/  IMAD.IADD R83, R81, 0x1, R83 ;  /* 0x0000000151537824 */ /* 0x000fe200078e0253 */
[----:B------:R-:W-:Y:S02]  /*8670*/  LEA.HI R49, R49, R48, RZ, 0x5 ;  /* 0x0000003031317211 */ /* 0x000fe400078f28ff */
[----:B------:R-:W-:Y:S02]  /*8680*/  SHF.L.U32 R52, R52, 0x7, RZ ;  /* 0x0000000734347819 */ /* 0x000fe400000006ff */
[----:B------:R-:W-:Y:S02]  /*8690*/  LEA.HI.SX32 R49, R49, R36, 0x1b ;  /* 0x0000002431317211 */ /* 0x000fe400078fdaff */
[----:B------:R-:W-:Y:S02]  /*86a0*/  LOP3.LUT R51, R51, 0x380, RZ, 0xc0, !PT ;  /* 0x0000038033337812 */ /* 0x000fe400078ec0ff */
[----:B------:R-:W-:Y:S01]  /*86b0*/  LOP3.LUT R52, R52, 0x380, RZ, 0xc0, !PT ;  /* 0x0000038034347812 */ /* 0x000fe200078ec0ff */
[----:B------:R-:W-:Y:S01]  /*86c0*/  IMAD.SHL.U32 R85, R49, 0x10, RZ ;  /* 0x0000001031557824 */ /* 0x000fe200078e00ff */
[----:B------:R-:W-:Y:S01]  /*86d0*/  SHF.R.U32.HI R51, RZ, 0x3, R51 ;  /* 0x00000003ff337819 */ /* 0x000fe20000011633 */
[----:B------:R-:W-:Y:S01]  /*86e0*/  IMAD R49, R17, 0x7000, R115 ;  /* 0x0000700011317824 */ /* 0x000fe200078e0273 */
[----:B------:R-:W-:-:S02]  /*86f0*/  IADD3.X R86, R40, R83, R39, P3, P4 ;  /* 0x0000005328567210 */ /* 0x000fc40001fe8427 */
[----:B------:R-:W-:Y:S01]  /*8700*/  LOP3.LUT R48, R52, 0x70, R85, 0xf8, !PT ;  /* 0x0000007034307812 */ /* 0x000fe200078ef855 */
[----:B------:R-:W-:-:S03]  /*8710*/  IMAD.IADD R49, R16, 0x1, R49 ;  /* 0x0000000110317824 */ /* 0x000fc600078e0231 */
[----:B------:R-:W-:-:S05]  /*8720*/  LOP3.LUT R48, R48, R51, RZ, 0x3c, !PT ;  /* 0x0000003330307212 */ /* 0x000fca00078e3cff */
[----:B---3--:R-:W-:-:S04]  /*8730*/  IMAD.IADD R48, R50, 0x1, R48 ;  /* 0x0000000132307824 */ /* 0x008fc800078e0230 */
[----:B------:R-:W-:-:S04]  /*8740*/  IMAD R51, R17, 0x7000, R48 ;  /* 0x0000700011337824 */ /* 0x000fc800078e0230 */
[----:B------:R-:W-:Y:S02]  /*8750*/  IMAD.IADD R52, R16, 0x1, R51 ;  /* 0x0000000110347824 */ /* 0x000fe400078e0233 */
[----:B------:R-:W1:Y:S04]  /*8760*/  LDS.128 R48, [R49+0x20400] ;  /* 0x0204000031307984 */ /* 0x000e680000000c00 */
[----:B------:R-:W2:Y:S01]  /*8770*/  LDS.128 R52, [R52+0x20400] ;  /* 0x0204000034347984 */ /* 0x000ea20000000c00 */
[----:B------:R-:W-:Y:S05]  /*8780*/  @P2 BRA `(.L_x_398) ;  /* 0x0000000c00502947 */ /* 0x000fea0003800000 */
[----:B------:R-:W-:Y:S01]  /*8790*/  SHF.R.U32.HI R58, RZ, 0x8, R57 ;  /* 0x00000008ff3a7819 */ /* 0x000fe20000011639 */
[----:B-1----:R-:W-:Y:S01]  /*87a0*/  IMAD.MOV.U32 R60, RZ, RZ, R48 ;  /* 0x000000ffff3c7224 */ /* 0x002fe200078e0030 */
[----:B------:R-:W-:Y:S02]  /*87b0*/  LOP3.LUT R87, R57, 0xff0000ff, RZ, 0xc0, !PT ;  /* 0xff0000ff39577812 */ /* 0x000fe400078ec0ff */
[----:B------:R-:W-:Y:S01]  /*87c0*/  SHF.R.U32.HI R139, RZ, 0x8, R59 ;  /* 0x00000008ff8b7819 */ /* 0x000fe2000001163b */
[----:B------:R-:W-:Y:S01]  /*87d0*/  IMAD.SHL.U32 R48, R58, 0x100, RZ ;  /* 0x000001003a307824 */ /* 0x000fe200078e00ff */
[----:B------:R-:W-:Y:S02]  /*87e0*/  SHF.R.U32.HI R138, RZ, 0x8, R61 ;  /* 0x00000008ff8a7819 */ /* 0x000fe4000001163d */
[----:B------:R-:W-:Y:S02]  /*87f0*/  SHF.R.U32.HI R84, RZ, 0x8, R63 ;  /* 0x00000008ff547819 */ /* 0x000fe4000001163f */
[----:B------:R-:W-:Y:S01]  /*8800*/  MOV R56, R49 ;  /* 0x0000003100387202 */ /* 0x000fe20000000f00 */
[----:B------:R-:W-:Y:S01]  /*8810*/  IMAD.SHL.U32 R49, R138, 0x100, RZ ;  /* 0x000001008a317824 */ /* 0x000fe200078e00ff */
[----:B------:R-:W-:Y:S01]  /*8820*/  LOP3.LUT R87, R87, 0xff00, R48, 0xf8, !PT ;  /* 0x0000ff0057577812 */ /* 0x000fe200078ef830 */
[----:B------:R-:W-:Y:S01]  /*8830*/  IMAD.SHL.U32 R48, R139, 0x100, RZ ;  /* 0x000001008b307824 */ /* 0x000fe200078e00ff */
[----:B------:R-:W-:-:S02]  /*8840*/  SHF.R.U32.HI R161, RZ, 0x10, R59 ;  /* 0x00000010ffa17819 */ /* 0x000fc4000001163b */
[----:B------:R-:W-:Y:S02]  /*8850*/  SHF.R.U32.HI R160, RZ, 0x10, R61 ;  /* 0x00000010ffa07819 */ /* 0x000fe4000001163d */
[----:B------:R-:W-:Y:S01]  /*8860*/  LOP3.LUT R62, R61, 0xff0000ff, RZ, 0xc0, !PT ;  /* 0xff0000ff3d3e7812 */ /* 0x000fe200078ec0ff */
[----:B--2---:R-:W-:Y:S01]  /*8870*/  IMAD.MOV.U32 R61, RZ, RZ, R52 ;  /* 0x000000ffff3d7224 */ /* 0x004fe200078e0034 */
[----:B------:R-:W-:Y:S01]  /*8880*/  LOP3.LUT R59, R59, 0xff0000ff, RZ, 0xc0, !PT ;  /* 0xff0000ff3b3b7812 */ /* 0x000fe200078ec0ff */
[----:B------:R-:W-:Y:S01]  /*8890*/  IMAD.SHL.U32 R52, R84, 0x100, RZ ;  /* 0x0000010054347824 */ /* 0x000fe200078e00ff */
[----:B------:R-:W-:Y:S01]  /*88a0*/  SHF.R.U32.HI R159, RZ, 0x10, R57 ;  /* 0x00000010ff9f7819 */ /* 0x000fe20000011639 */
[----:B------:R-:W-:Y:S01]  /*88b0*/  IMAD.MOV.U32 R57, RZ, RZ, R50 ;  /* 0x000000ffff397224 */ /* 0x000fe200078e0032 */
[----:B------:R-:W-:Y:S02]  /*88c0*/  SHF.R.U32.HI R158, RZ, 0x10, R63 ;  /* 0x00000010ff9e7819 */ /* 0x000fe4000001163f */
[----:B------:R-:W-:Y:S01]  /*88d0*/  LOP3.LUT R63, R63, 0xff0000ff, RZ, 0xc0, !PT ;  /* 0xff0000ff3f3f7812 */ /* 0x000fe200078ec0ff */
[----:B------:R-:W-:Y:S01]  /*88e0*/  IMAD.U32 R50, R159, 0x10000, RZ ;  /* 0x000100009f327824 */ /* 0x000fe200078e00ff */
[----:B------:R-:W-:Y:S01]  /*88f0*/  LOP3.LUT R59, R59, 0xff00, R48, 0xf8, !PT ;  /* 0x0000ff003b3b7812 */ /* 0x000fe200078ef830 */
[----:B------:R-:W-:Y:S01]  /*8900*/  IMAD.U32 R158, R158, 0x10000, RZ ;  /* 0x000100009e9e7824 */ /* 0x000fe200078e00ff */
[----:B------:R-:W-:-:S02]  /*8910*/  LOP3.LUT R139, R62, 0xff00, R49, 0xf8, !PT ;  /* 0x0000ff003e8b7812 */ /* 0x000fc400078ef831 */
[----:B------:R-:W-:Y:S02]  /*8920*/  SHF.L.U32 R48, R161, 0x10, RZ ;  /* 0x00000010a1307819 */ /* 0x000fe400000006ff */
[----:B------:R-:W-:Y:S02]  /*8930*/  F2FP.F16.E4M3.UNPACK_B R138, R156.H1 ;  /* 0x0000009cff8a723e */ /* 0x000fe400030006ff */
[----:B------:R-:W-:Y:S02]  /*8940*/  F2FP.F16.E4M3.UNPACK_B R84, R61.H1 ;  /* 0x0000003dff54723e */ /* 0x000fe400030006ff */
[----:B------:R-:W-:Y:S01]  /*8950*/  F2FP.F16.E4M3.UNPACK_B R62, R60.H1 ;  /* 0x0000003cff3e723e */ /* 0x000fe200030006ff */
[----:B------:R-:W-:Y:S01]  /*8960*/  HADD2.F32 R49, -RZ, R138.H0_H0 ;  /* 0x2000008aff317230 */ /* 0x000fe20000004100 */
[----:B------:R-:W-:Y:S01]  /*8970*/  LOP3.LUT R159, R63, 0xff00, R52, 0xf8, !PT ;  /* 0x0000ff003f9f7812 */ /* 0x000fe200078ef834 */
[----:B------:R-:W-:Y:S01]  /*8980*/  IMAD.U32 R52, R160, 0x10000, RZ ;  /* 0x00010000a0347824 */ /* 0x000fe200078e00ff */
[----:B------:R-:W-:Y:S01]  /*8990*/  MOV R58, R54 ;  /* 0x00000036003a7202 */ /* 0x000fe20000000f00 */
[----:B------:R-:W-:Y:S01]  /*89a0*/  HADD2.F32 R54, -RZ, R62.H0_H0 ;  /* 0x2000003eff367230 */ /* 0x000fe20000004100 */
[----:B------:R-:W-:Y:S01]  /*89b0*/  LOP3.LUT R48, R59, 0xff0000, R48, 0xf8, !PT ;  /* 0x00ff00003b307812 */ /* 0x000fe200078ef830 */
[----:B------:R-:W-:Y:S01]  /*89c0*/  HADD2.F32 R59, -RZ, R84.H0_H0 ;  /* 0x20000054ff3b7230 */ /* 0x000fe20000004100 */
[----:B------:R-:W-:Y:S01]  /*89d0*/  F2FP.F16.E4M3.UNPACK_B R63, R154.H1 ;  /* 0x0000009aff3f723e */ /* 0x000fe200030006ff */
[----:B------:R-:W-:Y:S01]  /*89e0*/  HADD2.F32 R138, -RZ, R138.H1_H1 ;  /* 0x3000008aff8a7230 */ /* 0x000fe20000004100 */
[----:B------:R-:W-:Y:S01]  /*89f0*/  LOP3.LUT R50, R87, 0xff0000, R50, 0xf8, !PT ;  /* 0x00ff000057327812 */ /* 0x000fe200078ef832 */
[-C--:B------:R-:W-:Y:S01]  /*8a00*/  FMUL.FTZ R160, R54, R49.reuse ;  /* 0x0000003136a07220 */ /* 0x080fe20000410000 */
[----:B------:R-:W-:Y:S01]  /*8a10*/  FMUL.FTZ R161, R59, R49 ;  /* 0x000000313ba17220 */ /* 0x000fe20000410000 */
[--C-:B------:R-:W-:Y:S01]  /*8a20*/  HADD2.F32 R87, -RZ, R63.reuse.H0_H0 ;  /* 0x2000003fff577230 */ /* 0x100fe20000004100 */
[----:B------:R-:W-:Y:S01]  /*8a30*/  LOP3.LUT R49, R159, 0xff0000, R158, 0xf8, !PT ;  /* 0x00ff00009f317812 */ /* 0x000fe200078ef89e */
[----:B------:R-:W-:Y:S01]  /*8a40*/  HADD2.F32 R158, -RZ, R63.H1_H1 ;  /* 0x3000003fff9e7230 */ /* 0x000fe20000004100 */
[----:B------:R-:W-:Y:S01]  /*8a50*/  LOP3.LUT R52, R139, 0xff0000, R52, 0xf8, !PT ;  /* 0x00ff00008b347812 */ /* 0x000fe200078ef834 */
[----:B------:R-:W-:-:S02]  /*8a60*/  HADD2.F32 R63, -RZ, R62.H1_H1 ;  /* 0x3000003eff3f7230 */ /* 0x000fc40000004100 */
[-C--:B------:R-:W-:Y:S01]  /*8a70*/  FFMA.FTZ R54, R54, R87.reuse, -R161 ;  /* 0x0000005736367223 */ /* 0x080fe200000108a1 */
[----:B------:R-:W-:Y:S01]  /*8a80*/  FFMA.FTZ R59, R59, R87, R160 ;  /* 0x000000573b3b7223 */ /* 0x000fe200000100a0 */
[----:B------:R-:W-:Y:S01]  /*8a90*/  HADD2.F32 R139, -RZ, R84.H1_H1 ;  /* 0x30000054ff8b7230 */ /* 0x000fe20000004100 */
[----:B------:R-:W-:Y:S01]  /*8aa0*/  F2FP.F16.E4M3.UNPACK_B R156, R156 ;  /* 0x0000009cff9c723e */ /* 0x000fe200020006ff */
[----:B------:R-:W-:Y:S01]  /*8ab0*/  FMUL.FTZ R160, R63, R138 ;  /* 0x0000008a3fa07220 */ /* 0x000fe20000410000 */
[----:B------:R-:W-:Y:S02]  /*8ac0*/  F2FP.F16.E4M3.UNPACK_B R87, R61 ;  /* 0x0000003dff57723e */ /* 0x000fe400020006ff */
[----:B------:R-:W-:Y:S01]  /*8ad0*/  F2FP.F16.E4M3.UNPACK_B R84, R60 ;  /* 0x0000003cff54723e */ /* 0x000fe200020006ff */
[----:B------:R-:W-:Y:S01]  /*8ae0*/  FMUL.FTZ R60, R139, R138 ;  /* 0x0000008a8b3c7220 */ /* 0x000fe20000410000 */
[----:B------:R-:W-:Y:S01]  /*8af0*/  F2FP.F16.E4M3.UNPACK_B R154, R154 ;  /* 0x0000009aff9a723e */ /* 0x000fe200020006ff */
[----:B------:R-:W-:-:S02]  /*8b00*/  HADD2.F32 R159, -RZ, R156.H0_H0 ;  /* 0x2000009cff9f7230 */ /* 0x000fc40000004100 */
[--C-:B------:R-:W-:Y:S02]  /*8b10*/  HADD2.F32 R138, -RZ, R87.reuse.H0_H0 ;  /* 0x20000057ff8a7230 */ /* 0x100fe40000004100 */
[-C--:B------:R-:W-:Y:S01]  /*8b20*/  FFMA.FTZ R61, R63, R158.reuse, -R60 ;  /* 0x0000009e3f3d7223 */ /* 0x080fe2000001083c */
[----:B------:R-:W-:Y:S02]  /*8b30*/  HADD2.F32 R62, -RZ, R84.H0_H0 ;  /* 0x20000054ff3e7230 */ /* 0x000fe40000004100 */
[----:B------:R-:W-:Y:S01]  /*8b40*/  FFMA.FTZ R60, R139, R158, R160 ;  /* 0x0000009e8b3c7223 */ /* 0x000fe200000100a0 */
[----:B------:R-:W-:Y:S02]  /*8b50*/  HADD2.F32 R63, -RZ, R154.H0_H0 ;  /* 0x2000009aff3f7230 */ /* 0x000fe40000004100 */
[-C--:B------:R-:W-:Y:S01]  /*8b60*/  FMUL.FTZ R161, R138, R159.reuse ;  /* 0x0000009f8aa17220 */ /* 0x080fe20000410000 */
[----:B------:R-:W-:Y:S02]  /*8b70*/  HADD2.F32 R156, -RZ, R156.H1_H1 ;  /* 0x3000009cff9c7230 */ /* 0x000fe40000004100 */
[----:B------:R-:W-:Y:S01]  /*8b80*/  FMUL.FTZ R159, R62, R159 ;  /* 0x0000009f3e9f7220 */ /* 0x000fe20000410000 */
[----:B------:R-:W-:Y:S01]  /*8b90*/  HADD2.F32 R139, -RZ, R87.H1_H1 ;  /* 0x30000057ff8b7230 */ /* 0x000fe20000004100 */
[----:B------:R-:W-:Y:S01]  /*8ba0*/  F2FP.F16.E4M3.UNPACK_B R160, R157.H1 ;  /* 0x0000009dffa0723e */ /* 0x000fe200030006ff */
[----:B------:R-:W-:-:S02]  /*8bb0*/  HADD2.F32 R84, -RZ, R84.H1_H1 ;  /* 0x30000054ff547230 */ /* 0x000fc40000004100 */
[-C--:B------:R-:W-:Y:S01]  /*8bc0*/  FFMA.FTZ R62, R62, R63.reuse, -R161 ;  /* 0x0000003f3e3e7223 */ /* 0x080fe200000108a1 */
[----:B------:R-:W-:Y:S01]  /*8bd0*/  HADD2.F32 R158, -RZ, R154.H1_H1 ;  /* 0x3000009aff9e7230 */ /* 0x000fe20000004100 */
[----:B------:R-:W-:Y:S01]  /*8be0*/  F2FP.F16.E4M3.UNPACK_B R154, R58.H1 ;  /* 0x0000003aff9a723e */ /* 0x000fe200030006ff */
[----:B------:R-:W-:Y:S01]  /*8bf0*/  FFMA.FTZ R63, R138, R63, R159 ;  /* 0x0000003f8a3f7223 */ /* 0x000fe2000001009f */
[CC--:B------:R-:W-:Y:S01]  /*8c00*/  FMUL.FTZ R87, R139.reuse, R156.reuse ;  /* 0x0000009c8b577220 */ /* 0x0c0fe20000410000 */
[C---:B------:R-:W-:Y:S01]  /*8c10*/  FMUL.FTZ R162, R84.reuse, R156 ;  /* 0x0000009c54a27220 */ /* 0x040fe20000410000 */
[----:B------:R-:W-:Y:S01]  /*8c20*/  F2FP.F16.E4M3.UNPACK_B R159, R155.H1 ;  /* 0x0000009bff9f723e */ /* 0x000fe200030006ff */
[----:B------:R-:W-:Y:S01]  /*8c30*/  HADD2.F32 R161, -RZ, R160.H0_H0 ;  /* 0x200000a0ffa17230 */ /* 0x000fe20000004100 */
[----:B------:R-:W-:Y:S01]  /*8c40*/  F2FP.F16.E4M3.UNPACK_B R138, R57.H1 ;  /* 0x00000039ff8a723e */ /* 0x000fe200030006ff */
[----:B------:R-:W-:Y:S02]  /*8c50*/  HADD2.F32 R156, -RZ, R154.H0_H0 ;  /* 0x2000009aff9c7230 */ /* 0x000fe40000004100 */
[-C--:B------:R-:W-:Y:S01]  /*8c60*/  FFMA.FTZ R87, R84, R158.reuse, -R87 ;  /* 0x0000009e54577223 */ /* 0x080fe20000010857 */
[----:B------:R-:W-:Y:S01]  /*8c70*/  FFMA.FTZ R84, R139, R158, R162 ;  /* 0x0000009e8b547223 */ /* 0x000fe200000100a2 */
[----:B------:R-:W-:Y:S01]  /*8c80*/  HADD2.F32 R163, -RZ, R160.H1_H1 ;  /* 0x300000a0ffa37230 */ /* 0x000fe20000004100 */
[----:B------:R-:W-:Y:S01]  /*8c90*/  F2FP.F16.E4M3.UNPACK_B R157, R157 ;  /* 0x0000009dff9d723e */ /* 0x000fe200020006ff */
[----:B------:R-:W-:-:S02]  /*8ca0*/  HADD2.F32 R139, -RZ, R138.H0_H0 ;  /* 0x2000008aff8b7230 */ /* 0x000fc40000004100 */
[----:B------:R-:W-:Y:S01]  /*8cb0*/  FMUL.FTZ R160, R156, R161 ;  /* 0x000000a19ca07220 */ /* 0x000fe20000410000 */
[--C-:B------:R-:W-:Y:S01]  /*8cc0*/  HADD2.F32 R158, -RZ, R159.reuse.H0_H0 ;  /* 0x2000009fff9e7230 */ /* 0x100fe20000004100 */
[----:B------:R-:W-:Y:S01]  /*8cd0*/  F2FP.F16.E4M3.UNPACK_B R57, R57 ;  /* 0x00000039ff39723e */ /* 0x000fe200020006ff */
[----:B------:R-:W-:Y:S02]  /*8ce0*/  HADD2.F32 R154, -RZ, R154.H1_H1 ;  /* 0x3000009aff9a7230 */ /* 0x000fe40000004100 */
        /* <DEDUP_REMOVED lines=8> */
[----:B------:R-:W-:Y:S01]  /*8d70*/  FFMA.FTZ R163, R138, R159, -R139 ;  /* 0x0000009f8aa37223 */ /* 0x000fe2000001088b */
[----:B------:R-:W-:Y:S01]  /*8d80*/  F2FP.F16.E4M3.UNPACK_B R138, R58 ;  /* 0x0000003aff8a723e */ /* 0x000fe200020006ff */
[----:B------:R-:W-:-:S02]  /*8d90*/  HADD2.F32 R156, -RZ, R157.H0_H0 ;  /* 0x2000009dff9c7230 */ /* 0x000fc40000004100 */
[----:B------:R-:W-:Y:S01]  /*8da0*/  FFMA.FTZ R162, R154, R159, R165 ;  /* 0x0000009f9aa27223 */ /* 0x000fe200000100a5 */
[----:B------:R-:W-:Y:S01]  /*8db0*/  HADD2.F32 R157, -RZ, R157.H1_H1 ;  /* 0x3000009dff9d7230 */ /* 0x000fe20000004100 */
[----:B------:R-:W-:Y:S01]  /*8dc0*/  F2FP.SATFINITE.E4M3.F32.PACK_AB_MERGE_C R54, R61, R54, RZ ;  /* 0x000000363d36723e */ /* 0x000fe200048070ff */
[--C-:B------:R-:W-:Y:S01]  /*8dd0*/  HADD2.F32 R139, -RZ, R138.reuse.H0_H0 ;  /* 0x2000008aff8b7230 */ /* 0x100fe20000004100 */
[-C--:B------:R-:W-:Y:S01]  /*8de0*/  F2FP.F16.E4M3.UNPACK_B R61, R56.reuse ;  /* 0x00000038ff3d723e */ /* 0x080fe200020006ff */
[--C-:B------:R-:W-:Y:S01]  /*8df0*/  HADD2.F32 R58, -RZ, R57.reuse.H0_H0 ;  /* 0x20000039ff3a7230 */ /* 0x100fe20000004100 */
[----:B------:R-:W-:Y:S01]  /*8e00*/  F2FP.F16.E4M3.UNPACK_B R56, R56.H1 ;  /* 0x00000038ff38723e */ /* 0x000fe200030006ff */
[----:B------:R-:W-:Y:S02]  /*8e10*/  HADD2.F32 R138, -RZ, R138.H1_H1 ;  /* 0x3000008aff8a7230 */ /* 0x000fe40000004100 */
[----:B------:R-:W-:Y:S01]  /*8e20*/  FMUL.FTZ R159, R139, R156 ;  /* 0x0000009c8b9f7220 */ /* 0x000fe20000410000 */
[----:B------:R-:W-:-:S02]  /*8e30*/  HADD2.F32 R57, -RZ, R57.H1_H1 ;  /* 0x30000039ff397230 */ /* 0x000fc40000004100 */
[----:B------:R-:W-:Y:S01]  /*8e40*/  FMUL.FTZ R156, R58, R156 ;  /* 0x0000009c3a9c7220 */ /* 0x000fe20000410000 */
[--C-:B------:R-:W-:Y:S02]  /*8e50*/  HADD2.F32 R154, -RZ, R155.reuse.H0_H0 ;  /* 0x2000009bff9a7230 */ /* 0x100fe40000004100 */
[-C--:B------:R-:W-:Y:S01]  /*8e60*/  FMUL.FTZ R158, R138, R157.reuse ;  /* 0x0000009d8a9e7220 */ /* 0x080fe20000410000 */
[----:B------:R-:W-:Y:S02]  /*8e70*/  HADD2.F32 R155, -RZ, R155.H1_H1 ;  /* 0x3000009bff9b7230 */ /* 0x000fe40000004100 */
[----:B------:R-:W-:Y:S01]  /*8e80*/  FMUL.FTZ R157, R57, R157 ;  /* 0x0000009d399d7220 */ /* 0x000fe20000410000 */
[----:B------:R-:W-:Y:S01]  /*8e90*/  F2FP.SATFINITE.E4M3.F32.PACK_AB_MERGE_C R161, R162, R161, RZ ;  /* 0x000000a1a2a1723e */ /* 0x000fe200048070ff */
[----:B------:R-:W-:Y:S01]  /*8ea0*/  FFMA.FTZ R159, R58, R154, -R159 ;  /* 0x0000009a3a9f7223 */ /* 0x000fe2000001089f */
[----:B------:R-:W-:Y:S01]  /*8eb0*/  F2FP.SATFINITE.E4M3.F32.PACK_AB_MERGE_C R58, R60, R59, RZ ;  /* 0x0000003b3c3a723e */ /* 0x000fe200048070ff */
[----:B------:R-:W-:Y:S01]  /*8ec0*/  FFMA.FTZ R157, R138, R155, R157 ;  /* 0x0000009b8a9d7223 */ /* 0x000fe2000001009d */
[----:B------:R-:W-:Y:S01]  /*8ed0*/  F2FP.SATFINITE.E4M3.F32.PACK_AB_MERGE_C R59, R87, R62, R54 ;  /* 0x0000003e573b723e */ /* 0x000fe20004807036 */
[----:B------:R-:W-:Y:S01]  /*8ee0*/  FFMA.FTZ R156, R139, R154, R156 ;  /* 0x0000009a8b9c7223 */ /* 0x000fe2000001009c */
[----:B------:R-:W-:Y:S01]  /*8ef0*/  F2FP.F16.E4M3.UNPACK_B R138, R53 ;  /* 0x00000035ff8a723e */ /* 0x000fe200020006ff */
[----:B------:R-:W-:Y:S01]  /*8f00*/  HADD2.F32 R60, -RZ, R61.H0_H0 ;  /* 0x2000003dff3c7230 */ /* 0x000fe20000004100 */
[----:B------:R-:W-:Y:S01]  /*8f10*/  F2FP.F16.E4M3.UNPACK_B R62, R52 ;  /* 0x00000034ff3e723e */ /* 0x000fe200020006ff */
[----:B------:R-:W-:Y:S01]  /*8f20*/  FFMA.FTZ R158, R57, R155, -R158 ;  /* 0x0000009b399e7223 */ /* 0x000fe2000001089e */
[----:B------:R-:W-:Y:S01]  /*8f30*/  F2FP.SATFINITE.E4M3.F32.PACK_AB_MERGE_C R58, R84, R63, R58 ;  /* 0x0000003f543a723e */ /* 0x000fe2000480703a */
[----:B------:R-:W-:Y:S01]  /*8f40*/  HADD2.F32 R63, -RZ, R138.H0_H0 ;  /* 0x2000008aff3f7230 */ /* 0x000fe20000004100 */
[-C--:B------:R-:W-:Y:S01]  /*8f50*/  F2FP.F16.E4M3.UNPACK_B R84, R50.reuse ;  /* 0x00000032ff54723e */ /* 0x080fe200020006ff */
[----:B------:R-:W-:Y:S01]  /*8f60*/  HADD2.F32 R139, -RZ, R62.H0_H0 ;  /* 0x2000003eff8b7230 */ /* 0x000fe20000004100 */
[----:B------:R-:W-:Y:S01]  /*8f70*/  F2FP.F16.E4M3.UNPACK_B R50, R50.H1 ;  /* 0x00000032ff32723e */ /* 0x000fe200030006ff */
[----:B------:R-:W-:Y:S01]  /*8f80*/  HADD2.F32 R138, -RZ, R138.H1_H1 ;  /* 0x3000008aff8a7230 */ /* 0x000fe20000004100 */
[----:B------:R-:W-:Y:S01]  /*8f90*/  F2FP.SATFINITE.E4M3.F32.PACK_AB_MERGE_C R54, R157, R156, R161 ;  /* 0x0000009c9d36723e */ /* 0x000fe200048070a1 */
[----:B------:R-:W-:-:S02]  /*8fa0*/  HADD2.F32 R87, -RZ, R84.H0_H0 ;  /* 0x20000054ff577230 */ /* 0x000fc40000004100 */
[-C--:B------:R-:W-:Y:S01]  /*8fb0*/  FMUL.FTZ R155, R63, R139.reuse ;  /* 0x0000008b3f9b7220 */ /* 0x080fe20000410000 */
[C---:B------:R-:W-:Y:S01]  /*8fc0*/  FMUL.FTZ R154, R60.reuse, R139 ;  /* 0x0000008b3c9a7220 */ /* 0x040fe20000410000 */
[----:B------:R-:W-:Y:S01]  /*8fd0*/  HADD2.F32 R139, -RZ, R62.H1_H1 ;  /* 0x3000003eff8b7230 */ /* 0x000fe20000004100 */
[----:B------:R-:W-:Y:S01]  /*8fe0*/  F2FP.SATFINITE.E4M3.F32.PACK_AB_MERGE_C R57, R163, R160, RZ ;  /* 0x000000a0a339723e */ /* 0x000fe200048070ff */
[----:B------:R-:W-:Y:S02]  /*8ff0*/  HADD2.F32 R62, -RZ, R61.H1_H1 ;  /* 0x3000003dff3e7230 */ /* 0x000fe40000004100 */
[-C--:B------:R-:W-:Y:S01]  /*9000*/  FFMA.FTZ R60, R60, R87.reuse, -R155 ;  /* 0x000000573c3c7223 */ /* 0x080fe2000001089b */
[----:B------:R-:W-:Y:S01]  /*9010*/  FFMA.FTZ R61, R63, R87, R154 ;  /* 0x000000573f3d7223 */ /* 0x000fe2000001009a */
[----:B------:R-:W-:Y:S02]  /*9020*/  HADD2.F32 R63, -RZ, R84.H1_H1 ;  /* 0x30000054ff3f7230 */ /* 0x000fe40000004100 */
[-C--:B------:R-:W-:Y:S01]  /*9030*/  FMUL.FTZ R87, R138, R139.reuse ;  /* 0x0000008b8a577220 */ /* 0x080fe20000410000 */
[----:B------:R-:W-:Y:S01]  /*9040*/  FMUL.FTZ R155, R62, R139 ;  /* 0x0000008b3e9b7220 */ /* 0x000fe20000410000 */
[----:B------:R-:W-:-:S02]  /*9050*/  F2FP.F16.E4M3.UNPACK_B R84, R53.H1 ;  /* 0x00000035ff54723e */ /* 0x000fc400030006ff */
[----:B------:R-:W-:Y:S01]  /*9060*/  F2FP.F16.E4M3.UNPACK_B R139, R52.H1 ;  /* 0x00000034ff8b723e */ /* 0x000fe200030006ff */
[-C--:B------:R-:W-:Y:S01]  /*9070*/  FFMA.FTZ R53, R62, R63.reuse, -R87 ;  /* 0x0000003f3e357223 */ /* 0x080fe20000010857 */
[----:B------:R-:W-:Y:S01]  /*9080*/  FFMA.FTZ R52, R138, R63, R155 ;  /* 0x0000003f8a347223 */ /* 0x000fe2000001009b */
[----:B------:R-:W-:Y:S01]  /*9090*/  HADD2.F32 R87, -RZ, R84.H0_H0 ;  /* 0x20000054ff577230 */ /* 0x000fe20000004100 */
[----:B------:R-:W-:Y:S01]  /*90a0*/  F2FP.SATFINITE.E4M3.F32.PACK_AB_MERGE_C R57, R158, R159, R57 ;  /* 0x0000009f9e39723e */ /* 0x000fe20004807039 */
[----:B------:R-:W-:Y:S01]  /*90b0*/  HADD2.F32 R138, -RZ, R139.H0_H0 ;  /* 0x2000008bff8a7230 */ /* 0x000fe20000004100 */
[-C--:B------:R-:W-:Y:S01]  /*90c0*/  F2FP.F16.E4M3.UNPACK_B R159, R49.reuse.H1 ;  /* 0x00000031ff9f723e */ /* 0x080fe200030006ff */
[--C-:B------:R-:W-:Y:S01]  /*90d0*/  HADD2.F32 R62, -RZ, R56.reuse.H0_H0 ;  /* 0x20000038ff3e7230 */ /* 0x100fe20000004100 */
[----:B------:R-:W-:Y:S01]  /*90e0*/  F2FP.F16.E4M3.UNPACK_B R158, R49 ;  /* 0x00000031ff9e723e */ /* 0x000fe200020006ff */
[----:B------:R-:W-:Y:S02]  /*90f0*/  HADD2.F32 R63, -RZ, R56.H1_H1 ;  /* 0x30000038ff3f7230 */ /* 0x000fe40000004100 */
[----:B------:R-:W-:Y:S01]  /*9100*/  FMUL.FTZ R155, R87, R138 ;  /* 0x0000008a579b7220 */ /* 0x000fe20000410000 */
[----:B------:R-:W-:-:S02]  /*9110*/  HADD2.F32 R56, -RZ, R50.H0_H0 ;  /* 0x20000032ff387230 */ /* 0x000fc40000004100 */
[C---:B------:R-:W-:Y:S01]  /*9120*/  FMUL.FTZ R138, R62.reuse, R138 ;  /* 0x0000008a3e8a7220 */ /* 0x040fe20000410000 */
[----:B------:R-:W-:Y:S01]  /*9130*/  HADD2.F32 R84, -RZ, R84.H1_H1 ;  /* 0x30000054ff547230 */ /* 0x000fe20000004100 */
[----:B------:R-:W-:Y:S01]  /*9140*/  F2FP.F16.E4M3.UNPACK_B R49, R48 ;  /* 0x00000030ff31723e */ /* 0x000fe200020006ff */
[----:B------:R-:W-:Y:S02]  /*9150*/  HADD2.F32 R154, -RZ, R139.H1_H1 ;  /* 0x3000008bff9a7230 */ /* 0x000fe40000004100 */
[----:B------:R-:W-:Y:S02]  /*9160*/  HADD2.F32 R139, -RZ, R50.H1_H1 ;  /* 0x30000032ff8b7230 */ /* 0x000fe40000004100 */
[-C--:B------:R-:W-:Y:S01]  /*9170*/  FFMA.FTZ R50, R62, R56.reuse, -R155 ;  /* 0x000000383e327223 */ /* 0x080fe2000001089b */
[----:B------:R-:W-:Y:S01]  /*9180*/  FFMA.FTZ R56, R87, R56, R138 ;  /* 0x0000003857387223 */ /* 0x000fe2000001008a */
[-C--:B------:R-:W-:Y:S01]  /*9190*/  FMUL.FTZ R156, R84, R154.reuse ;  /* 0x0000009a549c7220 */ /* 0x080fe20000410000 */
[----:B------:R-:W-:Y:S01]  /*91a0*/  FMUL.FTZ R87, R63, R154 ;  /* 0x0000009a3f577220 */ /* 0x000fe20000410000 */
[----:B------:R-:W-:Y:S01]  /*91b0*/  F2FP.F16.E4M3.UNPACK_B R62, R51 ;  /* 0x00000033ff3e723e */ /* 0x000fe200020006ff */
[----:B------:R-:W-:-:S02]  /*91c0*/  HADD2.F32 R161, -RZ, R159.H0_H0 ;  /* 0x2000009fffa17230 */ /* 0x000fc40000004100 */
[-C--:B------:R-:W-:Y:S01]  /*91d0*/  FFMA.FTZ R63, R63, R139.reuse, -R156 ;  /* 0x0000008b3f3f7223 */ /* 0x080fe2000001089c */
[----:B------:R-:W-:Y:S01]  /*91e0*/  FFMA.FTZ R87, R84, R139, R87 ;  /* 0x0000008b54577223 */ /* 0x000fe20000010057 */
[-C--:B------:R-:W-:Y:S01]  /*91f0*/  F2FP.F16.E4M3.UNPACK_B R139, R55.reuse.H1 ;  /* 0x00000037ff8b723e */ /* 0x080fe200030006ff */
[----:B------:R-:W-:Y:S01]  /*9200*/  HADD2.F32 R160, -RZ, R158.H0_H0 ;  /* 0x2000009effa07230 */ /* 0x000fe20000004100 */
[----:B------:R-:W-:Y:S01]  /*9210*/  F2FP.F16.E4M3.UNPACK_B R138, R55 ;  /* 0x00000037ff8a723e */ /* 0x000fe200020006ff */
[----:B------:R-:W-:Y:S01]  /*9220*/  HADD2.F32 R55, -RZ, R62.H0_H0 ;  /* 0x2000003eff377230 */ /* 0x000fe20000004100 */
[----:B------:R-:W-:Y:S01]  /*9230*/  F2FP.F16.E4M3.UNPACK_B R51, R51.H1 ;  /* 0x00000033ff33723e */ /* 0x000fe200030006ff */
[----:B------:R-:W-:Y:S01]  /*9240*/  HADD2.F32 R156, -RZ, R49.H0_H0 ;  /* 0x20000031ff9c7230 */ /* 0x000fe20000004100 */
[----:B------:R-:W-:Y:S01]  /*9250*/  F2FP.F16.E4M3.UNPACK_B R155, R48.H1 ;  /* 0x00000030ff9b723e */ /* 0x000fe200030006ff */
[----:B------:R-:W-:Y:S02]  /*9260*/  HADD2.F32 R48, -RZ, R139.H0_H0 ;  /* 0x2000008bff307230 */ /* 0x000fe40000004100 */
[----:B------:R-:W-:Y:S01]  /*9270*/  FMUL.FTZ R163, R55, R160 ;  /* 0x000000a037a37220 */ /* 0x000fe20000410000 */
[----:B------:R-:W-:Y:S01]  /*9280*/  HADD2.F32 R154, -RZ, R138.H0_H0 ;  /* 0x2000008aff9a7230 */ /* 0x000fe20000004100 */
[----:B------:R-:W-:Y:S01]  /*9290*/  F2FP.SATFINITE.E4M3.F32.PACK_AB_MERGE_C R50, R63, R50, RZ ;  /* 0x000000323f32723e */ /* 0x000fe200048070ff */
[----:B------:R-:W-:-:S02]  /*92a0*/  HADD2.F32 R84, -RZ, R51.H0_H0 ;  /* 0x20000033ff547230 */ /* 0x000fc40000004100 */
[-C--:B------:R-:W-:Y:S01]  /*92b0*/  FMUL.FTZ R165, R48, R161.reuse ;  /* 0x000000a130a57220 */ /* 0x080fe20000410000 */
[----:B------:R-:W-:Y:S02]  /*92c0*/  HADD2.F32 R157, -RZ, R155.H0_H0 ;  /* 0x2000009bff9d7230 */ /* 0x000fe40000004100 */
[----:B------:R-:W-:Y:S01]  /*92d0*/  FMUL.FTZ R162, R154, R160 ;  /* 0x000000a09aa27220 */ /* 0x000fe20000410000 */
[----:B------:R-:W-:Y:S02]  /*92e0*/  HADD2.F32 R139, -RZ, R139.H1_H1 ;  /* 0x3000008bff8b7230 */ /* 0x000fe40000004100 */
[C---:B------:R-:W-:Y:S01]  /*92f0*/  FMUL.FTZ R161, R84.reuse, R161 ;  /* 0x000000a154a17220 */ /* 0x040fe20000410000 */
[----:B------:R-:W-:Y:S02]  /*9300*/  HADD2.F32 R51, -RZ, R51.H1_H1 ;  /* 0x30000033ff337230 */ /* 0x000fe40000004100 */
[----:B------:R-:W-:Y:S01]  /*9310*/  FFMA.FTZ R165, R84, R157, -R165 ;  /* 0x0000009d54a57223 */ /* 0x000fe200000108a5 */
[----:B------:R-:W-:-:S02]  /*9320*/  HADD2.F32 R84, -RZ, R159.H1_H1 ;  /* 0x3000009fff547230 */ /* 0x000fc40000004100 */
[-C--:B------:R-:W-:Y:S01]  /*9330*/  FFMA.FTZ R162, R55, R156.reuse, -R162 ;  /* 0x0000009c37a27223 */ /* 0x080fe200000108a2 */
[----:B------:R-:W-:Y:S01]  /*9340*/  FFMA.FTZ R163, R154, R156, R163 ;  /* 0x0000009c9aa37223 */ /* 0x000fe200000100a3 */
[----:B------:R-:W-:Y:S01]  /*9350*/  FFMA.FTZ R161, R48, R157, R161 ;  /* 0x0000009d30a17223 */ /* 0x000fe200000100a1 */
[----:B------:R-:W-:Y:S02]  /*9360*/  HADD2.F32 R138, -RZ, R138.H1_H1 ;  /* 0x3000008aff8a7230 */ /* 0x000fe40000004100 */
[-C--:B------:R-:W-:Y:S01]  /*9370*/  FMUL.FTZ R154, R139, R84.reuse ;  /* 0x000000548b9a7220 */ /* 0x080fe20000410000 */
[----:B------:R-:W-:Y:S02]  /*9380*/  HADD2.F32 R55, -RZ, R158.H1_H1 ;  /* 0x3000009eff377230 */ /* 0x000fe40000004100 */
[----:B------:R-:W-:Y:S01]  /*9390*/  FMUL.FTZ R84, R51, R84 ;  /* 0x0000005433547220 */ /* 0x000fe20000410000 */
[----:B------:R-:W-:Y:S01]  /*93a0*/  HADD2.F32 R62, -RZ, R62.H1_H1 ;  /* 0x3000003eff3e7230 */ /* 0x000fe20000004100 */
[----:B------:R-:W-:Y:S01]  /*93b0*/  F2FP.SATFINITE.E4M3.F32.PACK_AB_MERGE_C R56, R87, R56, RZ ;  /* 0x000000385738723e */ /* 0x000fe200048070ff */
[----:B------:R-:W-:-:S02]  /*93c0*/  HADD2.F32 R48, -RZ, R155.H1_H1 ;  /* 0x3000009bff307230 */ /* 0x000fc40000004100 */
[-C--:B------:R-:W-:Y:S01]  /*93d0*/  FMUL.FTZ R155, R138, R55.reuse ;  /* 0x000000378a9b7220 */ /* 0x080fe20000410000 */
[----:B------:R-:W-:Y:S02]  /*93e0*/  HADD2.F32 R49, -RZ, R49.H1_H1 ;  /* 0x30000031ff317230 */ /* 0x000fe40000004100 */
[C---:B------:R-:W-:Y:S01]  /*93f0*/  FMUL.FTZ R55, R62.reuse, R55 ;  /* 0x000000373e377220 */ /* 0x040fe20000410000 */
[-C--:B------:R-:W-:Y:S01]  /*9400*/  FFMA.FTZ R154, R51, R48.reuse, -R154 ;  /* 0x00000030339a7223 */ /* 0x080fe2000001089a */
[----:B------:R-:W-:Y:S01]  /*9410*/  FFMA.FTZ R84, R139, R48, R84 ;  /* 0x000000308b547223 */ /* 0x000fe20000010054 */
[-C--:B------:R-:W-:Y:S01]  /*9420*/  FFMA.FTZ R155, R62, R49.reuse, -R155 ;  /* 0x000000313e9b7223 */ /* 0x080fe2000001089b */
[----:B------:R-:W-:Y:S01]  /*9430*/  FFMA.FTZ R138, R138, R49, R55 ;  /* 0x000000318a8a7223 */ /* 0x000fe20000010037 */
[----:B------:R-:W-:Y:S01]  /*9440*/  F2FP.SATFINITE.E4M3.F32.PACK_AB_MERGE_C R49, R53, R60, R50 ;  /* 0x0000003c3531723e */ /* 0x000fe20004807032 */
[----:B------:R-:W-:Y:S01]  /*9450*/  IMAD.MOV.U32 R48, RZ, RZ, R59 ;  /* 0x000000ffff307224 */ /* 0x000fe200078e003b */
[----:B------:R-:W-:-:S02]  /*9460*/  F2FP.SATFINITE.E4M3.F32.PACK_AB_MERGE_C R154, R154, R165, RZ ;  /* 0x000000a59a9a723e */ /* 0x000fc400048070ff */
[----:B------:R-:W-:Y:S02]  /*9470*/  F2FP.SATFINITE.E4M3.F32.PACK_AB_MERGE_C R84, R84, R161, RZ ;  /* 0x000000a15454723e */ /* 0x000fe400048070ff */
[----:B------:R-:W-:Y:S01]  /*9480*/  F2FP.SATFINITE.E4M3.F32.PACK_AB_MERGE_C R53, R52, R61, R56 ;  /* 0x0000003d3435723e */ /* 0x000fe20004807038 */
[----:B------:R-:W-:Y:S01]  /*9490*/  IMAD.MOV.U32 R52, RZ, RZ, R58 ;  /* 0x000000ffff347224 */ /* 0x000fe200078e003a */
[----:B------:R-:W-:Y:S02]  /*94a0*/  F2FP.SATFINITE.E4M3.F32.PACK_AB_MERGE_C R51, R155, R162, R154 ;  /* 0x000000a29b33723e */ /* 0x000fe4000480709a */
[----:B------:R-:W-:Y:S02]  /*94b0*/  F2FP.SATFINITE.E4M3.F32.PACK_AB_MERGE_C R55, R138, R163, R84 ;  /* 0x000000a38a37723e */ /* 0x000fe40004807054 */
[----:B------:R-:W-:-:S07]  /*94c0*/  MOV R50, R57 ;  /* 0x0000003900327202 */ /* 0x000fce0000000f00 */
.L_x_398:
[----:B------:R-:W-:Y:S05]  /*94d0*/  BSYNC B2 ;  /* 0x0000000000027941 */ /* 0x000fea0003800000 */
.L_x_397:
        /* <DEDUP_REMOVED lines=11> */
.L_x_396:
[----:B------:R-:W-:Y:S05]  /*9590*/  BSYNC B1 ;  /* 0x0000000000017941 */ /* 0x000fea0003800000 */
.L_x_395:
[----:B-1----:R-:W-:Y:S01]  /*95a0*/  VIADD R49, R228, 0x80 ;  /* 0x00000080e4317836 */ /* 0x002fe20000000000 */
[----:B------:R-:W-:Y:S04]  /*95b0*/  BSSY B1, `(.L_x_399) ;  /* 0x00000fe000017945 */ /* 0x000fe80003800000 */
        /* <DEDUP_REMOVED lines=11> */
[----:B------:R-:W-:Y:S01]  /*9670*/  IMAD.IADD R59, R57, 0x1, R59 ;  /* 0x00000001393b7824 */ /* 0x000fe200078e023b */
[----:B------:R-:W-:Y:S01]  /*9680*/  SHF.R.S32.HI R49, RZ, 0x1f, R48 ;  /* 0x0000001fff317819 */ /* 0x000fe20000011430 */
[----:B------:R-:W-:-:S03]  /*9690*/  IMAD.SHL.U32 R51, R51, 0x80, RZ ;  /* 0x0000008033337824 */ /* 0x000fc600078e00ff */
[----:B------:R-:W-:Y:S02]  /*96a0*/  LEA.HI R49, R49, R48, RZ, 0x5 ;  /* 0x0000003031317211 */ /* 0x000fe400078f28ff */
[----:B------:R-:W-:Y:S02]  /*96b0*/  LOP3.LUT R51, R51, 0x380, RZ, 0xc0, !PT ;  /* 0x0000038033337812 */ /* 0x000fe400078ec0ff */
[----:B------:R-:W-:Y:S02]  /*96c0*/  LEA.HI.SX32 R49, R49, R36, 0x1b ;  /* 0x0000002431317211 */ /* 0x000fe400078fdaff */
[----:B------:R-:W-:Y:S02]  /*96d0*/  IADD3.X R80, R40, R59, R39, P3, P4 ;  /* 0x0000003b28507210 */ /* 0x000fe40001fe8427 */
[----:B------:R-:W-:Y:S01]  /*96e0*/  SHF.L.U32 R61, R49, 0x4, RZ ;  /* 0x00000004313d7819 */ /* 0x000fe200000006ff */
[----:B------:R-:W-:-:S03]  /*96f0*/  IMAD R49, R17, 0x7000, R114 ;  /* 0x0000700011317824 */ /* 0x000fc600078e0272 */
        /* <DEDUP_REMOVED lines=12> */
[----:B------:R-:W-:Y:S02]  /*97c0*/  SHF.R.U32.HI R86, RZ, 0x10, R65 ;  /* 0x00000010ff567819 */ /* 0x000fe40000011641 */
[----:B------:R-:W-:Y:S01]  /*97d0*/  MOV R65, R48 ;  /* 0x0000003000417202 */ /* 0x000fe20000000f00 */
[----:B------:R-:W-:Y:S01]  /*97e0*/  IMAD.SHL.U32 R48, R62, 0x100, RZ ;  /* 0x000001003e307824 */ /* 0x000fe200078e00ff */
[----:B------:R-:W-:Y:S01]  /*97f0*/  SHF.R.U32.HI R70, RZ, 0x8, R71 ;  /* 0x00000008ff467819 */ /* 0x000fe20000011647 */
[----:B------:R-:W-:Y:S01]  /*9800*/  IMAD.U32 R49, R86, 0x10000, RZ ;  /* 0x0001000056317824 */ /* 0x000fe200078e00ff */
[----:B------:R-:W-:Y:S01]  /*9810*/  SHF.R.U32.HI R85, RZ, 0x8, R67 ;  /* 0x00000008ff557819 */ /* 0x000fe20000011643 */
[----:B------:R-:W-:Y:S01]  /*9820*/  IMAD.MOV.U32 R62, RZ, RZ, R50 ;  /* 0x000000ffff3e7224 */ /* 0x000fe200078e0032 */
[----:B------:R-:W-:-:S02]  /*9830*/  SHF.R.U32.HI R82, RZ, 0x8, R69 ;  /* 0x00000008ff527819 */ /* 0x000fc40000011645 */
[----:B------:R-:W-:Y:S02]  /*9840*/  LOP3.LUT R68, R71, 0xff0000ff, RZ, 0xc0, !PT ;  /* 0xff0000ff47447812 */ /* 0x000fe400078ec0ff */
[----:B------:R-:W-:Y:S01]  /*9850*/  SHF.R.U32.HI R83, RZ, 0x10, R71 ;  /* 0x00000010ff537819 */ /* 0x000fe20000011647 */
[----:B------:R-:W-:Y:S01]  /*9860*/  IMAD.SHL.U32 R71, R70, 0x100, RZ ;  /* 0x0000010046477824 */ /* 0x000fe200078e00ff */
[----:B------:R-:W-:Y:S02]  /*9870*/  LOP3.LUT R64, R67, 0xff0000ff, RZ, 0xc0, !PT ;  /* 0xff0000ff43407812 */ /* 0x000fe400078ec0ff */
[----:B------:R-:W-:Y:S01]  /*9880*/  SHF.R.U32.HI R84, RZ, 0x10, R67 ;  /* 0x00000010ff547819 */ /* 0x000fe20000011643 */
[----:B--2---:R-:W-:Y:S01]  /*9890*/  IMAD.MOV.U32 R67, RZ, RZ, R52 ;  /* 0x000000ffff437224 */ /* 0x004fe200078e0034 */
[----:B------:R-:W-:Y:S02]  /*98a0*/  LOP3.LUT R66, R69, 0xff0000ff, RZ, 0xc0, !PT ;  /* 0xff0000ff45427812 */ /* 0x000fe400078ec0ff */
[----:B------:R-:W-:-:S02]  /*98b0*/  SHF.R.U32.HI R81, RZ, 0x10, R69 ;  /* 0x00000010ff517819 */ /* 0x000fc40000011645 */
[----:B------:R-:W-:Y:S01]  /*98c0*/  LOP3.LUT R48, R63, 0xff00, R48, 0xf8, !PT ;  /* 0x0000ff003f307812 */ /* 0x000fe200078ef830 */
[----:B------:R-:W-:Y:S01]  /*98d0*/  IMAD.SHL.U32 R63, R85, 0x100, RZ ;  /* 0x00000100553f7824 */ /* 0x000fe200078e00ff */
[----:B------:R-:W-:Y:S01]  /*98e0*/  SHF.L.U32 R69, R82, 0x8, RZ ;  /* 0x0000000852457819 */ /* 0x000fe200000006ff */
[----:B------:R-:W-:Y:S01]  /*98f0*/  IMAD.U32 R81, R81, 0x10000, RZ ;  /* 0x0001000051517824 */ /* 0x000fe200078e00ff */
[----:B------:R-:W-:Y:S01]  /*9900*/  LOP3.LUT R50, R48, 0xff0000, R49, 0xf8, !PT ;  /* 0x00ff000030327812 */ /* 0x000fe200078ef831 */
[----:B------:R-:W-:Y:S01]  /*9910*/  IMAD.U32 R48, R84, 0x10000, RZ ;  /* 0x0001000054307824 */ /* 0x000fe200078e00ff */
[----:B------:R-:W-:Y:S02]  /*9920*/  LOP3.LUT R52, R66, 0xff00, R69, 0xf8, !PT ;  /* 0x0000ff0042347812 */ /* 0x000fe400078ef845 */
[----:B------:R-:W-:Y:S02]  /*9930*/  LOP3.LUT R82, R68, 0xff00, R71, 0xf8, !PT ;  /* 0x0000ff0044527812 */ /* 0x000fe400078ef847 */
[----:B------:R-:W-:-:S02]  /*9940*/  LOP3.LUT R63, R64, 0xff00, R63, 0xf8, !PT ;  /* 0x0000ff00403f7812 */ /* 0x000fc400078ef83f */
[----:B------:R-:W-:Y:S02]  /*9950*/  F2FP.F16.E4M3.UNPACK_B R71, R151.H1 ;  /* 0x00000097ff47723e */ /* 0x000fe400030006ff */
[----:B------:R-:W-:Y:S02]  /*9960*/  F2FP.F16.E4M3.UNPACK_B R68, R67.H1 ;  /* 0x00000043ff44723e */ /* 0x000fe400030006ff */
[----:B------:R-:W-:Y:S01]  /*9970*/  F2FP.F16.E4M3.UNPACK_B R66, R65.H1 ;  /* 0x00000041ff42723e */ /* 0x000fe200030006ff */
[----:B------:R-:W-:Y:S01]  /*9980*/  HADD2.F32 R49, -RZ, R71.H0_H0 ;  /* 0x20000047ff317230 */ /* 0x000fe20000004100 */
[----:B------:R-:W-:Y:S01]  /*9990*/  LOP3.LUT R48, R63, 0xff0000, R48, 0xf8, !PT ;  /* 0x00ff00003f307812 */ /* 0x000fe200078ef830 */
[----:B------:R-:W-:Y:S01]  /*99a0*/  HADD2.F32 R64, -RZ, R68.H0_H0 ;  /* 0x20000044ff407230 */ /* 0x000fe20000004100 */
[----:B------:R-:W-:Y:S01]  /*99b0*/  F2FP.F16.E4M3.UNPACK_B R69, R153.H1 ;  /* 0x00000099ff45723e */ /* 0x000fe200030006ff */
[--C-:B------:R-:W-:Y:S01]  /*99c0*/  HADD2.F32 R63, -RZ, R66.reuse.H0_H0 ;  /* 0x20000042ff3f7230 */ /* 0x100fe20000004100 */
[----:B------:R-:W-:Y:S01]  /*99d0*/  LOP3.LUT R52, R52, 0xff0000, R81, 0xf8, !PT ;  /* 0x00ff000034347812 */ /* 0x000fe200078ef851 */
[----:B------:R-:W-:-:S02]  /*99e0*/  HADD2.F32 R66, -RZ, R66.H1_H1 ;  /* 0x30000042ff427230 */ /* 0x000fc40000004100 */
[CC--:B------:R-:W-:Y:S01]  /*99f0*/  FMUL.FTZ R84, R64.reuse, R49.reuse ;  /* 0x0000003140547220 */ /* 0x0c0fe20000410000 */
[--C-:B------:R-:W-:Y:S02]  /*9a00*/  HADD2.F32 R70, -RZ, R69.reuse.H0_H0 ;  /* 0x20000045ff467230 */ /* 0x100fe40000004100 */
[----:B------:R-:W-:Y:S01]  /*9a10*/  FMUL.FTZ R85, R63, R49 ;  /* 0x000000313f557220 */ /* 0x000fe20000410000 */
[----:B------:R-:W-:Y:S01]  /*9a20*/  HADD2.F32 R81, -RZ, R69.H1_H1 ;  /* 0x30000045ff517230 */ /* 0x000fe20000004100 */
[----:B------:R-:W-:Y:S01]  /*9a30*/  SHF.L.U32 R83, R83, 0x10, RZ ;  /* 0x0000001053537819 */ /* 0x000fe200000006ff */
[-C--:B------:R-:W-:Y:S01]  /*9a40*/  FFMA.FTZ R63, R63, R70.reuse, -R84 ;  /* 0x000000463f3f7223 */ /* 0x080fe20000010854 */
[----:B------:R-:W-:Y:S01]  /*9a50*/  FFMA.FTZ R64, R64, R70, R85 ;  /* 0x0000004640407223 */ /* 0x000fe20000010055 */
[----:B------:R-:W-:Y:S01]  /*9a60*/  HADD2.F32 R70, -RZ, R71.H1_H1 ;  /* 0x30000047ff467230 */ /* 0x000fe20000004100 */
[----:B------:R-:W-:Y:S01]  /*9a70*/  F2FP.F16.E4M3.UNPACK_B R151, R151 ;  /* 0x00000097ff97723e */ /* 0x000fe200020006ff */
[----:B------:R-:W-:Y:S01]  /*9a80*/  HADD2.F32 R71, -RZ, R68.H1_H1 ;  /* 0x30000044ff477230 */ /* 0x000fe20000004100 */
[----:B------:R-:W-:-:S02]  /*9a90*/  F2FP.F16.E4M3.UNPACK_B R68, R67 ;  /* 0x00000043ff44723e */ /* 0x000fc400020006ff */
[----:B------:R-:W-:Y:S01]  /*9aa0*/  F2FP.F16.E4M3.UNPACK_B R69, R65 ;  /* 0x00000041ff45723e */ /* 0x000fe200020006ff */
[-C--:B------:R-:W-:Y:S01]  /*9ab0*/  FMUL.FTZ R84, R66, R70.reuse ;  /* 0x0000004642547220 */ /* 0x080fe20000410000 */
[C---:B------:R-:W-:Y:S01]  /*9ac0*/  FMUL.FTZ R65, R71.reuse, R70 ;  /* 0x0000004647417220 */ /* 0x040fe20000410000 */
[----:B------:R-:W-:Y:S01]  /*9ad0*/  LOP3.LUT R49, R82, 0xff0000, R83, 0xf8, !PT ;  /* 0x00ff000052317812 */ /* 0x000fe200078ef853 */
[----:B------:R-:W-:Y:S01]  /*9ae0*/  HADD2.F32 R82, -RZ, R151.H0_H0 ;  /* 0x20000097ff527230 */ /* 0x000fe20000004100 */
[----:B------:R-:W-:Y:S01]  /*9af0*/  F2FP.F16.E4M3.UNPACK_B R153, R153 ;  /* 0x00000099ff99723e */ /* 0x000fe200020006ff */
[----:B------:R-:W-:Y:S02]  /*9b00*/  HADD2.F32 R70, -RZ, R68.H0_H0 ;  /* 0x20000044ff467230 */ /* 0x000fe40000004100 */
[-C--:B------:R-:W-:Y:S01]  /*9b10*/  FFMA.FTZ R66, R66, R81.reuse, -R65 ;  /* 0x0000005142427223 */ /* 0x080fe20000010841 */
[----:B------:R-:W-:Y:S02]  /*9b20*/  HADD2.F32 R67, -RZ, R69.H0_H0 ;  /* 0x20000045ff437230 */ /* 0x000fe40000004100 */
[----:B------:R-:W-:Y:S01]  /*9b30*/  FFMA.FTZ R65, R71, R81, R84 ;  /* 0x0000005147417223 */ /* 0x000fe20000010054 */
[----:B------:R-:W-:-:S02]  /*9b40*/  HADD2.F32 R81, -RZ, R153.H0_H0 ;  /* 0x20000099ff517230 */ /* 0x000fc40000004100 */
[CC--:B------:R-:W-:Y:S01]  /*9b50*/  FMUL.FTZ R84, R70.reuse, R82.reuse ;  /* 0x0000005246547220 */ /* 0x0c0fe20000410000 */
[----:B------:R-:W-:Y:S02]  /*9b60*/  HADD2.F32 R71, -RZ, R68.H1_H1 ;  /* 0x30000044ff477230 */ /* 0x000fe40000004100 */
[C---:B------:R-:W-:Y:S01]  /*9b70*/  FMUL.FTZ R83, R67.reuse, R82 ;  /* 0x0000005243537220 */ /* 0x040fe20000410000 */
[----:B------:R-:W-:Y:S02]  /*9b80*/  HADD2.F32 R82, -RZ, R151.H1_H1 ;  /* 0x30000097ff527230 */ /* 0x000fe40000004100 */
[-C--:B------:R-:W-:Y:S01]  /*9b90*/  FFMA.FTZ R67, R67, R81.reuse, -R84 ;  /* 0x0000005143437223 */ /* 0x080fe20000010854 */
[----:B------:R-:W-:Y:S02]  /*9ba0*/  HADD2.F32 R69, -RZ, R69.H1_H1 ;  /* 0x30000045ff457230 */ /* 0x000fe40000004100 */
[----:B------:R-:W-:Y:S01]  /*9bb0*/  FFMA.FTZ R68, R70, R81, R83 ;  /* 0x0000005146447223 */ /* 0x000fe20000010053 */
[----:B------:R-:W-:-:S02]  /*9bc0*/  HADD2.F32 R70, -RZ, R153.H1_H1 ;  /* 0x30000099ff467230 */ /* 0x000fc40000004100 */
[----:B------:R-:W-:Y:S01]  /*9bd0*/  FMUL.FTZ R86, R71, R82 ;  /* 0x0000005247567220 */ /* 0x000fe20000410000 */
[----:B------:R-:W-:Y:S01]  /*9be0*/  F2FP.F16.E4M3.UNPACK_B R84, R150.H1 ;  /* 0x00000096ff54723e */ /* 0x000fe200030006ff */
[C---:B------:R-:W-:Y:S01]  /*9bf0*/  FMUL.FTZ R138, R69.reuse, R82 ;  /* 0x00000052458a7220 */ /* 0x040fe20000410000 */
[----:B------:R-:W-:Y:S01]  /*9c00*/  F2FP.F16.E4M3.UNPACK_B R81, R54.H1 ;  /* 0x00000036ff51723e */ /* 0x000fe200030006ff */
[----:B------:R-:W-:Y:S01]  /*9c10*/  FFMA.FTZ R86, R69, R70, -R86 ;  /* 0x0000004645567223 */ /* 0x000fe20000010856 */
[----:B------:R-:W-:Y:S01]  /*9c20*/  F2FP.F16.E4M3.UNPACK_B R83, R152.H1 ;  /* 0x00000098ff53723e */ /* 0x000fe200030006ff */
[----:B------:R-:W-:Y:S01]  /*9c30*/  HADD2.F32 R85, -RZ, R84.H0_H0 ;  /* 0x20000054ff557230 */ /* 0x000fe20000004100 */
[----:B------:R-:W-:Y:S01]  /*9c40*/  F2FP.F16.E4M3.UNPACK_B R69, R62.H1 ;  /* 0x0000003eff45723e */ /* 0x000fe200030006ff */
[----:B------:R-:W-:Y:S02]  /*9c50*/  HADD2.F32 R82, -RZ, R81.H0_H0 ;  /* 0x20000051ff527230 */ /* 0x000fe40000004100 */
[----:B------:R-:W-:Y:S01]  /*9c60*/  FFMA.FTZ R87, R71, R70, R138 ;  /* 0x0000004647577223 */ /* 0x000fe2000001008a */
[----:B------:R-:W-:Y:S01]  /*9c70*/  HADD2.F32 R71, -RZ, R83.H0_H0 ;  /* 0x20000053ff477230 */ /* 0x000fe20000004100 */
[----:B------:R-:W-:Y:S01]  /*9c80*/  F2FP.F16.E4M3.UNPACK_B R150, R150 ;  /* 0x00000096ff96723e */ /* 0x000fe200020006ff */
[----:B------:R-:W-:-:S02]  /*9c90*/  HADD2.F32 R70, -RZ, R69.H0_H0 ;  /* 0x20000045ff467230 */ /* 0x000fc40000004100 */
[-C--:B------:R-:W-:Y:S01]  /*9ca0*/  FMUL.FTZ R139, R82, R85.reuse ;  /* 0x00000055528b7220 */ /* 0x080fe20000410000 */
[----:B------:R-:W-:Y:S01]  /*9cb0*/  HADD2.F32 R84, -RZ, R84.H1_H1 ;  /* 0x30000054ff547230 */ /* 0x000fe20000004100 */
[----:B------:R-:W-:Y:S01]  /*9cc0*/  F2FP.F16.E4M3.UNPACK_B R62, R62 ;  /* 0x0000003eff3e723e */ /* 0x000fe200020006ff */
[----:B------:R-:W-:Y:S02]  /*9cd0*/  HADD2.F32 R81, -RZ, R81.H1_H1 ;  /* 0x30000051ff517230 */ /* 0x000fe40000004100 */
[C---:B------:R-:W-:Y:S01]  /*9ce0*/  FMUL.FTZ R85, R70.reuse, R85 ;  /* 0x0000005546557220 */ /* 0x040fe20000410000 */
[-C--:B------:R-:W-:Y:S01]  /*9cf0*/  FFMA.FTZ R139, R70, R71.reuse, -R139 ;  /* 0x00000047468b7223 */ /* 0x080fe2000001088b */
[----:B------:R-:W-:Y:S01]  /*9d00*/  HADD2.F32 R69, -RZ, R69.H1_H1 ;  /* 0x30000045ff457230 */ /* 0x000fe20000004100 */
[----:B------:R-:W-:Y:S01]  /*9d10*/  F2FP.F16.E4M3.UNPACK_B R152, R152 ;  /* 0x00000098ff98723e */ /* 0x000fe200020006ff */
[----:B------:R-:W-:Y:S02]  /*9d20*/  HADD2.F32 R70, -RZ, R83.H1_H1 ;  /* 0x30000053ff467230 */ /* 0x000fe40000004100 */
[-C--:B------:R-:W-:Y:S01]  /*9d30*/  FMUL.FTZ R138, R81, R84.reuse ;  /* 0x00000054518a7220 */ /* 0x080fe20000410000 */
[----:B------:R-:W-:Y:S01]  /*9d40*/  FFMA.FTZ R82, R82, R71, R85 ;  /* 0x0000004752527223 */ /* 0x000fe20000010055 */
[----:B------:R-:W-:Y:S01]  /*9d50*/  FMUL.FTZ R84, R69, R84 ;  /* 0x0000005445547220 */ /* 0x000fe20000410000 */
[----:B------:R-:W-:-:S02]  /*9d60*/  HADD2.F32 R71, -RZ, R152.H0_H0 ;  /* 0x20000098ff477230 */ /* 0x000fc40000004100 */
[----:B------:R-:W-:Y:S01]  /*9d70*/  FFMA.FTZ R138, R69, R70, -R138 ;  /* 0x00000046458a7223 */ /* 0x000fe2000001088a */
[----:B------:R-:W-:Y:S01]  /*9d80*/  F2FP.F16.E4M3.UNPACK_B R69, R54 ;  /* 0x00000036ff45723e */ /* 0x000fe200020006ff */
[----:B------:R-:W-:Y:S01]  /*9d90*/  FFMA.FTZ R151, R81, R70, R84 ;  /* 0x0000004651977223 */ /* 0x000fe20000010054 */
[--C-:B------:R-:W-:Y:S01]  /*9da0*/  HADD2.F32 R81, -RZ, R150.reuse.H0_H0 ;  /* 0x20000096ff517230 */ /* 0x100fe20000004100 */
[----:B------:R-:W-:Y:S01]  /*9db0*/  F2FP.SATFINITE.E4M3.F32.PACK_AB_MERGE_C R63, R66, R63, RZ ;  /* 0x0000003f423f723e */ /* 0x000fe200048070ff */
[----:B------:R-:W-:Y:S01]  /*9dc0*/  HADD2.F32 R150, -RZ, R150.H1_H1 ;  /* 0x30000096ff967230 */ /* 0x000fe20000004100 */
[----:B------:R-:W-:Y:S01]  /*9dd0*/  F2FP.SATFINITE.E4M3.F32.PACK_AB_MERGE_C R65, R65, R64, RZ ;  /* 0x000000404141723e */ /* 0x000fe200048070ff */
[--C-:B------:R-:W-:Y:S01]  /*9de0*/  HADD2.F32 R70, -RZ, R69.reuse.H0_H0 ;  /* 0x20000045ff467230 */ /* 0x100fe20000004100 */
[----:B------:R-:W-:Y:S01]  /*9df0*/  F2FP.F16.E4M3.UNPACK_B R66, R60 ;  /* 0x0000003cff42723e */ /* 0x000fe200020006ff */
[----:B------:R-:W-:Y:S01]  /*9e00*/  HADD2.F32 R54, -RZ, R62.H0_H0 ;  /* 0x2000003eff367230 */ /* 0x000fe20000004100 */
[----:B------:R-:W-:Y:S01]  /*9e10*/  F2FP.SATFINITE.E4M3.F32.PACK_AB_MERGE_C R64, R86, R67, R63 ;  /* 0x000000435640723e */ /* 0x000fe2000480703f */
[----:B------:R-:W-:-:S02]  /*9e20*/  HADD2.F32 R69, -RZ, R69.H1_H1 ;  /* 0x30000045ff457230 */ /* 0x000fc40000004100 */
[-C--:B------:R-:W-:Y:S01]  /*9e30*/  FMUL.FTZ R83, R70, R81.reuse ;  /* 0x0000005146537220 */ /* 0x080fe20000410000 */
[----:B------:R-:W-:Y:S02]  /*9e40*/  HADD2.F32 R62, -RZ, R62.H1_H1 ;  /* 0x3000003eff3e7230 */ /* 0x000fe40000004100 */
[C---:B------:R-:W-:Y:S01]  /*9e50*/  FMUL.FTZ R81, R54.reuse, R81 ;  /* 0x0000005136517220 */ /* 0x040fe20000410000 */
[----:B------:R-:W-:Y:S02]  /*9e60*/  HADD2.F32 R152, -RZ, R152.H1_H1 ;  /* 0x30000098ff987230 */ /* 0x000fe40000004100 */
[CC--:B------:R-:W-:Y:S01]  /*9e70*/  FMUL.FTZ R85, R69.reuse, R150.reuse ;  /* 0x0000009645557220 */ /* 0x0c0fe20000410000 */
[-C--:B------:R-:W-:Y:S01]  /*9e80*/  FFMA.FTZ R83, R54, R71.reuse, -R83 ;  /* 0x0000004736537223 */ /* 0x080fe20000010853 */
[----:B------:R-:W-:Y:S01]  /*9e90*/  FMUL.FTZ R150, R62, R150 ;  /* 0x000000963e967220 */ /* 0x000fe20000410000 */
[----:B------:R-:W-:Y:S01]  /*9ea0*/  FFMA.FTZ R54, R70, R71, R81 ;  /* 0x0000004746367223 */ /* 0x000fe20000010051 */
[----:B------:R-:W-:Y:S01]  /*9eb0*/  FFMA.FTZ R62, R62, R152, -R85 ;  /* 0x000000983e3e7223 */ /* 0x000fe20000010855 */
[----:B------:R-:W-:Y:S01]  /*9ec0*/  F2FP.F16.E4M3.UNPACK_B R81, R52 ;  /* 0x00000034ff51723e */ /* 0x000fe200020006ff */
[----:B------:R-:W-:Y:S01]  /*9ed0*/  FFMA.FTZ R85, R69, R152, R150 ;  /* 0x0000009845557223 */ /* 0x000fe20000010096 */
[----:B------:R-:W-:-:S02]  /*9ee0*/  F2FP.F16.E4M3.UNPACK_B R69, R53 ;  /* 0x00000035ff45723e */ /* 0x000fc400020006ff */
[----:B------:R-:W-:Y:S01]  /*9ef0*/  F2FP.SATFINITE.E4M3.F32.PACK_AB_MERGE_C R63, R87, R68, R65 ;  /* 0x00000044573f723e */ /* 0x000fe20004807041 */
[----:B------:R-:W-:Y:S01]  /*9f00*/  HADD2.F32 R68, -RZ, R81.H0_H0 ;  /* 0x20000051ff447230 */ /* 0x000fe20000004100 */
[----:B------:R-:W-:Y:S01]  /*9f10*/  F2FP.SATFINITE.E4M3.F32.PACK_AB_MERGE_C R82, R151, R82, RZ ;  /* 0x000000529752723e */ /* 0x000fe200048070ff */
[--C-:B------:R-:W-:Y:S01]  /*9f20*/  HADD2.F32 R67, -RZ, R69.reuse.H0_H0 ;  /* 0x20000045ff437230 */ /* 0x100fe20000004100 */
[----:B------:R-:W-:Y:S01]  /*9f30*/  F2FP.F16.E4M3.UNPACK_B R71, R50 ;  /* 0x00000032ff47723e */ /* 0x000fe200020006ff */
[--C-:B------:R-:W-:Y:S01]  /*9f40*/  HADD2.F32 R65, -RZ, R66.reuse.H0_H0 ;  /* 0x20000042ff417230 */ /* 0x100fe20000004100 */
[----:B------:R-:W-:Y:S01]  /*9f50*/  F2FP.SATFINITE.E4M3.F32.PACK_AB_MERGE_C R138, R138, R139, RZ ;  /* 0x0000008b8a8a723e */ /* 0x000fe200048070ff */
[----:B------:R-:W-:Y:S02]  /*9f60*/  HADD2.F32 R70, -RZ, R69.H1_H1 ;  /* 0x30000045ff467230 */ /* 0x000fe40000004100 */
[----:B------:R-:W-:Y:S01]  /*9f70*/  FMUL.FTZ R84, R67, R68 ;  /* 0x0000004443547220 */ /* 0x000fe20000410000 */
[----:B------:R-:W-:Y:S01]  /*9f80*/  F2FP.SATFINITE.E4M3.F32.PACK_AB_MERGE_C R54, R85, R54, R82 ;  /* 0x000000365536723e */ /* 0x000fe20004807052 */
[----:B------:R-:W-:Y:S01]  /*9f90*/  FMUL.FTZ R86, R65, R68 ;  /* 0x0000004441567220 */ /* 0x000fe20000410000 */
[----:B------:R-:W-:Y:S01]  /*9fa0*/  HADD2.F32 R81, -RZ, R81.H1_H1 ;  /* 0x30000051ff517230 */ /* 0x000fe20000004100 */
[----:B------:R-:W-:Y:S01]  /*9fb0*/  F2FP.SATFINITE.E4M3.F32.PACK_AB_MERGE_C R62, R62, R83, R138 ;  /* 0x000000533e3e723e */ /* 0x000fe2000480708a */
[----:B------:R-:W-:Y:S01]  /*9fc0*/  HADD2.F32 R68, -RZ, R66.H1_H1 ;  /* 0x30000042ff447230 */ /* 0x000fe20000004100 */
[----:B------:R-:W-:Y:S01]  /*9fd0*/  F2FP.F16.E4M3.UNPACK_B R69, R53.H1 ;  /* 0x00000035ff45723e */ /* 0x000fe200030006ff */
[----:B------:R-:W-:-:S02]  /*9fe0*/  HADD2.F32 R82, -RZ, R71.H0_H0 ;  /* 0x20000047ff527230 */ /* 0x000fc40000004100 */
[-C--:B------:R-:W-:Y:S01]  /*9ff0*/  FMUL.FTZ R83, R70, R81.reuse ;  /* 0x0000005146537220 */ /* 0x080fe20000410000 */
[----:B------:R-:W-:Y:S02]  /*a000*/  HADD2.F32 R71, -RZ, R71.H1_H1 ;  /* 0x30000047ff477230 */ /* 0x000fe40000004100 */
[C---:B------:R-:W-:Y:S01]  /*a010*/  FMUL.FTZ R85, R68.reuse, R81 ;  /* 0x0000005144557220 */ /* 0x040fe20000410000 */
[----:B------:R-:W-:Y:S01]  /*a020*/  F2FP.F16.E4M3.UNPACK_B R81, R52.H1 ;  /* 0x00000034ff51723e */ /* 0x000fe200030006ff */
[----:B------:R-:W-:Y:S01]  /*a030*/  FFMA.FTZ R66, R67, R82, R86 ;  /* 0x0000005243427223 */ /* 0x000fe20000010056 */
[----:B------:R-:W-:Y:S01]  /*a040*/  F2FP.F16.E4M3.UNPACK_B R67, R60.H1 ;  /* 0x0000003cff43723e */ /* 0x000fe200030006ff */
[----:B------:R-:W-:Y:S01]  /*a050*/  FFMA.FTZ R60, R68, R71, -R83 ;  /* 0x00000047443c7223 */ /* 0x000fe20000010853 */
[----:B------:R-:W-:Y:S01]  /*a060*/  FFMA.FTZ R65, R65, R82, -R84 ;  /* 0x0000005241417223 */ /* 0x000fe20000010854 */
[----:B------:R-:W-:Y:S01]  /*a070*/  HADD2.F32 R68, -RZ, R69.H0_H0 ;  /* 0x20000045ff447230 */ /* 0x000fe20000004100 */
[----:B------:R-:W-:Y:S01]  /*a080*/  F2FP.F16.E4M3.UNPACK_B R50, R50.H1 ;  /* 0x00000032ff32723e */ /* 0x000fe200030006ff */
[----:B------:R-:W-:-:S02]  /*a090*/  HADD2.F32 R83, -RZ, R81.H0_H0 ;  /* 0x20000051ff537230 */ /* 0x000fc40000004100 */
[----:B------:R-:W-:Y:S01]  /*a0a0*/  FFMA.FTZ R53, R70, R71, R85 ;  /* 0x0000004746357223 */ /* 0x000fe20000010055 */
[----:B------:R-:W-:Y:S02]  /*a0b0*/  HADD2.F32 R52, -RZ, R67.H0_H0 ;  /* 0x20000043ff347230 */ /* 0x000fe40000004100 */
[----:B------:R-:W-:Y:S02]  /*a0c0*/  HADD2.F32 R69, -RZ, R69.H1_H1 ;  /* 0x30000045ff457230 */ /* 0x000fe40000004100 */
[----:B------:R-:W-:Y:S02]  /*a0d0*/  HADD2.F32 R82, -RZ, R81.H1_H1 ;  /* 0x30000051ff527230 */ /* 0x000fe40000004100 */
[-C--:B------:R-:W-:Y:S01]  /*a0e0*/  FMUL.FTZ R81, R68, R83.reuse ;  /* 0x0000005344517220 */ /* 0x080fe20000410000 */
[----:B------:R-:W-:Y:S02]  /*a0f0*/  HADD2.F32 R67, -RZ, R67.H1_H1 ;  /* 0x30000043ff437230 */ /* 0x000fe40000004100 */
[----:B------:R-:W-:Y:S01]  /*a100*/  FMUL.FTZ R83, R52, R83 ;  /* 0x0000005334537220 */ /* 0x000fe20000410000 */
[----:B------:R-:W-:-:S02]  /*a110*/  HADD2.F32 R71, -RZ, R50.H0_H0 ;  /* 0x20000032ff477230 */ /* 0x000fc40000004100 */
[----:B------:R-:W-:Y:S02]  /*a120*/  HADD2.F32 R70, -RZ, R50.H1_H1 ;  /* 0x30000032ff467230 */ /* 0x000fe40000004100 */
[-C--:B------:R-:W-:Y:S01]  /*a130*/  FMUL.FTZ R50, R69, R82.reuse ;  /* 0x0000005245327220 */ /* 0x080fe20000410000 */
[C---:B------:R-:W-:Y:S01]  /*a140*/  FMUL.FTZ R82, R67.reuse, R82 ;  /* 0x0000005243527220 */ /* 0x040fe20000410000 */
[----:B------:R-:W-:Y:S01]  /*a150*/  FFMA.FTZ R87, R68, R71, R83 ;  /* 0x0000004744577223 */ /* 0x000fe20000010053 */
[----:B------:R-:W-:Y:S01]  /*a160*/  F2FP.F16.E4M3.UNPACK_B R68, R55.H1 ;  /* 0x00000037ff44723e */ /* 0x000fe200030006ff */
[-C--:B------:R-:W-:Y:S01]  /*a170*/  FFMA.FTZ R139, R67, R70.reuse, -R50 ;  /* 0x00000046438b7223 */ /* 0x080fe20000010832 */
[----:B------:R-:W-:Y:S01]  /*a180*/  F2FP.F16.E4M3.UNPACK_B R50, R51 ;  /* 0x00000033ff32723e */ /* 0x000fe200020006ff */
[----:B------:R-:W-:Y:S01]  /*a190*/  FFMA.FTZ R138, R69, R70, R82 ;  /* 0x00000046458a7223 */ /* 0x000fe20000010052 */
[----:B------:R-:W-:Y:S01]  /*a1a0*/  F2FP.F16.E4M3.UNPACK_B R83, R49.H1 ;  /* 0x00000031ff53723e */ /* 0x000fe200030006ff */
[----:B------:R-:W-:Y:S01]  /*a1b0*/  FFMA.FTZ R86, R52, R71, -R81 ;  /* 0x0000004734567223 */ /* 0x000fe20000010851 */
[----:B------:R-:W-:Y:S01]  /*a1c0*/  F2FP.F16.E4M3.UNPACK_B R51, R51.H1 ;  /* 0x00000033ff33723e */ /* 0x000fe200030006ff */
[----:B------:R-:W-:Y:S01]  /*a1d0*/  HADD2.F32 R52, -RZ, R50.H0_H0 ;  /* 0x20000032ff347230 */ /* 0x000fe20000004100 */
[----:B------:R-:W-:Y:S01]  /*a1e0*/  F2FP.F16.E4M3.UNPACK_B R82, R49 ;  /* 0x00000031ff52723e */ /* 0x000fe200020006ff */
[--C-:B------:R-:W-:Y:S01]  /*a1f0*/  HADD2.F32 R85, -RZ, R83.reuse.H0_H0 ;  /* 0x20000053ff557230 */ /* 0x100fe20000004100 */
[-C--:B------:R-:W-:Y:S01]  /*a200*/  F2FP.F16.E4M3.UNPACK_B R49, R48.reuse ;  /* 0x00000030ff31723e */ /* 0x080fe200020006ff */
[----:B------:R-:W-:Y:S01]  /*a210*/  HADD2.F32 R83, -RZ, R83.H1_H1 ;  /* 0x30000053ff537230 */ /* 0x000fe20000004100 */
[----:B------:R-:W-:Y:S01]  /*a220*/  F2FP.F16.E4M3.UNPACK_B R70, R48.H1 ;  /* 0x00000030ff46723e */ /* 0x000fe200030006ff */
[----:B------:R-:W-:Y:S01]  /*a230*/  HADD2.F32 R48, -RZ, R68.H0_H0 ;  /* 0x20000044ff307230 */ /* 0x000fe20000004100 */
[----:B------:R-:W-:Y:S01]  /*a240*/  F2FP.F16.E4M3.UNPACK_B R67, R55 ;  /* 0x00000037ff43723e */ /* 0x000fe200020006ff */
[----:B------:R-:W-:Y:S01]  /*a250*/  HADD2.F32 R55, -RZ, R51.H0_H0 ;  /* 0x20000033ff377230 */ /* 0x000fe20000004100 */
[----:B------:R-:W-:Y:S01]  /*a260*/  F2FP.SATFINITE.E4M3.F32.PACK_AB_MERGE_C R86, R139, R86, RZ ;  /* 0x000000568b56723e */ /* 0x000fe200048070ff */
[----:B------:R-:W-:-:S02]  /*a270*/  HADD2.F32 R81, -RZ, R70.H0_H0 ;  /* 0x20000046ff517230 */ /* 0x000fc40000004100 */
[CC--:B------:R-:W-:Y:S01]  /*a280*/  FMUL.FTZ R150, R48.reuse, R85.reuse ;  /* 0x0000005530967220 */ /* 0x0c0fe20000410000 */
[----:B------:R-:W-:Y:S02]  /*a290*/  HADD2.F32 R68, -RZ, R68.H1_H1 ;  /* 0x30000044ff447230 */ /* 0x000fe40000004100 */
[C---:B------:R-:W-:Y:S01]  /*a2a0*/  FMUL.FTZ R85, R55.reuse, R85 ;  /* 0x0000005537557220 */ /* 0x040fe20000410000 */
[----:B------:R-:W-:Y:S02]  /*a2b0*/  HADD2.F32 R51, -RZ, R51.H1_H1 ;  /* 0x30000033ff337230 */ /* 0x000fe40000004100 */
[-C--:B------:R-:W-:Y:S01]  /*a2c0*/  FFMA.FTZ R150, R55, R81.reuse, -R150 ;  /* 0x0000005137967223 */ /* 0x080fe20000010896 */
[----:B------:R-:W-:Y:S02]  /*a2d0*/  HADD2.F32 R69, -RZ, R67.H0_H0 ;  /* 0x20000043ff457230 */ /* 0x000fe40000004100 */
[----:B------:R-:W-:Y:S01]  /*a2e0*/  FFMA.FTZ R85, R48, R81, R85 ;  /* 0x0000005130557223 */ /* 0x000fe20000010055 */
[----:B------:R-:W-:-:S02]  /*a2f0*/  HADD2.F32 R84, -RZ, R82.H0_H0 ;  /* 0x20000052ff547230 */ /* 0x000fc40000004100 */
[-C--:B------:R-:W-:Y:S01]  /*a300*/  FMUL.FTZ R48, R68, R83.reuse ;  /* 0x0000005344307220 */ /* 0x080fe20000410000 */
[----:B------:R-:W-:Y:S02]  /*a310*/  HADD2.F32 R67, -RZ, R67.H1_H1 ;  /* 0x30000043ff437230 */ /* 0x000fe40000004100 */
[----:B------:R-:W-:Y:S01]  /*a320*/  FMUL.FTZ R83, R51, R83 ;  /* 0x0000005333537220 */ /* 0x000fe20000410000 */
[----:B------:R-:W-:Y:S02]  /*a330*/  HADD2.F32 R82, -RZ, R82.H1_H1 ;  /* 0x30000052ff527230 */ /* 0x000fe40000004100 */
[-C--:B------:R-:W-:Y:S01]  /*a340*/  FMUL.FTZ R151, R69, R84.reuse ;  /* 0x0000005445977220 */ /* 0x080fe20000410000 */
[----:B------:R-:W-:Y:S02]  /*a350*/  HADD2.F32 R50, -RZ, R50.H1_H1 ;  /* 0x30000032ff327230 */ /* 0x000fe40000004100 */
[----:B------:R-:W-:Y:S01]  /*a360*/  FMUL.FTZ R84, R52, R84 ;  /* 0x0000005434547220 */ /* 0x000fe20000410000 */
[----:B------:R-:W-:-:S02]  /*a370*/  HADD2.F32 R70, -RZ, R70.H1_H1 ;  /* 0x30000046ff467230 */ /* 0x000fc40000004100 */
[-C--:B------:R-:W-:Y:S01]  /*a380*/  FMUL.FTZ R55, R67, R82.reuse ;  /* 0x0000005243377220 */ /* 0x080fe20000410000 */
[--C-:B------:R-:W-:Y:S02]  /*a390*/  HADD2.F32 R71, -RZ, R49.reuse.H0_H0 ;  /* 0x20000031ff477230 */ /* 0x100fe40000004100 */
[----:B------:R-:W-:Y:S01]  /*a3a0*/  FMUL.FTZ R82, R50, R82 ;  /* 0x0000005232527220 */ /* 0x000fe20000410000 */
[----:B------:R-:W-:Y:S02]  /*a3b0*/  HADD2.F32 R49, -RZ, R49.H1_H1 ;  /* 0x30000031ff317230 */ /* 0x000fe40000004100 */
[-C--:B------:R-:W-:Y:S01]  /*a3c0*/  FFMA.FTZ R51, R51, R70.reuse, -R48 ;  /* 0x0000004633337223 */ /* 0x080fe20000010830 */
[----:B------:R-:W-:Y:S01]  /*a3d0*/  FFMA.FTZ R68, R68, R70, R83 ;  /* 0x0000004644447223 */ /* 0x000fe20000010053 */
[-C--:B------:R-:W-:Y:S01]  /*a3e0*/  FFMA.FTZ R151, R52, R71.reuse, -R151 ;  /* 0x0000004734977223 */ /* 0x080fe20000010897 */
[----:B------:R-:W-:Y:S01]  /*a3f0*/  FFMA.FTZ R84, R69, R71, R84 ;  /* 0x0000004745547223 */ /* 0x000fe20000010054 */
[-C--:B------:R-:W-:Y:S01]  /*a400*/  FFMA.FTZ R50, R50, R49.reuse, -R55 ;  /* 0x0000003132327223 */ /* 0x080fe20000010837 */
[----:B------:R-:W-:Y:S01]  /*a410*/  FFMA.FTZ R49, R67, R49, R82 ;  /* 0x0000003143317223 */ /* 0x000fe20000010052 */
[----:B------:R-:W-:Y:S01]  /*a420*/  F2FP.SATFINITE.E4M3.F32.PACK_AB_MERGE_C R51, R51, R150, RZ ;  /* 0x000000963333723e */ /* 0x000fe200048070ff */
[----:B------:R-:W-:Y:S01]  /*a430*/  IMAD.MOV.U32 R48, RZ, RZ, R64 ;  /* 0x000000ffff307224 */ /* 0x000fe200078e0040 */
[----:B------:R-:W-:Y:S01]  /*a440*/  F2FP.SATFINITE.E4M3.F32.PACK_AB_MERGE_C R68, R68, R85, RZ ;  /* 0x000000554444723e */ /* 0x000fe200048070ff */
[----:B------:R-:W-:Y:S01]  /*a450*/  IMAD.MOV.U32 R52, RZ, RZ, R63 ;  /* 0x000000ffff347224 */ /* 0x000fe200078e003f */
[----:B------:R-:W-:-:S02]  /*a460*/  F2FP.SATFINITE.E4M3.F32.PACK_AB_MERGE_C R65, R60, R65, R86 ;  /* 0x000000413c41723e */ /* 0x000fc40004807056 */
[----:B------:R-:W-:Y:S02]  /*a470*/  F2FP.SATFINITE.E4M3.F32.PACK_AB_MERGE_C R87, R138, R87, RZ ;  /* 0x000000578a57723e */ /* 0x000fe400048070ff */
[----:B------:R-:W-:Y:S01]  /*a480*/  F2FP.SATFINITE.E4M3.F32.PACK_AB_MERGE_C R51, R50, R151, R51 ;  /* 0x000000973233723e */ /* 0x000fe20004807033 */
[----:B------:R-:W-:Y:S01]  /*a490*/  IMAD.MOV.U32 R50, RZ, RZ, R62 ;  /* 0x000000ffff327224 */ /* 0x000fe200078e003e */
[----:B------:R-:W-:Y:S01]  /*a4a0*/  F2FP.SATFINITE.E4M3.F32.PACK_AB_MERGE_C R55, R49, R84, R68 ;  /* 0x000000543137723e */ /* 0x000fe20004807044 */
[----:B------:R-:W-:Y:S01]  /*a4b0*/  IMAD.MOV.U32 R49, RZ, RZ, R65 ;  /* 0x000000ffff317224 */ /* 0x000fe200078e0041 */
[----:B------:R-:W-:-:S07]  /*a4c0*/  F2FP.SATFINITE.E4M3.F32.PACK_AB_MERGE_C R53, R53, R66, R87 ;  /* 0x000000423535723e */ /* 0x000fce0004807057 */
.L_x_402:
[----:B------:R-:W-:Y:S05]  /*a4d0*/  BSYNC B2 ;  /* 0x0000000000027941 */ /* 0x000fea0003800000 */
.L_x_401:
        /* <DEDUP_REMOVED lines=11> */
.L_x_400:
[----:B------:R-:W-:Y:S05]  /*a590*/  BSYNC B1 ;  /* 0x0000000000017941 */ /* 0x000fea0003800000 */
.L_x_399:
[----:B-1----:R-:W-:Y:S01]  /*a5a0*/  IADD3 R49, R228, 0xc0, RZ ;  /* 0x000000c0e4317810 */ /* 0x002fe20007ffe0ff */
[----:B--2---:R-:W-:-:S03]  /*a5b0*/  IMAD R48, R123, R128, RZ ;  /* 0x000000807b307224 */ /* 0x004fc600078e02ff */
[C---:B------:R-:W-:Y:S01]  /*a5c0*/  ISETP.GE.OR P3, PT, R49.reuse, R119, P0 ;  /* 0x000000773100720c */ /* 0x040fe20000766670 */
[----:B------:R-:W-:-:S04]  /*a5d0*/  IMAD.WIDE.U32 R126, R49, R128, R126 ;  /* 0x00000080317e7225 */ /* 0x000fc800078e007e */
[----:B------:R-:W-:-:S08]  /*a5e0*/  IMAD R61, R49, R129, R48 ;  /* 0x00000081313d7224 */ /* 0x000fd000078e0230 */
[----:B------:R-:W-:Y:S05]  /*a5f0*/  @P3 BRA `(.L_x_381) ;  /* 0x0000001400903947 */ /* 0x000fea0003800000 */
[----:B------:R-:W2:Y:S01]  /*a600*/  LDL R50, [R1+0x6c] ;  /* 0x00006c0001327983 */ /* 0x000ea20000100800 */
[----:B------:R-:W1:Y:S01]  /*a610*/  LDC.64 R56, c[0x0][0x2e8] ;  /* 0x0000ba00ff387b82 */ /* 0x000e620000000a00 */
[----:B------:R-:W-:Y:S01]  /*a620*/  IMAD.IADD R61, R127, 0x1, R61 ;  /* 0x000000017f3d7824 */ /* 0x000fe200078e023d */
[----:B------:R-:W-:Y:S01]  /*a630*/  IADD3 R59, P3, P4, R44, R126, R37 ;  /* 0x0000007e2c3b7210 */ /* 0x000fe20007c7e025 */
[----:B------:R-:W-:Y:S01]  /*a640*/  VIADD R49, R228, 0xc0 ;  /* 0x000000c0e4317836 */ /* 0x000fe20000000000 */
[----:B------:R-:W-:Y:S01]  /*a650*/  ISETP.NE.AND P6, PT, R0, RZ, PT ;  /* 0x000000ff0000720c */ /* 0x000fe20003fc5270 */
[----:B------:R-:W-:Y:S01]  /*a660*/  BSSY B1, `(.L_x_403) ;  /* 0x00000e8000017945 */ /* 0x000fe20003800000 */
[----:B------:R-:W-:Y:S01]  /*a670*/  IADD3.X R48, R40, R61, R39, P3, P4 ;  /* 0x0000003d28307210 */ /* 0x000fe20001fe8427 */
[----:B------:R-:W-:Y:S01]  /*a680*/  IMAD.SHL.U32 R49, R49, 0x80, RZ ;  /* 0x0000008031317824 */ /* 0x000fe200078e00ff */
[----:B------:R-:W-:-:S04]  /*a690*/  SEL R149, R120, R149, !P6 ;  /* 0x0000009578957207 */ /* 0x000fc80007000000 */
[----:B------:R-:W-:Y:S02]  /*a6a0*/  LOP3.LUT R49, R49, 0x380, RZ, 0xc0, !PT ;  /* 0x0000038031317812 */ /* 0x000fe400078ec0ff */
[----:B-1----:R-:W-:-:S05]  /*a6b0*/  IADD3 R58, P3, R59, R56, RZ ;  /* 0x000000383b3a7210 */ /* 0x002fca0007f7e0ff */
[----:B------:R-:W-:Y:S01]  /*a6c0*/  IMAD.X R59, R48, 0x1, R57, P3 ;  /* 0x00000001303b7824 */ /* 0x000fe200018e0639 */
[----:B------:R-:W-:-:S04]  /*a6d0*/  SHF.R.S32.HI R48, RZ, 0x1f, R149 ;  /* 0x0000001fff307819 */ /* 0x000fc80000011495 */
[----:B------:R-:W-:-:S04]  /*a6e0*/  LEA.HI R149, R48, R149, RZ, 0x5 ;  /* 0x0000009530957211 */ /* 0x000fc800078f28ff */
[----:B------:R-:W-:-:S04]  /*a6f0*/  LEA.HI.SX32 R63, R149, R36, 0x1b ;  /* 0x00000024953f7211 */ /* 0x000fc800078fdaff */
[----:B------:R-:W-:-:S04]  /*a700*/  SHF.L.U32 R63, R63, 0x4, RZ ;  /* 0x000000043f3f7819 */ /* 0x000fc800000006ff */
[----:B------:R-:W-:-:S04]  /*a710*/  LOP3.LUT R49, R49, 0x70, R63, 0xf8, !PT ;  /* 0x0000007031317812 */ /* 0x000fc800078ef83f */
[----:B------:R-:W-:-:S05]  /*a720*/  LOP3.LUT R49, R49, R142, RZ, 0x3c, !PT ;  /* 0x0000008e31317212 */ /* 0x000fca00078e3cff */
[----:B--2---:R-:W-:Y:S02]  /*a730*/  IMAD.IADD R48, R50, 0x1, R49 ;  /* 0x0000000132307824 */ /* 0x004fe400078e0231 */
[C---:B------:R-:W-:Y:S02]  /*a740*/  IMAD R49, R17.reuse, 0x7000, R113 ;  /* 0x0000700011317824 */ /* 0x040fe400078e0271 */
[----:B------:R-:W-:Y:S02]  /*a750*/  IMAD R51, R17, 0x7000, R48 ;  /* 0x0000700011337824 */ /* 0x000fe400078e0230 */
[C---:B------:R-:W-:Y:S02]  /*a760*/  IMAD.IADD R49, R16.reuse, 0x1, R49 ;  /* 0x0000000110317824 */ /* 0x040fe400078e0231 */
[----:B------:R-:W-:-:S04]  /*a770*/  IMAD.IADD R52, R16, 0x1, R51 ;  /* 0x0000000110347824 */ /* 0x000fc800078e0233 */
[----:B------:R-:W1:Y:S04]  /*a780*/  LDS.128 R48, [R49+0x20400] ;  /* 0x0204000031307984 */ /* 0x000e680000000c00 */
[----:B------:R-:W2:Y:S01]  /*a790*/  LDS.128 R52, [R52+0x20400] ;  /* 0x0204000034347984 */ /* 0x000ea20000000c00 */
[----:B------:R-:W-:Y:S05]  /*a7a0*/  @P2 BRA `(.L_x_404) ;  /* 0x0000000c004c2947 */ /* 0x000fea0003800000 */
[----:B------:R-:W-:Y:S01]  /*a7b0*/  SHF.R.U32.HI R62, RZ, 0x8, R73 ;  /* 0x00000008ff3e7819 */ /* 0x000fe20000011649 */
[----:B--2---:R-:W-:Y:S01]  /*a7c0*/  IMAD.MOV.U32 R69, RZ, RZ, R52 ;  /* 0x000000ffff457224 */ /* 0x004fe200078e0034 */
[----:B-1----:R-:W-:Y:S01]  /*a7d0*/  MOV R66, R48 ;  /* 0x0000003000427202 */ /* 0x002fe20000000f00 */
[----:B------:R-:W-:Y:S01]  /*a7e0*/  IMAD.MOV.U32 R60, RZ, RZ, R49 ;  /* 0x000000ffff3c7224 */ /* 0x000fe200078e0031 */
[----:B------:R-:W-:Y:S01]  /*a7f0*/  LOP3.LUT R65, R73, 0xff0000ff, RZ, 0xc0, !PT ;  /* 0xff0000ff49417812 */ /* 0x000fe200078ec0ff */
[----:B------:R-:W-:Y:S01]  /*a800*/  IMAD.SHL.U32 R48, R62, 0x100, RZ ;  /* 0x000001003e307824 */ /* 0x000fe200078e00ff */
[----:B------:R-:W-:Y:S01]  /*a810*/  SHF.R.U32.HI R70, RZ, 0x8, R75 ;  /* 0x00000008ff467819 */ /* 0x000fe2000001164b */
[----:B------:R-:W-:Y:S01]  /*a820*/  IMAD.MOV.U32 R62, RZ, RZ, R50 ;  /* 0x000000ffff3e7224 */ /* 0x000fe200078e0032 */
[----:B------:R-:W-:Y:S02]  /*a830*/  SHF.R.U32.HI R64, RZ, 0x8, R79 ;  /* 0x00000008ff407819 */ /* 0x000fe4000001164f */
[----:B------:R-:W-:Y:S01]  /*a840*/  LOP3.LUT R65, R65, 0xff00, R48, 0xf8, !PT ;  /* 0x0000ff0041417812 */ /* 0x000fe200078ef830 */
[----:B------:R-:W-:Y:S01]  /*a850*/  IMAD.SHL.U32 R48, R70, 0x100, RZ ;  /* 0x0000010046307824 */ /* 0x000fe200078e00ff */
[----:B------:R-:W-:Y:S01]  /*a860*/  SHF.R.U32.HI R78, RZ, 0x10, R73 ;  /* 0x00000010ff4e7819 */ /* 0x000fe20000011649 */
[----:B------:R-:W-:Y:S01]  /*a870*/  IMAD.SHL.U32 R64, R64, 0x100, RZ ;  /* 0x0000010040407824 */ /* 0x000fe200078e00ff */
[----:B------:R-:W-:-:S02]  /*a880*/  SHF.R.U32.HI R76, RZ, 0x10, R75 ;  /* 0x00000010ff4c7819 */ /* 0x000fc4000001164b */
[----:B------:R-:W-:Y:S01]  /*a890*/  LOP3.LUT R67, R75, 0xff0000ff, RZ, 0xc0, !PT ;  /* 0xff0000ff4b437812 */ /* 0x000fe200078ec0ff */
[----:B------:R-:W-:Y:S01]  /*a8a0*/  IMAD.U32 R50, R78, 0x10000, RZ ;  /* 0x000100004e327824 */ /* 0x000fe200078e00ff */
[----:B------:R-:W-:Y:S02]  /*a8b0*/  LOP3.LUT R73, R79, 0xff0000ff, RZ, 0xc0, !PT ;  /* 0xff0000ff4f497812 */ /* 0x000fe400078ec0ff */
[--C-:B------:R-:W-:Y:S02]  /*a8c0*/  SHF.R.U32.HI R74, RZ, 0x10, R77.reuse ;  /* 0x00000010ff4a7819 */ /* 0x100fe4000001164d */
[----:B------:R-:W-:Y:S02]  /*a8d0*/  SHF.R.U32.HI R68, RZ, 0x8, R77 ;  /* 0x00000008ff447819 */ /* 0x000fe4000001164d */
[----:B------:R-:W-:Y:S02]  /*a8e0*/  LOP3.LUT R71, R77, 0xff0000ff, RZ, 0xc0, !PT ;  /* 0xff0000ff4d477812 */ /* 0x000fe400078ec0ff */
[----:B------:R-:W-:Y:S01]  /*a8f0*/  LOP3.LUT R49, R67, 0xff00, R48, 0xf8, !PT ;  /* 0x0000ff0043317812 */ /* 0x000fe200078ef830 */
[----:B------:R-:W-:Y:S01]  /*a900*/  IMAD.U32 R48, R76, 0x10000, RZ ;  /* 0x000100004c307824 */ /* 0x000fe200078e00ff */
[----:B------:R-:W-:-:S02]  /*a910*/  LOP3.LUT R77, R73, 0xff00, R64, 0xf8, !PT ;  /* 0x0000ff00494d7812 */ /* 0x000fc400078ef840 */
[----:B------:R-:W-:Y:S02]  /*a920*/  F2FP.F16.E4M3.UNPACK_B R73, R146.H1 ;  /* 0x00000092ff49723e */ /* 0x000fe400030006ff */
[----:B------:R-:W-:Y:S02]  /*a930*/  F2FP.F16.E4M3.UNPACK_B R70, R69.H1 ;  /* 0x00000045ff46723e */ /* 0x000fe400030006ff */
[----:B------:R-:W-:Y:S02]  /*a940*/  F2FP.F16.E4M3.UNPACK_B R67, R66.H1 ;  /* 0x00000042ff43723e */ /* 0x000fe400030006ff */
[----:B------:R-:W-:Y:S02]  /*a950*/  SHF.L.U32 R52, R68, 0x8, RZ ;  /* 0x0000000844347819 */ /* 0x000fe400000006ff */
[----:B------:R-:W-:Y:S01]  /*a960*/  LOP3.LUT R50, R65, 0xff0000, R50, 0xf8, !PT ;  /* 0x00ff000041327812 */ /* 0x000fe200078ef832 */
[----:B------:R-:W-:Y:S01]  /*a970*/  HADD2.F32 R65, -RZ, R70.H0_H0 ;  /* 0x20000046ff417230 */ /* 0x000fe20000004100 */
[----:B------:R-:W-:Y:S01]  /*a980*/  LOP3.LUT R48, R49, 0xff0000, R48, 0xf8, !PT ;  /* 0x00ff000031307812 */ /* 0x000fe200078ef830 */
[----:B------:R-:W-:Y:S01]  /*a990*/  HADD2.F32 R49, -RZ, R73.H0_H0 ;  /* 0x20000049ff317230 */ /* 0x000fe20000004100 */
[----:B------:R-:W-:Y:S01]  /*a9a0*/  F2FP.F16.E4M3.UNPACK_B R68, R144.H1 ;  /* 0x00000090ff44723e */ /* 0x000fe200030006ff */
[----:B------:R-:W-:Y:S01]  /*a9b0*/  HADD2.F32 R64, -RZ, R67.H0_H0 ;  /* 0x20000043ff407230 */ /* 0x000fe20000004100 */
[----:B------:R-:W-:-:S02]  /*a9c0*/  SHF.R.U32.HI R72, RZ, 0x10, R79 ;  /* 0x00000010ff487819 */ /* 0x000fc4000001164f */
[----:B------:R-:W-:Y:S01]  /*a9d0*/  LOP3.LUT R75, R71, 0xff00, R52, 0xf8, !PT ;  /* 0x0000ff00474b7812 */ /* 0x000fe200078ef834 */
[----:B------:R-:W-:Y:S01]  /*a9e0*/  IMAD.U32 R52, R74, 0x10000, RZ ;  /* 0x000100004a347824 */ /* 0x000fe200078e00ff */
[----:B------:R-:W-:Y:S01]  /*a9f0*/  SHF.L.U32 R72, R72, 0x10, RZ ;  /* 0x0000001048487819 */ /* 0x000fe200000006ff */
[--C-:B------:R-:W-:Y:S02]  /*aa00*/  HADD2.F32 R71, -RZ, R68.reuse.H0_H0 ;  /* 0x20000044ff477230 */ /* 0x100fe40000004100 */
[-C--:B------:R-:W-:Y:S01]  /*aa10*/  FMUL.FTZ R79, R65, R49.reuse ;  /* 0x00000031414f7220 */ /* 0x080fe20000410000 */
[C---:B------:R-:W-:Y:S01]  /*aa20*/  FMUL.FTZ R74, R64.reuse, R49 ;  /* 0x00000031404a7220 */ /* 0x040fe20000410000 */
[----:B------:R-:W-:Y:S01]  /*aa30*/  LOP3.LUT R49, R77, 0xff0000, R72, 0xf8, !PT ;  /* 0x00ff00004d317812 */ /* 0x000fe200078ef848 */
[----:B------:R-:W-:Y:S02]  /*aa40*/  HADD2.F32 R72, -RZ, R68.H1_H1 ;  /* 0x30000044ff487230 */ /* 0x000fe40000004100 */
[-C--:B------:R-:W-:Y:S01]  /*aa50*/  FFMA.FTZ R64, R64, R71.reuse, -R79 ;  /* 0x0000004740407223 */ /* 0x080fe2000001084f */
[----:B------:R-:W-:Y:S01]  /*aa60*/  FFMA.FTZ R65, R65, R71, R74 ;  /* 0x0000004741417223 */ /* 0x000fe2000001004a */
[----:B------:R-:W-:Y:S01]  /*aa70*/  HADD2.F32 R74, -RZ, R73.H1_H1 ;  /* 0x30000049ff4a7230 */ /* 0x000fe20000004100 */
[----:B------:R-:W-:Y:S01]  /*aa80*/  F2FP.F16.E4M3.UNPACK_B R146, R146 ;  /* 0x00000092ff92723e */ /* 0x000fe200020006ff */
[----:B------:R-:W-:Y:S01]  /*aa90*/  HADD2.F32 R71, -RZ, R70.H1_H1 ;  /* 0x30000046ff477230 */ /* 0x000fe20000004100 */
[----:B------:R-:W-:Y:S01]  /*aaa0*/  F2FP.F16.E4M3.UNPACK_B R69, R69 ;  /* 0x00000045ff45723e */ /* 0x000fe200020006ff */
[----:B------:R-:W-:Y:S01]  /*aab0*/  HADD2.F32 R68, -RZ, R67.H1_H1 ;  /* 0x30000043ff447230 */ /* 0x000fe20000004100 */
[----:B------:R-:W-:Y:S01]  /*aac0*/  F2FP.F16.E4M3.UNPACK_B R66, R66 ;  /* 0x00000042ff42723e */ /* 0x000fe200020006ff */
[----:B------:R-:W-:Y:S01]  /*aad0*/  HADD2.F32 R73, -RZ, R146.H0_H0 ;  /* 0x20000092ff497230 */ /* 0x000fe20000004100 */
[----:B------:R-:W-:Y:S01]  /*aae0*/  LOP3.LUT R52, R75, 0xff0000, R52, 0xf8, !PT ;  /* 0x00ff00004b347812 */ /* 0x000fe200078ef834 */
[----:B------:R-:W-:Y:S01]  /*aaf0*/  FMUL.FTZ R75, R71, R74 ;  /* 0x0000004a474b7220 */ /* 0x000fe20000410000 */
[----:B------:R-:W-:Y:S01]  /*ab00*/  F2FP.F16.E4M3.UNPACK_B R144, R144 ;  /* 0x00000090ff90723e */ /* 0x000fe200020006ff */
[----:B------:R-:W-:Y:S01]  /*ab10*/  FMUL.FTZ R74, R68, R74 ;  /* 0x0000004a444a7220 */ /* 0x000fe20000410000 */
[----:B------:R-:W-:-:S02]  /*ab20*/  HADD2.F32 R70, -RZ, R69.H0_H0 ;  /* 0x20000045ff467230 */ /* 0x000fc40000004100 */
[-C--:B------:R-:W-:Y:S01]  /*ab30*/  FFMA.FTZ R79, R68, R72.reuse, -R75 ;  /* 0x00000048444f7223 */ /* 0x080fe2000001084b */
[----:B------:R-:W-:Y:S02]  /*ab40*/  HADD2.F32 R67, -RZ, R66.H0_H0 ;  /* 0x20000042ff437230 */ /* 0x000fe40000004100 */
[----:B------:R-:W-:Y:S01]  /*ab50*/  FFMA.FTZ R76, R71, R72, R74 ;  /* 0x00000048474c7223 */ /* 0x000fe2000001004a */
[----:B------:R-:W-:Y:S02]  /*ab60*/  HADD2.F32 R68, -RZ, R144.H0_H0 ;  /* 0x20000090ff447230 */ /* 0x000fe40000004100 */
[-C--:B------:R-:W-:Y:S01]  /*ab70*/  FMUL.FTZ R72, R70, R73.reuse ;  /* 0x0000004946487220 */ /* 0x080fe20000410000 */
[----:B------:R-:W-:Y:S02]  /*ab80*/  HADD2.F32 R146, -RZ, R146.H1_H1 ;  /* 0x30000092ff927230 */ /* 0x000fe40000004100 */
[----:B------:R-:W-:Y:S01]  /*ab90*/  FMUL.FTZ R73, R67, R73 ;  /* 0x0000004943497220 */ /* 0x000fe20000410000 */
[----:B------:R-:W-:-:S02]  /*aba0*/  HADD2.F32 R69, -RZ, R69.H1_H1 ;  /* 0x30000045ff457230 */ /* 0x000fc40000004100 */
        /* <DEDUP_REMOVED lines=11> */
[----:B------:R-:W-:Y:S01]  /*ac60*/  F2FP.F16.E4M3.UNPACK_B R66, R62.H1 ;  /* 0x0000003eff42723e */ /* 0x000fe200030006ff */
[----:B------:R-:W-:-:S02]  /*ac70*/  HADD2.F32 R70, -RZ, R68.H0_H0 ;  /* 0x20000044ff467230 */ /* 0x000fc40000004100 */
[----:B------:R-:W-:Y:S01]  /*ac80*/  FFMA.FTZ R146, R69, R144, R146 ;  /* 0x0000009045927223 */ /* 0x000fe20000010092 */
[----:B------:R-:W-:Y:S01]  /*ac90*/  HADD2.F32 R73, -RZ, R67.H1_H1 ;  /* 0x30000043ff497230 */ /* 0x000fe20000004100 */
[----:B------:R-:W-:Y:S01]  /*aca0*/  F2FP.F16.E4M3.UNPACK_B R147, R147 ;  /* 0x00000093ff93723e */ /* 0x000fe200020006ff */
[----:B------:R-:W-:Y:S02]  /*acb0*/  HADD2.F32 R67, -RZ, R66.H0_H0 ;  /* 0x20000042ff437230 */ /* 0x000fe40000004100 */
[----:B------:R-:W-:Y:S01]  /*acc0*/  FMUL.FTZ R78, R70, R72 ;  /* 0x00000048464e7220 */ /* 0x000fe20000410000 */
[----:B------:R-:W-:Y:S01]  /*acd0*/  HADD2.F32 R69, -RZ, R71.H0_H0 ;  /* 0x20000047ff457230 */ /* 0x000fe20000004100 */
[----:B------:R-:W-:Y:S01]  /*ace0*/  F2FP.F16.E4M3.UNPACK_B R62, R62 ;  /* 0x0000003eff3e723e */ /* 0x000fe200020006ff */
[----:B------:R-:W-:Y:S02]  /*acf0*/  HADD2.F32 R68, -RZ, R68.H1_H1 ;  /* 0x30000044ff447230 */ /* 0x000fe40000004100 */
[----:B------:R-:W-:Y:S01]  /*ad00*/  FMUL.FTZ R81, R67, R72 ;  /* 0x0000004843517220 */ /* 0x000fe20000410000 */
[----:B------:R-:W-:-:S02]  /*ad10*/  HADD2.F32 R66, -RZ, R66.H1_H1 ;  /* 0x30000042ff427230 */ /* 0x000fc40000004100 */
[----:B------:R-:W-:Y:S01]  /*ad20*/  FFMA.FTZ R78, R67, R69, -R78 ;  /* 0x00000045434e7223 */ /* 0x000fe2000001084e */
[----:B------:R-:W-:Y:S02]  /*ad30*/  HADD2.F32 R71, -RZ, R71.H1_H1 ;  /* 0x30000047ff477230 */ /* 0x000fe40000004100 */
[----:B------:R-:W-:Y:S01]  /*ad40*/  FMUL.FTZ R67, R68, R73 ;  /* 0x0000004944437220 */ /* 0x000fe20000410000 */
[----:B------:R-:W-:Y:S01]  /*ad50*/  FFMA.FTZ R72, R70, R69, R81 ;  /* 0x0000004546487223 */ /* 0x000fe20000010051 */
[C---:B------:R-:W-:Y:S01]  /*ad60*/  FMUL.FTZ R83, R66.reuse, R73 ;  /* 0x0000004942537220 */ /* 0x040fe20000410000 */
[----:B------:R-:W-:Y:S01]  /*ad70*/  F2FP.F16.E4M3.UNPACK_B R145, R145 ;  /* 0x00000091ff91723e */ /* 0x000fe200020006ff */
[-C--:B------:R-:W-:Y:S01]  /*ad80*/  FFMA.FTZ R73, R66, R71.reuse, -R67 ;  /* 0x0000004742497223 */ /* 0x080fe20000010843 */
[----:B------:R-:W-:Y:S01]  /*ad90*/  F2FP.F16.E4M3.UNPACK_B R66, R54 ;  /* 0x00000036ff42723e */ /* 0x000fe200020006ff */
[--C-:B------:R-:W-:Y:S02]  /*ada0*/  HADD2.F32 R69, -RZ, R147.reuse.H0_H0 ;  /* 0x20000093ff457230 */ /* 0x100fe40000004100 */
[----:B------:R-:W-:Y:S01]  /*adb0*/  FFMA.FTZ R83, R68, R71, R83 ;  /* 0x0000004744537223 */ /* 0x000fe20000010053 */
[----:B------:R-:W-:Y:S01]  /*adc0*/  HADD2.F32 R54, -RZ, R62.H0_H0 ;  /* 0x2000003eff367230 */ /* 0x000fe20000004100 */
[----:B------:R-:W-:Y:S01]  /*add0*/  F2FP.SATFINITE.E4M3.F32.PACK_AB_MERGE_C R64, R79, R64, RZ ;  /* 0x000000404f40723e */ /* 0x000fe200048070ff */
[----:B------:R-:W-:Y:S01]  /*ade0*/  HADD2.F32 R67, -RZ, R66.H0_H0 ;  /* 0x20000042ff437230 */ /* 0x000fe20000004100 */
[----:B------:R-:W-:Y:S01]  /*adf0*/  F2FP.SATFINITE.E4M3.F32.PACK_AB_MERGE_C R76, R76, R65, RZ ;  /* 0x000000414c4c723e */ /* 0x000fe200048070ff */
[----:B------:R-:W-:-:S02]  /*ae00*/  HADD2.F32 R147, -RZ, R147.H1_H1 ;  /* 0x30000093ff937230 */ /* 0x000fc40000004100 */
[-C--:B------:R-:W-:Y:S01]  /*ae10*/  FMUL.FTZ R70, R54, R69.reuse ;  /* 0x0000004536467220 */ /* 0x080fe20000410000 */
[----:B------:R-:W-:Y:S02]  /*ae20*/  HADD2.F32 R66, -RZ, R66.H1_H1 ;  /* 0x30000042ff427230 */ /* 0x000fe40000004100 */
[----:B------:R-:W-:Y:S01]  /*ae30*/  FMUL.FTZ R71, R67, R69 ;  /* 0x0000004543477220 */ /* 0x000fe20000410000 */
[--C-:B------:R-:W-:Y:S01]  /*ae40*/  HADD2.F32 R68, -RZ, R145.reuse.H0_H0 ;  /* 0x20000091ff447230 */ /* 0x100fe20000004100 */
[----:B------:R-:W-:Y:S01]  /*ae50*/  F2FP.SATFINITE.E4M3.F32.PACK_AB_MERGE_C R65, R77, R74, R64 ;  /* 0x0000004a4d41723e */ /* 0x000fe20004807040 */
[----:B------:R-:W-:Y:S02]  /*ae60*/  HADD2.F32 R62, -RZ, R62.H1_H1 ;  /* 0x3000003eff3e7230 */ /* 0x000fe40000004100 */
[-C--:B------:R-:W-:Y:S01]  /*ae70*/  FMUL.FTZ R69, R66, R147.reuse ;  /* 0x0000009342457220 */ /* 0x080fe20000410000 */
[----:B------:R-:W-:Y:S02]  /*ae80*/  HADD2.F32 R145, -RZ, R145.H1_H1 ;  /* 0x30000091ff917230 */ /* 0x000fe40000004100 */
[-C--:B------:R-:W-:Y:S01]  /*ae90*/  FFMA.FTZ R54, R54, R68.reuse, -R71 ;  /* 0x0000004436367223 */ /* 0x080fe20000010847 */
[----:B------:R-:W-:Y:S01]  /*aea0*/  FFMA.FTZ R70, R67, R68, R70 ;  /* 0x0000004443467223 */ /* 0x000fe20000010046 */
[C---:B------:R-:W-:Y:S01]  /*aeb0*/  FMUL.FTZ R147, R62.reuse, R147 ;  /* 0x000000933e937220 */ /* 0x040fe20000410000 */
[----:B------:R-:W-:Y:S01]  /*aec0*/  F2FP.F16.E4M3.UNPACK_B R68, R53 ;  /* 0x00000035ff44723e */ /* 0x000fe200020006ff */
[-C--:B------:R-:W-:Y:S01]  /*aed0*/  FFMA.FTZ R81, R62, R145.reuse, -R69 ;  /* 0x000000913e517223 */ /* 0x080fe20000010845 */
[----:B------:R-:W-:Y:S01]  /*aee0*/  F2FP.SATFINITE.E4M3.F32.PACK_AB_MERGE_C R62, R73, R78, RZ ;  /* 0x0000004e493e723e */ /* 0x000fe200048070ff */
[----:B------:R-:W-:Y:S01]  /*aef0*/  FFMA.FTZ R147, R66, R145, R147 ;  /* 0x0000009142937223 */ /* 0x000fe20000010093 */
[----:B------:R-:W-:Y:S01]  /*af00*/  F2FP.F16.E4M3.UNPACK_B R73, R52 ;  /* 0x00000034ff49723e */ /* 0x000fe200020006ff */
[----:B------:R-:W-:Y:S01]  /*af10*/  HADD2.F32 R69, -RZ, R68.H0_H0 ;  /* 0x20000044ff457230 */ /* 0x000fe20000004100 */
[----:B------:R-:W-:-:S02]  /*af20*/  F2FP.F16.E4M3.UNPACK_B R67, R60 ;  /* 0x0000003cff43723e */ /* 0x000fc400020006ff */
[----:B------:R-:W-:Y:S01]  /*af30*/  F2FP.SATFINITE.E4M3.F32.PACK_AB_MERGE_C R72, R83, R72, RZ ;  /* 0x000000485348723e */ /* 0x000fe200048070ff */
[----:B------:R-:W-:Y:S01]  /*af40*/  HADD2.F32 R74, -RZ, R73.H0_H0 ;  /* 0x20000049ff4a7230 */ /* 0x000fe20000004100 */
[----:B------:R-:W-:Y:S01]  /*af50*/  F2FP.F16.E4M3.UNPACK_B R71, R50 ;  /* 0x00000032ff47723e */ /* 0x000fe200020006ff */
[----:B------:R-:W-:Y:S01]  /*af60*/  HADD2.F32 R66, -RZ, R67.H0_H0 ;  /* 0x20000043ff427230 */ /* 0x000fe20000004100 */
[----:B------:R-:W-:Y:S01]  /*af70*/  F2FP.SATFINITE.E4M3.F32.PACK_AB_MERGE_C R62, R81, R54, R62 ;  /* 0x00000036513e723e */ /* 0x000fe2000480703e */
[----:B------:R-:W-:Y:S01]  /*af80*/  HADD2.F32 R73, -RZ, R73.H1_H1 ;  /* 0x30000049ff497230 */ /* 0x000fe20000004100 */
[----:B------:R-:W-:Y:S01]  /*af90*/  F2FP.SATFINITE.E4M3.F32.PACK_AB_MERGE_C R64, R146, R75, R76 ;  /* 0x0000004b9240723e */ /* 0x000fe2000480704c */
[----:B------:R-:W-:Y:S01]  /*afa0*/  FMUL.FTZ R75, R69, R74 ;  /* 0x0000004a454b7220 */ /* 0x000fe20000410000 */
[----:B------:R-:W-:Y:S01]  /*afb0*/  F2FP.SATFINITE.E4M3.F32.PACK_AB_MERGE_C R54, R147, R70, R72 ;  /* 0x000000469336723e */ /* 0x000fe20004807048 */
[----:B------:R-:W-:Y:S02]  /*afc0*/  HADD2.F32 R72, -RZ, R71.H0_H0 ;  /* 0x20000047ff487230 */ /* 0x000fe40000004100 */
[----:B------:R-:W-:Y:S01]  /*afd0*/  FMUL.FTZ R74, R66, R74 ;  /* 0x0000004a424a7220 */ /* 0x000fe20000410000 */
[----:B------:R-:W-:Y:S01]  /*afe0*/  HADD2.F32 R70, -RZ, R68.H1_H1 ;  /* 0x30000044ff467230 */ /* 0x000fe20000004100 */
[----:B------:R-:W-:Y:S01]  /*aff0*/  F2FP.F16.E4M3.UNPACK_B R53, R53.H1 ;  /* 0x00000035ff35723e */ /* 0x000fe200030006ff */
[----:B------:R-:W-:-:S02]  /*b000*/  HADD2.F32 R68, -RZ, R67.H1_H1 ;  /* 0x30000043ff447230 */ /* 0x000fc40000004100 */
[----:B------:R-:W-:Y:S01]  /*b010*/  FFMA.FTZ R67, R69, R72, R74 ;  /* 0x0000004845437223 */ /* 0x000fe2000001004a */
[----:B------:R-:W-:Y:S02]  /*b020*/  HADD2.F32 R71, -RZ, R71.H1_H1 ;  /* 0x30000047ff477230 */ /* 0x000fe40000004100 */
[-C--:B------:R-:W-:Y:S01]  /*b030*/  FMUL.FTZ R69, R70, R73.reuse ;  /* 0x0000004946457220 */ /* 0x080fe20000410000 */
[----:B------:R-:W-:Y:S01]  /*b040*/  F2FP.F16.E4M3.UNPACK_B R60, R60.H1 ;  /* 0x0000003cff3c723e */ /* 0x000fe200030006ff */
[----:B------:R-:W-:Y:S01]  /*b050*/  FMUL.FTZ R73, R68, R73 ;  /* 0x0000004944497220 */ /* 0x000fe20000410000 */
[----:B------:R-:W-:Y:S01]  /*b060*/  FFMA.FTZ R66, R66, R72, -R75 ;  /* 0x0000004842427223 */ /* 0x000fe2000001084b */
[----:B------:R-:W-:Y:S01]  /*b070*/  FFMA.FTZ R77, R68, R71, -R69 ;  /* 0x00000047444d7223 */ /* 0x000fe20000010845 */
[----:B------:R-:W-:Y:S01]  /*b080*/  F2FP.F16.E4M3.UNPACK_B R69, R52.H1 ;  /* 0x00000034ff45723e */ /* 0x000fe200030006ff */
[----:B------:R-:W-:Y:S01]  /*b090*/  HADD2.F32 R68, -RZ, R53.H0_H0 ;  /* 0x20000035ff447230 */ /* 0x000fe20000004100 */
[----:B------:R-:W-:Y:S01]  /*b0a0*/  F2FP.F16.E4M3.UNPACK_B R50, R50.H1 ;  /* 0x00000032ff32723e */ /* 0x000fe200030006ff */
[----:B------:R-:W-:-:S02]  /*b0b0*/  HADD2.F32 R52, -RZ, R60.H0_H0 ;  /* 0x2000003cff347230 */ /* 0x000fc40000004100 */
[----:B------:R-:W-:Y:S01]  /*b0c0*/  FFMA.FTZ R76, R70, R71, R73 ;  /* 0x00000047464c7223 */ /* 0x000fe20000010049 */
[----:B------:R-:W-:Y:S02]  /*b0d0*/  HADD2.F32 R53, -RZ, R53.H1_H1 ;  /* 0x30000035ff357230 */ /* 0x000fe40000004100 */
[--C-:B------:R-:W-:Y:S02]  /*b0e0*/  HADD2.F32 R72, -RZ, R69.reuse.H1_H1 ;  /* 0x30000045ff487230 */ /* 0x100fe40000004100 */
[----:B------:R-:W-:Y:S02]  /*b0f0*/  HADD2.F32 R60, -RZ, R60.H1_H1 ;  /* 0x3000003cff3c7230 */ /* 0x000fe40000004100 */
[----:B------:R-:W-:Y:S02]  /*b100*/  HADD2.F32 R71, -RZ, R69.H0_H0 ;  /* 0x20000045ff477230 */ /* 0x000fe40000004100 */
[----:B------:R-:W-:Y:S01]  /*b110*/  FMUL.FTZ R75, R53, R72 ;  /* 0x00000048354b7220 */ /* 0x000fe20000410000 */
[----:B------:R-:W-:-:S02]  /*b120*/  HADD2.F32 R70, -RZ, R50.H1_H1 ;  /* 0x30000032ff467230 */ /* 0x000fc40000004100 */
[----:B------:R-:W-:Y:S01]  /*b130*/  FMUL.FTZ R72, R60, R72 ;  /* 0x000000483c487220 */ /* 0x000fe20000410000 */
[----:B------:R-:W-:Y:S02]  /*b140*/  HADD2.F32 R69, -RZ, R50.H0_H0 ;  /* 0x20000032ff457230 */ /* 0x000fe40000004100 */
[-C--:B------:R-:W-:Y:S01]  /*b150*/  FMUL.FTZ R73, R68, R71.reuse ;  /* 0x0000004744497220 */ /* 0x080fe20000410000 */
[----:B------:R-:W-:Y:S01]  /*b160*/  FMUL.FTZ R71, R52, R71 ;  /* 0x0000004734477220 */ /* 0x000fe20000410000 */
[-C--:B------:R-:W-:Y:S01]  /*b170*/  FFMA.FTZ R81, R60, R70.reuse, -R75 ;  /* 0x000000463c517223 */ /* 0x080fe2000001084b */
[----:B------:R-:W-:Y:S01]  /*b180*/  FFMA.FTZ R80, R53, R70, R72 ;  /* 0x0000004635507223 */ /* 0x000fe20000010048 */
[----:B------:R-:W-:Y:S01]  /*b190*/  F2FP.F16.E4M3.UNPACK_B R60, R55 ;  /* 0x00000037ff3c723e */ /* 0x000fe200020006ff */
[----:B------:R-:W-:Y:S01]  /*b1a0*/  FFMA.FTZ R78, R52, R69, -R73 ;  /* 0x00000045344e7223 */ /* 0x000fe20000010849 */
[----:B------:R-:W-:Y:S01]  /*b1b0*/  F2FP.F16.E4M3.UNPACK_B R72, R49 ;  /* 0x00000031ff48723e */ /* 0x000fe200020006ff */
[----:B------:R-:W-:Y:S01]  /*b1c0*/  FFMA.FTZ R79, R68, R69, R71 ;  /* 0x00000045444f7223 */ /* 0x000fe20000010047 */
[----:B------:R-:W-:Y:S01]  /*b1d0*/  F2FP.F16.E4M3.UNPACK_B R73, R49.H1 ;  /* 0x00000031ff49723e */ /* 0x000fe200030006ff */
[----:B------:R-:W-:Y:S01]  /*b1e0*/  HADD2.F32 R68, -RZ, R60.H0_H0 ;  /* 0x2000003cff447230 */ /* 0x000fe20000004100 */
[----:B------:R-:W-:Y:S01]  /*b1f0*/  F2FP.F16.E4M3.UNPACK_B R50, R51 ;  /* 0x00000033ff32723e */ /* 0x000fe200020006ff */
[----:B------:R-:W-:Y:S01]  /*b200*/  HADD2.F32 R75, -RZ, R72.H0_H0 ;  /* 0x20000048ff4b7230 */ /* 0x000fe20000004100 */
[----:B------:R-:W-:Y:S01]  /*b210*/  F2FP.F16.E4M3.UNPACK_B R55, R55.H1 ;  /* 0x00000037ff37723e */ /* 0x000fe200030006ff */
[----:B------:R-:W-:Y:S01]  /*b220*/  HADD2.F32 R74, -RZ, R73.H0_H0 ;  /* 0x20000049ff4a7230 */ /* 0x000fe20000004100 */
[-C--:B------:R-:W-:Y:S01]  /*b230*/  F2FP.F16.E4M3.UNPACK_B R49, R48.reuse ;  /* 0x00000030ff31723e */ /* 0x080fe200020006ff */
[----:B------:R-:W-:Y:S01]  /*b240*/  HADD2.F32 R52, -RZ, R50.H0_H0 ;  /* 0x20000032ff347230 */ /* 0x000fe20000004100 */
[----:B------:R-:W-:Y:S01]  /*b250*/  F2FP.F16.E4M3.UNPACK_B R51, R51.H1 ;  /* 0x00000033ff33723e */ /* 0x000fe200030006ff */
[----:B------:R-:W-:Y:S01]  /*b260*/  FMUL.FTZ R83, R68, R75 ;  /* 0x0000004b44537220 */ /* 0x000fe20000410000 */
[----:B------:R-:W-:Y:S01]  /*b270*/  F2FP.F16.E4M3.UNPACK_B R69, R48.H1 ;  /* 0x00000030ff45723e */ /* 0x000fe200030006ff */
[----:B------:R-:W-:-:S02]  /*b280*/  HADD2.F32 R48, -RZ, R55.H0_H0 ;  /* 0x20000037ff307230 */ /* 0x000fc40000004100 */
[----:B------:R-:W-:Y:S01]  /*b290*/  FMUL.FTZ R75, R52, R75 ;  /* 0x0000004b344b7220 */ /* 0x000fe20000410000 */
[----:B------:R-:W-:Y:S01]  /*b2a0*/  HADD2.F32 R71, -RZ, R49.H0_H0 ;  /* 0x20000031ff477230 */ /* 0x000fe20000004100 */
[----:B------:R-:W-:Y:S01]  /*b2b0*/  F2FP.SATFINITE.E4M3.F32.PACK_AB_MERGE_C R78, R81, R78, RZ ;  /* 0x0000004e514e723e */ /* 0x000fe200048070ff */
[----:B------:R-:W-:Y:S02]  /*b2c0*/  HADD2.F32 R53, -RZ, R51.H0_H0 ;  /* 0x20000033ff357230 */ /* 0x000fe40000004100 */
[-C--:B------:R-:W-:Y:S01]  /*b2d0*/  FMUL.FTZ R82, R48, R74.reuse ;  /* 0x0000004a30527220 */ /* 0x080fe20000410000 */
[----:B------:R-:W-:Y:S02]  /*b2e0*/  HADD2.F32 R70, -RZ, R69.H0_H0 ;  /* 0x20000045ff467230 */ /* 0x000fe40000004100 */
[----:B------:R-:W-:Y:S01]  /*b2f0*/  FFMA.FTZ R83, R52, R71, -R83 ;  /* 0x0000004734537223 */ /* 0x000fe20000010853 */
[----:B------:R-:W-:Y:S02]  /*b300*/  HADD2.F32 R55, -RZ, R55.H1_H1 ;  /* 0x30000037ff377230 */ /* 0x000fe40000004100 */
[----:B------:R-:W-:Y:S01]  /*b310*/  FMUL.FTZ R85, R53, R74 ;  /* 0x0000004a35557220 */ /* 0x000fe20000410000 */
[----:B------:R-:W-:-:S02]  /*b320*/  HADD2.F32 R52, -RZ, R73.H1_H1 ;  /* 0x30000049ff347230 */ /* 0x000fc40000004100 */
[-C--:B------:R-:W-:Y:S01]  /*b330*/  FFMA.FTZ R82, R53, R70.reuse, -R82 ;  /* 0x0000004635527223 */ /* 0x080fe20000010852 */
[----:B------:R-:W-:Y:S02]  /*b340*/  HADD2.F32 R51, -RZ, R51.H1_H1 ;  /* 0x30000033ff337230 */ /* 0x000fe40000004100 */
        /* <DEDUP_REMOVED lines=22> */
[----:B------:R-:W-:Y:S01]  /*b4b0*/  F2FP.SATFINITE.E4M3.F32.PACK_AB_MERGE_C R55, R60, R75, R52 ;  /* 0x0000004b3c37723e */ /* 0x000fe20004807034 */
[----:B------:R-:W-:Y:S01]  /*b4c0*/  IMAD.MOV.U32 R52, RZ, RZ, R64 ;  /* 0x000000ffff347224 */ /* 0x000fe200078e0040 */
[----:B------:R-:W-:-:S07]  /*b4d0*/  F2FP.SATFINITE.E4M3.F32.PACK_AB_MERGE_C R53, R76, R67, R79 ;  /* 0x000000434c35723e */ /* 0x000fce000480704f */
.L_x_404:
[----:B------:R-:W-:Y:S05]  /*b4e0*/  BSYNC B1 ;  /* 0x0000000000017941 */ /* 0x000fea0003800000 */
.L_x_403:
[----:B-1----:R1:W-:Y:S01]  /*b4f0*/  STG.E.128 desc[UR60][R58.64], R48 ;  /* 0x000000303a007986 */ /* 0x0023e2000c101d3c */
[----:B------:R-:W-:-:S13]  /*b500*/  ISETP.GE.AND P2, PT, R63, R148, PT ;  /* 0x000000943f00720c */ /* 0x000fda0003f46270 */
[----:B------:R-:W-:Y:S05]  /*b510*/  @P2 BRA `(.L_x_381) ;  /* 0x0000000400c82947 */ /* 0x000fea0003800000 */
[--C-:B-1----:R-:W-:Y:S02]  /*b520*/  SHF.R.S32.HI R48, RZ, 0x1f, R63.reuse ;  /* 0x0000001fff307819 */ /* 0x102fe4000001143f */
[----:B------:R-:W-:-:S04]  /*b530*/  IADD3 R63, P2, P3, R44, R126, R63 ;  /* 0x0000007e2c3f7210 */ /* 0x000fc80007b5e03f */
[----:B------:R-:W-:Y:S02]  /*b540*/  IADD3.X R48, R40, R61, R48, P2, P3 ;  /* 0x0000003d28307210 */ /* 0x000fe400017e6430 */
[----:B------:R-:W-:-:S05]  /*b550*/  IADD3 R56, P2, R63, R56, RZ ;  /* 0x000000383f387210 */ /* 0x000fca0007f5e0ff */
[----:B------:R-:W-:-:S05]  /*b560*/  IMAD.X R57, R48, 0x1, R57, P2 ;  /* 0x0000000130397824 */ /* 0x000fca00010e0639 */
[----:B--2---:R1:W-:Y:S01]  /*b570*/  STG.E.128 desc[UR60][R56.64], R52 ;  /* 0x0000003438007986 */ /* 0x0043e2000c101d3c */
[----:B------:R-:W-:Y:S05]  /*b580*/  BRA `(.L_x_381) ;  /* 0x0000000400ac7947 */ /* 0x000fea0003800000 */
.L_x_344:
[----:B------:R-:W-:-:S13]  /*b590*/  ISETP.NE.AND P5, PT, R232, 0x3, PT ;  /* 0x00000003e800780c */ /* 0x000fda0003fa5270 */
[----:B------:R-:W-:Y:S05]  /*b5a0*/  @!P5 BRA `(.L_x_405) ;  /* 0x000000000004d947 */ /* 0x000fea0003800000 */
[----:B------:R-:W-:Y:S01]  /*b5b0*/  BPT.TRAP 0x1 ;  /* 0x000000040000795c */ /* 0x000fe20000300000 */
.L_x_405:
[----:B------:R-:W-:Y:S01]  /*b5c0*/  LEA R110, R17, R16, 0x3 ;  /* 0x00000010116e7211 */ /* 0x000fe200078e18ff */
[-C--:B------:R-:W-:Y:S01]  /*b5d0*/  IMAD R48, R13, R25.reuse, RZ ;  /* 0x000000190d307224 */ /* 0x080fe200078e02ff */
[----:B------:R-:W-:Y:S01]  /*b5e0*/  SHF.L.U32 R130, R231, 0x1f, RZ ;  /* 0x0000001fe7827819 */ /* 0x000fe200000006ff */
[----:B------:R-:W-:Y:S01]  /*b5f0*/  IMAD R119, R25, -0xe0, R2 ;  /* 0xffffff2019777824 */ /* 0x000fe200078e0202 */
[----:B------:R-:W-:Y:S01]  /*b600*/  SHF.R.S32.HI R49, RZ, 0x1f, R25 ;  /* 0x0000001fff317819 */ /* 0x000fe20000011419 */
[----:B------:R-:W-:Y:S01]  /*b610*/  IMAD.WIDE.U32 R52, R132, R25, RZ ;  /* 0x0000001984347225 */ /* 0x000fe200078e00ff */
[----:B------:R-:W0:Y:S01]  /*b620*/  SYNCS.PHASECHK.TRANS64.TRYWAIT P2, [R110+URZ+0x2e890], R130 ;  /* 0x02e890826e0075a7 */ /* 0x000e22000804017f */
[----:B------:R-:W-:Y:S01]  /*b630*/  BSSY B1, `(.L_x_406) ;  /* 0x0000005000017945 */ /* 0x000fe20003800000 */
[----:B------:R-:W-:Y:S01]  /*b640*/  VIMNMX R119, R119, 0xe0, PT ;  /* 0x000000e077777848 */ /* 0x000fe20003fe0100 */
[----:B------:R-:W-:-:S04]  /*b650*/  IMAD R49, R49, R132, R48 ;  /* 0x0000008431317224 */ /* 0x000fc800078e0230 */
[----:B------:R-:W-:Y:S01]  /*b660*/  IMAD.IADD R57, R49, 0x1, R53 ;  /* 0x0000000131397824 */ /* 0x000fe200078e0235 */
[----:B0-----:R-:W-:Y:S06]  /*b670*/  @!P2 BRA `(.L_x_407) ;  /* 0x000001b80048a947 */ /* 0x001fec0003800000 */
.L_x_645:
[----:B------:R-:W-:Y:S05]  /*b680*/  BSYNC B1 ;  /* 0x0000000000017941 */ /* 0x000fea0003800000 */
.L_x_406:
[----:B------:R-:W-:Y:S01]  /*b690*/  ISETP.GE.AND P2, PT, R228, R119, PT ;  /* 0x00000077e400720c */ /* 0x000fe20003f46270 */
[----:B------:R-:W-:-:S12]  /*b6a0*/  BSSY B1, `(.L_x_408) ;  /* 0x0000012000017945 */ /* 0x000fd80003800000 */
[----:B------:R-:W-:Y:S05]  /*b6b0*/  @P2 BRA `(.L_x_409) ;  /* 0x0000000000402947 */ /* 0x000fea0003800000 */
[----:B------:R-:W1:Y:S01]  /*b6c0*/  @!P0 LDS.128 R48, [R118+0x20400] ;  /* 0x0204000076308984 */ /* 0x000e620000000c00 */
[----:B------:R-:W2:Y:S02]  /*b6d0*/  @!P0 LDC.64 R54, c[0x0][0x2e8] ;  /* 0x0000ba00ff368b82 */ /* 0x000ea40000000a00 */
[----:B--2---:R-:W-:-:S04]  /*b6e0*/  @!P0 IADD3 R54, P2, P3, R52, R54, R38 ;  /* 0x0000003634368210 */ /* 0x004fc80007b5e026 */
[----:B------:R-:W-:-:S05]  /*b6f0*/  @!P0 IADD3.X R55, R57, R55, R106, P2, P3 ;  /* 0x0000003739378210 */ /* 0x000fca00017e646a */
[----:B-1----:R1:W-:Y:S01]  /*b700*/  @!P0 STG.E.128 desc[UR60][R54.64], R48 ;  /* 0x0000003036008986 */ /* 0x0023e2000c101d3c */
[----:B------:R-:W-:Y:S05]  /*b710*/  @P1 BRA `(.L_x_409) ;  /* 0x0000000000281947 */ /* 0x000fea0003800000 */
[----:B------:R-:W-:Y:S01]  /*b720*/  ULDC.64 UR4, c[0x0][0x2e8] ;  /* 0x0000ba0000047ab9 */ /* 0x000fe20000000a00 */
[----:B-1----:R-:W-:Y:S01]  /*b730*/  VIADD R48, R30, 0x40 ;  /* 0x000000401e307836 */ /* 0x002fe20000000000 */
[----:B------:R-:W-:-:S04]  /*b740*/  IADD3 R54, P2, P3, R43, UR4, R52 ;  /* 0x000000042b367c10 */ /* 0x000fc8000fb5e034 */
[----:B------:R-:W-:Y:S02]  /*b750*/  IADD3.X R55, R108, UR5, R57, P2, P3 ;  /* 0x000000056c377c10 */ /* 0x000fe400097e6439 */
[----:B------:R-:W-:-:S13]  /*b760*/  LOP3.LUT P2, RZ, R229, 0x4, RZ, 0xc0, !PT ;  /* 0x00000004e5ff7812 */ /* 0x000fda000784c0ff */
[----:B------:R-:W-:-:S04]  /*b770*/  @P2 VIADD R48, R30, 0xffffffc0 ;  /* 0xffffffc01e302836 */ /* 0x000fc80000000000 */
[----:B------:R-:W-:-:S04]  /*b780*/  IMAD R49, R17, 0x7000, R48 ;  /* 0x0000700011317824 */ /* 0x000fc800078e0230 */
[----:B------:R-:W-:-:S06]  /*b790*/  IMAD.IADD R49, R16, 0x1, R49 ;  /* 0x0000000110317824 */ /* 0x000fcc00078e0231 */
[----:B------:R-:W1:Y:S04]  /*b7a0*/  LDS.128 R48, [R49+0x20400] ;  /* 0x0204000031307984 */ /* 0x000e680000000c00 */
[----:B-1----:R2:W-:Y:S02]  /*b7b0*/  STG.E.128 desc[UR60][R54.64], R48 ;  /* 0x0000003036007986 */ /* 0x0025e4000c101d3c */
.L_x_409:
[----:B------:R-:W-:Y:S05]  /*b7c0*/  BSYNC B1 ;  /* 0x0000000000017941 */ /* 0x000fea0003800000 */
.L_x_408:
[----:B-12---:R-:W-:Y:S01]  /*b7d0*/  IADD3 R48, R228, 0x40, RZ ;  /* 0x00000040e4307810 */ /* 0x006fe20007ffe0ff */
[----:B------:R-:W-:Y:S03]  /*b7e0*/  BSSY B1, `(.L_x_410) ;  /* 0x0000015000017945 */ /* 0x000fe60003800000 */
[----:B------:R-:W-:-:S13]  /*b7f0*/  ISETP.GE.AND P2, PT, R48, R119, PT ;  /* 0x000000773000720c */ /* 0x000fda0003f46270 */
[----:B------:R-:W-:Y:S05]  /*b800*/  @P2 BRA `(.L_x_411) ;  /* 0x0000000000482947 */ /* 0x000fea0003800000 */
[----:B------:R-:W1:Y:S01]  /*b810*/  @!P0 LDS.128 R48, [R118+0x22400] ;  /* 0x0224000076308984 */ /* 0x000e620000000c00 */
[----:B------:R-:W2:Y:S01]  /*b820*/  @!P0 LDC.64 R54, c[0x0][0x2e8] ;  /* 0x0000ba00ff368b82 */ /* 0x000ea20000000a00 */
[----:B------:R-:W-:-:S05]  /*b830*/  IADD3 R59, P2, R104, R52, RZ ;  /* 0x00000034683b7210 */ /* 0x000fca0007f5e0ff */
[----:B------:R-:W-:Y:S01]  /*b840*/  IMAD.X R61, R57, 0x1, R105, P2 ;  /* 0x00000001393d7824 */ /* 0x000fe200010e0669 */
        /* <DEDUP_REMOVED lines=14> */
.L_x_411:
[----:B------:R-:W-:Y:S05]  /*b930*/  BSYNC B1 ;  /* 0x0000000000017941 */ /* 0x000fea0003800000 */
.L_x_410:
[----:B-12---:R-:W-:Y:S01]  /*b940*/  IADD3 R48, R228, 0x80, RZ ;  /* 0x00000080e4307810 */ /* 0x006fe20007ffe0ff */
[----:B------:R-:W-:Y:S03]  /*b950*/  BSSY B1, `(.L_x_412) ;  /* 0x0000015000017945 */ /* 0x000fe60003800000 */
[----:B------:R-:W-:-:S13]  /*b960*/  ISETP.GE.AND P2, PT, R48, R119, PT ;  /* 0x000000773000720c */ /* 0x000fda0003f46270 */
[----:B------:R-:W-:Y:S05]  /*b970*/  @P2 BRA `(.L_x_413) ;  /* 0x0000000000482947 */ /* 0x000fea0003800000 */
[----:B------:R-:W1:Y:S01]  /*b980*/  @!P0 LDS.128 R48, [R118+0x24400] ;  /* 0x0244000076308984 */ /* 0x000e620000000c00 */
[----:B------:R-:W2:Y:S01]  /*b990*/  @!P0 LDC.64 R54, c[0x0][0x2e8] ;  /* 0x0000ba00ff368b82 */ /* 0x000ea20000000a00 */
[----:B------:R-:W-:-:S05]  /*b9a0*/  LEA R59, P2, R42, R52, 0x7 ;  /* 0x000000342a3b7211 */ /* 0x000fca00078438ff */
        /* <DEDUP_REMOVED lines=15> */
.L_x_413:
[----:B------:R-:W-:Y:S05]  /*baa0*/  BSYNC B1 ;  /* 0x0000000000017941 */ /* 0x000fea0003800000 */
.L_x_412:
[----:B-12---:R-:W-:-:S04]  /*bab0*/  IADD3 R48, R228, 0xc0, RZ ;  /* 0x000000c0e4307810 */ /* 0x006fc80007ffe0ff */
[----:B------:R-:W-:-:S13]  /*bac0*/  ISETP.GE.AND P2, PT, R48, R119, PT ;  /* 0x000000773000720c */ /* 0x000fda0003f46270 */
[----:B------:R-:W-:Y:S05]  /*bad0*/  @P2 BRA `(.L_x_381) ;  /* 0x0000000000582947 */ /* 0x000fea0003800000 */
[----:B------:R-:W1:Y:S01]  /*bae0*/  LDC.64 R50, c[0x0][0x300] ;  /* 0x0000c000ff327b82 */ /* 0x000e620000000a00 */
[----:B------:R-:W-:Y:S02]  /*baf0*/  IMAD.MOV.U32 R54, RZ, RZ, R52 ;  /* 0x000000ffff367224 */ /* 0x000fe400078e0034 */
[----:B------:R-:W-:-:S05]  /*bb00*/  IMAD.MOV.U32 R55, RZ, RZ, R57 ;  /* 0x000000ffff377224 */ /* 0x000fca00078e0039 */
[----:B------:R-:W2:Y:S01]  /*bb10*/  @!P0 LDC.64 R48, c[0x0][0x2e8] ;  /* 0x0000ba00ff308b82 */ /* 0x000ea20000000a00 */
[----:B-1----:R-:W-:-:S04]  /*bb20*/  IMAD.WIDE.U32 R54, R50, 0xc0, R54 ;  /* 0x000000c032367825 */ /* 0x002fc800078e0036 */
[----:B------:R-:W-:-:S04]  /*bb30*/  IMAD R51, R51, 0xc0, RZ ;  /* 0x000000c033337824 */ /* 0x000fc800078e02ff */
[----:B------:R-:W-:Y:S01]  /*bb40*/  IMAD.IADD R57, R55, 0x1, R51 ;  /* 0x0000000137397824 */ /* 0x000fe200078e0233 */
[----:B--2---:R-:W-:-:S04]  /*bb50*/  @!P0 IADD3 R52, P2, P3, R54, R48, R38 ;  /* 0x0000003036348210 */ /* 0x004fc80007b5e026 */
[----:B------:R-:W-:Y:S02]  /*bb60*/  @!P0 IADD3.X R53, R57, R49, R106, P2, P3 ;  /* 0x0000003139358210 */ /* 0x000fe400017e646a */
[----:B------:R-:W1:Y:S04]  /*bb70*/  @!P0 LDS.128 R48, [R118+0x26400] ;  /* 0x0264000076308984 */ /* 0x000e680000000c00 */
[----:B-1----:R1:W-:Y:S01]  /*bb80*/  @!P0 STG.E.128 desc[UR60][R52.64], R48 ;  /* 0x0000003034008986 */ /* 0x0023e2000c101d3c */
[----:B------:R-:W-:Y:S05]  /*bb90*/  @P1 BRA `(.L_x_381) ;  /* 0x0000000000281947 */ /* 0x000fea0003800000 */
[----:B------:R-:W-:Y:S01]  /*bba0*/  ULDC.64 UR4, c[0x0][0x2e8] ;  /* 0x0000ba0000047ab9 */ /* 0x000fe20000000a00 */
[----:B-1----:R-:W-:Y:S01]  /*bbb0*/  VIADD R48, R30, 0x40 ;  /* 0x000000401e307836 */ /* 0x002fe20000000000 */
[----:B------:R-:W-:-:S04]  /*bbc0*/  IADD3 R54, P2, P3, R43, UR4, R54 ;  /* 0x000000042b367c10 */ /* 0x000fc8000fb5e036 */
[----:B------:R-:W-:Y:S02]  /*bbd0*/  IADD3.X R55, R108, UR5, R57, P2, P3 ;  /* 0x000000056c377c10 */ /* 0x000fe400097e6439 */
[----:B------:R-:W-:-:S13]  /*bbe0*/  LOP3.LUT P2, RZ, R229, 0x4, RZ, 0xc0, !PT ;  /* 0x00000004e5ff7812 */ /* 0x000fda000784c0ff */
[----:B------:R-:W-:-:S05]  /*bbf0*/  @P2 IADD3 R48, R30, -0x40, RZ ;  /* 0xffffffc01e302810 */ /* 0x000fca0007ffe0ff */
[----:B------:R-:W-:-:S04]  /*bc00*/  IMAD R49, R17, 0x7000, R48 ;  /* 0x0000700011317824 */ /* 0x000fc800078e0230 */
[----:B------:R-:W-:-:S06]  /*bc10*/  IMAD.IADD R49, R16, 0x1, R49 ;  /* 0x0000000110317824 */ /* 0x000fcc00078e0231 */
[----:B------:R-:W1:Y:S04]  /*bc20*/  LDS.128 R48, [R49+0x26400] ;  /* 0x0264000031307984 */ /* 0x000e680000000c00 */
[----:B-1----:R2:W-:Y:S02]  /*bc30*/  STG.E.128 desc[UR60][R54.64], R48 ;  /* 0x0000003036007986 */ /* 0x0025e4000c101d3c */
.L_x_381:
[----:B------:R-:W-:Y:S05]  /*bc40*/  BSYNC B0 ;  /* 0x0000000000007941 */ /* 0x000fea0003800000 */
.L_x_343:
[----:B01234-:R-:W0:Y:S01]  /*bc50*/  S2R R48, SR_TID.X ;  /* 0x0000000000307919 */ /* 0x01fe220000002100 */
[----:B------:R-:W-:Y:S01]  /*bc60*/  @!PT LDS RZ, [RZ] ;  /* 0x00000000fffff984 */ /* 0x000fe20000000800 */
[----:B------:R-:W-:Y:S01]  /*bc70*/  @!PT LDS RZ, [RZ] ;  /* 0x00000000fffff984 */ /* 0x000fe20000000800 */
[----:B------:R-:W-:Y:S01]  /*bc80*/  @!PT LDS RZ, [RZ] ;  /* 0x00000000fffff984 */ /* 0x000fe20000000800 */
[----:B------:R-:W-:Y:S01]  /*bc90*/  @!PT LDS RZ, [RZ] ;  /* 0x00000000fffff984 */ /* 0x000fe20000000800 */
[----:B------:R1:W-:Y:S06]  /*bca0*/  MEMBAR.ALL.CTA ;  /* 0x0000000000007992 */ /* 0x0003ec0000008000 */
[----:B-1----:R-:W1:Y:S01]  /*bcb0*/  FENCE.VIEW.ASYNC.S ;  /* 0x00000000000073c6 */ /* 0x002e620000000000 */
[----:B------:R-:W-:Y:S05]  /*bcc0*/  WARPSYNC.ALL ;  /* 0x0000000000007948 */ /* 0x000fea0003800000 */
[----:B------:R-:W-:Y:S01]  /*bcd0*/  BSSY B0, `(.L_x_414) ;  /* 0x0000009000007945 */ /* 0x000fe20003800000 */
[----:B0-----:R-:W-:Y:S01]  /*bce0*/  LOP3.LUT R48, R48, 0x7f, RZ, 0xc0, !PT ;  /* 0x0000007f30307812 */ /* 0x001fe200078ec0ff */
[----:B-1----:R0:W-:Y:S03]  /*bcf0*/  BAR.SYNC.DEFER_BLOCKING R137, 0x80 ;  /* 0x000200890000751d */ /* 0x0021e60000010000 */
[----:B------:R-:W-:-:S13]  /*bd00*/  ISETP.NE.AND P2, PT, R48, RZ, PT ;  /* 0x000000ff3000720c */ /* 0x000fda0003f45270 */
[----:B------:R-:W-:-:S05]  /*bd10*/  @!P2 VIADD R48, R110, 0x2e8a0 ;  /* 0x0002e8a06e30a836 */ /* 0x000fca0000000000 */
[----:B------:R-:W-:-:S04]  /*bd20*/  @!P2 PRMT R48, RZ, 0x654, R48 ;  /* 0x00000654ff30a816 */ /* 0x000fc80000000030 */
[----:B------:R0:W-:Y:S01]  /*bd30*/  @!P2 SYNCS.ARRIVE.TRANS64.RED.A1T0 RZ, [R48+URZ], RZ ;  /* 0x000000ff30ffa9a7 */ /* 0x0001e2000810043f */
[----:B------:R-:W-:Y:S05]  /*bd40*/  @!P5 BRA `(.L_x_415) ;  /* 0x000000000004d947 */ /* 0x000fea0003800000 */
[----:B------:R-:W-:Y:S01]  /*bd50*/  BPT.TRAP 0x1 ;  /* 0x000000040000795c */ /* 0x000fe20000300000 */
.L_x_415:
[----:B------:R-:W-:Y:S05]  /*bd60*/  BSYNC B0 ;  /* 0x0000000000007941 */ /* 0x000fea0003800000 */
.L_x_414:
[----:B------:R-:W1:Y:S01]  /*bd70*/  SYNCS.PHASECHK.TRANS64.TRYWAIT P3, [R110+URZ+0x2e8b0], R130 ;  /* 0x02e8b0826e0075a7 */ /* 0x000e62000806017f */
[----:B------:R-:W-:Y:S01]  /*bd80*/  ULDC.64 UR38, c[0x0][0x328] ;  /* 0x0000ca0000267ab9 */ /* 0x000fe20000000a00 */
[----:B------:R-:W-:Y:S01]  /*bd90*/  ULDC.64 UR36, c[0x0][0x318] ;  /* 0x0000c60000247ab9 */ /* 0x000fe20000000a00 */
[----:B------:R-:W-:Y:S01]  /*bda0*/  BSSY B0, `(.L_x_416) ;  /* 0x0000003000007945 */ /* 0x000fe20003800000 */
[----:B------:R-:W-:-:S03]  /*bdb0*/  IMAD.WIDE R52, R25, 0xe0, R100 ;  /* 0x000000e019347825 */ /* 0x000fc600078e0264 */
[----:B-1----:R-:W-:Y:S05]  /*bdc0*/  @!P3 BRA `(.L_x_417) ;  /* 0x000001b00088b947 */ /* 0x002fea0003800000 */
.L_x_646:
[----:B------:R-:W-:Y:S05]  /*bdd0*/  BSYNC B0 ;  /* 0x0000000000007941 */ /* 0x000fea0003800000 */
.L_x_416:
[----:B------:R-:W-:Y:S01]  /*bde0*/  ISETP.GE.AND P3, PT, R228, R119, PT ;  /* 0x00000077e400720c */ /* 0x000fe20003f66270 */
[----:B------:R-:W-:-:S12]  /*bdf0*/  BSSY B0, `(.L_x_418) ;  /* 0x0000016000007945 */ /* 0x000fd80003800000 */
[----:B------:R-:W-:Y:S05]  /*be00*/  @P3 BRA `(.L_x_419) ;  /* 0x0000000000503947 */ /* 0x000fea0003800000 */
[----:B------:R-:W-:Y:S01]  /*be10*/  ULDC UR4, c[0x0][0x2f4] ;  /* 0x0000bd0000047ab9 */ /* 0x000fe20000000800 */
[----:B------:R-:W-:Y:S01]  /*be20*/  PLOP3.LUT P4, PT, PT, PT, PT, 0x8, 0x0 ;  /* 0x000000000000781c */ /* 0x000fe20003f8e170 */
[----:B0-----:R-:W-:Y:S01]  /*be30*/  IMAD.MOV.U32 R48, RZ, RZ, R46 ;  /* 0x000000ffff307224 */ /* 0x001fe200078e002e */
[----:B------:R-:W-:Y:S01]  /*be40*/  ISETP.GE.AND P3, PT, R4, UR4, PT ;  /* 0x0000000404007c0c */ /* 0x000fe2000bf66270 */
[----:B------:R-:W-:Y:S02]  /*be50*/  IMAD.MOV.U32 R49, RZ, RZ, R109 ;  /* 0x000000ffff317224 */ /* 0x000fe400078e006d */
[----:B------:R-:W-:Y:S02]  /*be60*/  IMAD R51, R53, UR38, RZ ;  /* 0x0000002635337c24 */ /* 0x000fe4000f8e02ff */
[----:B------:R-:W-:-:S04]  /*be70*/  IMAD.WIDE.U32 R48, R52, UR38, R48 ;  /* 0x0000002634307c25 */ /* 0x000fc8000f8e0030 */
[----:B------:R-:W-:-:S04]  /*be80*/  IMAD R51, R52, UR39, R51 ;  /* 0x0000002734337c24 */ /* 0x000fc8000f8e0233 */
[----:B------:R-:W-:Y:S02]  /*be90*/  @!P3 LOP3.LUT P5, RZ, R229, 0x4, RZ, 0xc0, !PT ;  /* 0x00000004e5ffb812 */ /* 0x000fe400078ac0ff */
[----:B------:R-:W-:Y:S02]  /*bea0*/  @!P3 IADD3 R56, R117, 0x40, RZ ;  /* 0x000000407538b810 */ /* 0x000fe40007ffe0ff */
[----:B------:R-:W-:Y:S02]  /*beb0*/  @!P3 PLOP3.LUT P4, PT, P5, PT, PT, 0x80, 0x0 ;  /* 0x000000000000b81c */ /* 0x000fe40002f8f070 */
[----:B------:R-:W-:-:S04]  /*bec0*/  IADD3 R54, P5, R48, UR36, RZ ;  /* 0x0000002430367c10 */ /* 0x000fc8000ffbe0ff */
[----:B------:R-:W-:-:S07]  /*bed0*/  IADD3.X R55, R49, UR37, R51, P5, !PT ;  /* 0x0000002531377c10 */ /* 0x000fce000affe433 */
[----:B------:R-:W-:Y:S01]  /*bee0*/  @P4 VIADD R56, R117, 0xffffffc0 ;  /* 0xffffffc075384836 */ /* 0x000fe20000000000 */
[----:B------:R-:W-:-:S03]  /*bef0*/  ISETP.GE.AND P4, PT, R18, UR4, PT ;  /* 0x0000000412007c0c */ /* 0x000fc6000bf86270 */
[----:B------:R-:W-:-:S10]  /*bf00*/  @!P3 IMAD.IADD R56, R16, 0x1, R56 ;  /* 0x000000011038b824 */ /* 0x000fd400078e0238 */
[----:B------:R-:W0:Y:S04]  /*bf10*/  @!P4 LDS.128 R48, [R118+0xe400] ;  /* 0x00e400007630c984 */ /* 0x000e280000000c00 */
[----:B0-----:R-:W-:Y:S04]  /*bf20*/  @!P4 STG.E.128 desc[UR60][R54.64], R48 ;  /* 0x000000303600c986 */ /* 0x001fe8000c101d3c */
[----:B------:R-:W0:Y:S04]  /*bf30*/  @!P3 LDS.128 R48, [R56+0xe400] ;  /* 0x00e400003830b984 */ /* 0x000e280000000c00 */
[----:B0-----:R2:W-:Y:S02]  /*bf40*/  @!P3 STG.E.128 desc[UR60][R54.64+0x40], R48 ;  /* 0x000040303600b986 */ /* 0x0015e4000c101d3c */
.L_x_419:
[----:B------:R-:W-:Y:S05]  /*bf50*/  BSYNC B0 ;  /* 0x0000000000007941 */ /* 0x000fea0003800000 */
.L_x_418:
[----:B0-2---:R-:W-:Y:S01]  /*bf60*/  VIADD R48, R228, 0x40 ;  /* 0x00000040e4307836 */ /* 0x005fe20000000000 */
[----:B------:R-:W-:Y:S04]  /*bf70*/  BSSY B0, `(.L_x_420) ;  /* 0x0000019000007945 */ /* 0x000fe80003800000 */
[----:B------:R-:W-:-:S13]  /*bf80*/  ISETP.GE.AND P3, PT, R48, R119, PT ;  /* 0x000000773000720c */ /* 0x000fda0003f66270 */
[----:B------:R-:W-:Y:S05]  /*bf90*/  @P3 BRA `(.L_x_421) ;  /* 0x0000000000583947 */ /* 0x000fea0003800000 */
[----:B------:R-:W-:Y:S01]  /*bfa0*/  ULDC UR4, c[0x0][0x2f4] ;  /* 0x0000bd0000047ab9 */ /* 0x000fe20000000800 */
[----:B------:R-:W-:Y:S01]  /*bfb0*/  PLOP3.LUT P4, PT, PT, PT, PT, 0x8, 0x0 ;  /* 0x000000000000781c */ /* 0x000fe20003f8e170 */
[----:B------:R-:W-:Y:S01]  /*bfc0*/  IMAD.MOV.U32 R48, RZ, RZ, R46 ;  /* 0x000000ffff307224 */ /* 0x000fe200078e002e */
[----:B------:R-:W-:Y:S01]  /*bfd0*/  ISETP.GE.AND P3, PT, R4, UR4, PT ;  /* 0x0000000404007c0c */ /* 0x000fe2000bf66270 */
[----:B------:R-:W-:-:S12]  /*bfe0*/  IMAD.MOV.U32 R49, RZ, RZ, R109 ;  /* 0x000000ffff317224 */ /* 0x000fd800078e006d */
[----:B------:R-:W-:Y:S02]  /*bff0*/  @!P3 LOP3.LUT P5, RZ, R229, 0x4, RZ, 0xc0, !PT ;  /* 0x00000004e5ffb812 */ /* 0x000fe400078ac0ff */
[----:B------:R-:W-:Y:S02]  /*c000*/  @!P3 IADD3 R56, R117, 0x40, RZ ;  /* 0x000000407538b810 */ /* 0x000fe40007ffe0ff */
[----:B------:R-:W-:Y:S02]  /*c010*/  @!P3 PLOP3.LUT P4, PT, P5, PT, PT, 0x80, 0x0 ;  /* 0x000000000000b81c */ /* 0x000fe40002f8f070 */
[----:B------:R-:W-:-:S05]  /*c020*/  IADD3 R51, P5, R52, 0x40, RZ ;  /* 0x0000004034337810 */ /* 0x000fca0007fbe0ff */
[----:B------:R-:W-:Y:S02]  /*c030*/  IMAD.X R50, RZ, RZ, R53, P5 ;  /* 0x000000ffff327224 */ /* 0x000fe400028e0635 */
[----:B------:R-:W-:-:S04]  /*c040*/  IMAD.WIDE.U32 R48, R51, UR38, R48 ;  /* 0x0000002633307c25 */ /* 0x000fc8000f8e0030 */
[----:B------:R-:W-:Y:S02]  /*c050*/  IMAD R50, R50, UR38, RZ ;  /* 0x0000002632327c24 */ /* 0x000fe4000f8e02ff */
[----:B------:R-:W-:Y:S01]  /*c060*/  @P4 VIADD R56, R117, 0xffffffc0 ;  /* 0xffffffc075384836 */ /* 0x000fe20000000000 */
[----:B------:R-:W-:Y:S01]  /*c070*/  IADD3 R54, P4, R48, UR36, RZ ;  /* 0x0000002430367c10 */ /* 0x000fe2000ff9e0ff */
[----:B------:R-:W-:Y:S02]  /*c080*/  IMAD R51, R51, UR39, R50 ;  /* 0x0000002733337c24 */ /* 0x000fe4000f8e0232 */
[----:B------:R-:W-:-:S03]  /*c090*/  @!P3 IMAD.IADD R56, R16, 0x1, R56 ;  /* 0x000000011038b824 */ /* 0x000fc600078e0238 */
[----:B------:R-:W-:Y:S02]  /*c0a0*/  IADD3.X R55, R49, UR37, R51, P4, !PT ;  /* 0x0000002531377c10 */ /* 0x000fe4000a7fe433 */
[----:B------:R-:W-:-:S13]  /*c0b0*/  ISETP.GE.AND P4, PT, R18, UR4, PT ;  /* 0x0000000412007c0c */ /* 0x000fda000bf86270 */
[----:B------:R-:W0:Y:S04]  /*c0c0*/  @!P4 LDS.128 R48, [R118+0x10400] ;  /* 0x010400007630c984 */ /* 0x000e280000000c00 */
[----:B0-----:R-:W-:Y:S04]  /*c0d0*/  @!P4 STG.E.128 desc[UR60][R54.64], R48 ;  /* 0x000000303600c986 */ /* 0x001fe8000c101d3c */
[----:B------:R-:W0:Y:S04]  /*c0e0*/  @!P3 LDS.128 R48, [R56+0x10400] ;  /* 0x010400003830b984 */ /* 0x000e280000000c00 */
[----:B0-----:R0:W-:Y:S02]  /*c0f0*/  @!P3 STG.E.128 desc[UR60][R54.64+0x40], R48 ;  /* 0x000040303600b986 */ /* 0x0011e4000c101d3c */
.L_x_421:
[----:B------:R-:W-:Y:S05]  /*c100*/  BSYNC B0 ;  /* 0x0000000000007941 */ /* 0x000fea0003800000 */
.L_x_420:
[----:B0-----:R-:W-:Y:S01]  /*c110*/  IADD3 R48, R228, 0x80, RZ ;  /* 0x00000080e4307810 */ /* 0x001fe20007ffe0ff */
[----:B------:R-:W-:Y:S03]  /*c120*/  BSSY B0, `(.L_x_422) ;  /* 0x0000019000007945 */ /* 0x000fe60003800000 */
[----:B------:R-:W-:-:S13]  /*c130*/  ISETP.GE.AND P3, PT, R48, R119, PT ;  /* 0x000000773000720c */ /* 0x000fda0003f66270 */
[----:B------:R-:W-:Y:S05]  /*c140*/  @P3 BRA `(.L_x_423) ;  /* 0x0000000000583947 */ /* 0x000fea0003800000 */
[----:B------:R-:W-:Y:S01]  /*c150*/  ULDC UR4, c[0x0][0x2f4] ;  /* 0x0000bd0000047ab9 */ /* 0x000fe20000000800 */
[----:B------:R-:W-:Y:S01]  /*c160*/  PLOP3.LUT P4, PT, PT, PT, PT, 0x8, 0x0 ;  /* 0x000000000000781c */ /* 0x000fe20003f8e170 */
[----:B------:R-:W-:Y:S01]  /*c170*/  IMAD.MOV.U32 R48, RZ, RZ, R46 ;  /* 0x000000ffff307224 */ /* 0x000fe200078e002e */
[----:B------:R-:W-:Y:S02]  /*c180*/  ISETP.GE.AND P3, PT, R4, UR4, PT ;  /* 0x0000000404007c0c */ /* 0x000fe4000bf66270 */
[----:B------:R-:W-:-:S11]  /*c190*/  MOV R49, R109 ;  /* 0x0000006d00317202 */ /* 0x000fd60000000f00 */
[----:B------:R-:W-:Y:S01]  /*c1a0*/  @!P3 LOP3.LUT P5, RZ, R229, 0x4, RZ, 0xc0, !PT ;  /* 0x00000004e5ffb812 */ /* 0x000fe200078ac0ff */
[----:B------:R-:W-:-:S03]  /*c1b0*/  @!P3 VIADD R56, R117, 0x40 ;  /* 0x000000407538b836 */ /* 0x000fc60000000000 */
        /* <DEDUP_REMOVED lines=15> */
.L_x_423:
[----:B------:R-:W-:Y:S05]  /*c2b0*/  BSYNC B0 ;  /* 0x0000000000007941 */ /* 0x000fea0003800000 */
.L_x_422:
[----:B0-----:R-:W-:Y:S01]  /*c2c0*/  VIADD R48, R228, 0xc0 ;  /* 0x000000c0e4307836 */ /* 0x001fe20000000000 */
        /* <DEDUP_REMOVED lines=8> */
[----:B------:R-:W-:Y:S01]  /*c350*/  @!P3 LOP3.LUT P5, RZ, R229, 0x4, RZ, 0xc0, !PT ;  /* 0x00000004e5ffb812 */ /* 0x000fe200078ac0ff */
[----:B------:R-:W-:-:S03]  /*c360*/  @!P3 VIADD R54, R117, 0x40 ;  /* 0x000000407536b836 */ /* 0x000fc60000000000 */
[----:B------:R-:W-:Y:S02]  /*c370*/  @!P3 PLOP3.LUT P4, PT, P5, PT, PT, 0x80, 0x0 ;  /* 0x000000000000b81c */ /* 0x000fe40002f8f070 */
[----:B------:R-:W-:-:S05]  /*c380*/  IADD3 R51, P5, R52, 0xc0, RZ ;  /* 0x000000c034337810 */ /* 0x000fca0007fbe0ff */
[----:B------:R-:W-:Y:S02]  /*c390*/  IMAD.X R52, RZ, RZ, R53, P5 ;  /* 0x000000ffff347224 */ /* 0x000fe400028e0635 */
[----:B------:R-:W-:-:S04]  /*c3a0*/  IMAD.WIDE.U32 R48, R51, UR38, R48 ;  /* 0x0000002633307c25 */ /* 0x000fc8000f8e0030 */
[----:B------:R-:W-:Y:S01]  /*c3b0*/  IMAD R52, R52, UR38, RZ ;  /* 0x0000002634347c24 */ /* 0x000fe2000f8e02ff */
[----:B------:R-:W-:-:S03]  /*c3c0*/  @P4 IADD3 R54, R117, -0x40, RZ ;  /* 0xffffffc075364810 */ /* 0x000fc60007ffe0ff */
[----:B------:R-:W-:Y:S01]  /*c3d0*/  IMAD R51, R51, UR39, R52 ;  /* 0x0000002733337c24 */ /* 0x000fe2000f8e0234 */
[----:B------:R-:W-:Y:S01]  /*c3e0*/  IADD3 R52, P4, R48, UR36, RZ ;  /* 0x0000002430347c10 */ /* 0x000fe2000ff9e0ff */
[----:B------:R-:W-:-:S03]  /*c3f0*/  @!P3 IMAD.IADD R54, R16, 0x1, R54 ;  /* 0x000000011036b824 */ /* 0x000fc600078e0236 */
[----:B------:R-:W-:Y:S02]  /*c400*/  IADD3.X R53, R49, UR37, R51, P4, !PT ;  /* 0x0000002531357c10 */ /* 0x000fe4000a7fe433 */
[----:B------:R-:W-:-:S13]  /*c410*/  ISETP.GE.AND P4, PT, R18, UR4, PT ;  /* 0x0000000412007c0c */ /* 0x000fda000bf86270 */
[----:B------:R-:W0:Y:S04]  /*c420*/  @!P4 LDS.128 R48, [R118+0x14400] ;  /* 0x014400007630c984 */ /* 0x000e280000000c00 */
[----:B0-----:R-:W-:Y:S04]  /*c430*/  @!P4 STG.E.128 desc[UR60][R52.64], R48 ;  /* 0x000000303400c986 */ /* 0x001fe8000c101d3c */
[----:B------:R-:W0:Y:S04]  /*c440*/  @!P3 LDS.128 R48, [R54+0x14400] ;  /* 0x014400003630b984 */ /* 0x000e280000000c00 */
[----:B0-----:R0:W-:Y:S02]  /*c450*/  @!P3 STG.E.128 desc[UR60][R52.64+0x40], R48 ;  /* 0x000040303400b986 */ /* 0x0011e4000c101d3c */
.L_x_425:
[----:B------:R-:W-:Y:S05]  /*c460*/  BSYNC B0 ;  /* 0x0000000000007941 */ /* 0x000fea0003800000 */
.L_x_424:
[----:B------:R-:W-:Y:S01]  /*c470*/  @!PT LDS RZ, [RZ] ;  /* 0x00000000fffff984 */ /* 0x000fe20000000800 */
[----:B------:R-:W-:Y:S01]  /*c480*/  @!PT LDS RZ, [RZ] ;  /* 0x00000000fffff984 */ /* 0x000fe20000000800 */
[----:B------:R-:W-:Y:S01]  /*c490*/  @!PT LDS RZ, [RZ] ;  /* 0x00000000fffff984 */ /* 0x000fe20000000800 */
[----:B------:R-:W-:Y:S01]  /*c4a0*/  @!PT LDS RZ, [RZ] ;  /* 0x00000000fffff984 */ /* 0x000fe20000000800 */
[----:B------:R2:W-:Y:S06]  /*c4b0*/  MEMBAR.ALL.CTA ;  /* 0x0000000000007992 */ /* 0x0005ec0000008000 */
[----:B--2---:R-:W2:Y:S01]  /*c4c0*/  FENCE.VIEW.ASYNC.S ;  /* 0x00000000000073c6 */ /* 0x004ea20000000000 */
[----:B-1----:R-:W-:Y:S01]  /*c4d0*/  @!P2 VIADD R110, R110, 0x2e8c0 ;  /* 0x0002e8c06e6ea836 */ /* 0x002fe20000000000 */
[----:B--2---:R1:W-:Y:S01]  /*c4e0*/  BAR.SYNC.DEFER_BLOCKING R137, 0x80 ;  /* 0x000200890000751d */ /* 0x0043e20000010000 */
[----:B------:R-:W-:-:S03]  /*c4f0*/  ISETP.NE.AND P3, PT, R111, RZ, PT ;  /* 0x000000ff6f00720c */ /* 0x000fc60003f65270 */
[----:B------:R-:W-:Y:S02]  /*c500*/  @!P2 PRMT R110, RZ, 0x654, R110 ;  /* 0x00000654ff6ea816 */ /* 0x000fe4000000006e */
[----:B------:R-:W-:Y:S02]  /*c510*/  IADD3 R17, R17, 0x1, RZ ;  /* 0x0000000111117810 */ /* 0x000fe40007ffe0ff */
[----:B------:R1:W-:Y:S02]  /*c520*/  @!P2 SYNCS.ARRIVE.TRANS64.RED.A1T0 RZ, [R110+URZ], RZ ;  /* 0x000000ff6effa9a7 */ /* 0x0003e4000810043f */
[----:B------:R-:W-:-:S04]  /*c530*/  ISETP.NE.AND P2, PT, R17, 0x2, PT ;  /* 0x000000021100780c */ /* 0x000fc80003f45270 */
[----:B0-----:R-:W-:Y:S02]  /*c540*/  SEL R48, RZ, 0x1, P2 ;  /* 0x00000001ff307807 */ /* 0x001fe40001000000 */
[----:B------:R-:W-:Y:S02]  /*c550*/  SEL R17, R17, RZ, P2 ;  /* 0x000000ff11117207 */ /* 0x000fe40001000000 */
[----:B------:R-:W-:Y:S01]  /*c560*/  LOP3.LUT R231, R231, R48, RZ, 0x3c, !PT ;  /* 0x00000030e7e77212 */ /* 0x000fe200078e3cff */
[----:B-1----:R-:W-:Y:S06]  /*c570*/  @P3 BRA `(.L_x_426) ;  /* 0xffffff6000d03947 */ /* 0x002fec000383ffff */
[----:B------:R-:W0:Y:S01]  /*c580*/  S2R R49, SR_TID.X ;  /* 0x0000000000317919 */ /* 0x000e220000002100 */
[----:B------:R-:W-:Y:S02]  /*c590*/  PLOP3.LUT P0, PT, PT, PT, PT, 0x8, 0x0 ;  /* 0x000000000000781c */ /* 0x000fe40003f0e170 */
[----:B0-----:R-:W-:-:S04]  /*c5a0*/  SHF.R.U32.HI R49, RZ, 0x7, R49 ;  /* 0x00000007ff317819 */ /* 0x001fc80000011631 */
[----:B------:R-:W-:-:S13]  /*c5b0*/  ISETP.NE.AND P3, PT, R49, 0x1, PT ;  /* 0x000000013100780c */ /* 0x000fda0003f65270 */
[----:B------:R-:W-:Y:S06]  /*c5c0*/  @!P3 BAR.ARV 0x9, 0x100 ;  /* 0x024400000000bb1d */ /* 0x000fec0000002000 */
.L_x_338:
[----:B------:R-:W-:Y:S01]  /*c5d0*/  IMAD.MOV.U32 R0, RZ, RZ, RZ ;  /* 0x000000ffff007224 */ /* 0x000fe200078e00ff */
[----:B------:R-:W-:Y:S06]  /*c5e0*/  @P0 BRA `(.L_x_427) ;  /* 0x00000000000c0947 */ /* 0x000fec0003800000 */
[----:B------:R-:W0:Y:S01]  /*c5f0*/  FENCE.VIEW.ASYNC.G ;  /* 0x00000000000073c6 */ /* 0x000e220000000100 */
[----:B------:R-:W-:Y:S05]  /*c600*/  WARPSYNC.ALL ;  /* 0x0000000000007948 */ /* 0x000fea0003800000 */
[----:B0-----:R-:W-:Y:S06]  /*c610*/  BAR.ARV 0xc, 0x180 ;  /* 0x0306000000007b1d */ /* 0x001fec0000002000 */
.L_x_427:
[----:B------:R-:W-:Y:S01]  /*c620*/  ISETP.NE.AND P0, PT, R141, RZ, PT ;  /* 0x000000ff8d00720c */ /* 0x000fe20003f05270 */
[----:B------:R-:W-:-:S12]  /*c630*/  BSSY B0, `(.L_x_428) ;  /* 0x0000021000007945 */ /* 0x000fd80003800000 */
[----:B------:R-:W-:Y:S05]  /*c640*/  @!P0 BRA `(.L_x_429) ;  /* 0x00000000007c8947 */ /* 0x000fea0003800000 */
[----:B------:R-:W2:Y:S01]  /*c650*/  LDL R2, [R1+0x7c] ;  /* 0x00007c0001027983 */ /* 0x000ea20000100800 */
[----:B------:R-:W-:Y:S01]  /*c660*/  ULDC UR4, c[0x0][0x9f0] ;  /* 0x00027c0000047ab9 */ /* 0x000fe20000000800 */
[----:B--2---:R-:W-:-:S04]  /*c670*/  ISETP.NE.AND P0, PT, R2, RZ, PT ;  /* 0x000000ff0200720c */ /* 0x004fc80003f05270 */
[----:B------:R-:W-:-:S04]  /*c680*/  SEL R6, R2, UR4, P0 ;  /* 0x0000000402067c07 */ /* 0x000fc80008000000 */
[-C--:B------:R-:W-:Y:S02]  /*c690*/  IABS R5, R6.reuse ;  /* 0x0000000600057213 */ /* 0x080fe40000000000 */
        /* <DEDUP_REMOVED lines=9> */
[----:B------:R-:W-:Y:S02]  /*c730*/  ISETP.GE.AND P2, PT, R0, RZ, PT ;  /* 0x000000ff0000720c */ /* 0x000fe40003f46270 */
[----:B0-----:R-:W-:Y:S01]  /*c740*/  MOV R2, RZ ;  /* 0x000000ff00027202 */ /* 0x001fe20000000f00 */
[----:B-1----:R-:W-:-:S04]  /*c750*/  IMAD.MOV R8, RZ, RZ, -R3 ;  /* 0x000000ffff087224 */ /* 0x002fc800078e0a03 */
[----:B------:R-:W-:-:S04]  /*c760*/  IMAD R7, R8, R5, RZ ;  /* 0x0000000508077224 */ /* 0x000fc800078e02ff */
[----:B------:R-:W-:-:S04]  /*c770*/  IMAD.HI.U32 R3, R3, R7, R2 ;  /* 0x0000000703037227 */ /* 0x000fc800078e0002 */
[----:B------:R-:W-:Y:S02]  /*c780*/  IMAD.MOV.U32 R2, RZ, RZ, R9 ;  /* 0x000000ffff027224 */ /* 0x000fe400078e0009 */
[----:B------:R-:W-:-:S04]  /*c790*/  IMAD.HI.U32 R3, R3, R4, RZ ;  /* 0x0000000403037227 */ /* 0x000fc800078e00ff */
[----:B------:R-:W-:-:S05]  /*c7a0*/  IMAD R2, R3, R2, R4 ;  /* 0x0000000203027224 */ /* 0x000fca00078e0204 */
[----:B------:R-:W-:-:S13]  /*c7b0*/  ISETP.GT.U32.AND P1, PT, R5, R2, PT ;  /* 0x000000020500720c */ /* 0x000fda0003f24070 */
[----:B------:R-:W-:Y:S02]  /*c7c0*/  @!P1 IMAD.IADD R2, R2, 0x1, -R5 ;  /* 0x0000000102029824 */ /* 0x000fe400078e0a05 */
[----:B------:R-:W-:Y:S01]  /*c7d0*/  @!P1 VIADD R3, R3, 0x1 ;  /* 0x0000000103039836 */ /* 0x000fe20000000000 */
[----:B------:R-:W-:Y:S02]  /*c7e0*/  ISETP.NE.AND P1, PT, R6, RZ, PT ;  /* 0x000000ff0600720c */ /* 0x000fe40003f25270 */
[----:B------:R-:W-:-:S13]  /*c7f0*/  ISETP.GE.U32.AND P0, PT, R2, R5, PT ;  /* 0x000000050200720c */ /* 0x000fda0003f06070 */
[----:B------:R-:W-:-:S05]  /*c800*/  @P0 VIADD R3, R3, 0x1 ;  /* 0x0000000103030836 */ /* 0x000fca0000000000 */
[----:B------:R-:W-:-:S05]  /*c810*/  MOV R0, R3 ;  /* 0x0000000300007202 */ /* 0x000fca0000000f00 */
[----:B------:R-:W-:Y:S01]  /*c820*/  @!P2 IMAD.MOV R0, RZ, RZ, -R0 ;  /* 0x000000ffff00a224 */ /* 0x000fe200078e0a00 */
[----:B------:R-:W-:-:S07]  /*c830*/  @!P1 LOP3.LUT R0, RZ, R6, RZ, 0x33, !PT ;  /* 0x00000006ff009212 */ /* 0x000fce00078e33ff */
.L_x_429:
[----:B------:R-:W-:Y:S05]  /*c840*/  BSYNC B0 ;  /* 0x0000000000007941 */ /* 0x000fea0003800000 */
.L_x_428:
[----:B------:R-:W2:Y:S01]  /*c850*/  LDL R2, [R1+0x94] ;  /* 0x0000940001027983 */ /* 0x000ea20000100800 */
[----:B------:R-:W-:Y:S02]  /*c860*/  PLOP3.LUT P0, PT, PT, PT, PT, 0x80, 0x0 ;  /* 0x000000000000781c */ /* 0x000fe40003f0f070 */
[----:B------:R-:W-:Y:S02]  /*c870*/  CS2R R4, SRZ ;  /* 0x0000000000047805 */ /* 0x000fe4000001ff00 */
        /* <DEDUP_REMOVED lines=8> */
[----:B------:R-:W-:-:S02]  /*c900*/  CS2R R64, SRZ ;  /* 0x0000000000407805 */ /* 0x000fc4000001ff00 */
[----:B------:R-:W-:Y:S01]  /*c910*/  CS2R R94, SRZ ;  /* 0x00000000005e7805 */ /* 0x000fe2000001ff00 */
[----:B------:R-:W-:Y:S01]  /*c920*/  IMAD.MOV.U32 R50, RZ, RZ, RZ ;  /* 0x000000ffff327224 */ /* 0x000fe200078e00ff */
[----:B------:R-:W-:Y:S02]  /*c930*/  CS2R R36, SRZ ;  /* 0x0000000000247805 */ /* 0x000fe4000001ff00 */
[----:B------:R-:W-:Y:S01]  /*c940*/  CS2R R20, SRZ ;  /* 0x0000000000147805 */ /* 0x000fe2000001ff00 */
[----:B------:R-:W-:Y:S01]  /*c950*/  IMAD.MOV.U32 R113, RZ, RZ, RZ ;  /* 0x000000ffff717224 */ /* 0x000fe200078e00ff */
[----:B------:R-:W-:Y:S01]  /*c960*/  MOV R79, RZ ;  /* 0x000000ff004f7202 */ /* 0x000fe20000000f00 */
        /* <DEDUP_REMOVED lines=8> */
[----:B------:R-:W-:Y:S01]  /*c9f0*/  CS2R R48, SRZ ;  /* 0x0000000000307805 */ /* 0x000fe2000001ff00 */
[----:B------:R-:W-:Y:S01]  /*ca00*/  IMAD.MOV.U32 R55, RZ, RZ, RZ ;  /* 0x000000ffff377224 */ /* 0x000fe200078e00ff */
[----:B------:R-:W-:-:S02]  /*ca10*/  CS2R R60, SRZ ;  /* 0x00000000003c7805 */ /* 0x000fc4000001ff00 */
[----:B------:R-:W-:Y:S02]  /*ca20*/  MOV R12, RZ ;  /* 0x000000ff000c7202 */ /* 0x000fe40000000f00 */
[----:B------:R-:W-:Y:S02]  /*ca30*/  CS2R R62, SRZ ;  /* 0x00000000003e7805 */ /* 0x000fe4000001ff00 */
        /* <DEDUP_REMOVED lines=9> */
[----:B------:R-:W-:-:S02]  /*cad0*/  CS2R R34, SRZ ;  /* 0x0000000000227805 */ /* 0x000fc4000001ff00 */
[----:B------:R-:W-:Y:S01]  /*cae0*/  CS2R R30, SRZ ;  /* 0x00000000001e7805 */ /* 0x000fe2000001ff00 */
[----:B------:R-:W-:Y:S02]  /*caf0*/  IMAD.MOV.U32 R9, RZ, RZ, RZ ;  /* 0x000000ffff097224 */ /* 0x000fe400078e00ff */
[----:B------:R-:W-:Y:S02]  /*cb00*/  IMAD.MOV.U32 R81, RZ, RZ, RZ ;  /* 0x000000ffff517224 */ /* 0x000fe400078e00ff */
[----:B--2---:R-:W-:Y:S01]  /*cb10*/  IMAD R7, R2, R0, RZ ;  /* 0x0000000002077224 */ /* 0x004fe200078e02ff */
[----:B------:R-:W-:-:S04]  /*cb20*/  CS2R R2, SRZ ;  /* 0x0000000000027805 */ /* 0x000fc8000001ff00 */
[----:B------:R0:W-:Y:S01]  /*cb30*/  STL [R1+0x40], R7 ;  /* 0x0000400701007387 */ /* 0x0001e20000100800 */
[----:B------:R-:W-:Y:S01]  /*cb40*/  VIADDMNMX R137, R7, R0, R131, PT ;  /* 0x0000000007897246 */ /* 0x000fe20003800183 */
[----:B------:R-:W-:-:S03]  /*cb50*/  IMAD.MOV.U32 R0, RZ, RZ, RZ ;  /* 0x000000ffff007224 */ /* 0x000fc600078e00ff */
[----:B------:R-:W-:-:S13]  /*cb60*/  ISETP.GT.AND P1, PT, R137, R7, PT ;  /* 0x000000078900720c */ /* 0x000fda0003f24270 */
[----:B0-----:R-:W-:Y:S05]  /*cb70*/  @!P1 BRA `(.L_x_430) ;  /* 0x000000f000b89947 */ /* 0x001fea0003800000 */
[----:B------:R-:W-:-:S03]  /*cb80*/  UMOV UR4, 0xffffffff ;  /* 0xffffffff00047882 */ /* 0x000fc60000000000 */
[----:B------:R-:W-:Y:S05]  /*cb90*/  BRA.DIV UR4, `(.L_x_431) ;  /* 0x000001a604287947 */ /* 0x000fea000b800000 */
[----:B------:R-:W0:Y:S02]  /*cba0*/  S2R R0, SR_TID.X ;  /* 0x0000000000007919 */ /* 0x000e240000002100 */
[----:B0-----:R-:W-:-:S05]  /*cbb0*/  VIADD R2, R0, 0xffffff80 ;  /* 0xffffff8000027836 */ /* 0x001fca0000000000 */
[----:B------:R-:W-:-:S04]  /*cbc0*/  SHF.R.S32.HI R0, RZ, 0x1f, R2 ;  /* 0x0000001fff007819 */ /* 0x000fc80000011402 */
[----:B------:R-:W-:-:S04]  /*cbd0*/  LEA.HI R0, R0, R2, RZ, 0x7 ;  /* 0x0000000200007211 */ /* 0x000fc800078f38ff */
[----:B------:R-:W-:-:S06]  /*cbe0*/  SHF.R.S32.HI R0, RZ, 0x7, R0 ;  /* 0x00000007ff007819 */ /* 0x000fcc0000011400 */
[----:B------:R-:W0:Y:S04]  /*cbf0*/  SHFL.IDX PT, R0, R0, RZ, 0x1f ;  /* 0x00001fff00007589 */ /* 0x000e2800000e0000 */
[----:B0-----:R1:W-:Y:S02]  /*cc00*/  STL [R1+0x44], R0 ;  /* 0x0000440001007387 */ /* 0x0013e40000100800 */
.L_x_649:
[----:B------:R-:W1:Y:S01]  /*cc10*/  LDL R2, [R1+0x44] ;  /* 0x0000440001027983 */ /* 0x000e620000100800 */
[----:B------:R-:W-:Y:S01]  /*cc20*/  IADD3 R27, R16, 0x1c400, RZ ;  /* 0x0001c400101b7810 */ /* 0x000fe20007ffe0ff */
[----:B------:R-:W-:Y:S03]  /*cc30*/  BSSY B6, `(.L_x_432) ;  /* 0x0000019000067945 */ /* 0x000fe60003800000 */
[----:B------:R-:W-:Y:S02]  /*cc40*/  LOP3.LUT P0, RZ, R27, 0x9f, RZ, 0xc0, !PT ;  /* 0x0000009f1bff7812 */ /* 0x000fe4000780c0ff */
[----:B-1----:R-:W-:-:S04]  /*cc50*/  LEA.HI R0, R2, R2, RZ, 0x1 ;  /* 0x0000000202007211 */ /* 0x002fc800078f08ff */
[----:B------:R-:W-:-:S05]  /*cc60*/  LOP3.LUT R0, R0, 0x1e, RZ, 0xc0, !PT ;  /* 0x0000001e00007812 */ /* 0x000fca00078ec0ff */
[----:B------:R-:W-:-:S04]  /*cc70*/  IMAD.IADD R0, R2, 0x1, -R0 ;  /* 0x0000000102007824 */ /* 0x000fc800078e0a00 */
[----:B------:R-:W-:-:S05]  /*cc80*/  IMAD R0, R0, 0x2000, R27 ;  /* 0x0000200000007824 */ /* 0x000fca00078e021b */
[----:B------:R-:W-:-:S04]  /*cc90*/  SHF.R.U32.HI R0, RZ, 0x4, R0 ;  /* 0x00000004ff007819 */ /* 0x000fc80000011600 */
[----:B------:R-:W-:Y:S01]  /*cca0*/  LOP3.LUT R28, R0, 0x3fff, RZ, 0xc0, !PT ;  /* 0x00003fff001c7812 */ /* 0x000fe200078ec0ff */
[----:B------:R-:W-:Y:S06]  /*ccb0*/  @!P0 BRA `(.L_x_433) ;  /* 0x0000000000408947 */ /* 0x000fec0003800000 */
[----:B------:R-:W-:Y:S01]  /*ccc0*/  MOV R0, 0x0 ;  /* 0x0000000000007802 */ /* 0x000fe20000000f00 */
[----:B------:R-:W-:Y:S01]  /*ccd0*/  ULDC.64 UR4, c[0x4][0xc0] ;  /* 0x0100300000047ab9 */ /* 0x000fe20000000a00 */
[----:B------:R-:W-:Y:S01]  /*cce0*/  ULDC.64 UR6, c[0x4][0xc8] ;  /* 0x0100320000067ab9 */ /* 0x000fe20000000a00 */
[----:B------:R-:W-:Y:S01]  /*ccf0*/  IMAD.U32 R4, RZ, RZ, UR4 ;  /* 0x00000004ff047e24 */ /* 0x000fe2000f8e00ff */
[----:B------:R1:W2:Y:S01]  /*cd00*/  LDC.64 R2, c[0x4][R0] ;  /* 0x0100000000027b82 */ /* 0x0002a20000000a00 */
[----:B------:R-:W-:Y:S01]  /*cd10*/  IMAD.U32 R5, RZ, RZ, UR5 ;  /* 0x00000005ff057e24 */ /* 0x000fe2000f8e00ff */
[----:B------:R-:W-:Y:S01]  /*cd20*/  ULDC.64 UR4, c[0x4][0x30] ;  /* 0x01000c0000047ab9 */ /* 0x000fe20000000a00 */
[----:B------:R-:W-:Y:S01]  /*cd30*/  MOV R6, UR6 ;  /* 0x0000000600067c02 */ /* 0x000fe20008000f00 */
[----:B------:R-:W-:Y:S01]  /*cd40*/  IMAD.U32 R7, RZ, RZ, UR7 ;  /* 0x00000007ff077e24 */ /* 0x000fe2000f8e00ff */
[----:B------:R-:W-:Y:S01]  /*cd50*/  MOV R12, 0x1 ;  /* 0x00000001000c7802 */ /* 0x000fe20000000f00 */
[----:B------:R-:W-:-:S02]  /*cd60*/  IMAD.U32 R10, RZ, RZ, UR4 ;  /* 0x00000004ff0a7e24 */ /* 0x000fc4000f8e00ff */
[----:B------:R-:W-:Y:S02]  /*cd70*/  IMAD.U32 R11, RZ, RZ, UR5 ;  /* 0x00000005ff0b7e24 */ /* 0x000fe4000f8e00ff */
[----:B------:R-:W-:Y:S02]  /*cd80*/  IMAD.MOV.U32 R8, RZ, RZ, 0x70 ;  /* 0x00000070ff087424 */ /* 0x000fe400078e00ff */
[----:B-1----:R-:W-:-:S07]  /*cd90*/  IMAD.MOV.U32 R13, RZ, RZ, RZ ;  /* 0x000000ffff0d7224 */ /* 0x002fce00078e00ff */
[----:B------:R-:W-:-:S07]  /*cda0*/  LEPC R20, `(.L_x_433) ;  /* 0x000000001014794e */ /* 0x000fce0000000000 */
[----:B0-2--5:R-:W-:Y:S05]  /*cdb0*/  CALL.ABS.NOINC R2 ;  /* 0x0000000002007343 */ /* 0x025fea0003c00000 */
.L_x_433:
[----:B------:R-:W-:Y:S05]  /*cdc0*/  BSYNC B6 ;  /* 0x0000000000067941 */ /* 0x000fea0003800000 */
.L_x_432:
[----:B------:R-:W2:Y:S01]  /*cdd0*/  LDL R2, [R1+0x8c] ;  /* 0x00008c0001027983 */ /* 0x000ea20000100800 */
[----:B------:R-:W-:Y:S01]  /*cde0*/  ULDC.64 UR4, c[0x0][0x990] ;  /* 0x0002640000047ab9 */ /* 0x000fe20000000a00 */
[----:B------:R-:W-:Y:S02]  /*cdf0*/  ULDC.64 UR6, c[0x0][0x998] ;  /* 0x0002660000067ab9 */ /* 0x000fe40000000a00 */
[----:B------:R-:W3:Y:S04]  /*ce00*/  LDL R21, [R1+0x74] ;  /* 0x0000740001157983 */ /* 0x000ee80000100800 */
[----:B------:R-:W4:Y:S01]  /*ce10*/  LDL R20, [R1+0x60] ;  /* 0x0000600001147983 */ /* 0x000f220000100800 */
[----:B------:R-:W-:Y:S02]  /*ce20*/  ISETP.NE.U32.AND P0, PT, RZ, UR4, PT ;  /* 0x00000004ff007c0c */ /* 0x000fe4000bf05070 */
[----:B------:R-:W-:-:S02]  /*ce30*/  ISETP.NE.U32.AND P1, PT, RZ, UR6, PT ;  /* 0x00000006ff007c0c */ /* 0x000fc4000bf25070 */
[----:B------:R-:W-:Y:S02]  /*ce40*/  ISETP.NE.AND.EX P0, PT, RZ, UR5, PT, P0 ;  /* 0x00000005ff007c0c */ /* 0x000fe4000bf05300 */
[----:B------:R-:W-:-:S11]  /*ce50*/  ISETP.NE.AND.EX P1, PT, RZ, UR7, PT, P1 ;  /* 0x00000007ff007c0c */ /* 0x000fd6000bf25310 */
[----:B------:R-:W2:Y:S08]  /*ce60*/  @P0 LDC.64 R6, c[0x0][0x9a8] ;  /* 0x00026a00ff060b82 */ /* 0x000eb00000000a00 */
[----:B------:R-:W1:Y:S08]  /*ce70*/  @P1 LDC.64 R8, c[0x0][0x9b8] ;  /* 0x00026e00ff081b82 */ /* 0x000e700000000a00 */
[----:B------:R-:W4:Y:S08]  /*ce80*/  @P0 LDC.64 R10, c[0x0][0x9b0] ;  /* 0x00026c00ff0a0b82 */ /* 0x000f300000000a00 */
[----:B------:R-:W0:Y:S01]  /*ce90*/  @P1 LDC.64 R12, c[0x0][0x9c0] ;  /* 0x00027000ff0c1b82 */ /* 0x000e220000000a00 */
[----:B--2---:R-:W-:-:S02]  /*cea0*/  @P0 IMAD R0, R2, R6, RZ ;  /* 0x0000000602000224 */ /* 0x004fc400078e02ff */
[----:B-1----:R-:W-:Y:S02]  /*ceb0*/  @P1 IMAD R2, R2, R8, RZ ;  /* 0x0000000802021224 */ /* 0x002fe400078e02ff */
[C---:B---3--:R-:W-:Y:S01]  /*cec0*/  @P0 IMAD R7, R21.reuse, R7, R0 ;  /* 0x0000000715070224 */ /* 0x048fe200078e0200 */
[----:B------:R-:W-:Y:S01]  /*ced0*/  MOV R0, 0x3f800000 ;  /* 0x3f80000000007802 */ /* 0x000fe20000000f00 */
[C---:B------:R-:W-:Y:S02]  /*cee0*/  @P1 IMAD R9, R21.reuse, R9, R2 ;  /* 0x0000000915091224 */ /* 0x040fe400078e0202 */
[----:B------:R-:W-:-:S04]  /*cef0*/  @P0 IMAD.WIDE.U32 R2, R21, R6, RZ ;  /* 0x0000000615020225 */ /* 0x000fc800078e00ff */
[----:B------:R-:W-:-:S04]  /*cf00*/  @P1 IMAD.WIDE.U32 R4, R21, R8, RZ ;  /* 0x0000000815041225 */ /* 0x000fc800078e00ff */
[----:B------:R-:W-:Y:S02]  /*cf10*/  @P0 IMAD.IADD R3, R3, 0x1, R7 ;  /* 0x0000000103030824 */ /* 0x000fe400078e0207 */
[----:B------:R-:W-:Y:S02]  /*cf20*/  @P1 IMAD.IADD R5, R5, 0x1, R9 ;  /* 0x0000000105051824 */ /* 0x000fe400078e0209 */
[----:B----4-:R-:W-:-:S04]  /*cf30*/  @P0 IMAD.WIDE.U32 R2, R20, R10, R2 ;  /* 0x0000000a14020225 */ /* 0x010fc800078e0002 */
[----:B0-----:R-:W-:Y:S01]  /*cf40*/  @P1 IMAD.WIDE.U32 R6, R20, R12, R4 ;  /* 0x0000000c14061225 */ /* 0x001fe200078e0004 */
[----:B------:R-:W-:Y:S01]  /*cf50*/  @P0 LEA R4, P2, R2, UR4, 0x2 ;  /* 0x0000000402040c11 */ /* 0x000fe2000f8410ff */
[----:B------:R-:W-:Y:S02]  /*cf60*/  ULDC UR4, c[0x0][0x3f4] ;  /* 0x0000fd0000047ab9 */ /* 0x000fe40000000800 */
[----:B------:R-:W-:Y:S01]  /*cf70*/  @P0 IMAD R5, R20, R11, R3 ;  /* 0x0000000b14050224 */ /* 0x000fe200078e0203 */
[----:B------:R-:W-:Y:S01]  /*cf80*/  @P1 LEA R8, P3, R6, UR6, 0x2 ;  /* 0x0000000606081c11 */ /* 0x000fe2000f8610ff */
[----:B------:R-:W-:-:S03]  /*cf90*/  @P1 IMAD R3, R20, R13, R7 ;  /* 0x0000000d14031224 */ /* 0x000fc600078e0207 */
[----:B------:R-:W-:Y:S02]  /*cfa0*/  @P0 LEA.HI.X R5, R2, UR5, R5, 0x2, P2 ;  /* 0x0000000502050c11 */ /* 0x000fe400090f1405 */
[----:B------:R-:W-:Y:S01]  /*cfb0*/  @P1 LEA.HI.X R9, R6, UR7, R3, 0x2, P3 ;  /* 0x0000000706091c11 */ /* 0x000fe200098f1403 */
[----:B------:R-:W-:-:S04]  /*cfc0*/  IMAD.MOV.U32 R3, RZ, RZ, 0x3f800000 ;  /* 0x3f800000ff037424 */ /* 0x000fc800078e00ff */
[----:B------:R-:W2:Y:S04]  /*cfd0*/  @P1 LDG.E R0, desc[UR60][R8.64] ;  /* 0x0000003c08001981 */ /* 0x000ea8000c1e1900 */
[----:B------:R-:W2:Y:S01]  /*cfe0*/  @P0 LDG.E R3, desc[UR60][R4.64] ;  /* 0x0000003c04030981 */ /* 0x000ea2000c1e1900 */
[----:B------:R-:W-:Y:S01]  /*cff0*/  ISETP.LT.AND P0, PT, RZ, UR4, PT ;  /* 0x00000004ff007c0c */ /* 0x000fe2000bf01270 */
[----:B------:R-:W-:Y:S01]  /*d000*/  ULDC UR4, c[0x0][0x9d8] ;  /* 0x0002760000047ab9 */ /* 0x000fe20000000800 */
[----:B--2---:R-:W-:-:S04]  /*d010*/  FMUL.FTZ R0, R3, R0 ;  /* 0x0000000003007220 */ /* 0x004fc80000410000 */
[----:B------:R-:W-:-:S07]  /*d020*/  FMUL.FTZ R2, R0, UR4 ;  /* 0x0000000400027c20 */ /* 0x000fce0008410000 */
[----:B------:R-:W-:Y:S05]  /*d030*/  @P0 BRA `(.L_x_434) ;  /* 0x0000000000400947 */ /* 0x000fea0003800000 */
[----:B------:R-:W2:Y:S02]  /*d040*/  LDL R20, [R1+0x88] ;  /* 0x0000880001147983 */ /* 0x000ea40000100800 */
[----:B--2---:R-:W-:-:S04]  /*d050*/  LEA.HI R0, R20, R20, RZ, 0x1 ;  /* 0x0000001414007211 */ /* 0x004fc800078f08ff */
[----:B------:R-:W-:-:S05]  /*d060*/  LOP3.LUT R0, R0, 0xfffffffe, RZ, 0xc0, !PT ;  /* 0xfffffffe00007812 */ /* 0x000fca00078ec0ff */
[----:B------:R-:W-:-:S05]  /*d070*/  IMAD.IADD R0, R20, 0x1, -R0 ;  /* 0x0000000114007824 */ /* 0x000fca00078e0a00 */
[----:B------:R-:W-:-:S04]  /*d080*/  SHF.L.U32 R3, R0, 0x1f, RZ ;  /* 0x0000001f00037819 */ /* 0x000fc800000006ff */
[----:B------:R0:W1:Y:S03]  /*d090*/  SYNCS.PHASECHK.TRANS64.TRYWAIT P0, [R16+URZ+0x2e800], R3 ;  /* 0x02e80003100075a7 */ /* 0x000066000800017f */
[----:B-1----:R-:W-:Y:S05]  /*d0a0*/  @!P0 NANOSLEEP.SYNCS 0x989680 ;  /* 0x009896800000895d */ /* 0x002fea0003900000 */
[----:B------:R-:W1:Y:S01]  /*d0b0*/  @!P0 SYNCS.PHASECHK.TRANS64 P0, [R16+URZ+0x2e800], R3 ;  /* 0x02e80003100085a7 */ /* 0x000e62000800007f */
[----:B------:R-:W-:Y:S04]  /*d0c0*/  BSSY B0, `(.L_x_435) ;  /* 0x0000006000007945 */ /* 0x000fe80003800000 */
[----:B-1----:R-:W-:Y:S05]  /*d0d0*/  @P0 BRA `(.L_x_436) ;  /* 0x0000000000100947 */ /* 0x002fea0003800000 */
.L_x_437:
[----:B-1----:R1:W2:Y:S02]  /*d0e0*/  SYNCS.PHASECHK.TRANS64.TRYWAIT P0, [R16+URZ+0x2e800], R3 ;  /* 0x02e80003100075a7 */ /* 0x0022a4000800017f */
[----:B--2---:R-:W-:Y:S05]  /*d0f0*/  @!P0 NANOSLEEP.SYNCS 0x989680 ;  /* 0x009896800000895d */ /* 0x004fea0003900000 */
[----:B------:R-:W2:Y:S02]  /*d100*/  @!P0 SYNCS.PHASECHK.TRANS64 P0, [R16+URZ+0x2e800], R3 ;  /* 0x02e80003100085a7 */ /* 0x000ea4000800007f */
[----:B--2---:R-:W-:Y:S05]  /*d110*/  @!P0 BRA `(.L_x_437) ;  /* 0xfffffffc00f08947 */ /* 0x004fea000383ffff */
.L_x_436:
[----:B------:R-:W-:Y:S05]  /*d120*/  BSYNC B0 ;  /* 0x0000000000007941 */ /* 0x000fea0003800000 */
.L_x_435:
[----:B------:R-:W-:Y:S05]  /*d130*/  BRA `(.L_x_438) ;  /* 0x00000040003c7947 */ /* 0x000fea0003800000 */
.L_x_434:
[----:B------:R-:W0:Y:S01]  /*d140*/  LDC.64 R24, c[0x0][0x3e8] ;  /* 0x0000fa00ff187b82 */ /* 0x000e220000000a00 */
[----:B------:R-:W-:Y:S01]  /*d150*/  LOP3.LUT P0, RZ, R27, 0x3ff, RZ, 0xc0, !PT ;  /* 0x000003ff1bff7812 */ /* 0x000fe2000780c0ff */
[----:B------:R-:W-:Y:S01]  /*d160*/  ULDC.64 UR4, c[0x0][0x3f8] ;  /* 0x0000fe0000047ab9 */ /* 0x000fe20000000a00 */
[----:B-----5:R-:W-:Y:S01]  /*d170*/  SHF.R.S32.HI R0, RZ, 0x1f, R122 ;  /* 0x0000001fff007819 */ /* 0x020fe2000001147a */
[----:B------:R-:W-:Y:S01]  /*d180*/  ULDC.64 UR6, c[0x0][0x408] ;  /* 0x0001020000067ab9 */ /* 0x000fe20000000a00 */
[----:B------:R-:W-:Y:S03]  /*d190*/  BSSY B6, `(.L_x_439) ;  /* 0x000001b000067945 */ /* 0x000fe60003800000 */
[----:B------:R-:W1:Y:S01]  /*d1a0*/  LDC.64 R4, c[0x0][0x400] ;  /* 0x00010000ff047b82 */ /* 0x000e620000000a00 */
[C---:B------:R-:W-:Y:S02]  /*d1b0*/  IMAD R3, R0.reuse, UR4, RZ ;  /* 0x0000000400037c24 */ /* 0x040fe4000f8e02ff */
[----:B------:R-:W-:-:S02]  /*d1c0*/  IMAD R7, R0, UR6, RZ ;  /* 0x0000000600077c24 */ /* 0x000fc4000f8e02ff */
[C---:B------:R-:W-:Y:S02]  /*d1d0*/  IMAD R3, R122.reuse, UR5, R3 ;  /* 0x000000057a037c24 */ /* 0x040fe4000f8e0203 */
[C---:B------:R-:W-:Y:S02]  /*d1e0*/  IMAD R7, R122.reuse, UR7, R7 ;  /* 0x000000077a077c24 */ /* 0x040fe4000f8e0207 */
[----:B0-----:R-:W-:-:S04]  /*d1f0*/  IMAD.WIDE.U32 R24, R122, UR4, R24 ;  /* 0x000000047a187c25 */ /* 0x001fc8000f8e0018 */
[----:B------:R-:W-:Y:S02]  /*d200*/  IMAD.IADD R26, R3, 0x1, R25 ;  /* 0x00000001031a7824 */ /* 0x000fe400078e0219 */
[----:B-1----:R-:W-:-:S04]  /*d210*/  IMAD.WIDE.U32 R122, R122, UR6, R4 ;  /* 0x000000067a7a7c25 */ /* 0x002fc8000f8e0004 */
[----:B------:R-:W-:Y:S01]  /*d220*/  IMAD.IADD R27, R7, 0x1, R123 ;  /* 0x00000001071b7824 */ /* 0x000fe200078e027b */
[----:B------:R-:W-:Y:S06]  /*d230*/  @!P0 BRA `(.L_x_440) ;  /* 0x0000000000408947 */ /* 0x000fec0003800000 */
[----:B------:R-:W-:Y:S01]  /*d240*/  MOV R0, 0x0 ;  /* 0x0000000000007802 */ /* 0x000fe20000000f00 */
[----:B------:R-:W-:Y:S01]  /*d250*/  ULDC.64 UR4, c[0x4][0xc0] ;  /* 0x0100300000047ab9 */ /* 0x000fe20000000a00 */
[----:B------:R-:W-:Y:S01]  /*d260*/  ULDC.64 UR6, c[0x4][0xc8] ;  /* 0x0100320000067ab9 */ /* 0x000fe20000000a00 */
[----:B------:R-:W-:Y:S01]  /*d270*/  IMAD.U32 R4, RZ, RZ, UR4 ;  /* 0x00000004ff047e24 */ /* 0x000fe2000f8e00ff */
[----:B------:R0:W1:Y:S01]  /*d280*/  LDC.64 R14, c[0x4][R0] ;  /* 0x01000000000e7b82 */ /* 0x0000620000000a00 */
[----:B------:R-:W-:Y:S01]  /*d290*/  MOV R5, UR5 ;  /* 0x0000000500057c02 */ /* 0x000fe20008000f00 */
[----:B------:R-:W-:Y:S01]  /*d2a0*/  ULDC.64 UR4, c[0x4][0x28] ;  /* 0x01000a0000047ab9 */ /* 0x000fe20000000a00 */
[----:B------:R-:W-:Y:S01]  /*d2b0*/  IMAD.U32 R6, RZ, RZ, UR6 ;  /* 0x00000006ff067e24 */ /* 0x000fe2000f8e00ff */
[----:B------:R-:W-:Y:S01]  /*d2c0*/  MOV R8, 0x70 ;  /* 0x0000007000087802 */ /* 0x000fe20000000f00 */
[----:B------:R-:W-:Y:S02]  /*d2d0*/  IMAD.U32 R7, RZ, RZ, UR7 ;  /* 0x00000007ff077e24 */ /* 0x000fe4000f8e00ff */
[----:B------:R-:W-:-:S02]  /*d2e0*/  IMAD.U32 R10, RZ, RZ, UR4 ;  /* 0x00000004ff0a7e24 */ /* 0x000fc4000f8e00ff */
[----:B------:R-:W-:Y:S02]  /*d2f0*/  IMAD.U32 R11, RZ, RZ, UR5 ;  /* 0x00000005ff0b7e24 */ /* 0x000fe4000f8e00ff */
[----:B------:R-:W-:Y:S02]  /*d300*/  IMAD.MOV.U32 R12, RZ, RZ, 0x1 ;  /* 0x00000001ff0c7424 */ /* 0x000fe400078e00ff */
[----:B0-----:R-:W-:-:S07]  /*d310*/  IMAD.MOV.U32 R13, RZ, RZ, RZ ;  /* 0x000000ffff0d7224 */ /* 0x001fce00078e00ff */
[----:B------:R-:W-:-:S07]  /*d320*/  LEPC R20, `(.L_x_440) ;  /* 0x000000001014794e */ /* 0x000fce0000000000 */
[----:B-1----:R-:W-:Y:S05]  /*d330*/  CALL.ABS.NOINC R14 ;  /* 0x000000000e007343 */ /* 0x002fea0003c00000 */
.L_x_440:
[----:B------:R-:W-:Y:S05]  /*d340*/  BSYNC B6 ;  /* 0x0000000000067941 */ /* 0x000fea0003800000 */
.L_x_439:
[----:B------:R-:W-:Y:S01]  /*d350*/  ULDC.U8 UR4, c[0x0][0x410] ;  /* 0x0001040000047ab9 */ /* 0x000fe20000000000 */
[----:B------:R-:W-:Y:S01]  /*d360*/  BSSY B0, `(.L_x_441) ;  /* 0x00003e4000007945 */ /* 0x000fe20003800000 */
[----:B------:R-:W-:Y:S01]  /*d370*/  ISETP.NE.AND P0, PT, RZ, UR4, PT ;  /* 0x00000004ff007c0c */ /* 0x000fe2000bf05270 */
[----:B------:R-:W-:-:S12]  /*d380*/  IMAD R0, R121, 0x80, R228 ;  /* 0x0000008079007824 */ /* 0x000fd800078e02e4 */
[----:B------:R-:W-:Y:S05]  /*d390*/  @!P0 BRA `(.L_x_442) ;  /* 0x0000001c00d48947 */ /* 0x000fea0003800000 */
[----:B------:R-:W-:-:S03]  /*d3a0*/  UMOV UR4, 0xffffffff ;  /* 0xffffffff00047882 */ /* 0x000fc60000000000 */
[----:B------:R-:W-:Y:S05]  /*d3b0*/  BRA.DIV UR4, `(.L_x_443) ;  /* 0x0000019e04607947 */ /* 0x000fea000b800000 */
[----:B------:R0:W1:Y:S04]  /*d3c0*/  SHFL.IDX PT, R5, R24, RZ, 0x1c1f ;  /* 0x001c1fff18057589 */ /* 0x00006800000e0000 */
[----:B------:R0:W2:Y:S04]  /*d3d0*/  SHFL.IDX PT, R14, R122, RZ, 0x1c1f ;  /* 0x001c1fff7a0e7589 */ /* 0x0000a800000e0000 */
[----:B------:R0:W3:Y:S04]  /*d3e0*/  SHFL.IDX PT, R3, R26, RZ, 0x1c1f ;  /* 0x001c1fff1a037589 */ /* 0x0000e800000e0000 */
[----:B------:R0:W4:Y:S02]  /*d3f0*/  SHFL.IDX PT, R7, R27, RZ, 0x1c1f ;  /* 0x001c1fff1b077589 */ /* 0x00012400000e0000 */
.L_x_655:
[----:B------:R-:W5:Y:S01]  /*d400*/  LDL R10, [R1+0x88] ;  /* 0x00008800010a7983 */ /* 0x000f620000100800 */
[C---:B------:R-:W-:Y:S01]  /*d410*/  IMAD.SHL.U32 R4, R229.reuse, 0x80, RZ ;  /* 0x00000080e5047824 */ /* 0x040fe200078e00ff */
[----:B------:R-:W-:Y:S01]  /*d420*/  ULDC UR4, c[0x0][0x448] ;  /* 0x0001120000047ab9 */ /* 0x000fe20000000800 */
[----:B------:R-:W-:Y:S01]  /*d430*/  BSSY B1, `(.L_x_444) ;  /* 0x000002f000017945 */ /* 0x000fe20003800000 */
[----:B------:R-:W1:Y:S01]  /*d440*/  S2R R8, SR_TID.X ;  /* 0x0000000000087919 */ /* 0x000e620000002100 */
[----:B------:R-:W-:Y:S01]  /*d450*/  IMAD R32, R136, UR4, RZ ;  /* 0x0000000488207c24 */ /* 0x000fe2000f8e02ff */
[----:B------:R-:W-:Y:S02]  /*d460*/  LOP3.LUT R9, R4, 0x380, RZ, 0xc0, !PT ;  /* 0x0000038004097812 */ /* 0x000fe400078ec0ff */
[----:B------:R-:W-:Y:S02]  /*d470*/  CS2R R20, SRZ ;  /* 0x0000000000147805 */ /* 0x000fe4000001ff00 */
[----:B------:R-:W-:-:S02]  /*d480*/  LOP3.LUT P0, RZ, R229, 0x4, RZ, 0xc0, !PT ;  /* 0x00000004e5ff7812 */ /* 0x000fc4000780c0ff */
[----:B0-----:R-:W-:Y:S02]  /*d490*/  CS2R R26, SRZ ;  /* 0x00000000001a7805 */ /* 0x001fe4000001ff00 */
[----:B------:R-:W-:Y:S01]  /*d4a0*/  ISETP.GE.AND P1, PT, R0, R32, PT ;  /* 0x000000200000720c */ /* 0x000fe20003f26270 */
[----:B------:R-:W-:Y:S01]  /*d4b0*/  IMAD R32, R121, -0x80, R32 ;  /* 0xffffff8079207824 */ /* 0x000fe200078e0220 */
[----:B------:R-:W-:Y:S02]  /*d4c0*/  LOP3.LUT R6, R9, 0x30, R18, 0xf8, !PT ;  /* 0x0000003009067812 */ /* 0x000fe400078ef812 */
[----:B------:R-:W-:Y:S02]  /*d4d0*/  CS2R R24, SRZ ;  /* 0x0000000000187805 */ /* 0x000fe4000001ff00 */
[----:B------:R-:W-:-:S04]  /*d4e0*/  SHF.R.U32.HI R9, RZ, 0x3, R9 ;  /* 0x00000003ff097819 */ /* 0x000fc80000011609 */
[----:B------:R-:W-:Y:S02]  /*d4f0*/  LOP3.LUT R9, R6, R9, RZ, 0x3c, !PT ;  /* 0x0000000906097212 */ /* 0x000fe400078e3cff */
[----:B-1----:R-:W-:-:S04]  /*d500*/  IADD3 R11, R8, -0x80, RZ ;  /* 0xffffff80080b7810 */ /* 0x002fc80007ffe0ff */
[----:B------:R-:W-:-:S04]  /*d510*/  SHF.R.S32.HI R8, RZ, 0x1f, R11 ;  /* 0x0000001fff087819 */ /* 0x000fc8000001140b */
[----:B------:R-:W-:-:S05]  /*d520*/  LEA.HI R8, R8, R11, RZ, 0x5 ;  /* 0x0000000b08087211 */ /* 0x000fca00078f28ff */
[----:B------:R-:W-:-:S05]  /*d530*/  IMAD.SHL.U32 R8, R8, 0x20, RZ ;  /* 0x0000002008087824 */ /* 0x000fca00078e00ff */
[----:B------:R-:W-:Y:S02]  /*d540*/  LOP3.LUT R8, R8, 0xfffffc00, RZ, 0xc0, !PT ;  /* 0xfffffc0008087812 */ /* 0x000fe400078ec0ff */
[----:B-----5:R-:W-:-:S04]  /*d550*/  LEA.HI R4, R10, R10, RZ, 0x1 ;  /* 0x0000000a0a047211 */ /* 0x020fc800078f08ff */
[----:B------:R-:W-:-:S05]  /*d560*/  LOP3.LUT R4, R4, 0xfffffffe, RZ, 0xc0, !PT ;  /* 0xfffffffe04047812 */ /* 0x000fca00078ec0ff */
[----:B------:R-:W-:Y:S01]  /*d570*/  IMAD.IADD R4, R10, 0x1, -R4 ;  /* 0x000000010a047824 */ /* 0x000fe200078e0a04 */
[----:B------:R-:W-:Y:S02]  /*d580*/  IADD3 R10, R16, R9, R8 ;  /* 0x00000009100a7210 */ /* 0x000fe40007ffe008 */
[----:B------:R-:W-:Y:S02]  /*d590*/  CS2R R8, SRZ ;  /* 0x0000000000087805 */ /* 0x000fe4000001ff00 */
[----:B------:R-:W-:Y:S01]  /*d5a0*/  SHF.L.U32 R39, R4, 0x1f, RZ ;  /* 0x0000001f04277819 */ /* 0x000fe200000006ff */
[C---:B------:R-:W-:Y:S02]  /*d5b0*/  VIADD R11, R10.reuse, 0x1c400 ;  /* 0x0001c4000a0b7836 */ /* 0x040fe40000000000 */
[----:B------:R-:W-:Y:S01]  /*d5c0*/  VIADD R0, R10, 0x1c440 ;  /* 0x0001c4400a007836 */ /* 0x000fe20000000000 */
[----:B------:R-:W-:Y:S06]  /*d5d0*/  @P1 BRA `(.L_x_445) ;  /* 0x0000000000501947 */ /* 0x000fec0003800000 */
[----:B------:R-:W-:Y:S01]  /*d5e0*/  ULDC UR4, c[0x0][0x3f4] ;  /* 0x0000fd0000047ab9 */ /* 0x000fe20000000800 */
[----:B------:R-:W-:Y:S02]  /*d5f0*/  SHF.R.S32.HI R6, RZ, 0x1f, R230 ;  /* 0x0000001fff067819 */ /* 0x000fe400000114e6 */
[----:B------:R-:W-:Y:S02]  /*d600*/  CS2R R24, SRZ ;  /* 0x0000000000187805 */ /* 0x000fe4000001ff00 */
[----:B------:R-:W-:Y:S02]  /*d610*/  ISETP.GE.AND P2, PT, R230, UR4, PT ;  /* 0x00000004e6007c0c */ /* 0x000fe4000bf46270 */
[----:B------:R-:W-:Y:S02]  /*d620*/  ISETP.GE.AND P1, PT, R22, UR4, PT ;  /* 0x0000000416007c0c */ /* 0x000fe4000bf26270 */
[----:B------:R-:W-:Y:S02]  /*d630*/  CS2R R8, SRZ ;  /* 0x0000000000087805 */ /* 0x000fe4000001ff00 */
[----:B------:R-:W-:-:S07]  /*d640*/  CS2R R26, SRZ ;  /* 0x00000000001a7805 */ /* 0x000fce000001ff00 */
[CC--:B------:R-:W-:Y:S02]  /*d650*/  @!P2 IADD3 R12, P3, R230.reuse, R5.reuse, RZ ;  /* 0x00000005e60ca210 */ /* 0x0c0fe40007f7e0ff */
[----:B--2---:R-:W-:Y:S02]  /*d660*/  @!P2 IADD3 R30, P5, R230, R14, RZ ;  /* 0x0000000ee61ea210 */ /* 0x004fe40007fbe0ff */
[----:B---3--:R-:W-:Y:S02]  /*d670*/  @!P2 IADD3.X R13, R3, R6, RZ, P3, !PT ;  /* 0x00000006030da210 */ /* 0x008fe40001ffe4ff */
[C---:B------:R-:W-:Y:S02]  /*d680*/  @!P1 IADD3 R4, P3, R22.reuse, R5, RZ ;  /* 0x0000000516049210 */ /* 0x040fe40007f7e0ff */
[----:B------:R-:W-:Y:S02]  /*d690*/  @!P1 IADD3 R14, P4, R22, R14, RZ ;  /* 0x0000000e160e9210 */ /* 0x000fe40007f9e0ff */
[----:B------:R-:W-:Y:S01]  /*d6a0*/  CS2R R20, SRZ ;  /* 0x0000000000147805 */ /* 0x000fe2000001ff00 */
[----:B----4-:R-:W-:Y:S01]  /*d6b0*/  @!P2 IMAD.X R31, R7, 0x1, R6, P5 ;  /* 0x00000001071fa824 */ /* 0x010fe200028e0606 */
[----:B------:R0:W5:Y:S01]  /*d6c0*/  @!P2 LD.E.64 R24, desc[UR60][R12.64] ;  /* 0x0000003c0c18a980 */ /* 0x000162000c101b00 */
[----:B------:R-:W-:-:S02]  /*d6d0*/  @!P1 IMAD.X R5, R3, 0x1, R23, P3 ;  /* 0x0000000103059824 */ /* 0x000fc400018e0617 */
[----:B------:R-:W-:Y:S01]  /*d6e0*/  @!P1 IMAD.X R15, R7, 0x1, R23, P4 ;  /* 0x00000001070f9824 */ /* 0x000fe200020e0617 */
[----:B------:R0:W5:Y:S04]  /*d6f0*/  @!P2 LD.E.64 R8, desc[UR60][R30.64] ;  /* 0x0000003c1e08a980 */ /* 0x000168000c101b00 */
[----:B------:R0:W5:Y:S04]  /*d700*/  @!P1 LD.E.64 R26, desc[UR60][R4.64] ;  /* 0x0000003c041a9980 */ /* 0x000168000c101b00 */
[----:B------:R0:W5:Y:S02]  /*d710*/  @!P1 LD.E.64 R20, desc[UR60][R14.64] ;  /* 0x0000003c0e149980 */ /* 0x000164000c101b00 */
.L_x_445:
[----:B------:R-:W-:Y:S05]  /*d720*/  BSYNC B1 ;  /* 0x0000000000017941 */ /* 0x000fea0003800000 */
.L_x_444:
[----:B------:R-:W-:Y:S01]  /*d730*/  @P0 VIADD R0, R11, 0xffffffc0 ;  /* 0xffffffc00b000836 */ /* 0x000fe20000000000 */
[----:B------:R-:W1:Y:S01]  /*d740*/  SYNCS.PHASECHK.TRANS64.TRYWAIT P0, [R16+URZ+0x2e800], R39 ;  /* 0x02e80027100075a7 */ /* 0x000e62000800017f */
[----:B0----5:R-:W-:Y:S01]  /*d750*/  SHF.R.U32.HI R12, RZ, 0x8, R27 ;  /* 0x00000008ff0c7819 */ /* 0x021fe2000001161b */
[----:B------:R-:W-:Y:S01]  /*d760*/  BSSY B1, `(.L_x_446) ;  /* 0x000002e000017945 */ /* 0x000fe20003800000 */
[----:B---3--:R-:W-:Y:S02]  /*d770*/  SHF.R.U32.HI R3, RZ, 0x8, R26 ;  /* 0x00000008ff037819 */ /* 0x008fe4000001161a */
[----:B----4-:R-:W-:Y:S02]  /*d780*/  LOP3.LUT R7, R27, 0xff, RZ, 0xc0, !PT ;  /* 0x000000ff1b077812 */ /* 0x010fe400078ec0ff */
[----:B------:R-:W-:Y:S02]  /*d790*/  SHF.R.U32.HI R4, RZ, 0x8, R24 ;  /* 0x00000008ff047819 */ /* 0x000fe40000011618 */
[----:B------:R-:W-:-:S02]  /*d7a0*/  LOP3.LUT R12, R12, 0xff, RZ, 0xc0, !PT ;  /* 0x000000ff0c0c7812 */ /* 0x000fc400078ec0ff */
[----:B------:R-:W-:Y:S02]  /*d7b0*/  LOP3.LUT R5, R26, 0xff, RZ, 0xc0, !PT ;  /* 0x000000ff1a057812 */ /* 0x000fe400078ec0ff */
[----:B------:R-:W-:Y:S02]  /*d7c0*/  LOP3.LUT R11, R24, 0xff, RZ, 0xc0, !PT ;  /* 0x000000ff180b7812 */ /* 0x000fe400078ec0ff */
[----:B------:R-:W-:Y:S02]  /*d7d0*/  LOP3.LUT R6, R3, 0xff, RZ, 0xc0, !PT ;  /* 0x000000ff03067812 */ /* 0x000fe400078ec0ff */
[----:B------:R-:W-:Y:S02]  /*d7e0*/  LOP3.LUT R4, R4, 0xff, RZ, 0xc0, !PT ;  /* 0x000000ff04047812 */ /* 0x000fe400078ec0ff */
[----:B------:R-:W-:Y:S02]  /*d7f0*/  PRMT R7, R12, 0x7604, R7 ;  /* 0x000076040c077816 */ /* 0x000fe40000000007 */
[----:B------:R-:W-:-:S02]  /*d800*/  SHF.R.U32.HI R3, RZ, 0x8, R20 ;  /* 0x00000008ff037819 */ /* 0x000fc40000011614 */
[----:B------:R-:W-:Y:S02]  /*d810*/  SHF.R.U32.HI R12, RZ, 0x8, R21 ;  /* 0x00000008ff0c7819 */ /* 0x000fe40000011615 */
[----:B------:R-:W-:Y:S02]  /*d820*/  PRMT R5, R6, 0x7604, R5 ;  /* 0x0000760406057816 */ /* 0x000fe40000000005 */
[----:B------:R-:W-:Y:S02]  /*d830*/  PRMT R15, R4, 0x7604, R11 ;  /* 0x00007604040f7816 */ /* 0x000fe4000000000b */
[----:B------:R-:W-:Y:S02]  /*d840*/  LOP3.LUT R6, R20, 0xff, RZ, 0xc0, !PT ;  /* 0x000000ff14067812 */ /* 0x000fe400078ec0ff */
[----:B------:R-:W-:Y:S02]  /*d850*/  LOP3.LUT R11, R21, 0xff, RZ, 0xc0, !PT ;  /* 0x000000ff150b7812 */ /* 0x000fe400078ec0ff */
[----:B------:R-:W-:-:S02]  /*d860*/  LOP3.LUT R3, R3, 0xff, RZ, 0xc0, !PT ;  /* 0x000000ff03037812 */ /* 0x000fc400078ec0ff */
[----:B------:R-:W-:Y:S02]  /*d870*/  LOP3.LUT R12, R12, 0xff, RZ, 0xc0, !PT ;  /* 0x000000ff0c0c7812 */ /* 0x000fe400078ec0ff */
[----:B--2---:R-:W-:Y:S02]  /*d880*/  SHF.R.U32.HI R14, RZ, 0x8, R25 ;  /* 0x00000008ff0e7819 */ /* 0x004fe40000011619 */
[----:B------:R-:W-:Y:S02]  /*d890*/  SHF.R.U32.HI R4, RZ, 0x8, R8 ;  /* 0x00000008ff047819 */ /* 0x000fe40000011608 */
[----:B------:R-:W-:Y:S02]  /*d8a0*/  SHF.R.U32.HI R33, RZ, 0x8, R9 ;  /* 0x00000008ff217819 */ /* 0x000fe40000011609 */
[----:B------:R-:W-:Y:S02]  /*d8b0*/  PRMT R31, R3, 0x7604, R6 ;  /* 0x00007604031f7816 */ /* 0x000fe40000000006 */
[----:B------:R-:W-:-:S02]  /*d8c0*/  PRMT R11, R12, 0x7604, R11 ;  /* 0x000076040c0b7816 */ /* 0x000fc4000000000b */
[----:B------:R-:W-:Y:S02]  /*d8d0*/  LOP3.LUT R13, R25, 0xff, RZ, 0xc0, !PT ;  /* 0x000000ff190d7812 */ /* 0x000fe400078ec0ff */
[----:B------:R-:W-:Y:S02]  /*d8e0*/  LOP3.LUT R14, R14, 0xff, RZ, 0xc0, !PT ;  /* 0x000000ff0e0e7812 */ /* 0x000fe400078ec0ff */
[----:B------:R-:W-:Y:S02]  /*d8f0*/  SHF.R.U32.HI R6, RZ, 0x10, R25 ;  /* 0x00000010ff067819 */ /* 0x000fe40000011619 */
[----:B------:R-:W-:Y:S02]  /*d900*/  SHF.R.U32.HI R12, RZ, 0x10, R21 ;  /* 0x00000010ff0c7819 */ /* 0x000fe40000011615 */
[----:B------:R-:W-:Y:S01]  /*d910*/  SHF.R.U32.HI R3, RZ, 0x10, R9 ;  /* 0x00000010ff037819 */ /* 0x000fe20000011609 */
[----:B------:R-:W-:Y:S01]  /*d920*/  IMAD.U32 R6, R6, 0x10000, RZ ;  /* 0x0001000006067824 */ /* 0x000fe200078e00ff */
[----:B------:R-:W-:Y:S01]  /*d930*/  LOP3.LUT R29, R4, 0xff, RZ, 0xc0, !PT ;  /* 0x000000ff041d7812 */ /* 0x000fe200078ec0ff */
[----:B------:R-:W-:Y:S01]  /*d940*/  IMAD.U32 R12, R12, 0x10000, RZ ;  /* 0x000100000c0c7824 */ /* 0x000fe200078e00ff */
[----:B------:R-:W-:Y:S01]  /*d950*/  LOP3.LUT R30, R9, 0xff, RZ, 0xc0, !PT ;  /* 0x000000ff091e7812 */ /* 0x000fe200078ec0ff */
[----:B------:R-:W-:Y:S01]  /*d960*/  IMAD.U32 R3, R3, 0x10000, RZ ;  /* 0x0001000003037824 */ /* 0x000fe200078e00ff */
[----:B------:R-:W-:-:S02]  /*d970*/  LOP3.LUT R33, R33, 0xff, RZ, 0xc0, !PT ;  /* 0x000000ff21217812 */ /* 0x000fc400078ec0ff */
[----:B------:R-:W-:Y:S02]  /*d980*/  SHF.R.U32.HI R4, RZ, 0x10, R27 ;  /* 0x00000010ff047819 */ /* 0x000fe4000001161b */
[----:B------:R-:W-:Y:S02]  /*d990*/  PRMT R13, R14, 0x7604, R13 ;  /* 0x000076040e0d7816 */ /* 0x000fe4000000000d */
[----:B------:R-:W-:Y:S02]  /*d9a0*/  LOP3.LUT R14, R8, 0xff, RZ, 0xc0, !PT ;  /* 0x000000ff080e7812 */ /* 0x000fe400078ec0ff */
[----:B------:R-:W-:Y:S02]  /*d9b0*/  PRMT R30, R33, 0x7604, R30 ;  /* 0x00007604211e7816 */ /* 0x000fe4000000001e */
[----:B------:R-:W-:Y:S02]  /*d9c0*/  SHF.L.U32 R4, R4, 0x10, RZ ;  /* 0x0000001004047819 */ /* 0x000fe400000006ff */
[----:B------:R-:W-:-:S02]  /*d9d0*/  PRMT R35, R29, 0x7604, R14 ;  /* 0x000076041d237816 */ /* 0x000fc4000000000e */
[----:B------:R-:W-:Y:S02]  /*d9e0*/  LOP3.LUT R7, R7, 0xff0000, R4, 0xf8, !PT ;  /* 0x00ff000007077812 */ /* 0x000fe400078ef804 */
[----:B------:R-:W-:Y:S02]  /*d9f0*/  LOP3.LUT R29, R13, 0xff0000, R6, 0xf8, !PT ;  /* 0x00ff00000d1d7812 */ /* 0x000fe400078ef806 */
[----:B------:R-:W-:Y:S02]  /*da00*/  LOP3.LUT R33, R11, 0xff0000, R12, 0xf8, !PT ;  /* 0x00ff00000b217812 */ /* 0x000fe400078ef80c */
[----:B------:R-:W-:Y:S02]  /*da10*/  LOP3.LUT R37, R30, 0xff0000, R3, 0xf8, !PT ;  /* 0x00ff00001e257812 */ /* 0x000fe400078ef803 */
[----:B------:R-:W-:Y:S01]  /*da20*/  LOP3.LUT R5, R5, 0xff0000, R26, 0xf8, !PT ;  /* 0x00ff000005057812 */ /* 0x000fe200078ef81a */
[----:B-1----:R-:W-:Y:S06]  /*da30*/  @!P0 BRA `(.L_x_447) ;  /* 0x0000019800308947 */ /* 0x002fec0003800000 */
.L_x_656:
[----:B------:R-:W-:Y:S05]  /*da40*/  BSYNC B1 ;  /* 0x0000000000017941 */ /* 0x000fea0003800000 */
.L_x_446:
[----:B------:R-:W-:Y:S01]  /*da50*/  VIMNMX R13, R32, 0x80, PT ;  /* 0x00000080200d7848 */ /* 0x000fe20003fe0100 */
[----:B------:R-:W-:Y:S01]  /*da60*/  BSSY B1, `(.L_x_448) ;  /* 0x00000c9000017945 */ /* 0x000fe20003800000 */
[----:B------:R-:W-:Y:S02]  /*da70*/  LOP3.LUT R3, R15, 0xff0000, R24, 0xf8, !PT ;  /* 0x00ff00000f037812 */ /* 0x000fe400078ef818 */
[----:B------:R-:W-:Y:S02]  /*da80*/  ISETP.GE.AND P0, PT, R228, R13, PT ;  /* 0x0000000de400720c */ /* 0x000fe40003f06270 */
[----:B------:R-:W-:Y:S02]  /*da90*/  LOP3.LUT R15, R31, 0xff0000, R20, 0xf8, !PT ;  /* 0x00ff00001f0f7812 */ /* 0x000fe400078ef814 */
[----:B------:R-:W-:Y:S02]  /*daa0*/  LOP3.LUT R35, R35, 0xff0000, R8, 0xf8, !PT ;  /* 0x00ff000023237812 */ /* 0x000fe400078ef808 */
[----:B------:R-:W-:-:S02]  /*dab0*/  LOP3.LUT R15, R15, 0xff000000, R20, 0xf8, !PT ;  /* 0xff0000000f0f7812 */ /* 0x000fc400078ef814 */
[----:B------:R-:W-:Y:S02]  /*dac0*/  LOP3.LUT R11, R5, 0xff000000, R26, 0xf8, !PT ;  /* 0xff000000050b7812 */ /* 0x000fe400078ef81a */
[----:B------:R-:W-:Y:S02]  /*dad0*/  LOP3.LUT R14, R7, 0xff000000, R27, 0xf8, !PT ;  /* 0xff000000070e7812 */ /* 0x000fe400078ef81b */
[----:B------:R-:W-:Y:S02]  /*dae0*/  LOP3.LUT R3, R3, 0xff000000, R24, 0xf8, !PT ;  /* 0xff00000003037812 */ /* 0x000fe400078ef818 */
[----:B------:R-:W-:Y:S02]  /*daf0*/  LOP3.LUT R12, R29, 0xff000000, R25, 0xf8, !PT ;  /* 0xff0000001d0c7812 */ /* 0x000fe400078ef819 */
[----:B------:R-:W-:Y:S02]  /*db00*/  LOP3.LUT R20, R33, 0xff000000, R21, 0xf8, !PT ;  /* 0xff00000021147812 */ /* 0x000fe400078ef815 */
[----:B------:R-:W-:-:S02]  /*db10*/  LOP3.LUT R8, R35, 0xff000000, R8, 0xf8, !PT ;  /* 0xff00000023087812 */ /* 0x000fc400078ef808 */
[----:B------:R-:W-:Y:S01]  /*db20*/  LOP3.LUT R9, R37, 0xff000000, R9, 0xf8, !PT ;  /* 0xff00000025097812 */ /* 0x000fe200078ef809 */
[----:B------:R-:W-:Y:S06]  /*db30*/  @P0 BRA `(.L_x_449) ;  /* 0x0000000800ec0947 */ /* 0x000fec0003800000 */
[----:B------:R-:W1:Y:S01]  /*db40*/  LDC R5, c[0x0][0x3f4] ;  /* 0x0000fd00ff057b82 */ /* 0x000e620000000800 */
[----:B------:R-:W-:Y:S01]  /*db50*/  BSSY B2, `(.L_x_450) ;  /* 0x000005e000027945 */ /* 0x000fe20003800000 */
[-C--:B-1----:R-:W-:Y:S02]  /*db60*/  ISETP.GE.AND P0, PT, R22, R5.reuse, PT ;  /* 0x000000051600720c */ /* 0x082fe40003f06270 */
[----:B------:R-:W-:-:S11]  /*db70*/  ISETP.GE.AND P1, PT, R230, R5, PT ;  /* 0x00000005e600720c */ /* 0x000fd60003f26270 */
[----:B------:R-:W-:Y:S05]  /*db80*/  @P0 BRA `(.L_x_451) ;  /* 0x0000000400680947 */ /* 0x000fea0003800000 */
[----:B------:R-:W1:Y:S01]  /*db90*/  LDS.128 R4, [R10+0x1c400] ;  /* 0x01c400000a047984 */ /* 0x000e620000000c00 */
[----:B------:R-:W-:Y:S02]  /*dba0*/  F2FP.F16.E4M3.UNPACK_B R31, R15 ;  /* 0x0000000fff1f723e */ /* 0x000fe400020006ff */
[----:B------:R-:W-:-:S03]  /*dbb0*/  F2FP.F16.E4M3.UNPACK_B R29, R11 ;  /* 0x0000000bff1d723e */ /* 0x000fc600020006ff */
[----:B------:R-:W-:Y:S02]  /*dbc0*/  HADD2.F32 R32, -RZ, R31.H1_H1 ;  /* 0x3000001fff207230 */ /* 0x000fe40000004100 */
[----:B------:R-:W-:Y:S02]  /*dbd0*/  HADD2.F32 R30, -RZ, R29.H1_H1 ;  /* 0x3000001dff1e7230 */ /* 0x000fe40000004100 */
[----:B------:R-:W-:Y:S02]  /*dbe0*/  HADD2.F32 R31, -RZ, R31.H0_H0 ;  /* 0x2000001fff1f7230 */ /* 0x000fe40000004100 */
[----:B------:R-:W-:Y:S01]  /*dbf0*/  HADD2.F32 R29, -RZ, R29.H0_H0 ;  /* 0x2000001dff1d7230 */ /* 0x000fe20000004100 */
[-C--:B-1----:R-:W-:Y:S02]  /*dc00*/  F2FP.F16.E4M3.UNPACK_B R21, R4.reuse.H1 ;  /* 0x00000004ff15723e */ /* 0x082fe400030006ff */
[-C--:B------:R-:W-:Y:S02]  /*dc10*/  F2FP.F16.E4M3.UNPACK_B R25, R5.reuse ;  /* 0x00000005ff19723e */ /* 0x080fe400020006ff */
[----:B------:R-:W-:Y:S01]  /*dc20*/  F2FP.F16.E4M3.UNPACK_B R26, R5.H1 ;  /* 0x00000005ff1a723e */ /* 0x000fe200030006ff */
[--C-:B------:R-:W-:Y:S01]  /*dc30*/  HADD2.F32 R24, -RZ, R21.reuse.H0_H0 ;  /* 0x20000015ff187230 */ /* 0x100fe20000004100 */
[----:B------:R-:W-:Y:S01]  /*dc40*/  F2FP.F16.E4M3.UNPACK_B R4, R4 ;  /* 0x00000004ff04723e */ /* 0x000fe200020006ff */
[----:B------:R-:W-:Y:S01]  /*dc50*/  HADD2.F32 R21, -RZ, R21.H1_H1 ;  /* 0x30000015ff157230 */ /* 0x000fe20000004100 */
[----:B------:R-:W-:-:S02]  /*dc60*/  F2FP.F16.E4M3.UNPACK_B R27, R6 ;  /* 0x00000006ff1b723e */ /* 0x000fc400020006ff */
[----:B------:R-:W-:Y:S02]  /*dc70*/  F2FP.F16.E4M3.UNPACK_B R6, R6.H1 ;  /* 0x00000006ff06723e */ /* 0x000fe400030006ff */
[C---:B------:R-:W-:Y:S01]  /*dc80*/  FMUL.FTZ R5, R21.reuse, R32 ;  /* 0x0000002015057220 */ /* 0x040fe20000410000 */
[-C--:B------:R-:W-:Y:S01]  /*dc90*/  FMUL.FTZ R33, R21, R30.reuse ;  /* 0x0000001e15217220 */ /* 0x080fe20000410000 */
[----:B------:R-:W-:Y:S02]  /*dca0*/  F2FP.F16.E4M3.UNPACK_B R21, R7 ;  /* 0x00000007ff15723e */ /* 0x000fe400020006ff */
[C---:B------:R-:W-:Y:S01]  /*dcb0*/  FFMA.FTZ R35, R24.reuse, R30, -R5 ;  /* 0x0000001e18237223 */ /* 0x040fe20000010805 */
[--C-:B------:R-:W-:Y:S01]  /*dcc0*/  HADD2.F32 R5, -RZ, R4.reuse.H1_H1 ;  /* 0x30000004ff057230 */ /* 0x100fe20000004100 */
[----:B------:R-:W-:Y:S01]  /*dcd0*/  F2FP.F16.E4M3.UNPACK_B R30, R15.H1 ;  /* 0x0000000fff1e723e */ /* 0x000fe200030006ff */
[----:B------:R-:W-:Y:S01]  /*dce0*/  FFMA.FTZ R36, R24, R32, R33 ;  /* 0x0000002018247223 */ /* 0x000fe20000010021 */
[----:B------:R-:W-:Y:S01]  /*dcf0*/  HADD2.F32 R4, -RZ, R4.H0_H0 ;  /* 0x20000004ff047230 */ /* 0x000fe20000004100 */
[----:B------:R-:W-:Y:S01]  /*dd00*/  F2FP.F16.E4M3.UNPACK_B R24, R11.H1 ;  /* 0x0000000bff18723e */ /* 0x000fe200030006ff */
[C---:B------:R-:W-:Y:S01]  /*dd10*/  FMUL.FTZ R33, R5.reuse, R31 ;  /* 0x0000001f05217220 */ /* 0x040fe20000410000 */
[----:B------:R-:W-:Y:S01]  /*dd20*/  FMUL.FTZ R34, R5, R29 ;  /* 0x0000001d05227220 */ /* 0x000fe20000410000 */
[----:B------:R-:W-:Y:S01]  /*dd30*/  HADD2.F32 R32, -RZ, R30.H1_H1 ;  /* 0x3000001eff207230 */ /* 0x000fe20000004100 */
[----:B------:R-:W-:Y:S01]  /*dd40*/  F2FP.F16.E4M3.UNPACK_B R7, R7.H1 ;  /* 0x00000007ff07723e */ /* 0x000fe200030006ff */
[----:B------:R-:W-:-:S02]  /*dd50*/  HADD2.F32 R5, -RZ, R26.H1_H1 ;  /* 0x3000001aff057230 */ /* 0x000fc40000004100 */
[C---:B------:R-:W-:Y:S01]  /*dd60*/  FFMA.FTZ R33, R4.reuse, R29, -R33 ;  /* 0x0000001d04217223 */ /* 0x040fe20000010821 */
[----:B------:R-:W-:Y:S01]  /*dd70*/  FFMA.FTZ R34, R4, R31, R34 ;  /* 0x0000001f04227223 */ /* 0x000fe20000010022 */
[----:B------:R-:W-:Y:S02]  /*dd80*/  HADD2.F32 R29, -RZ, R24.H1_H1 ;  /* 0x30000018ff1d7230 */ /* 0x000fe40000004100 */
[----:B------:R-:W-:Y:S02]  /*dd90*/  HADD2.F32 R26, -RZ, R26.H0_H0 ;  /* 0x2000001aff1a7230 */ /* 0x000fe40000004100 */
[C---:B------:R-:W-:Y:S01]  /*dda0*/  FMUL.FTZ R31, R5.reuse, R32 ;  /* 0x00000020051f7220 */ /* 0x040fe20000410000 */
[----:B------:R-:W-:Y:S02]  /*ddb0*/  HADD2.F32 R30, -RZ, R30.H0_H0 ;  /* 0x2000001eff1e7230 */ /* 0x000fe40000004100 */
[----:B------:R-:W-:Y:S01]  /*ddc0*/  FMUL.FTZ R5, R5, R29 ;  /* 0x0000001d05057220 */ /* 0x000fe20000410000 */
[----:B------:R-:W-:-:S02]  /*ddd0*/  HADD2.F32 R4, -RZ, R25.H1_H1 ;  /* 0x30000019ff047230 */ /* 0x000fc40000004100 */
[C---:B0-----:R-:W-:Y:S01]  /*dde0*/  FFMA.FTZ R39, R26.reuse, R29, -R31 ;  /* 0x0000001d1a277223 */ /* 0x041fe2000001081f */
[----:B------:R-:W-:Y:S01]  /*ddf0*/  HADD2.F32 R24, -RZ, R24.H0_H0 ;  /* 0x20000018ff187230 */ /* 0x000fe20000004100 */
[----:B------:R-:W-:Y:S01]  /*de00*/  F2FP.F16.E4M3.UNPACK_B R29, R20 ;  /* 0x00000014ff1d723e */ /* 0x000fe200020006ff */
[----:B------:R-:W-:Y:S02]  /*de10*/  HADD2.F32 R25, -RZ, R25.H0_H0 ;  /* 0x20000019ff197230 */ /* 0x000fe40000004100 */
[----:B------:R-:W-:Y:S01]  /*de20*/  FFMA.FTZ R32, R26, R32, R5 ;  /* 0x000000201a207223 */ /* 0x000fe20000010005 */
[C---:B------:R-:W-:Y:S01]  /*de30*/  FMUL.FTZ R38, R4.reuse, R30 ;  /* 0x0000001e04267220 */ /* 0x040fe20000410000 */
[----:B------:R-:W-:Y:S01]  /*de40*/  F2FP.F16.E4M3.UNPACK_B R26, R14 ;  /* 0x0000000eff1a723e */ /* 0x000fe200020006ff */
[-C--:B------:R-:W-:Y:S01]  /*de50*/  FMUL.FTZ R37, R4, R24.reuse ;  /* 0x0000001804257220 */ /* 0x080fe20000410000 */
[----:B------:R-:W-:Y:S02]  /*de60*/  HADD2.F32 R31, -RZ, R29.H1_H1 ;  /* 0x3000001dff1f7230 */ /* 0x000fe40000004100 */
[----:B------:R-:W-:Y:S01]  /*de70*/  FFMA.FTZ R38, R25, R24, -R38 ;  /* 0x0000001819267223 */ /* 0x000fe20000010826 */
[----:B------:R-:W-:-:S02]  /*de80*/  HADD2.F32 R5, -RZ, R6.H1_H1 ;  /* 0x30000006ff057230 */ /* 0x000fc40000004100 */
[----:B------:R-:W-:Y:S01]  /*de90*/  FFMA.FTZ R37, R25, R30, R37 ;  /* 0x0000001e19257223 */ /* 0x000fe20000010025 */
[----:B------:R-:W-:Y:S01]  /*dea0*/  HADD2.F32 R24, -RZ, R26.H1_H1 ;  /* 0x3000001aff187230 */ /* 0x000fe20000004100 */
[----:B------:R-:W-:Y:S01]  /*deb0*/  F2FP.SATFINITE.E4M3.F32.PACK_AB_MERGE_C R32, R32, R39, RZ ;  /* 0x000000272020723e */ /* 0x000fe200048070ff */
[----:B------:R-:W-:Y:S02]  /*dec0*/  HADD2.F32 R6, -RZ, R6.H0_H0 ;  /* 0x20000006ff067230 */ /* 0x000fe40000004100 */
[C---:B------:R-:W-:Y:S01]  /*ded0*/  FMUL.FTZ R25, R5.reuse, R31 ;  /* 0x0000001f05197220 */ /* 0x040fe20000410000 */
[----:B------:R-:W-:Y:S02]  /*dee0*/  HADD2.F32 R26, -RZ, R26.H0_H0 ;  /* 0x2000001aff1a7230 */ /* 0x000fe40000004100 */
[-C--:B------:R-:W-:Y:S01]  /*def0*/  FMUL.FTZ R43, R5, R24.reuse ;  /* 0x00000018052b7220 */ /* 0x080fe20000410000 */
[----:B------:R-:W-:Y:S02]  /*df00*/  HADD2.F32 R29, -RZ, R29.H0_H0 ;  /* 0x2000001dff1d7230 */ /* 0x000fe40000004100 */
[----:B------:R-:W-:Y:S01]  /*df10*/  FFMA.FTZ R41, R6, R24, -R25 ;  /* 0x0000001806297223 */ /* 0x000fe20000010819 */
[--C-:B------:R-:W-:Y:S01]  /*df20*/  HADD2.F32 R4, -RZ, R27.reuse.H1_H1 ;  /* 0x3000001bff047230 */ /* 0x100fe20000004100 */
[----:B------:R-:W-:Y:S01]  /*df30*/  F2FP.F16.E4M3.UNPACK_B R5, R14.H1 ;  /* 0x0000000eff05723e */ /* 0x000fe200030006ff */
[----:B------:R-:W-:-:S02]  /*df40*/  HADD2.F32 R27, -RZ, R27.H0_H0 ;  /* 0x2000001bff1b7230 */ /* 0x000fc40000004100 */
[----:B------:R-:W-:Y:S01]  /*df50*/  FFMA.FTZ R42, R6, R31, R43 ;  /* 0x0000001f062a7223 */ /* 0x000fe2000001002b */
[CC--:B------:R-:W-:Y:S01]  /*df60*/  FMUL.FTZ R24, R4.reuse, R29.reuse ;  /* 0x0000001d04187220 */ /* 0x0c0fe20000410000 */
[----:B------:R-:W-:Y:S01]  /*df70*/  FMUL.FTZ R40, R4, R26 ;  /* 0x0000001a04287220 */ /* 0x000fe20000410000 */
[----:B------:R-:W-:Y:S01]  /*df80*/  F2FP.F16.E4M3.UNPACK_B R4, R20.H1 ;  /* 0x00000014ff04723e */ /* 0x000fe200030006ff */
[--C-:B------:R-:W-:Y:S02]  /*df90*/  HADD2.F32 R6, -RZ, R5.reuse.H0_H0 ;  /* 0x20000005ff067230 */ /* 0x100fe40000004100 */
[C---:B------:R-:W-:Y:S01]  /*dfa0*/  FFMA.FTZ R30, R27.reuse, R26, -R24 ;  /* 0x0000001a1b1e7223 */ /* 0x040fe20000010818 */
[----:B------:R-:W-:Y:S02]  /*dfb0*/  HADD2.F32 R24, -RZ, R5.H1_H1 ;  /* 0x30000005ff187230 */ /* 0x000fe40000004100 */
[----:B------:R-:W-:Y:S01]  /*dfc0*/  FFMA.FTZ R27, R27, R29, R40 ;  /* 0x0000001d1b1b7223 */ /* 0x000fe20000010028 */
[----:B------:R-:W-:-:S02]  /*dfd0*/  HADD2.F32 R26, -RZ, R4.H1_H1 ;  /* 0x30000004ff1a7230 */ /* 0x000fc40000004100 */
[----:B------:R-:W-:Y:S02]  /*dfe0*/  HADD2.F32 R5, -RZ, R7.H1_H1 ;  /* 0x30000007ff057230 */ /* 0x000fe40000004100 */
[----:B------:R-:W-:Y:S02]  /*dff0*/  HADD2.F32 R25, -RZ, R4.H0_H0 ;  /* 0x20000004ff197230 */ /* 0x000fe40000004100 */
[----:B------:R-:W-:Y:S02]  /*e000*/  HADD2.F32 R4, -RZ, R21.H1_H1 ;  /* 0x30000015ff047230 */ /* 0x000fe40000004100 */
[C---:B------:R-:W-:Y:S01]  /*e010*/  FMUL.FTZ R44, R5.reuse, R26 ;  /* 0x0000001a052c7220 */ /* 0x040fe20000410000 */
[----:B------:R-:W-:Y:S02]  /*e020*/  HADD2.F32 R7, -RZ, R7.H0_H0 ;  /* 0x20000007ff077230 */ /* 0x000fe40000004100 */
[----:B------:R-:W-:Y:S01]  /*e030*/  FMUL.FTZ R5, R5, R24 ;  /* 0x0000001805057220 */ /* 0x000fe20000410000 */
[----:B------:R-:W-:-:S02]  /*e040*/  HADD2.F32 R21, -RZ, R21.H0_H0 ;  /* 0x20000015ff157230 */ /* 0x000fc40000004100 */
[CC--:B------:R-:W-:Y:S01]  /*e050*/  FMUL.FTZ R40, R4.reuse, R25.reuse ;  /* 0x0000001904287220 */ /* 0x0c0fe20000410000 */
[----:B------:R-:W-:Y:S01]  /*e060*/  FMUL.FTZ R4, R4, R6 ;  /* 0x0000000604047220 */ /* 0x000fe20000410000 */
[C---:B------:R-:W-:Y:S01]  /*e070*/  FFMA.FTZ R44, R7.reuse, R24, -R44 ;  /* 0x00000018072c7223 */ /* 0x040fe2000001082c */
[----:B------:R-:W-:Y:S01]  /*e080*/  FFMA.FTZ R5, R7, R26, R5 ;  /* 0x0000001a07057223 */ /* 0x000fe20000010005 */
[C---:B------:R-:W-:Y:S01]  /*e090*/  FFMA.FTZ R7, R21.reuse, R6, -R40 ;  /* 0x0000000615077223 */ /* 0x040fe20000010828 */
[----:B------:R-:W-:Y:S01]  /*e0a0*/  FFMA.FTZ R24, R21, R25, R4 ;  /* 0x0000001915187223 */ /* 0x000fe20000010004 */
[----:B------:R-:W-:Y:S02]  /*e0b0*/  F2FP.SATFINITE.E4M3.F32.PACK_AB_MERGE_C R4, R36, R35, RZ ;  /* 0x000000232404723e */ /* 0x000fe400048070ff */
[----:B------:R-:W-:Y:S02]  /*e0c0*/  F2FP.SATFINITE.E4M3.F32.PACK_AB_MERGE_C R6, R42, R41, RZ ;  /* 0x000000292a06723e */ /* 0x000fe400048070ff */
[----:B------:R-:W-:-:S02]  /*e0d0*/  F2FP.SATFINITE.E4M3.F32.PACK_AB_MERGE_C R44, R5, R44, RZ ;  /* 0x0000002c052c723e */ /* 0x000fc400048070ff */
[----:B------:R-:W-:Y:S02]  /*e0e0*/  F2FP.SATFINITE.E4M3.F32.PACK_AB_MERGE_C R4, R34, R33, R4 ;  /* 0x000000212204723e */ /* 0x000fe40004807004 */
[----:B------:R-:W-:Y:S02]  /*e0f0*/  F2FP.SATFINITE.E4M3.F32.PACK_AB_MERGE_C R5, R37, R38, R32 ;  /* 0x000000262505723e */ /* 0x000fe40004807020 */
[----:B------:R-:W-:Y:S02]  /*e100*/  F2FP.SATFINITE.E4M3.F32.PACK_AB_MERGE_C R6, R27, R30, R6 ;  /* 0x0000001e1b06723e */ /* 0x000fe40004807006 */
[----:B------:R-:W-:-:S05]  /*e110*/  F2FP.SATFINITE.E4M3.F32.PACK_AB_MERGE_C R7, R24, R7, R44 ;  /* 0x000000071807723e */ /* 0x000fca000480702c */
[----:B------:R1:W-:Y:S02]  /*e120*/  STS.128 [R10+0x1c400], R4 ;  /* 0x01c400040a007388 */ /* 0x0003e40000000c00 */
.L_x_451:
[----:B------:R-:W-:Y:S05]  /*e130*/  BSYNC B2 ;  /* 0x0000000000027941 */ /* 0x000fea0003800000 */
.L_x_450:
[----:B------:R-:W-:Y:S05]  /*e140*/  @P1 BRA `(.L_x_449) ;  /* 0x0000000400681947 */ /* 0x000fea0003800000 */
[----:B-1----:R-:W1:Y:S01]  /*e150*/  LDS.128 R4, [R0] ;  /* 0x0000000000047984 */ /* 0x002e620000000c00 */
        /* <DEDUP_REMOVED lines=60> */
[C---:B------:R-:W-:Y:S01]  /*e520*/  FMUL.FTZ R24, R4.reuse, R29 ;  /* 0x0000001d04187220 */ /* 0x040fe20000410000 */
[-C--:B------:R-:W-:Y:S01]  /*e530*/  FMUL.FTZ R40, R4, R26.reuse ;  /* 0x0000001a04287220 */ /* 0x080fe20000410000 */
        /* <DEDUP_REMOVED lines=26> */
[----:B------:R2:W-:Y:S02]  /*e6e0*/  STS.128 [R0], R4 ;  /* 0x0000000400007388 */ /* 0x0005e40000000c00 */
.L_x_449:
[----:B------:R-:W-:Y:S05]  /*e6f0*/  BSYNC B1 ;  /* 0x0000000000017941 */ /* 0x000fea0003800000 */
.L_x_448:
[----:B-12---:R-:W-:-:S05]  /*e700*/  VIADD R4, R228, 0x40 ;  /* 0x00000040e4047836 */ /* 0x006fca0000000000 */
[----:B------:R-:W-:-:S13]  /*e710*/  ISETP.GE.AND P0, PT, R4, R13, PT ;  /* 0x0000000d0400720c */ /* 0x000fda0003f06270 */
[----:B------:R-:W-:Y:S05]  /*e720*/  @P0 BRA `(.L_x_452) ;  /* 0x00000028009c0947 */ /* 0x000fea0003800000 */
        /* <DEDUP_REMOVED lines=10> */
[----:B------:R-:W-:Y:S01]  /*e7d0*/  HADD2.F32 R34, -RZ, R31.H0_H0 ;  /* 0x2000001fff227230 */ /* 0x000fe20000004100 */
[-C--:B-1----:R-:W-:Y:S02]  /*e7e0*/  F2FP.F16.E4M3.UNPACK_B R13, R4.reuse.H1 ;  /* 0x00000004ff0d723e */ /* 0x082fe400030006ff */
[----:B------:R-:W-:Y:S02]  /*e7f0*/  F2FP.F16.E4M3.UNPACK_B R4, R4 ;  /* 0x00000004ff04723e */ /* 0x000fe400020006ff */
[-C--:B------:R-:W-:Y:S01]  /*e800*/  F2FP.F16.E4M3.UNPACK_B R24, R5.reuse ;  /* 0x00000005ff18723e */ /* 0x080fe200020006ff */
[--C-:B------:R-:W-:Y:S01]  /*e810*/  HADD2.F32 R21, -RZ, R13.reuse.H0_H0 ;  /* 0x2000000dff157230 */ /* 0x100fe20000004100 */
[----:B------:R-:W-:Y:S01]  /*e820*/  F2FP.F16.E4M3.UNPACK_B R25, R5.H1 ;  /* 0x00000005ff19723e */ /* 0x000fe200030006ff */
[----:B------:R-:W-:Y:S01]  /*e830*/  HADD2.F32 R13, -RZ, R13.H1_H1 ;  /* 0x3000000dff0d7230 */ /* 0x000fe20000004100 */
[-C--:B------:R-:W-:Y:S01]  /*e840*/  F2FP.F16.E4M3.UNPACK_B R26, R6.reuse ;  /* 0x00000006ff1a723e */ /* 0x080fe200020006ff */
[--C-:B------:R-:W-:Y:S01]  /*e850*/  HADD2.F32 R5, -RZ, R4.reuse.H1_H1 ;  /* 0x30000004ff057230 */ /* 0x100fe20000004100 */
[----:B------:R-:W-:Y:S01]  /*e860*/  F2FP.F16.E4M3.UNPACK_B R6, R6.H1 ;  /* 0x00000006ff06723e */ /* 0x000fe200030006ff */
[----:B------:R-:W-:-:S02]  /*e870*/  HADD2.F32 R4, -RZ, R4.H0_H0 ;  /* 0x20000004ff047230 */ /* 0x000fc40000004100 */
[-C--:B------:R-:W-:Y:S01]  /*e880*/  FMUL.FTZ R30, R33, R13.reuse ;  /* 0x0000000d211e7220 */ /* 0x080fe20000410000 */
[C---:B------:R-:W-:Y:S01]  /*e890*/  FMUL.FTZ R32, R27.reuse, R13 ;  /* 0x0000000d1b207220 */ /* 0x040fe20000410000 */
[----:B------:R-:W-:Y:S02]  /*e8a0*/  F2FP.F16.E4M3.UNPACK_B R13, R7 ;  /* 0x00000007ff0d723e */ /* 0x000fe400020006ff */
[-C--:B------:R-:W-:Y:S01]  /*e8b0*/  FFMA.FTZ R27, R27, R21.reuse, -R30 ;  /* 0x000000151b1b7223 */ /* 0x080fe2000001081e */
[----:B------:R-:W-:Y:S02]  /*e8c0*/  HADD2.F32 R30, -RZ, R29.H0_H0 ;  /* 0x2000001dff1e7230 */ /* 0x000fe40000004100 */
[----:B------:R-:W-:Y:S01]  /*e8d0*/  FFMA.FTZ R32, R33, R21, R32 ;  /* 0x0000001521207223 */ /* 0x000fe20000010020 */
[----:B------:R-:W-:Y:S01]  /*e8e0*/  F2FP.F16.E4M3.UNPACK_B R21, R11.H1 ;  /* 0x0000000bff15723e */ /* 0x000fe200030006ff */
[----:B------:R-:W-:Y:S01]  /*e8f0*/  FMUL.FTZ R11, R34, R5 ;  /* 0x00000005220b7220 */ /* 0x000fe20000410000 */
[----:B------:R-:W-:Y:S01]  /*e900*/  F2FP.F16.E4M3.UNPACK_B R29, R15.H1 ;  /* 0x0000000fff1d723e */ /* 0x000fe200030006ff */
[----:B------:R-:W-:Y:S01]  /*e910*/  FMUL.FTZ R15, R30, R5 ;  /* 0x000000051e0f7220 */ /* 0x000fe20000410000 */
[----:B------:R-:W-:-:S02]  /*e920*/  HADD2.F32 R5, -RZ, R25.H1_H1 ;  /* 0x30000019ff057230 */ /* 0x000fc40000004100 */
[-C--:B------:R-:W-:Y:S01]  /*e930*/  FFMA.FTZ R11, R30, R4.reuse, -R11 ;  /* 0x000000041e0b7223 */ /* 0x080fe2000001080b */
[----:B------:R-:W-:Y:S02]  /*e940*/  HADD2.F32 R38, -RZ, R21.H0_H0 ;  /* 0x20000015ff267230 */ /* 0x000fe40000004100 */
[----:B------:R-:W-:Y:S01]  /*e950*/  FFMA.FTZ R30, R34, R4, R15 ;  /* 0x00000004221e7223 */ /* 0x000fe2000001000f */
[----:B------:R-:W-:Y:S01]  /*e960*/  HADD2.F32 R31, -RZ, R29.H1_H1 ;  /* 0x3000001dff1f7230 */ /* 0x000fe20000004100 */
[----:B------:R-:W-:Y:S01]  /*e970*/  F2FP.F16.E4M3.UNPACK_B R33, R20 ;  /* 0x00000014ff21723e */ /* 0x000fe200020006ff */
[----:B------:R-:W-:Y:S01]  /*e980*/  HADD2.F32 R15, -RZ, R21.H1_H1 ;  /* 0x30000015ff0f7230 */ /* 0x000fe20000004100 */
[----:B------:R-:W-:Y:S01]  /*e990*/  F2FP.F16.E4M3.UNPACK_B R7, R7.H1 ;  /* 0x00000007ff07723e */ /* 0x000fe200030006ff */
[----:B------:R-:W-:Y:S02]  /*e9a0*/  HADD2.F32 R40, -RZ, R29.H0_H0 ;  /* 0x2000001dff287230 */ /* 0x000fe40000004100 */
[----:B------:R-:W-:Y:S01]  /*e9b0*/  FMUL.FTZ R34, R31, R5 ;  /* 0x000000051f227220 */ /* 0x000fe20000410000 */
[----:B------:R-:W-:-:S02]  /*e9c0*/  HADD2.F32 R4, -RZ, R24.H1_H1 ;  /* 0x30000018ff047230 */ /* 0x000fc40000004100 */
[C---:B------:R-:W-:Y:S01]  /*e9d0*/  FMUL.FTZ R36, R15.reuse, R5 ;  /* 0x000000050f247220 */ /* 0x040fe20000410000 */
[----:B------:R-:W-:Y:S01]  /*e9e0*/  HADD2.F32 R25, -RZ, R25.H0_H0 ;  /* 0x20000019ff197230 */ /* 0x000fe20000004100 */
[----:B------:R-:W-:Y:S01]  /*e9f0*/  F2FP.F16.E4M3.UNPACK_B R29, R14 ;  /* 0x0000000eff1d723e */ /* 0x000fe200020006ff */
[----:B------:R-:W-:Y:S02]  /*ea00*/  HADD2.F32 R24, -RZ, R24.H0_H0 ;  /* 0x20000018ff187230 */ /* 0x000fe40000004100 */
[-C--:B------:R-:W-:Y:S01]  /*ea10*/  FMUL.FTZ R5, R40, R4.reuse ;  /* 0x0000000428057220 */ /* 0x080fe20000410000 */
[C---:B------:R-:W-:Y:S01]  /*ea20*/  FMUL.FTZ R21, R38.reuse, R4 ;  /* 0x0000000426157220 */ /* 0x040fe20000410000 */
[----:B------:R-:W-:Y:S01]  /*ea30*/  FFMA.FTZ R34, R15, R25, -R34 ;  /* 0x000000190f227223 */ /* 0x000fe20000010822 */
[----:B------:R-:W-:Y:S02]  /*ea40*/  HADD2.F32 R42, -RZ, R33.H1_H1 ;  /* 0x30000021ff2a7230 */ /* 0x000fe40000004100 */
[----:B------:R-:W-:Y:S01]  /*ea50*/  FFMA.FTZ R15, R38, R24, -R5 ;  /* 0x00000018260f7223 */ /* 0x000fe20000010805 */
[----:B------:R-:W-:-:S02]  /*ea60*/  HADD2.F32 R5, -RZ, R6.H1_H1 ;  /* 0x30000006ff057230 */ /* 0x000fc40000004100 */
[----:B------:R-:W-:Y:S01]  /*ea70*/  FFMA.FTZ R24, R40, R24, R21 ;  /* 0x0000001828187223 */ /* 0x000fe20000010015 */
[----:B------:R-:W-:Y:S02]  /*ea80*/  HADD2.F32 R38, -RZ, R29.H1_H1 ;  /* 0x3000001dff267230 */ /* 0x000fe40000004100 */
[----:B------:R-:W-:Y:S01]  /*ea90*/  FFMA.FTZ R25, R31, R25, R36 ;  /* 0x000000191f197223 */ /* 0x000fe20000010024 */
[----:B------:R-:W-:Y:S02]  /*eaa0*/  HADD2.F32 R40, -RZ, R33.H0_H0 ;  /* 0x20000021ff287230 */ /* 0x000fe40000004100 */
[-C--:B------:R-:W-:Y:S01]  /*eab0*/  FMUL.FTZ R21, R42, R5.reuse ;  /* 0x000000052a157220 */ /* 0x080fe20000410000 */
[----:B------:R-:W-:Y:S02]  /*eac0*/  HADD2.F32 R4, -RZ, R26.H1_H1 ;  /* 0x3000001aff047230 */ /* 0x000fe40000004100 */
[----:B------:R-:W-:Y:S01]  /*ead0*/  FMUL.FTZ R31, R38, R5 ;  /* 0x00000005261f7220 */ /* 0x000fe20000410000 */
[----:B------:R-:W-:Y:S01]  /*eae0*/  HADD2.F32 R6, -RZ, R6.H0_H0 ;  /* 0x20000006ff067230 */ /* 0x000fe20000004100 */
[----:B------:R-:W-:Y:S01]  /*eaf0*/  F2FP.F16.E4M3.UNPACK_B R33, R14.H1 ;  /* 0x0000000eff21723e */ /* 0x000fe200030006ff */
[----:B------:R-:W-:-:S02]  /*eb00*/  HADD2.F32 R36, -RZ, R29.H0_H0 ;  /* 0x2000001dff247230 */ /* 0x000fc40000004100 */
[----:B------:R-:W-:Y:S01]  /*eb10*/  FMUL.FTZ R5, R40, R4 ;  /* 0x0000000428057220 */ /* 0x000fe20000410000 */
[----:B------:R-:W-:Y:S01]  /*eb20*/  HADD2.F32 R26, -RZ, R26.H0_H0 ;  /* 0x2000001aff1a7230 */ /* 0x000fe20000004100 */
[----:B------:R-:W-:Y:S01]  /*eb30*/  F2FP.F16.E4M3.UNPACK_B R20, R20.H1 ;  /* 0x00000014ff14723e */ /* 0x000fe200030006ff */
[-C--:B------:R-:W-:Y:S01]  /*eb40*/  FFMA.FTZ R29, R38, R6.reuse, -R21 ;  /* 0x00000006261d7223 */ /* 0x080fe20000010815 */
[----:B------:R-:W-:Y:S01]  /*eb50*/  FFMA.FTZ R14, R42, R6, R31 ;  /* 0x000000062a0e7223 */ /* 0x000fe2000001001f */
[C---:B------:R-:W-:Y:S01]  /*eb60*/  FMUL.FTZ R21, R36.reuse, R4 ;  /* 0x0000000424157220 */ /* 0x040fe20000410000 */
[----:B------:R-:W-:Y:S01]  /*eb70*/  FFMA.FTZ R6, R36, R26, -R5 ;  /* 0x0000001a24067223 */ /* 0x000fe20000010805 */
[----:B------:R-:W-:Y:S01]  /*eb80*/  HADD2.F32 R31, -RZ, R33.H1_H1 ;  /* 0x30000021ff1f7230 */ /* 0x000fe20000004100 */
[----:B------:R-:W-:Y:S01]  /*eb90*/  F2FP.SATFINITE.E4M3.F32.PACK_AB_MERGE_C R25, R25, R34, RZ ;  /* 0x000000221919723e */ /* 0x000fe200048070ff */
[--C-:B------:R-:W-:Y:S02]  /*eba0*/  HADD2.F32 R37, -RZ, R20.reuse.H1_H1 ;  /* 0x30000014ff257230 */ /* 0x100fe40000004100 */
[----:B------:R-:W-:Y:S01]  /*ebb0*/  FFMA.FTZ R21, R40, R26, R21 ;  /* 0x0000001a28157223 */ /* 0x000fe20000010015 */
[----:B------:R-:W-:Y:S01]  /*ebc0*/  HADD2.F32 R5, -RZ, R7.H1_H1 ;  /* 0x30000007ff057230 */ /* 0x000fe20000004100 */
[----:B------:R-:W-:Y:S01]  /*ebd0*/  F2FP.SATFINITE.E4M3.F32.PACK_AB_MERGE_C R14, R14, R29, RZ ;  /* 0x0000001d0e0e723e */ /* 0x000fe200048070ff */
[----:B------:R-:W-:-:S02]  /*ebe0*/  HADD2.F32 R35, -RZ, R20.H0_H0 ;  /* 0x20000014ff237230 */ /* 0x000fc40000004100 */
[----:B------:R-:W-:Y:S02]  /*ebf0*/  HADD2.F32 R4, -RZ, R13.H1_H1 ;  /* 0x3000000dff047230 */ /* 0x000fe40000004100 */
[-C--:B------:R-:W-:Y:S01]  /*ec00*/  FMUL.FTZ R26, R37, R5.reuse ;  /* 0x00000005251a7220 */ /* 0x080fe20000410000 */
[----:B------:R-:W-:Y:S02]  /*ec10*/  HADD2.F32 R33, -RZ, R33.H0_H0 ;  /* 0x20000021ff217230 */ /* 0x000fe40000004100 */
[----:B------:R-:W-:Y:S01]  /*ec20*/  FMUL.FTZ R36, R31, R5 ;  /* 0x000000051f247220 */ /* 0x000fe20000410000 */
[----:B------:R-:W-:Y:S02]  /*ec30*/  HADD2.F32 R7, -RZ, R7.H0_H0 ;  /* 0x20000007ff077230 */ /* 0x000fe40000004100 */
[-C--:B------:R-:W-:Y:S01]  /*ec40*/  FMUL.FTZ R20, R35, R4.reuse ;  /* 0x0000000423147220 */ /* 0x080fe20000410000 */
[----:B------:R-:W-:Y:S02]  /*ec50*/  HADD2.F32 R13, -RZ, R13.H0_H0 ;  /* 0x2000000dff0d7230 */ /* 0x000fe40000004100 */
[----:B------:R-:W-:Y:S01]  /*ec60*/  FMUL.FTZ R4, R33, R4 ;  /* 0x0000000421047220 */ /* 0x000fe20000410000 */
[----:B------:R-:W-:Y:S01]  /*ec70*/  F2FP.SATFINITE.E4M3.F32.PACK_AB_MERGE_C R6, R21, R6, R14 ;  /* 0x000000061506723e */ /* 0x000fe2000480700e */
[-C--:B------:R-:W-:Y:S01]  /*ec80*/  FFMA.FTZ R26, R31, R7.reuse, -R26 ;  /* 0x000000071f1a7223 */ /* 0x080fe2000001081a */
[----:B------:R-:W-:Y:S01]  /*ec90*/  FFMA.FTZ R5, R37, R7, R36 ;  /* 0x0000000725057223 */ /* 0x000fe20000010024 */
[-C--:B------:R-:W-:Y:S01]  /*eca0*/  FFMA.FTZ R7, R33, R13.reuse, -R20 ;  /* 0x0000000d21077223 */ /* 0x080fe20000010814 */
[----:B------:R-:W-:Y:S01]  /*ecb0*/  FFMA.FTZ R20, R35, R13, R4 ;  /* 0x0000000d23147223 */ /* 0x000fe20000010004 */
[----:B------:R-:W-:-:S02]  /*ecc0*/  F2FP.SATFINITE.E4M3.F32.PACK_AB_MERGE_C R4, R32, R27, RZ ;  /* 0x0000001b2004723e */ /* 0x000fc400048070ff */
[----:B------:R-:W-:Y:S02]  /*ecd0*/  F2FP.SATFINITE.E4M3.F32.PACK_AB_MERGE_C R26, R5, R26, RZ ;  /* 0x0000001a051a723e */ /* 0x000fe400048070ff */
[----:B------:R-:W-:Y:S02]  /*ece0*/  F2FP.SATFINITE.E4M3.F32.PACK_AB_MERGE_C R4, R30, R11, R4 ;  /* 0x0000000b1e04723e */ /* 0x000fe40004807004 */
[----:B------:R-:W-:Y:S02]  /*ecf0*/  F2FP.SATFINITE.E4M3.F32.PACK_AB_MERGE_C R5, R24, R15, R25 ;  /* 0x0000000f1805723e */ /* 0x000fe40004807019 */
[----:B------:R-:W-:-:S05]  /*ed00*/  F2FP.SATFINITE.E4M3.F32.PACK_AB_MERGE_C R7, R20, R7, R26 ;  /* 0x000000071407723e */ /* 0x000fca000480701a */
[----:B------:R1:W-:Y:S02]  /*ed10*/  STS.128 [R10+0x1e400], R4 ;  /* 0x01e400040a007388 */ /* 0x0003e40000000c00 */
.L_x_454:
[----:B------:R-:W-:Y:S05]  /*ed20*/  BSYNC B1 ;  /* 0x0000000000017941 */ /* 0x000fea0003800000 */
.L_x_453:
[----:B------:R-:W-:Y:S05]  /*ed30*/  @P1 BRA `(.L_x_452) ;  /* 0x0000002400181947 */ /* 0x000fea0003800000 */
[----:B-1----:R-:W1:Y:S01]  /*ed40*/  LDS.128 R4, [R0+0x2000] ;  /* 0x0020000000047984 */ /* 0x002e620000000c00 */
[----:B------:R-:W-:Y:S02]  /*ed50*/  F2FP.F16.E4M3.UNPACK_B R26, R8 ;  /* 0x00000008ff1a723e */ /* 0x000fe400020006ff */
[----:B------:R-:W-:Y:S02]  /*ed60*/  F2FP.F16.E4M3.UNPACK_B R25, R3 ;  /* 0x00000003ff19723e */ /* 0x000fe400020006ff */
[-C--:B------:R-:W-:Y:S01]  /*ed70*/  F2FP.F16.E4M3.UNPACK_B R33, R9.reuse ;  /* 0x00000009ff21723e */ /* 0x080fe200020006ff */
[--C-:B------:R-:W-:Y:S01]  /*ed80*/  HADD2.F32 R27, -RZ, R26.reuse.H1_H1 ;  /* 0x3000001aff1b7230 */ /* 0x100fe20000004100 */
[----:B------:R-:W-:Y:S01]  /*ed90*/  F2FP.F16.E4M3.UNPACK_B R9, R9.H1 ;  /* 0x00000009ff09723e */ /* 0x000fe200030006ff */
[----:B------:R-:W-:Y:S02]  /*eda0*/  HADD2.F32 R21, -RZ, R25.H1_H1 ;  /* 0x30000019ff157230 */ /* 0x000fe40000004100 */
[----:B------:R-:W-:-:S02]  /*edb0*/  HADD2.F32 R30, -RZ, R26.H0_H0 ;  /* 0x2000001aff1e7230 */ /* 0x000fc40000004100 */
        /* <DEDUP_REMOVED lines=15> */
[----:B------:R-:W-:Y:S01]  /*eeb0*/  FFMA.FTZ R21, R27, R11, R24 ;  /* 0x0000000b1b157223 */ /* 0x000fe20000010018 */
[----:B------:R-:W-:Y:S01]  /*eec0*/  F2FP.F16.E4M3.UNPACK_B R27, R8.H1 ;  /* 0x00000008ff1b723e */ /* 0x000fe200030006ff */
[----:B------:R-:W-:Y:S01]  /*eed0*/  FMUL.FTZ R11, R26, R5 ;  /* 0x000000051a0b7220 */ /* 0x000fe20000410000 */
[----:B------:R-:W-:Y:S01]  /*eee0*/  F2FP.F16.E4M3.UNPACK_B R24, R3.H1 ;  /* 0x00000003ff18723e */ /* 0x000fe200030006ff */
[----:B------:R-:W-:Y:S01]  /*eef0*/  FMUL.FTZ R3, R30, R5 ;  /* 0x000000051e037220 */ /* 0x000fe20000410000 */
[----:B------:R-:W-:-:S02]  /*ef00*/  HADD2.F32 R5, -RZ, R14.H1_H1 ;  /* 0x3000000eff057230 */ /* 0x000fc40000004100 */
[-C--:B------:R-:W-:Y:S01]  /*ef10*/  FFMA.FTZ R11, R30, R4.reuse, R11 ;  /* 0x000000041e0b7223 */ /* 0x080fe2000001000b */
[--C-:B------:R-:W-:Y:S02]  /*ef20*/  HADD2.F32 R32, -RZ, R27.reuse.H1_H1 ;  /* 0x3000001bff207230 */ /* 0x100fe40000004100 */
[----:B------:R-:W-:Y:S01]  /*ef30*/  FFMA.FTZ R8, R26, R4, -R3 ;  /* 0x000000041a087223 */ /* 0x000fe20000010803 */
[----:B------:R-:W-:Y:S01]  /*ef40*/  HADD2.F32 R4, -RZ, R24.H1_H1 ;  /* 0x30000018ff047230 */ /* 0x000fe20000004100 */
[----:B------:R-:W-:Y:S01]  /*ef50*/  F2FP.F16.E4M3.UNPACK_B R26, R12 ;  /* 0x0000000cff1a723e */ /* 0x000fe200020006ff */
[----:B------:R-:W-:Y:S02]  /*ef60*/  HADD2.F32 R14, -RZ, R14.H0_H0 ;  /* 0x2000000eff0e7230 */ /* 0x000fe40000004100 */
[-C--:B------:R-:W-:Y:S01]  /*ef70*/  FMUL.FTZ R25, R32, R5.reuse ;  /* 0x0000000520197220 */ /* 0x080fe20000410000 */
[----:B------:R-:W-:Y:S02]  /*ef80*/  HADD2.F32 R29, -RZ, R27.H0_H0 ;  /* 0x2000001bff1d7230 */ /* 0x000fe40000004100 */
[----:B------:R-:W-:Y:S01]  /*ef90*/  FMUL.FTZ R5, R4, R5 ;  /* 0x0000000504057220 */ /* 0x000fe20000410000 */
[----:B------:R-:W-:-:S02]  /*efa0*/  HADD2.F32 R3, -RZ, R13.H1_H1 ;  /* 0x3000000dff037230 */ /* 0x000fc40000004100 */
        /* <DEDUP_REMOVED lines=9> */
[--C-:B------:R-:W-:Y:S02]  /*f040*/  HADD2.F32 R4, -RZ, R6.reuse.H1_H1 ;  /* 0x30000006ff047230 */ /* 0x100fe40000004100 */
[----:B------:R-:W-:Y:S01]  /*f050*/  FFMA.FTZ R14, R29, R13, R14 ;  /* 0x0000000d1d0e7223 */ /* 0x000fe2000001000e */
[----:B------:R-:W-:Y:S01]  /*f060*/  HADD2.F32 R33, -RZ, R33.H0_H0 ;  /* 0x20000021ff217230 */ /* 0x000fe20000004100 */
[----:B------:R-:W-:Y:S01]  /*f070*/  F2FP.F16.E4M3.UNPACK_B R29, R12.H1 ;  /* 0x0000000cff1d723e */ /* 0x000fe200030006ff */
[--C-:B------:R-:W-:Y:S02]  /*f080*/  HADD2.F32 R3, -RZ, R15.reuse.H1_H1 ;  /* 0x3000000fff037230 */ /* 0x100fe40000004100 */
[-C--:B------:R-:W-:Y:S01]  /*f090*/  FMUL.FTZ R13, R32, R4.reuse ;  /* 0x00000004200d7220 */ /* 0x080fe20000410000 */
[----:B------:R-:W-:Y:S02]  /*f0a0*/  HADD2.F32 R6, -RZ, R6.H0_H0 ;  /* 0x20000006ff067230 */ /* 0x000fe40000004100 */
[----:B------:R-:W-:Y:S01]  /*f0b0*/  FMUL.FTZ R27, R30, R4 ;  /* 0x000000041e1b7220 */ /* 0x000fe20000410000 */
[----:B------:R-:W-:Y:S01]  /*f0c0*/  HADD2.F32 R31, -RZ, R26.H0_H0 ;  /* 0x2000001aff1f7230 */ /* 0x000fe20000004100 */
[----:B------:R-:W-:Y:S01]  /*f0d0*/  F2FP.F16.E4M3.UNPACK_B R7, R7.H1 ;  /* 0x00000007ff07723e */ /* 0x000fe200030006ff */
[----:B------:R-:W-:-:S02]  /*f0e0*/  HADD2.F32 R15, -RZ, R15.H0_H0 ;  /* 0x2000000fff0f7230 */ /* 0x000fc40000004100 */
[----:B------:R-:W-:Y:S01]  /*f0f0*/  FMUL.FTZ R4, R33, R3 ;  /* 0x0000000321047220 */ /* 0x000fe20000410000 */
[-C--:B------:R-:W-:Y:S01]  /*f100*/  FFMA.FTZ R13, R30, R6.reuse, -R13 ;  /* 0x000000061e0d7223 */ /* 0x080fe2000001080d */
[----:B------:R-:W-:Y:S01]  /*f110*/  FFMA.FTZ R26, R32, R6, R27 ;  /* 0x00000006201a7223 */ /* 0x000fe2000001001b */
[--C-:B------:R-:W-:Y:S02]  /*f120*/  HADD2.F32 R27, -RZ, R29.reuse.H1_H1 ;  /* 0x3000001dff1b7230 */ /* 0x100fe40000004100 */
[C---:B------:R-:W-:Y:S01]  /*f130*/  FFMA.FTZ R6, R31.reuse, R15, -R4 ;  /* 0x0000000f1f067223 */ /* 0x040fe20000010804 */
[----:B------:R-:W-:Y:S02]  /*f140*/  HADD2.F32 R30, -RZ, R29.H0_H0 ;  /* 0x2000001dff1e7230 */ /* 0x000fe40000004100 */
[----:B------:R-:W-:Y:S01]  /*f150*/  FMUL.FTZ R12, R31, R3 ;  /* 0x000000031f0c7220 */ /* 0x000fe20000410000 */
[----:B------:R-:W-:Y:S01]  /*f160*/  HADD2.F32 R29, -RZ, R9.H1_H1 ;  /* 0x30000009ff1d7230 */ /* 0x000fe20000004100 */
[----:B------:R-:W-:Y:S01]  /*f170*/  F2FP.SATFINITE.E4M3.F32.PACK_AB_MERGE_C R24, R24, R25, RZ ;  /* 0x000000191818723e */ /* 0x000fe200048070ff */
[----:B------:R-:W-:-:S02]  /*f180*/  HADD2.F32 R4, -RZ, R7.H1_H1 ;  /* 0x30000007ff047230 */ /* 0x000fc40000004100 */
[----:B------:R-:W-:Y:S01]  /*f190*/  FFMA.FTZ R15, R33, R15, R12 ;  /* 0x0000000f210f7223 */ /* 0x000fe2000001000c */
[----:B------:R-:W-:Y:S01]  /*f1a0*/  HADD2.F32 R32, -RZ, R9.H0_H0 ;  /* 0x20000009ff207230 */ /* 0x000fe20000004100 */
[----:B------:R-:W-:Y:S01]  /*f1b0*/  F2FP.SATFINITE.E4M3.F32.PACK_AB_MERGE_C R13, R26, R13, RZ ;  /* 0x0000000d1a0d723e */ /* 0x000fe200048070ff */
[--C-:B------:R-:W-:Y:S02]  /*f1c0*/  HADD2.F32 R3, -RZ, R10.reuse.H1_H1 ;  /* 0x3000000aff037230 */ /* 0x100fe40000004100 */
[-C--:B------:R-:W-:Y:S01]  /*f1d0*/  FMUL.FTZ R12, R29, R4.reuse ;  /* 0x000000041d0c7220 */ /* 0x080fe20000410000 */
[----:B------:R-:W-:Y:S02]  /*f1e0*/  HADD2.F32 R7, -RZ, R7.H0_H0 ;  /* 0x20000007ff077230 */ /* 0x000fe40000004100 */
[C---:B------:R-:W-:Y:S01]  /*f1f0*/  FMUL.FTZ R4, R27.reuse, R4 ;  /* 0x000000041b047220 */ /* 0x040fe20000410000 */
[----:B------:R-:W-:Y:S02]  /*f200*/  HADD2.F32 R10, -RZ, R10.H0_H0 ;  /* 0x2000000aff0a7230 */ /* 0x000fe40000004100 */
[-C--:B------:R-:W-:Y:S01]  /*f210*/  FMUL.FTZ R9, R32, R3.reuse ;  /* 0x0000000320097220 */ /* 0x080fe20000410000 */
[C---:B------:R-:W-:Y:S01]  /*f220*/  FMUL.FTZ R3, R30.reuse, R3 ;  /* 0x000000031e037220 */ /* 0x040fe20000410000 */
        /* <DEDUP_REMOVED lines=8> */
[----:B------:R-:W-:Y:S02]  /*f2b0*/  F2FP.SATFINITE.E4M3.F32.PACK_AB_MERGE_C R6, R15, R6, R13 ;  /* 0x000000060f06723e */ /* 0x000fe4000480700d */
[----:B------:R-:W-:-:S05]  /*f2c0*/  F2FP.SATFINITE.E4M3.F32.PACK_AB_MERGE_C R7, R10, R7, R12 ;  /* 0x000000070a07723e */ /* 0x000fca000480700c */
[----:B------:R2:W-:Y:S01]  /*f2d0*/  STS.128 [R0+0x2000], R4 ;  /* 0x0020000400007388 */ /* 0x0005e20000000c00 */
[----:B------:R-:W-:Y:S05]  /*f2e0*/  BRA `(.L_x_452) ;  /* 0x0000001c00ac7947 */ /* 0x000fea0003800000 */
.L_x_442:
[----:B------:R-:W-:-:S03]  /*f2f0*/  UMOV UR4, 0xffffffff ;  /* 0xffffffff00047882 */ /* 0x000fc60000000000 */
[----:B------:R-:W-:Y:S05]  /*f300*/  BRA.DIV UR4, `(.L_x_455) ;  /* 0x0000018204107947 */ /* 0x000fea000b800000 */
[----:B------:R0:W1:Y:S04]  /*f310*/  SHFL.IDX PT, R21, R24, RZ, 0x1c1f ;  /* 0x001c1fff18157589 */ /* 0x00006800000e0000 */
[----:B------:R0:W2:Y:S04]  /*f320*/  SHFL.IDX PT, R14, R122, RZ, 0x1c1f ;  /* 0x001c1fff7a0e7589 */ /* 0x0000a800000e0000 */
[----:B------:R0:W3:Y:S04]  /*f330*/  SHFL.IDX PT, R3, R26, RZ, 0x1c1f ;  /* 0x001c1fff1a037589 */ /* 0x0000e800000e0000 */
[----:B------:R0:W4:Y:S02]  /*f340*/  SHFL.IDX PT, R25, R27, RZ, 0x1c1f ;  /* 0x001c1fff1b197589 */ /* 0x00012400000e0000 */
.L_x_662:
[----:B0-----:R-:W5:Y:S01]  /*f350*/  LDL R24, [R1+0x88] ;  /* 0x0000880001187983 */ /* 0x001f620000100800 */
[----:B------:R-:W-:Y:S01]  /*f360*/  ULDC UR4, c[0x0][0x448] ;  /* 0x0001120000047ab9 */ /* 0x000fe20000000800 */
[----:B------:R-:W-:Y:S01]  /*f370*/  BSSY B1, `(.L_x_456) ;  /* 0x0000013000017945 */ /* 0x000fe20003800000 */
[----:B------:R-:W-:Y:S01]  /*f380*/  IMAD R32, R136, UR4, RZ ;  /* 0x0000000488207c24 */ /* 0x000fe2000f8e02ff */
[----:B------:R-:W-:Y:S02]  /*f390*/  CS2R R8, SRZ ;  /* 0x0000000000087805 */ /* 0x000fe4000001ff00 */
[----:B------:R-:W-:Y:S02]  /*f3a0*/  CS2R R6, SRZ ;  /* 0x0000000000067805 */ /* 0x000fe4000001ff00 */
[----:B------:R-:W-:Y:S02]  /*f3b0*/  CS2R R4, SRZ ;  /* 0x0000000000047805 */ /* 0x000fe4000001ff00 */
[----:B------:R-:W-:-:S02]  /*f3c0*/  CS2R R10, SRZ ;  /* 0x00000000000a7805 */ /* 0x000fc4000001ff00 */
[----:B------:R-:W-:Y:S02]  /*f3d0*/  ISETP.GE.AND P0, PT, R0, R32, PT ;  /* 0x000000200000720c */ /* 0x000fe40003f06270 */
[----:B-----5:R-:W-:-:S11]  /*f3e0*/  LEA.HI R20, R24, R24, RZ, 0x1 ;  /* 0x0000001818147211 */ /* 0x020fd600078f08ff */
[----:B------:R-:W-:Y:S05]  /*f3f0*/  @P0 BRA `(.L_x_457) ;  /* 0x0000000000280947 */ /* 0x000fea0003800000 */
[----:B------:R-:W-:Y:S01]  /*f400*/  ULDC UR4, c[0x0][0x3f4] ;  /* 0x0000fd0000047ab9 */ /* 0x000fe20000000800 */
[C---:B--2---:R-:W-:Y:S02]  /*f410*/  IADD3 R14, P1, R18.reuse, R14, RZ ;  /* 0x0000000e120e7210 */ /* 0x044fe40007f3e0ff */
[----:B------:R-:W-:Y:S02]  /*f420*/  CS2R R8, SRZ ;  /* 0x0000000000087805 */ /* 0x000fe4000001ff00 */
[C---:B------:R-:W-:Y:S02]  /*f430*/  ISETP.GE.AND P2, PT, R18.reuse, UR4, PT ;  /* 0x0000000412007c0c */ /* 0x040fe4000bf46270 */
[----:B-1----:R-:W-:Y:S01]  /*f440*/  IADD3 R12, P0, R18, R21, RZ ;  /* 0x00000015120c7210 */ /* 0x002fe20007f1e0ff */
[----:B----4-:R-:W-:-:S03]  /*f450*/  IMAD.X R15, R25, 0x1, R19, P1 ;  /* 0x00000001190f7824 */ /* 0x010fc600008e0613 */
[----:B---3--:R-:W-:-:S07]  /*f460*/  IADD3.X R13, R3, R19, RZ, P0, !PT ;  /* 0x00000013030d7210 */ /* 0x008fce00007fe4ff */
[----:B------:R-:W-:Y:S05]  /*f470*/  @P2 BRA `(.L_x_457) ;  /* 0x0000000000082947 */ /* 0x000fea0003800000 */
[----:B------:R0:W5:Y:S04]  /*f480*/  LD.E.128 R4, desc[UR60][R12.64] ;  /* 0x0000003c0c047980 */ /* 0x000168000c101d00 */
[----:B------:R0:W5:Y:S02]  /*f490*/  LD.E.128 R8, desc[UR60][R14.64] ;  /* 0x0000003c0e087980 */ /* 0x000164000c101d00 */
.L_x_457:
[----:B------:R-:W-:Y:S05]  /*f4a0*/  BSYNC B1 ;  /* 0x0000000000017941 */ /* 0x000fea0003800000 */
.L_x_456:
[----:B------:R-:W-:Y:S01]  /*f4b0*/  LOP3.LUT R20, R20, 0xfffffffe, RZ, 0xc0, !PT ;  /* 0xfffffffe14147812 */ /* 0x000fe200078ec0ff */
[----:B------:R-:W-:Y:S01]  /*f4c0*/  IMAD R32, R121, -0x80, R32 ;  /* 0xffffff8079207824 */ /* 0x000fe200078e0220 */
[----:B-----5:R-:W-:Y:S01]  /*f4d0*/  SHF.R.U32.HI R0, RZ, 0x8, R4 ;  /* 0x00000008ff007819 */ /* 0x020fe20000011604 */
[----:B------:R-:W-:Y:S01]  /*f4e0*/  BSSY B1, `(.L_x_458) ;  /* 0x0000034000017945 */ /* 0x000fe20003800000 */
[----:B---3--:R-:W-:Y:S01]  /*f4f0*/  LOP3.LUT R3, R4, 0xff, RZ, 0xc0, !PT ;  /* 0x000000ff04037812 */ /* 0x008fe200078ec0ff */
[----:B------:R-:W-:Y:S01]  /*f500*/  IMAD.IADD R20, R24, 0x1, -R20 ;  /* 0x0000000118147824 */ /* 0x000fe200078e0a14 */
[----:B------:R-:W-:Y:S02]  /*f510*/  LOP3.LUT R0, R0, 0xff, RZ, 0xc0, !PT ;  /* 0x000000ff00007812 */ /* 0x000fe400078ec0ff */
[----:B----4-:R-:W-:Y:S02]  /*f520*/  SHF.R.U32.HI R25, RZ, 0x8, R7 ;  /* 0x00000008ff197819 */ /* 0x010fe40000011607 */
[----:B------:R-:W-:-:S02]  /*f530*/  SHF.L.U32 R35, R20, 0x1f, RZ ;  /* 0x0000001f14237819 */ /* 0x000fc400000006ff */
[----:B0-----:R-:W-:Y:S02]  /*f540*/  PRMT R13, R0, 0x7604, R3 ;  /* 0x00007604000d7816 */ /* 0x001fe40000000003 */
[----:B------:R-:W0:Y:S01]  /*f550*/  SYNCS.PHASECHK.TRANS64.TRYWAIT P1, [R16+URZ+0x2e800], R35 ;  /* 0x02e80023100075a7 */ /* 0x000e22000802017f */
[----:B------:R-:W-:Y:S02]  /*f560*/  SHF.R.U32.HI R0, RZ, 0x8, R6 ;  /* 0x00000008ff007819 */ /* 0x000fe40000011606 */
[----:B--2---:R-:W-:Y:S02]  /*f570*/  LOP3.LUT R14, R6, 0xff, RZ, 0xc0, !PT ;  /* 0x000000ff060e7812 */ /* 0x004fe400078ec0ff */
[----:B------:R-:W-:Y:S02]  /*f580*/  LOP3.LUT R20, R7, 0xff, RZ, 0xc0, !PT ;  /* 0x000000ff07147812 */ /* 0x000fe400078ec0ff */
[----:B-1----:R-:W-:Y:S02]  /*f590*/  LOP3.LUT R21, R0, 0xff, RZ, 0xc0, !PT ;  /* 0x000000ff00157812 */ /* 0x002fe400078ec0ff */
[----:B------:R-:W-:-:S02]  /*f5a0*/  LOP3.LUT R25, R25, 0xff, RZ, 0xc0, !PT ;  /* 0x000000ff19197812 */ /* 0x000fc400078ec0ff */
[----:B------:R-:W-:Y:S02]  /*f5b0*/  SHF.R.U32.HI R0, RZ, 0x8, R8 ;  /* 0x00000008ff007819 */ /* 0x000fe40000011608 */
[----:B------:R-:W-:Y:S02]  /*f5c0*/  SHF.R.U32.HI R33, RZ, 0x8, R11 ;  /* 0x00000008ff217819 */ /* 0x000fe4000001160b */
[----:B------:R-:W-:Y:S01]  /*f5d0*/  SHF.R.U32.HI R15, RZ, 0x8, R5 ;  /* 0x00000008ff0f7819 */ /* 0x000fe20000011605 */
[----:B------:R-:W1:Y:S01]  /*f5e0*/  LDC R3, c[0x0][0x3f4] ;  /* 0x0000fd00ff037b82 */ /* 0x000e620000000800 */
[----:B------:R-:W-:Y:S02]  /*f5f0*/  SHF.R.U32.HI R29, RZ, 0x8, R9 ;  /* 0x00000008ff1d7819 */ /* 0x000fe40000011609 */
[----:B------:R-:W-:Y:S02]  /*f600*/  PRMT R21, R21, 0x7604, R14 ;  /* 0x0000760415157816 */ /* 0x000fe4000000000e */
[----:B------:R-:W-:-:S02]  /*f610*/  PRMT R20, R25, 0x7604, R20 ;  /* 0x0000760419147816 */ /* 0x000fc40000000014 */
[----:B------:R-:W-:Y:S02]  /*f620*/  LOP3.LUT R14, R8, 0xff, RZ, 0xc0, !PT ;  /* 0x000000ff080e7812 */ /* 0x000fe400078ec0ff */
[----:B------:R-:W-:Y:S02]  /*f630*/  LOP3.LUT R30, R11, 0xff, RZ, 0xc0, !PT ;  /* 0x000000ff0b1e7812 */ /* 0x000fe400078ec0ff */
[----:B------:R-:W-:Y:S02]  /*f640*/  LOP3.LUT R25, R0, 0xff, RZ, 0xc0, !PT ;  /* 0x000000ff00197812 */ /* 0x000fe400078ec0ff */
[----:B------:R-:W-:Y:S02]  /*f650*/  LOP3.LUT R33, R33, 0xff, RZ, 0xc0, !PT ;  /* 0x000000ff21217812 */ /* 0x000fe400078ec0ff */
[----:B------:R-:W-:Y:S02]  /*f660*/  LOP3.LUT R12, R5, 0xff, RZ, 0xc0, !PT ;  /* 0x000000ff050c7812 */ /* 0x000fe400078ec0ff */
[----:B------:R-:W-:-:S02]  /*f670*/  LOP3.LUT R15, R15, 0xff, RZ, 0xc0, !PT ;  /* 0x000000ff0f0f7812 */ /* 0x000fc400078ec0ff */
[----:B------:R-:W-:Y:S02]  /*f680*/  LOP3.LUT R24, R9, 0xff, RZ, 0xc0, !PT ;  /* 0x000000ff09187812 */ /* 0x000fe400078ec0ff */
[----:B------:R-:W-:Y:S02]  /*f690*/  LOP3.LUT R29, R29, 0xff, RZ, 0xc0, !PT ;  /* 0x000000ff1d1d7812 */ /* 0x000fe400078ec0ff */
[----:B------:R-:W-:Y:S02]  /*f6a0*/  PRMT R27, R25, 0x7604, R14 ;  /* 0x00007604191b7816 */ /* 0x000fe4000000000e */
[----:B------:R-:W-:Y:S02]  /*f6b0*/  PRMT R30, R33, 0x7604, R30 ;  /* 0x00007604211e7816 */ /* 0x000fe4000000001e */
[----:B------:R-:W-:Y:S02]  /*f6c0*/  SHF.R.U32.HI R0, RZ, 0x10, R5 ;  /* 0x00000010ff007819 */ /* 0x000fe40000011605 */
[----:B------:R-:W-:-:S02]  /*f6d0*/  SHF.R.U32.HI R25, RZ, 0x10, R7 ;  /* 0x00000010ff197819 */ /* 0x000fc40000011607 */
[----:B------:R-:W-:Y:S01]  /*f6e0*/  SHF.R.U32.HI R33, RZ, 0x10, R11 ;  /* 0x00000010ff217819 */ /* 0x000fe2000001160b */
[----:B------:R-:W-:Y:S01]  /*f6f0*/  IMAD.U32 R0, R0, 0x10000, RZ ;  /* 0x0001000000007824 */ /* 0x000fe200078e00ff */
[----:B------:R-:W-:Y:S01]  /*f700*/  PRMT R15, R15, 0x7604, R12 ;  /* 0x000076040f0f7816 */ /* 0x000fe2000000000c */
[----:B------:R-:W-:Y:S01]  /*f710*/  IMAD.U32 R25, R25, 0x10000, RZ ;  /* 0x0001000019197824 */ /* 0x000fe200078e00ff */
[----:B------:R-:W-:Y:S01]  /*f720*/  PRMT R24, R29, 0x7604, R24 ;  /* 0x000076041d187816 */ /* 0x000fe20000000018 */
[----:B------:R-:W-:Y:S01]  /*f730*/  IMAD.U32 R33, R33, 0x10000, RZ ;  /* 0x0001000021217824 */ /* 0x000fe200078e00ff */
[----:B------:R-:W-:Y:S02]  /*f740*/  SHF.R.U32.HI R12, RZ, 0x8, R10 ;  /* 0x00000008ff0c7819 */ /* 0x000fe4000001160a */
[----:B------:R-:W-:Y:S02]  /*f750*/  SHF.R.U32.HI R29, RZ, 0x10, R9 ;  /* 0x00000010ff1d7819 */ /* 0x000fe40000011609 */
[----:B------:R-:W-:-:S02]  /*f760*/  LOP3.LUT R26, R10, 0xff, RZ, 0xc0, !PT ;  /* 0x000000ff0a1a7812 */ /* 0x000fc400078ec0ff */
[----:B------:R-:W-:Y:S02]  /*f770*/  LOP3.LUT R31, R12, 0xff, RZ, 0xc0, !PT ;  /* 0x000000ff0c1f7812 */ /* 0x000fe400078ec0ff */
[----:B------:R-:W-:Y:S02]  /*f780*/  SHF.L.U32 R29, R29, 0x10, RZ ;  /* 0x000000101d1d7819 */ /* 0x000fe400000006ff */
[----:B------:R-:W-:Y:S02]  /*f790*/  PRMT R31, R31, 0x7604, R26 ;  /* 0x000076041f1f7816 */ /* 0x000fe4000000001a */
[----:B-1----:R-:W-:Y:S02]  /*f7a0*/  ISETP.GE.AND P0, PT, R18, R3, PT ;  /* 0x000000031200720c */ /* 0x002fe40003f06270 */
[----:B------:R-:W-:Y:S02]  /*f7b0*/  LOP3.LUT R15, R15, 0xff0000, R0, 0xf8, !PT ;  /* 0x00ff00000f0f7812 */ /* 0x000fe400078ef800 */
[----:B------:R-:W-:-:S02]  /*f7c0*/  LOP3.LUT R25, R20, 0xff0000, R25, 0xf8, !PT ;  /* 0x00ff000014197812 */ /* 0x000fc400078ef819 */
[----:B------:R-:W-:Y:S02]  /*f7d0*/  LOP3.LUT R29, R24, 0xff0000, R29, 0xf8, !PT ;  /* 0x00ff0000181d7812 */ /* 0x000fe400078ef81d */
[----:B------:R-:W-:Y:S02]  /*f7e0*/  LOP3.LUT R33, R30, 0xff0000, R33, 0xf8, !PT ;  /* 0x00ff00001e217812 */ /* 0x000fe400078ef821 */
[----:B------:R-:W-:Y:S02]  /*f7f0*/  VIMNMX R37, R32, 0x80, PT ;  /* 0x0000008020257848 */ /* 0x000fe40003fe0100 */
[----:B------:R-:W-:Y:S01]  /*f800*/  LOP3.LUT R13, R13, 0xff0000, R4, 0xf8, !PT ;  /* 0x00ff00000d0d7812 */ /* 0x000fe200078ef804 */
[----:B0-----:R-:W-:Y:S06]  /*f810*/  @!P1 BRA `(.L_x_459) ;  /* 0x0000017c003c9947 */ /* 0x001fec0003800000 */
.L_x_663:
[----:B------:R-:W-:Y:S05]  /*f820*/  BSYNC B1 ;  /* 0x0000000000017941 */ /* 0x000fea0003800000 */
.L_x_458:
[C---:B------:R-:W-:Y:S01]  /*f830*/  ISETP.GE.OR P1, PT, R228.reuse, R37, P0 ;  /* 0x00000025e400720c */ /* 0x040fe20000726670 */
[----:B------:R-:W-:Y:S01]  /*f840*/  VIADD R14, R228, 0x40 ;  /* 0x00000040e40e7836 */ /* 0x000fe20000000000 */
[----:B------:R-:W-:Y:S01]  /*f850*/  LOP3.LUT R0, R13, 0xff000000, R4, 0xf8, !PT ;  /* 0xff0000000d007812 */ /* 0x000fe200078ef804 */
[----:B------:R-:W-:Y:S01]  /*f860*/  BSSY B1, `(.L_x_460) ;  /* 0x00000d1000017945 */ /* 0x000fe20003800000 */
[----:B------:R-:W-:Y:S02]  /*f870*/  LOP3.LUT R12, R15, 0xff000000, R5, 0xf8, !PT ;  /* 0xff0000000f0c7812 */ /* 0x000fe400078ef805 */
[----:B------:R-:W-:Y:S02]  /*f880*/  LOP3.LUT R13, R21, 0xff0000, R6, 0xf8, !PT ;  /* 0x00ff0000150d7812 */ /* 0x000fe400078ef806 */
[----:B------:R-:W-:Y:S02]  /*f890*/  LOP3.LUT R15, R27, 0xff0000, R8, 0xf8, !PT ;  /* 0x00ff00001b0f7812 */ /* 0x000fe400078ef808 */
[----:B------:R-:W-:-:S02]  /*f8a0*/  LOP3.LUT R21, R31, 0xff0000, R10, 0xf8, !PT ;  /* 0x00ff00001f157812 */ /* 0x000fc400078ef80a */
[----:B------:R-:W-:Y:S02]  /*f8b0*/  ISETP.GE.OR P0, PT, R14, R37, P0 ;  /* 0x000000250e00720c */ /* 0x000fe40000706670 */
[----:B------:R-:W-:Y:S02]  /*f8c0*/  LOP3.LUT R13, R13, 0xff000000, R6, 0xf8, !PT ;  /* 0xff0000000d0d7812 */ /* 0x000fe400078ef806 */
[----:B------:R-:W-:Y:S02]  /*f8d0*/  LOP3.LUT R14, R25, 0xff000000, R7, 0xf8, !PT ;  /* 0xff000000190e7812 */ /* 0x000fe400078ef807 */
[----:B------:R-:W-:Y:S02]  /*f8e0*/  LOP3.LUT R15, R15, 0xff000000, R8, 0xf8, !PT ;  /* 0xff0000000f0f7812 */ /* 0x000fe400078ef808 */
[----:B------:R-:W-:Y:S02]  /*f8f0*/  LOP3.LUT R20, R29, 0xff000000, R9, 0xf8, !PT ;  /* 0xff0000001d147812 */ /* 0x000fe400078ef809 */
[----:B------:R-:W-:-:S02]  /*f900*/  LOP3.LUT R21, R21, 0xff000000, R10, 0xf8, !PT ;  /* 0xff00000015157812 */ /* 0x000fc400078ef80a */
[----:B------:R-:W-:Y:S01]  /*f910*/  LOP3.LUT R24, R33, 0xff000000, R11, 0xf8, !PT ;  /* 0xff00000021187812 */ /* 0x000fe200078ef80b */
[----:B------:R-:W-:Y:S06]  /*f920*/  @P1 BRA `(.L_x_461) ;  /* 0x0000000c00101947 */ /* 0x000fec0003800000 */
[----:B------:R-:W1:Y:S01]  /*f930*/  S2R R26, SR_TID.X ;  /* 0x00000000001a7919 */ /* 0x000e620000002100 */
[----:B------:R-:W-:Y:S01]  /*f940*/  IMAD.SHL.U32 R4, R229, 0x80, RZ ;  /* 0x00000080e5047824 */ /* 0x000fe200078e00ff */
[----:B------:R-:W-:Y:S01]  /*f950*/  F2FP.F16.E4M3.UNPACK_B R38, R0.H1 ;  /* 0x00000000ff26723e */ /* 0x000fe200030006ff */
[----:B------:R-:W-:Y:S01]  /*f960*/  IMAD.IADD R5, R18, 0x1, R3 ;  /* 0x0000000112057824 */ /* 0x000fe200078e0203 */
[-C--:B------:R-:W-:Y:S02]  /*f970*/  F2FP.F16.E4M3.UNPACK_B R42, R15.reuse.H1 ;  /* 0x0000000fff2a723e */ /* 0x080fe400030006ff */
[----:B------:R-:W-:Y:S01]  /*f980*/  LOP3.LUT R6, R4, 0x380, RZ, 0xc0, !PT ;  /* 0x0000038004067812 */ /* 0x000fe200078ec0ff */
[----:B------:R-:W-:Y:S01]  /*f990*/  HADD2.F32 R39, -RZ, R38.H0_H0 ;  /* 0x20000026ff277230 */ /* 0x000fe20000004100 */
[----:B------:R-:W-:Y:S01]  /*f9a0*/  F2FP.F16.E4M3.UNPACK_B R41, R15 ;  /* 0x0000000fff29723e */ /* 0x000fe200020006ff */
[----:B------:R-:W-:Y:S01]  /*f9b0*/  HADD2.F32 R40, -RZ, R42.H0_H0 ;  /* 0x2000002aff287230 */ /* 0x000fe20000004100 */
[----:B------:R-:W-:-:S02]  /*f9c0*/  LOP3.LUT R4, R6, 0x70, R18, 0xf8, !PT ;  /* 0x0000007006047812 */ /* 0x000fc400078ef812 */
[----:B------:R-:W-:Y:S02]  /*f9d0*/  SHF.R.U32.HI R9, RZ, 0x3, R6 ;  /* 0x00000003ff097819 */ /* 0x000fe40000011606 */
[----:B------:R-:W-:Y:S02]  /*f9e0*/  LOP3.LUT R5, R6, 0x70, R5, 0xf8, !PT ;  /* 0x0000007006057812 */ /* 0x000fe400078ef805 */
[-C--:B------:R-:W-:Y:S02]  /*f9f0*/  LOP3.LUT R25, R4, R9.reuse, RZ, 0x3c, !PT ;  /* 0x0000000904197212 */ /* 0x080fe400078e3cff */
[----:B------:R-:W-:Y:S01]  /*fa00*/  LOP3.LUT R9, R5, R9, RZ, 0x3c, !PT ;  /* 0x0000000905097212 */ /* 0x000fe200078e3cff */
[----:B-1----:R-:W-:-:S05]  /*fa10*/  VIADD R34, R26, 0xffffff80 ;  /* 0xffffff801a227836 */ /* 0x002fca0000000000 */
[----:B------:R-:W-:-:S04]  /*fa20*/  SHF.R.S32.HI R26, RZ, 0x1f, R34 ;  /* 0x0000001fff1a7819 */ /* 0x000fc80000011422 */
[----:B------:R-:W-:-:S04]  /*fa30*/  LEA.HI R26, R26, R34, RZ, 0x5 ;  /* 0x000000221a1a7211 */ /* 0x000fc800078f28ff */
[----:B------:R-:W-:-:S04]  /*fa40*/  SHF.L.U32 R26, R26, 0x5, RZ ;  /* 0x000000051a1a7819 */ /* 0x000fc800000006ff */
[----:B------:R-:W-:-:S04]  /*fa50*/  LOP3.LUT R26, R26, 0xfffffc00, RZ, 0xc0, !PT ;  /* 0xfffffc001a1a7812 */ /* 0x000fc800078ec0ff */
[C-C-:B------:R-:W-:Y:S02]  /*fa60*/  IADD3 R25, R16.reuse, R25, R26.reuse ;  /* 0x0000001910197210 */ /* 0x140fe40007ffe01a */
[----:B------:R-:W-:-:S03]  /*fa70*/  IADD3 R26, R16, R9, R26 ;  /* 0x00000009101a7210 */ /* 0x000fc60007ffe01a */
[----:B------:R-:W1:Y:S04]  /*fa80*/  LDS.128 R4, [R25+0x1c400] ;  /* 0x01c4000019047984 */ /* 0x000e680000000c00 */
[----:B------:R-:W2:Y:S01]  /*fa90*/  LDS.128 R8, [R26+0x1c400] ;  /* 0x01c400001a087984 */ /* 0x000ea20000000c00 */
[-C--:B-1----:R-:W-:Y:S02]  /*faa0*/  F2FP.F16.E4M3.UNPACK_B R27, R4.reuse ;  /* 0x00000004ff1b723e */ /* 0x082fe400020006ff */
[----:B------:R-:W-:Y:S02]  /*fab0*/  F2FP.F16.E4M3.UNPACK_B R4, R4.H1 ;  /* 0x00000004ff04723e */ /* 0x000fe400030006ff */
[----:B--2---:R-:W-:Y:S02]  /*fac0*/  F2FP.F16.E4M3.UNPACK_B R33, R8.H1 ;  /* 0x00000008ff21723e */ /* 0x004fe400030006ff */
[----:B------:R-:W-:-:S02]  /*fad0*/  F2FP.F16.E4M3.UNPACK_B R29, R5 ;  /* 0x00000005ff1d723e */ /* 0x000fc400020006ff */
[----:B------:R-:W-:Y:S01]  /*fae0*/  F2FP.F16.E4M3.UNPACK_B R30, R5.H1 ;  /* 0x00000005ff1e723e */ /* 0x000fe200030006ff */
[--C-:B------:R-:W-:Y:S01]  /*faf0*/  HADD2.F32 R34, -RZ, R33.reuse.H0_H0 ;  /* 0x20000021ff227230 */ /* 0x100fe20000004100 */
[-C--:B0-----:R-:W-:Y:S01]  /*fb00*/  F2FP.F16.E4M3.UNPACK_B R35, R9.reuse ;  /* 0x00000009ff23723e */ /* 0x081fe200020006ff */
[----:B------:R-:W-:Y:S01]  /*fb10*/  HADD2.F32 R5, -RZ, R4.H0_H0 ;  /* 0x20000004ff057230 */ /* 0x000fe20000004100 */
[----:B------:R-:W-:Y:S01]  /*fb20*/  F2FP.F16.E4M3.UNPACK_B R36, R9.H1 ;  /* 0x00000009ff24723e */ /* 0x000fe200030006ff */
[----:B------:R-:W-:Y:S02]  /*fb30*/  HADD2.F32 R33, -RZ, R33.H1_H1 ;  /* 0x30000021ff217230 */ /* 0x000fe40000004100 */
[CC--:B------:R-:W-:Y:S01]  /*fb40*/  FMUL.FTZ R9, R34.reuse, R39.reuse ;  /* 0x0000002722097220 */ /* 0x0c0fe20000410000 */
[----:B------:R-:W-:Y:S01]  /*fb50*/  FMUL.FTZ R44, R34, R40 ;  /* 0x00000028222c7220 */ /* 0x000fe20000410000 */
[----:B------:R-:W-:Y:S02]  /*fb60*/  F2FP.F16.E4M3.UNPACK_B R8, R8 ;  /* 0x00000008ff08723e */ /* 0x000fe400020006ff */
[C---:B------:R-:W-:Y:S01]  /*fb70*/  FFMA.FTZ R46, R5.reuse, R40, R9 ;  /* 0x00000028052e7223 */ /* 0x040fe20000010009 */
[----:B------:R-:W-:Y:S01]  /*fb80*/  FFMA.FTZ R45, R5, R39, -R44 ;  /* 0x00000027052d7223 */ /* 0x000fe2000001082c */
[----:B------:R-:W-:Y:S01]  /*fb90*/  HADD2.F32 R40, -RZ, R38.H1_H1 ;  /* 0x30000026ff287230 */ /* 0x000fe20000004100 */
[----:B------:R-:W-:Y:S01]  /*fba0*/  F2FP.F16.E4M3.UNPACK_B R38, R0 ;  /* 0x00000000ff26723e */ /* 0x000fe200020006ff */
[----:B------:R-:W-:Y:S01]  /*fbb0*/  HADD2.F32 R44, -RZ, R42.H1_H1 ;  /* 0x3000002aff2c7230 */ /* 0x000fe20000004100 */
[----:B------:R-:W-:Y:S01]  /*fbc0*/  F2FP.F16.E4M3.UNPACK_B R37, R10 ;  /* 0x0000000aff25723e */ /* 0x000fe200020006ff */
[----:B------:R-:W-:-:S02]  /*fbd0*/  HADD2.F32 R42, -RZ, R41.H0_H0 ;  /* 0x20000029ff2a7230 */ /* 0x000fc40000004100 */
[C---:B------:R-:W-:Y:S01]  /*fbe0*/  FMUL.FTZ R43, R33.reuse, R40 ;  /* 0x00000028212b7220 */ /* 0x040fe20000410000 */
[----:B------:R-:W-:Y:S02]  /*fbf0*/  HADD2.F32 R9, -RZ, R8.H0_H0 ;  /* 0x20000008ff097230 */ /* 0x000fe40000004100 */
[----:B------:R-:W-:Y:S01]  /*fc00*/  FMUL.FTZ R48, R33, R44 ;  /* 0x0000002c21307220 */ /* 0x000fe20000410000 */
[----:B------:R-:W-:Y:S01]  /*fc10*/  HADD2.F32 R5, -RZ, R4.H1_H1 ;  /* 0x30000004ff057230 */ /* 0x000fe20000004100 */
[----:B------:R-:W-:Y:S01]  /*fc20*/  F2FP.F16.E4M3.UNPACK_B R10, R10.H1 ;  /* 0x0000000aff0a723e */ /* 0x000fe200030006ff */
[----:B------:R-:W-:Y:S02]  /*fc30*/  HADD2.F32 R39, -RZ, R38.H0_H0 ;  /* 0x20000026ff277230 */ /* 0x000fe40000004100 */
[----:B------:R-:W-:Y:S01]  /*fc40*/  FMUL.FTZ R33, R9, R42 ;  /* 0x0000002a09217220 */ /* 0x000fe20000410000 */
[----:B------:R-:W-:Y:S02]  /*fc50*/  HADD2.F32 R4, -RZ, R27.H0_H0 ;  /* 0x2000001bff047230 */ /* 0x000fe40000004100 */
[C---:B------:R-:W-:Y:S01]  /*fc60*/  FFMA.FTZ R47, R5.reuse, R44, R43 ;  /* 0x0000002c052f7223 */ /* 0x040fe2000001002b */
[----:B------:R-:W-:Y:S01]  /*fc70*/  FFMA.FTZ R48, R5, R40, -R48 ;  /* 0x0000002805307223 */ /* 0x000fe20000010830 */
[----:B------:R-:W-:Y:S01]  /*fc80*/  FMUL.FTZ R9, R9, R39 ;  /* 0x0000002709097220 */ /* 0x000fe20000410000 */
[----:B------:R-:W-:-:S02]  /*fc90*/  HADD2.F32 R5, -RZ, R36.H0_H0 ;  /* 0x20000024ff057230 */ /* 0x000fc40000004100 */
[C---:B------:R-:W-:Y:S01]  /*fca0*/  FFMA.FTZ R43, R4.reuse, R39, -R33 ;  /* 0x00000027042b7223 */ /* 0x040fe20000010821 */
[----:B------:R-:W-:Y:S01]  /*fcb0*/  F2FP.F16.E4M3.UNPACK_B R39, R20.H1 ;  /* 0x00000014ff27723e */ /* 0x000fe200030006ff */
[----:B------:R-:W-:Y:S01]  /*fcc0*/  FFMA.FTZ R42, R4, R42, R9 ;  /* 0x0000002a042a7223 */ /* 0x000fe20000010009 */
[----:B------:R-:W-:Y:S01]  /*fcd0*/  F2FP.F16.E4M3.UNPACK_B R9, R12.H1 ;  /* 0x0000000cff09723e */ /* 0x000fe200030006ff */
[----:B------:R-:W-:Y:S01]  /*fce0*/  HADD2.F32 R41, -RZ, R41.H1_H1 ;  /* 0x30000029ff297230 */ /* 0x000fe20000004100 */
[-C--:B------:R-:W-:Y:S01]  /*fcf0*/  F2FP.F16.E4M3.UNPACK_B R31, R6.reuse ;  /* 0x00000006ff1f723e */ /* 0x080fe200020006ff */
[----:B------:R-:W-:Y:S01]  /*fd00*/  HADD2.F32 R40, -RZ, R39.H0_H0 ;  /* 0x20000027ff287230 */ /* 0x000fe20000004100 */
[----:B------:R-:W-:Y:S01]  /*fd10*/  F2FP.F16.E4M3.UNPACK_B R6, R6.H1 ;  /* 0x00000006ff06723e */ /* 0x000fe200030006ff */
[----:B------:R-:W-:Y:S01]  /*fd20*/  HADD2.F32 R8, -RZ, R8.H1_H1 ;  /* 0x30000008ff087230 */ /* 0x000fe20000004100 */
[----:B------:R-:W-:Y:S01]  /*fd30*/  F2FP.F16.E4M3.UNPACK_B R34, R11 ;  /* 0x0000000bff22723e */ /* 0x000fe200020006ff */
[----:B------:R-:W-:-:S02]  /*fd40*/  HADD2.F32 R38, -RZ, R38.H1_H1 ;  /* 0x30000026ff267230 */ /* 0x000fc40000004100 */
[C---:B------:R-:W-:Y:S01]  /*fd50*/  FMUL.FTZ R49, R5.reuse, R40 ;  /* 0x0000002805317220 */ /* 0x040fe20000410000 */
[----:B------:R-:W-:Y:S02]  /*fd60*/  HADD2.F32 R33, -RZ, R9.H0_H0 ;  /* 0x20000009ff217230 */ /* 0x000fe40000004100 */
[C---:B------:R-:W-:Y:S01]  /*fd70*/  FMUL.FTZ R44, R8.reuse, R41 ;  /* 0x00000029082c7220 */ /* 0x040fe20000410000 */
[----:B------:R-:W-:Y:S02]  /*fd80*/  HADD2.F32 R4, -RZ, R30.H0_H0 ;  /* 0x2000001eff047230 */ /* 0x000fe40000004100 */
[----:B------:R-:W-:Y:S01]  /*fd90*/  FMUL.FTZ R8, R8, R38 ;  /* 0x0000002608087220 */ /* 0x000fe20000410000 */
[----:B------:R-:W-:Y:S02]  /*fda0*/  HADD2.F32 R27, -RZ, R27.H1_H1 ;  /* 0x3000001bff1b7230 */ /* 0x000fe40000004100 */
[----:B------:R-:W-:Y:S01]  /*fdb0*/  FMUL.FTZ R5, R5, R33 ;  /* 0x0000002105057220 */ /* 0x000fe20000410000 */
[----:B------:R-:W-:-:S02]  /*fdc0*/  HADD2.F32 R39, -RZ, R39.H1_H1 ;  /* 0x30000027ff277230 */ /* 0x000fc40000004100 */
[C---:B------:R-:W-:Y:S01]  /*fdd0*/  FFMA.FTZ R50, R4.reuse, R33, -R49 ;  /* 0x0000002104327223 */ /* 0x040fe20000010831 */
[----:B------:R-:W-:Y:S01]  /*fde0*/  F2FP.F16.E4M3.UNPACK_B R33, R20 ;  /* 0x00000014ff21723e */ /* 0x000fe200020006ff */
[C---:B------:R-:W-:Y:S01]  /*fdf0*/  FFMA.FTZ R44, R27.reuse, R38, -R44 ;  /* 0x000000261b2c7223 */ /* 0x040fe2000001082c */
[----:B------:R-:W-:Y:S01]  /*fe00*/  FFMA.FTZ R41, R27, R41, R8 ;  /* 0x000000291b297223 */ /* 0x000fe20000010008 */
[----:B------:R-:W-:Y:S01]  /*fe10*/  HADD2.F32 R36, -RZ, R36.H1_H1 ;  /* 0x30000024ff247230 */ /* 0x000fe20000004100 */
[----:B------:R-:W-:Y:S01]  /*fe20*/  F2FP.F16.E4M3.UNPACK_B R8, R12 ;  /* 0x0000000cff08723e */ /* 0x000fe200020006ff */
[----:B------:R-:W-:Y:S02]  /*fe30*/  HADD2.F32 R27, -RZ, R9.H1_H1 ;  /* 0x30000009ff1b7230 */ /* 0x000fe40000004100 */
[----:B------:R-:W-:Y:S01]  /*fe40*/  FFMA.FTZ R51, R4, R40, R5 ;  /* 0x0000002804337223 */ /* 0x000fe20000010005 */
[----:B------:R-:W-:Y:S02]  /*fe50*/  HADD2.F32 R38, -RZ, R33.H0_H0 ;  /* 0x20000021ff267230 */ /* 0x000fe40000004100 */
[----:B------:R-:W-:Y:S01]  /*fe60*/  FMUL.FTZ R53, R36, R39 ;  /* 0x0000002724357220 */ /* 0x000fe20000410000 */
[----:B------:R-:W-:-:S02]  /*fe70*/  HADD2.F32 R5, -RZ, R35.H0_H0 ;  /* 0x20000023ff057230 */ /* 0x000fc40000004100 */
[----:B------:R-:W-:Y:S01]  /*fe80*/  FMUL.FTZ R36, R36, R27 ;  /* 0x0000001b24247220 */ /* 0x000fe20000410000 */
[----:B------:R-:W-:Y:S01]  /*fe90*/  HADD2.F32 R30, -RZ, R30.H1_H1 ;  /* 0x3000001eff1e7230 */ /* 0x000fe20000004100 */
[----:B------:R-:W-:Y:S01]  /*fea0*/  F2FP.F16.E4M3.UNPACK_B R11, R11.H1 ;  /* 0x0000000bff0b723e */ /* 0x000fe200030006ff */
[----:B------:R-:W-:Y:S02]  /*feb0*/  HADD2.F32 R9, -RZ, R8.H0_H0 ;  /* 0x20000008ff097230 */ /* 0x000fe40000004100 */
[C---:B------:R-:W-:Y:S01]  /*fec0*/  FMUL.FTZ R49, R5.reuse, R38 ;  /* 0x0000002605317220 */ /* 0x040fe20000410000 */
[----:B------:R-:W-:Y:S02]  /*fed0*/  HADD2.F32 R4, -RZ, R29.H0_H0 ;  /* 0x2000001dff047230 */ /* 0x000fe40000004100 */
[C---:B------:R-:W-:Y:S01]  /*fee0*/  FFMA.FTZ R52, R30.reuse, R39, R36 ;  /* 0x000000271e347223 */ /* 0x040fe20000010024 */
[----:B------:R-:W-:Y:S01]  /*fef0*/  FFMA.FTZ R53, R30, R27, -R53 ;  /* 0x0000001b1e357223 */ /* 0x000fe20000010835 */
[----:B------:R-:W-:Y:S01]  /*ff00*/  FMUL.FTZ R5, R5, R9 ;  /* 0x0000000905057220 */ /* 0x000fe20000410000 */
[----:B------:R-:W-:Y:S01]  /*ff10*/  F2FP.F16.E4M3.UNPACK_B R36, R21.H1 ;  /* 0x00000015ff24723e */ /* 0x000fe200030006ff */
[----:B------:R-:W-:Y:S01]  /*ff20*/  FFMA.FTZ R49, R4, R9, -R49 ;  /* 0x0000000904317223 */ /* 0x000fe20000010831 */
[----:B------:R-:W-:Y:S01]  /*ff30*/  HADD2.F32 R30, -RZ, R33.H1_H1 ;  /* 0x30000021ff1e7230 */ /* 0x000fe20000004100 */
[----:B------:R-:W-:Y:S01]  /*ff40*/  F2FP.F16.E4M3.UNPACK_B R9, R13.H1 ;  /* 0x0000000dff09723e */ /* 0x000fe200030006ff */
[----:B------:R-:W-:-:S02]  /*ff50*/  HADD2.F32 R35, -RZ, R35.H1_H1 ;  /* 0x30000023ff237230 */ /* 0x000fc40000004100 */
[----:B------:R-:W-:Y:S01]  /*ff60*/  FFMA.FTZ R38, R4, R38, R5 ;  /* 0x0000002604267223 */ /* 0x000fe20000010005 */
[----:B------:R-:W-:Y:S01]  /*ff70*/  HADD2.F32 R8, -RZ, R8.H1_H1 ;  /* 0x30000008ff087230 */ /* 0x000fe20000004100 */
[-C--:B------:R-:W-:Y:S01]  /*ff80*/  F2FP.F16.E4M3.UNPACK_B R32, R7.reuse ;  /* 0x00000007ff20723e */ /* 0x080fe200020006ff */
[----:B------:R-:W-:Y:S02]  /*ff90*/  HADD2.F32 R33, -RZ, R36.H0_H0 ;  /* 0x20000024ff217230 */ /* 0x000fe40000004100 */
[C---:B------:R-:W-:Y:S01]  /*ffa0*/  FMUL.FTZ R40, R35.reuse, R30 ;  /* 0x0000001e23287220 */ /* 0x040fe20000410000 */
[----:B------:R-:W-:Y:S02]  /*ffb0*/  HADD2.F32 R5, -RZ, R10.H0_H0 ;  /* 0x2000000aff057230 */ /* 0x000fe40000004100 */
[----:B------:R-:W-:Y:S01]  /*ffc0*/  FMUL.FTZ R35, R35, R8 ;  /* 0x0000000823237220 */ /* 0x000fe20000410000 */
[----:B------:R-:W-:Y:S01]  /*ffd0*/  HADD2.F32 R29, -RZ, R29.H1_H1 ;  /* 0x3000001dff1d7230 */ /* 0x000fe20000004100 */
[----:B------:R-:W-:Y:S01]  /*ffe0*/  F2FP.F16.E4M3.UNPACK_B R7, R7.H1 ;  /* 0x00000007ff07723e */ /* 0x000fe200030006ff */
[----:B------:R-:W-:-:S02]  /*fff0*/  HADD2.F32 R27, -RZ, R9.H0_H0 ;  /* 0x20000009ff1b7230 */ /* 0x000fc40000004100 */
[----:B------:R-:W-:Y:S01]  /*10000*/  FMUL.FTZ R39, R5, R33 ;  /* 0x0000002105277220 */ /* 0x000fe20000410000 */
[----:B------:R-:W-:Y:S02]  /*10010*/  HADD2.F32 R4, -RZ, R6.H0_H0 ;  /* 0x20000006ff047230 */ /* 0x000fe40000004100 */
[C---:B------:R-:W-:Y:S01]  /*10020*/  FFMA.FTZ R40, R29.reuse, R8, -R40 ;  /* 0x000000081d287223 */ /* 0x040fe20000010828 */
[----:B------:R-:W-:Y:S01]  /*10030*/  FFMA.FTZ R35, R29, R30, R35 ;  /* 0x0000001e1d237223 */ /* 0x000fe20000010023 */
[-C--:B------:R-:W-:Y:S01]  /*10040*/  FMUL.FTZ R54, R5, R27.reuse ;  /* 0x0000001b05367220 */ /* 0x080fe20000410000 */
[----:B------:R-:W-:Y:S02]  /*10050*/  HADD2.F32 R29, -RZ, R36.H1_H1 ;  /* 0x30000024ff1d7230 */ /* 0x000fe40000004100 */
[----:B------:R-:W-:Y:S01]  /*10060*/  FFMA.FTZ R39, R4, R27, -R39 ;  /* 0x0000001b04277223 */ /* 0x000fe20000010827 */
[----:B------:R-:W-:Y:S01]  /*10070*/  HADD2.F32 R10, -RZ, R10.H1_H1 ;  /* 0x3000000aff0a7230 */ /* 0x000fe20000004100 */
[----:B------:R-:W-:Y:S01]  /*10080*/  F2FP.F16.E4M3.UNPACK_B R27, R21 ;  /* 0x00000015ff1b723e */ /* 0x000fe200020006ff */
[----:B------:R-:W-:-:S02]  /*10090*/  HADD2.F32 R9, -RZ, R9.H1_H1 ;  /* 0x30000009ff097230 */ /* 0x000fc40000004100 */
[----:B------:R-:W-:Y:S01]  /*100a0*/  FFMA.FTZ R33, R4, R33, R54 ;  /* 0x0000002104217223 */ /* 0x000fe20000010036 */
[----:B------:R-:W-:Y:S01]  /*100b0*/  HADD2.F32 R6, -RZ, R6.H1_H1 ;  /* 0x30000006ff067230 */ /* 0x000fe20000004100 */
[----:B------:R-:W-:Y:S01]  /*100c0*/  F2FP.F16.E4M3.UNPACK_B R8, R13 ;  /* 0x0000000dff08723e */ /* 0x000fe200020006ff */
[C---:B------:R-:W-:Y:S01]  /*100d0*/  FMUL.FTZ R55, R10.reuse, R29 ;  /* 0x0000001d0a377220 */ /* 0x040fe20000410000 */
[-C--:B------:R-:W-:Y:S01]  /*100e0*/  FMUL.FTZ R4, R10, R9.reuse ;  /* 0x000000090a047220 */ /* 0x080fe20000410000 */
[----:B------:R-:W-:Y:S02]  /*100f0*/  HADD2.F32 R10, -RZ, R27.H0_H0 ;  /* 0x2000001bff0a7230 */ /* 0x000fe40000004100 */
[----:B------:R-:W-:Y:S02]  /*10100*/  HADD2.F32 R5, -RZ, R37.H0_H0 ;  /* 0x20000025ff057230 */ /* 0x000fe40000004100 */
[C---:B------:R-:W-:Y:S01]  /*10110*/  FFMA.FTZ R56, R6.reuse, R9, -R55 ;  /* 0x0000000906387223 */ /* 0x040fe20000010837 */
[----:B------:R-:W-:Y:S01]  /*10120*/  FFMA.FTZ R58, R6, R29, R4 ;  /* 0x0000001d063a7223 */ /* 0x000fe20000010004 */
[----:B------:R-:W-:-:S02]  /*10130*/  HADD2.F32 R6, -RZ, R8.H0_H0 ;  /* 0x20000008ff067230 */ /* 0x000fc40000004100 */
[----:B------:R-:W-:Y:S02]  /*10140*/  HADD2.F32 R4, -RZ, R31.H0_H0 ;  /* 0x2000001fff047230 */ /* 0x000fe40000004100 */
[C---:B------:R-:W-:Y:S01]  /*10150*/  FMUL.FTZ R9, R5.reuse, R10 ;  /* 0x0000000a05097220 */ /* 0x040fe20000410000 */
[----:B------:R-:W-:Y:S02]  /*10160*/  HADD2.F32 R30, -RZ, R27.H1_H1 ;  /* 0x3000001bff1e7230 */ /* 0x000fe40000004100 */
[-C--:B------:R-:W-:Y:S01]  /*10170*/  FMUL.FTZ R5, R5, R6.reuse ;  /* 0x0000000605057220 */ /* 0x080fe20000410000 */
[----:B------:R-:W-:Y:S02]  /*10180*/  HADD2.F32 R37, -RZ, R37.H1_H1 ;  /* 0x30000025ff257230 */ /* 0x000fe40000004100 */
[----:B------:R-:W-:Y:S01]  /*10190*/  FFMA.FTZ R27, R4, R6, -R9 ;  /* 0x00000006041b7223 */ /* 0x000fe20000010809 */
[----:B------:R-:W-:Y:S01]  /*101a0*/  HADD2.F32 R8, -RZ, R8.H1_H1 ;  /* 0x30000008ff087230 */ /* 0x000fe20000004100 */
[----:B------:R-:W-:Y:S01]  /*101b0*/  F2FP.F16.E4M3.UNPACK_B R9, R24.H1 ;  /* 0x00000018ff09723e */ /* 0x000fe200030006ff */
[----:B------:R-:W-:-:S02]  /*101c0*/  HADD2.F32 R31, -RZ, R31.H1_H1 ;  /* 0x3000001fff1f7230 */ /* 0x000fc40000004100 */
[----:B------:R-:W-:Y:S01]  /*101d0*/  FFMA.FTZ R29, R4, R10, R5 ;  /* 0x0000000a041d7223 */ /* 0x000fe20000010005 */
[C---:B------:R-:W-:Y:S01]  /*101e0*/  FMUL.FTZ R6, R37.reuse, R30 ;  /* 0x0000001e25067220 */ /* 0x040fe20000410000 */
[----:B------:R-:W-:Y:S01]  /*101f0*/  F2FP.F16.E4M3.UNPACK_B R4, R14.H1 ;  /* 0x0000000eff04723e */ /* 0x000fe200030006ff */
[-C--:B------:R-:W-:Y:S01]  /*10200*/  FMUL.FTZ R37, R37, R8.reuse ;  /* 0x0000000825257220 */ /* 0x080fe20000410000 */
[----:B------:R-:W-:Y:S02]  /*10210*/  HADD2.F32 R10, -RZ, R9.H0_H0 ;  /* 0x20000009ff0a7230 */ /* 0x000fe40000004100 */
[C---:B------:R-:W-:Y:S01]  /*10220*/  FFMA.FTZ R36, R31.reuse, R8, -R6 ;  /* 0x000000081f247223 */ /* 0x040fe20000010806 */
[----:B------:R-:W-:Y:S02]  /*10230*/  HADD2.F32 R5, -RZ, R11.H0_H0 ;  /* 0x2000000bff057230 */ /* 0x000fe40000004100 */
[----:B------:R-:W-:Y:S01]  /*10240*/  FFMA.FTZ R54, R31, R30, R37 ;  /* 0x0000001e1f367223 */ /* 0x000fe20000010025 */
[----:B------:R-:W-:-:S02]  /*10250*/  HADD2.F32 R6, -RZ, R4.H0_H0 ;  /* 0x20000004ff067230 */ /* 0x000fc40000004100 */
[----:B------:R-:W-:Y:S02]  /*10260*/  HADD2.F32 R8, -RZ, R4.H1_H1 ;  /* 0x30000004ff087230 */ /* 0x000fe40000004100 */
[C---:B------:R-:W-:Y:S01]  /*10270*/  FMUL.FTZ R31, R5.reuse, R10 ;  /* 0x0000000a051f7220 */ /* 0x040fe20000410000 */
[----:B------:R-:W-:Y:S02]  /*10280*/  HADD2.F32 R4, -RZ, R7.H0_H0 ;  /* 0x20000007ff047230 */ /* 0x000fe40000004100 */
[----:B------:R-:W-:Y:S02]  /*10290*/  HADD2.F32 R30, -RZ, R9.H1_H1 ;  /* 0x30000009ff1e7230 */ /* 0x000fe40000004100 */
[-C--:B------:R-:W-:Y:S01]  /*102a0*/  FMUL.FTZ R9, R5, R6.reuse ;  /* 0x0000000605097220 */ /* 0x080fe20000410000 */
[----:B------:R-:W-:Y:S02]  /*102b0*/  HADD2.F32 R11, -RZ, R11.H1_H1 ;  /* 0x3000000bff0b7230 */ /* 0x000fe40000004100 */
[C---:B------:R-:W-:Y:S01]  /*102c0*/  FFMA.FTZ R37, R4.reuse, R6, -R31 ;  /* 0x0000000604257223 */ /* 0x040fe2000001081f */
[----:B------:R-:W-:Y:S01]  /*102d0*/  HADD2.F32 R7, -RZ, R7.H1_H1 ;  /* 0x30000007ff077230 */ /* 0x000fe20000004100 */
[----:B------:R-:W-:Y:S01]  /*102e0*/  F2FP.F16.E4M3.UNPACK_B R5, R14 ;  /* 0x0000000eff05723e */ /* 0x000fe200020006ff */
[----:B------:R-:W-:Y:S01]  /*102f0*/  FFMA.FTZ R55, R4, R10, R9 ;  /* 0x0000000a04377223 */ /* 0x000fe20000010009 */
[C---:B------:R-:W-:Y:S01]  /*10300*/  FMUL.FTZ R6, R11.reuse, R30 ;  /* 0x0000001e0b067220 */ /* 0x040fe20000410000 */
[----:B------:R-:W-:Y:S01]  /*10310*/  FMUL.FTZ R11, R11, R8 ;  /* 0x000000080b0b7220 */ /* 0x000fe20000410000 */
[----:B------:R-:W-:-:S02]  /*10320*/  F2FP.F16.E4M3.UNPACK_B R4, R24 ;  /* 0x00000018ff04723e */ /* 0x000fc400020006ff */
[C---:B------:R-:W-:Y:S01]  /*10330*/  FFMA.FTZ R60, R7.reuse, R8, -R6 ;  /* 0x00000008073c7223 */ /* 0x040fe20000010806 */
[----:B------:R-:W-:Y:S01]  /*10340*/  FFMA.FTZ R62, R7, R30, R11 ;  /* 0x0000001e073e7223 */ /* 0x000fe2000001000b */
[--C-:B------:R-:W-:Y:S02]  /*10350*/  HADD2.F32 R6, -RZ, R5.reuse.H0_H0 ;  /* 0x20000005ff067230 */ /* 0x100fe40000004100 */
[----:B------:R-:W-:Y:S02]  /*10360*/  HADD2.F32 R7, -RZ, R5.H1_H1 ;  /* 0x30000005ff077230 */ /* 0x000fe40000004100 */
[----:B------:R-:W-:Y:S01]  /*10370*/  HADD2.F32 R8, -RZ, R4.H0_H0 ;  /* 0x20000004ff087230 */ /* 0x000fe20000004100 */
[----:B------:R-:W-:Y:S01]  /*10380*/  F2FP.SATFINITE.E4M3.F32.PACK_AB_MERGE_C R55, R62, R55, RZ ;  /* 0x000000373e37723e */ /* 0x000fe200048070ff */
[----:B------:R-:W-:Y:S02]  /*10390*/  HADD2.F32 R5, -RZ, R34.H0_H0 ;  /* 0x20000022ff057230 */ /* 0x000fe40000004100 */
[----:B------:R-:W-:-:S02]  /*103a0*/  HADD2.F32 R9, -RZ, R4.H1_H1 ;  /* 0x30000004ff097230 */ /* 0x000fc40000004100 */
[----:B------:R-:W-:Y:S02]  /*103b0*/  HADD2.F32 R34, -RZ, R34.H1_H1 ;  /* 0x30000022ff227230 */ /* 0x000fe40000004100 */
[C---:B------:R-:W-:Y:S01]  /*103c0*/  FMUL.FTZ R11, R5.reuse, R8 ;  /* 0x00000008050b7220 */ /* 0x040fe20000410000 */
[--C-:B------:R-:W-:Y:S02]  /*103d0*/  HADD2.F32 R4, -RZ, R32.reuse.H0_H0 ;  /* 0x20000020ff047230 */ /* 0x100fe40000004100 */
[-C--:B------:R-:W-:Y:S01]  /*103e0*/  FMUL.FTZ R5, R5, R6.reuse ;  /* 0x0000000605057220 */ /* 0x080fe20000410000 */
[----:B------:R-:W-:Y:S02]  /*103f0*/  HADD2.F32 R32, -RZ, R32.H1_H1 ;  /* 0x30000020ff207230 */ /* 0x000fe40000004100 */
[C---:B------:R-:W-:Y:S01]  /*10400*/  FMUL.FTZ R31, R34.reuse, R9 ;  /* 0x00000009221f7220 */ /* 0x040fe20000410000 */
[-C--:B------:R-:W-:Y:S01]  /*10410*/  FMUL.FTZ R10, R34, R7.reuse ;  /* 0x00000007220a7220 */ /* 0x080fe20000410000 */
[C---:B------:R-:W-:Y:S01]  /*10420*/  FFMA.FTZ R11, R4.reuse, R6, -R11 ;  /* 0x00000006040b7223 */ /* 0x040fe2000001080b */
[----:B------:R-:W-:Y:S01]  /*10430*/  FFMA.FTZ R30, R4, R8, R5 ;  /* 0x00000008041e7223 */ /* 0x000fe20000010005 */
[C---:B------:R-:W-:Y:S01]  /*10440*/  FFMA.FTZ R34, R32.reuse, R7, -R31 ;  /* 0x0000000720227223 */ /* 0x040fe2000001081f */
[----:B------:R-:W-:Y:S01]  /*10450*/  FFMA.FTZ R31, R32, R9, R10 ;  /* 0x00000009201f7223 */ /* 0x000fe2000001000a */
[----:B------:R-:W-:-:S02]  /*10460*/  F2FP.SATFINITE.E4M3.F32.PACK_AB_MERGE_C R4, R48, R45, RZ ;  /* 0x0000002d3004723e */ /* 0x000fc400048070ff */
[----:B------:R-:W-:Y:S02]  /*10470*/  F2FP.SATFINITE.E4M3.F32.PACK_AB_MERGE_C R5, R53, R50, RZ ;  /* 0x000000323505723e */ /* 0x000fe400048070ff */
[----:B------:R-:W-:Y:S02]  /*10480*/  F2FP.SATFINITE.E4M3.F32.PACK_AB_MERGE_C R6, R56, R39, RZ ;  /* 0x000000273806723e */ /* 0x000fe400048070ff */
[----:B------:R-:W-:Y:S02]  /*10490*/  F2FP.SATFINITE.E4M3.F32.PACK_AB_MERGE_C R7, R60, R37, RZ ;  /* 0x000000253c07723e */ /* 0x000fe400048070ff */
[----:B------:R-:W-:Y:S02]  /*104a0*/  F2FP.SATFINITE.E4M3.F32.PACK_AB_MERGE_C R8, R47, R46, RZ ;  /* 0x0000002e2f08723e */ /* 0x000fe400048070ff */
[----:B------:R-:W-:Y:S02]  /*104b0*/  F2FP.SATFINITE.E4M3.F32.PACK_AB_MERGE_C R9, R52, R51, RZ ;  /* 0x000000333409723e */ /* 0x000fe400048070ff */
[----:B------:R-:W-:-:S02]  /*104c0*/  F2FP.SATFINITE.E4M3.F32.PACK_AB_MERGE_C R10, R58, R33, RZ ;  /* 0x000000213a0a723e */ /* 0x000fc400048070ff */
[----:B------:R-:W-:Y:S02]  /*104d0*/  F2FP.SATFINITE.E4M3.F32.PACK_AB_MERGE_C R4, R44, R43, R4 ;  /* 0x0000002b2c04723e */ /* 0x000fe40004807004 */
[----:B------:R-:W-:Y:S02]  /*104e0*/  F2FP.SATFINITE.E4M3.F32.PACK_AB_MERGE_C R5, R40, R49, R5 ;  /* 0x000000312805723e */ /* 0x000fe40004807005 */
[----:B------:R-:W-:Y:S02]  /*104f0*/  F2FP.SATFINITE.E4M3.F32.PACK_AB_MERGE_C R6, R36, R27, R6 ;  /* 0x0000001b2406723e */ /* 0x000fe40004807006 */
[----:B------:R-:W-:Y:S02]  /*10500*/  F2FP.SATFINITE.E4M3.F32.PACK_AB_MERGE_C R7, R34, R11, R7 ;  /* 0x0000000b2207723e */ /* 0x000fe40004807007 */
[----:B------:R-:W-:Y:S02]  /*10510*/  F2FP.SATFINITE.E4M3.F32.PACK_AB_MERGE_C R8, R41, R42, R8 ;  /* 0x0000002a2908723e */ /* 0x000fe40004807008 */
[----:B------:R-:W-:Y:S01]  /*10520*/  F2FP.SATFINITE.E4M3.F32.PACK_AB_MERGE_C R9, R35, R38, R9 ;  /* 0x000000262309723e */ /* 0x000fe20004807009 */
[----:B------:R1:W-:Y:S01]  /*10530*/  STS.128 [R25+0x1c400], R4 ;  /* 0x01c4000419007388 */ /* 0x0003e20000000c00 */
[----:B------:R-:W-:-:S02]  /*10540*/  F2FP.SATFINITE.E4M3.F32.PACK_AB_MERGE_C R10, R54, R29, R10 ;  /* 0x0000001d360a723e */ /* 0x000fc4000480700a */
[----:B------:R-:W-:-:S05]  /*10550*/  F2FP.SATFINITE.E4M3.F32.PACK_AB_MERGE_C R11, R31, R30, R55 ;  /* 0x0000001e1f0b723e */ /* 0x000fca0004807037 */
[----:B------:R1:W-:Y:S02]  /*10560*/  STS.128 [R26+0x1c400], R8 ;  /* 0x01c400081a007388 */ /* 0x0003e40000000c00 */
.L_x_461:
[----:B------:R-:W-:Y:S05]  /*10570*/  BSYNC B1 ;  /* 0x0000000000017941 */ /* 0x000fea0003800000 */
.L_x_460:
[----:B------:R-:W-:Y:S05]  /*10580*/  @P0 BRA `(.L_x_452) ;  /* 0x0000000c00040947 */ /* 0x000fea0003800000 */
[----:B-1----:R-:W2:Y:S01]  /*10590*/  LDL R8, [R1+0x68] ;  /* 0x0000680001087983 */ /* 0x002ea20000100800 */
[C---:B------:R-:W-:Y:S02]  /*105a0*/  VIADD R4, R228.reuse, 0x40 ;  /* 0x00000040e4047836 */ /* 0x040fe40000000000 */
[----:B------:R-:W-:Y:S01]  /*105b0*/  VIADD R5, R228, 0x40 ;  /* 0x00000040e4057836 */ /* 0x000fe20000000000 */
[----:B------:R-:W3:Y:S01]  /*105c0*/  LDL R49, [R1+0x9c] ;  /* 0x00009c0001317983 */ /* 0x000ee20000100800 */
[----:B------:R-:W-:-:S03]  /*105d0*/  IMAD.SHL.U32 R4, R4, 0x80, RZ ;  /* 0x0000008004047824 */ /* 0x000fc600078e00ff */
[----:B------:R-:W-:Y:S01]  /*105e0*/  SHF.L.U32 R5, R5, 0x7, RZ ;  /* 0x0000000705057819 */ /* 0x000fe200000006ff */
[----:B------:R-:W-:Y:S01]  /*105f0*/  IMAD.IADD R3, R18, 0x1, R3 ;  /* 0x0000000112037824 */ /* 0x000fe200078e0203 */
[----:B------:R-:W-:Y:S02]  /*10600*/  LOP3.LUT R4, R4, 0x380, RZ, 0xc0, !PT ;  /* 0x0000038004047812 */ /* 0x000fe400078ec0ff */
[----:B------:R-:W-:Y:S02]  /*10610*/  LOP3.LUT R5, R5, 0x380, RZ, 0xc0, !PT ;  /* 0x0000038005057812 */ /* 0x000fe400078ec0ff */
[----:B------:R-:W-:Y:S02]  /*10620*/  SHF.R.U32.HI R4, RZ, 0x3, R4 ;  /* 0x00000003ff047819 */ /* 0x000fe40000011604 */
[----:B------:R-:W-:-:S04]  /*10630*/  LOP3.LUT R3, R5, 0x70, R3, 0xf8, !PT ;  /* 0x0000007005037812 */ /* 0x000fc800078ef803 */
[----:B------:R-:W-:Y:S02]  /*10640*/  LOP3.LUT R3, R3, R4, RZ, 0x3c, !PT ;  /* 0x0000000403037212 */ /* 0x000fe400078e3cff */
[----:B------:R-:W-:Y:S02]  /*10650*/  F2FP.F16.E4M3.UNPACK_B R37, R0.H1 ;  /* 0x00000000ff25723e */ /* 0x000fe400030006ff */
[----:B------:R-:W-:-:S03]  /*10660*/  F2FP.F16.E4M3.UNPACK_B R41, R15.H1 ;  /* 0x0000000fff29723e */ /* 0x000fc600030006ff */
[----:B0-----:R-:W-:Y:S02]  /*10670*/  HADD2.F32 R35, -RZ, R37.H0_H0 ;  /* 0x20000025ff237230 */ /* 0x001fe40000004100 */
[--C-:B------:R-:W-:Y:S02]  /*10680*/  HADD2.F32 R39, -RZ, R41.reuse.H0_H0 ;  /* 0x20000029ff277230 */ /* 0x100fe40000004100 */
[----:B------:R-:W-:Y:S02]  /*10690*/  HADD2.F32 R46, -RZ, R41.H1_H1 ;  /* 0x30000029ff2e7230 */ /* 0x000fe40000004100 */
[----:B------:R-:W-:Y:S01]  /*106a0*/  HADD2.F32 R40, -RZ, R37.H1_H1 ;  /* 0x30000025ff287230 */ /* 0x000fe20000004100 */
[----:B------:R-:W-:Y:S02]  /*106b0*/  F2FP.F16.E4M3.UNPACK_B R45, R20 ;  /* 0x00000014ff2d723e */ /* 0x000fe400020006ff */
[----:B--2---:R-:W-:Y:S01]  /*106c0*/  IADD3 R3, R16, R3, R8 ;  /* 0x0000000310037210 */ /* 0x004fe20007ffe008 */
[----:B---3--:R-:W0:Y:S04]  /*106d0*/  LDS.128 R4, [R49+0x1c400] ;  /* 0x01c4000031047984 */ /* 0x008e280000000c00 */
[----:B------:R-:W1:Y:S01]  /*106e0*/  LDS.128 R8, [R3+0x1c400] ;  /* 0x01c4000003087984 */ /* 0x000e620000000c00 */
[----:B0-----:R-:W-:-:S02]  /*106f0*/  F2FP.F16.E4M3.UNPACK_B R25, R4 ;  /* 0x00000004ff19723e */ /* 0x001fc400020006ff */
[----:B-1----:R-:W-:Y:S02]  /*10700*/  F2FP.F16.E4M3.UNPACK_B R31, R8.H1 ;  /* 0x00000008ff1f723e */ /* 0x002fe400030006ff */
[----:B------:R-:W-:-:S03]  /*10710*/  F2FP.F16.E4M3.UNPACK_B R4, R4.H1 ;  /* 0x00000004ff04723e */ /* 0x000fc600030006ff */
[--C-:B------:R-:W-:Y:S01]  /*10720*/  HADD2.F32 R32, -RZ, R31.reuse.H0_H0 ;  /* 0x2000001fff207230 */ /* 0x100fe20000004100 */
[-C--:B------:R-:W-:Y:S02]  /*10730*/  F2FP.F16.E4M3.UNPACK_B R26, R5.reuse ;  /* 0x00000005ff1a723e */ /* 0x080fe400020006ff */
[----:B------:R-:W-:Y:S01]  /*10740*/  F2FP.F16.E4M3.UNPACK_B R27, R5.H1 ;  /* 0x00000005ff1b723e */ /* 0x000fe200030006ff */
[----:B------:R-:W-:Y:S02]  /*10750*/  HADD2.F32 R5, -RZ, R4.H0_H0 ;  /* 0x20000004ff057230 */ /* 0x000fe40000004100 */
[-C--:B------:R-:W-:Y:S01]  /*10760*/  FMUL.FTZ R38, R35, R32.reuse ;  /* 0x0000002023267220 */ /* 0x080fe20000410000 */
[C---:B------:R-:W-:Y:S01]  /*10770*/  FMUL.FTZ R36, R39.reuse, R32 ;  /* 0x0000002027247220 */ /* 0x040fe20000410000 */
[----:B------:R-:W-:Y:S02]  /*10780*/  F2FP.F16.E4M3.UNPACK_B R8, R8 ;  /* 0x00000008ff08723e */ /* 0x000fe400020006ff */
[----:B------:R-:W-:Y:S01]  /*10790*/  FFMA.FTZ R38, R39, R5, R38 ;  /* 0x0000000527267223 */ /* 0x000fe20000010026 */
[----:B------:R-:W-:Y:S01]  /*107a0*/  F2FP.F16.E4M3.UNPACK_B R39, R15 ;  /* 0x0000000fff27723e */ /* 0x000fe200020006ff */
[----:B------:R-:W-:Y:S01]  /*107b0*/  FFMA.FTZ R35, R35, R5, -R36 ;  /* 0x0000000523237223 */ /* 0x000fe20000010824 */
[----:B------:R-:W-:Y:S01]  /*107c0*/  F2FP.F16.E4M3.UNPACK_B R36, R0 ;  /* 0x00000000ff24723e */ /* 0x000fe200020006ff */
[----:B------:R-:W-:-:S02]  /*107d0*/  HADD2.F32 R31, -RZ, R31.H1_H1 ;  /* 0x3000001fff1f7230 */ /* 0x000fc40000004100 */
[----:B------:R-:W-:Y:S02]  /*107e0*/  HADD2.F32 R44, -RZ, R39.H0_H0 ;  /* 0x20000027ff2c7230 */ /* 0x000fe40000004100 */
[----:B------:R-:W-:Y:S02]  /*107f0*/  HADD2.F32 R5, -RZ, R8.H0_H0 ;  /* 0x20000008ff057230 */ /* 0x000fe40000004100 */
[-C--:B------:R-:W-:Y:S01]  /*10800*/  FMUL.FTZ R37, R46, R31.reuse ;  /* 0x0000001f2e257220 */ /* 0x080fe20000410000 */
[----:B------:R-:W-:Y:S02]  /*10810*/  HADD2.F32 R4, -RZ, R4.H1_H1 ;  /* 0x30000004ff047230 */ /* 0x000fe40000004100 */
[----:B------:R-:W-:Y:S01]  /*10820*/  FMUL.FTZ R31, R40, R31 ;  /* 0x0000001f281f7220 */ /* 0x000fe20000410000 */
[----:B------:R-:W-:Y:S02]  /*10830*/  HADD2.F32 R42, -RZ, R36.H0_H0 ;  /* 0x20000024ff2a7230 */ /* 0x000fe40000004100 */
[----:B------:R-:W-:Y:S01]  /*10840*/  FMUL.FTZ R15, R44, R5 ;  /* 0x000000052c0f7220 */ /* 0x000fe20000410000 */
[----:B------:R-:W-:-:S02]  /*10850*/  HADD2.F32 R0, -RZ, R25.H0_H0 ;  /* 0x20000019ff007230 */ /* 0x000fc40000004100 */
[----:B------:R-:W-:Y:S02]  /*10860*/  HADD2.F32 R43, -RZ, R39.H1_H1 ;  /* 0x30000027ff2b7230 */ /* 0x000fe40000004100 */
[----:B------:R-:W-:Y:S02]  /*10870*/  HADD2.F32 R8, -RZ, R8.H1_H1 ;  /* 0x30000008ff087230 */ /* 0x000fe40000004100 */
[----:B------:R-:W-:Y:S01]  /*10880*/  HADD2.F32 R41, -RZ, R36.H1_H1 ;  /* 0x30000024ff297230 */ /* 0x000fe20000004100 */
[----:B------:R-:W-:Y:S01]  /*10890*/  F2FP.F16.E4M3.UNPACK_B R33, R9 ;  /* 0x00000009ff21723e */ /* 0x000fe200020006ff */
[----:B------:R-:W-:Y:S01]  /*108a0*/  FMUL.FTZ R5, R42, R5 ;  /* 0x000000052a057220 */ /* 0x000fe20000410000 */
[----:B------:R-:W-:Y:S01]  /*108b0*/  FFMA.FTZ R31, R46, R4, R31 ;  /* 0x000000042e1f7223 */ /* 0x000fe2000001001f */
[----:B------:R-:W-:Y:S01]  /*108c0*/  FFMA.FTZ R15, R42, R0, -R15 ;  /* 0x000000002a0f7223 */ /* 0x000fe2000001080f */
[----:B------:R-:W-:Y:S01]  /*108d0*/  F2FP.F16.E4M3.UNPACK_B R9, R9.H1 ;  /* 0x00000009ff09723e */ /* 0x000fe200030006ff */
[----:B------:R-:W-:Y:S01]  /*108e0*/  HADD2.F32 R25, -RZ, R25.H1_H1 ;  /* 0x30000019ff197230 */ /* 0x000fe20000004100 */
[----:B------:R-:W-:Y:S01]  /*108f0*/  F2FP.F16.E4M3.UNPACK_B R46, R20.H1 ;  /* 0x00000014ff2e723e */ /* 0x000fe200030006ff */
[----:B------:R-:W-:Y:S01]  /*10900*/  FMUL.FTZ R36, R43, R8 ;  /* 0x000000082b247220 */ /* 0x000fe20000410000 */
[----:B------:R-:W-:Y:S01]  /*10910*/  F2FP.F16.E4M3.UNPACK_B R42, R12.H1 ;  /* 0x0000000cff2a723e */ /* 0x000fe200030006ff */
[----:B------:R-:W-:Y:S01]  /*10920*/  FMUL.FTZ R8, R41, R8 ;  /* 0x0000000829087220 */ /* 0x000fe20000410000 */
[----:B------:R-:W-:Y:S01]  /*10930*/  FFMA.FTZ R40, R40, R4, -R37 ;  /* 0x0000000428287223 */ /* 0x000fe20000010825 */
[----:B------:R-:W-:Y:S01]  /*10940*/  FFMA.FTZ R5, R44, R0, R5 ;  /* 0x000000002c057223 */ /* 0x000fe20000010005 */
[----:B------:R-:W-:-:S02]  /*10950*/  HADD2.F32 R48, -RZ, R46.H0_H0 ;  /* 0x2000002eff307230 */ /* 0x000fc40000004100 */
[-C--:B------:R-:W-:Y:S01]  /*10960*/  FFMA.FTZ R8, R43, R25.reuse, R8 ;  /* 0x000000192b087223 */ /* 0x080fe20000010008 */
[--C-:B------:R-:W-:Y:S02]  /*10970*/  HADD2.F32 R4, -RZ, R9.reuse.H0_H0 ;  /* 0x20000009ff047230 */ /* 0x100fe40000004100 */
[--C-:B------:R-:W-:Y:S02]  /*10980*/  HADD2.F32 R44, -RZ, R42.reuse.H0_H0 ;  /* 0x2000002aff2c7230 */ /* 0x100fe40000004100 */
[----:B------:R-:W-:Y:S02]  /*10990*/  HADD2.F32 R43, -RZ, R42.H1_H1 ;  /* 0x3000002aff2b7230 */ /* 0x000fe40000004100 */
[----:B------:R-:W-:Y:S02]  /*109a0*/  HADD2.F32 R9, -RZ, R9.H1_H1 ;  /* 0x30000009ff097230 */ /* 0x000fe40000004100 */
[----:B------:R-:W-:Y:S01]  /*109b0*/  FFMA.FTZ R36, R41, R25, -R36 ;  /* 0x0000001929247223 */ /* 0x000fe20000010824 */
[----:B------:R-:W-:-:S02]  /*109c0*/  HADD2.F32 R0, -RZ, R27.H0_H0 ;  /* 0x2000001bff007230 */ /* 0x000fc40000004100 */
[-C--:B------:R-:W-:Y:S01]  /*109d0*/  FMUL.FTZ R37, R48, R4.reuse ;  /* 0x0000000430257220 */ /* 0x080fe20000410000 */
[C---:B------:R-:W-:Y:S01]  /*109e0*/  FMUL.FTZ R39, R44.reuse, R4 ;  /* 0x000000042c277220 */ /* 0x040fe20000410000 */
[----:B------:R-:W-:Y:S01]  /*109f0*/  HADD2.F32 R47, -RZ, R46.H1_H1 ;  /* 0x3000002eff2f7230 */ /* 0x000fe20000004100 */
[----:B------:R-:W-:Y:S01]  /*10a00*/  F2FP.F16.E4M3.UNPACK_B R41, R12 ;  /* 0x0000000cff29723e */ /* 0x000fe200020006ff */
[----:B------:R-:W-:Y:S02]  /*10a10*/  HADD2.F32 R27, -RZ, R27.H1_H1 ;  /* 0x3000001bff1b7230 */ /* 0x000fe40000004100 */
[----:B------:R-:W-:Y:S01]  /*10a20*/  FMUL.FTZ R42, R43, R9 ;  /* 0x000000092b2a7220 */ /* 0x000fe20000410000 */
[----:B------:R-:W-:Y:S02]  /*10a30*/  HADD2.F32 R46, -RZ, R45.H0_H0 ;  /* 0x2000002dff2e7230 */ /* 0x000fe40000004100 */
[----:B------:R-:W-:Y:S02]  /*10a40*/  HADD2.F32 R4, -RZ, R33.H0_H0 ;  /* 0x20000021ff047230 */ /* 0x000fe40000004100 */
[-C--:B------:R-:W-:Y:S01]  /*10a50*/  FFMA.FTZ R37, R44, R0.reuse, -R37 ;  /* 0x000000002c257223 */ /* 0x080fe20000010825 */
[----:B------:R-:W-:Y:S01]  /*10a60*/  FFMA.FTZ R39, R48, R0, R39 ;  /* 0x0000000030277223 */ /* 0x000fe20000010027 */
[----:B------:R-:W-:-:S02]  /*10a70*/  HADD2.F32 R44, -RZ, R41.H0_H0 ;  /* 0x20000029ff2c7230 */ /* 0x000fc40000004100 */
[C---:B------:R-:W-:Y:S01]  /*10a80*/  FMUL.FTZ R12, R47.reuse, R9 ;  /* 0x000000092f0c7220 */ /* 0x040fe20000410000 */
[----:B------:R-:W-:Y:S01]  /*10a90*/  HADD2.F32 R0, -RZ, R26.H0_H0 ;  /* 0x2000001aff007230 */ /* 0x000fe20000004100 */
[----:B------:R-:W-:Y:S01]  /*10aa0*/  F2FP.F16.E4M3.UNPACK_B R34, R10 ;  /* 0x0000000aff22723e */ /* 0x000fe200020006ff */
[----:B------:R-:W-:Y:S01]  /*10ab0*/  FMUL.FTZ R9, R46, R4 ;  /* 0x000000042e097220 */ /* 0x000fe20000410000 */
[----:B------:R-:W-:Y:S01]  /*10ac0*/  FFMA.FTZ R42, R47, R27, R42 ;  /* 0x0000001b2f2a7223 */ /* 0x000fe2000001002a */
[----:B------:R-:W-:Y:S02]  /*10ad0*/  F2FP.F16.E4M3.UNPACK_B R10, R10.H1 ;  /* 0x0000000aff0a723e */ /* 0x000fe400030006ff */
[----:B------:R-:W-:Y:S01]  /*10ae0*/  F2FP.F16.E4M3.UNPACK_B R47, R21.H1 ;  /* 0x00000015ff2f723e */ /* 0x000fe200030006ff */
[C---:B------:R-:W-:Y:S01]  /*10af0*/  FMUL.FTZ R25, R44.reuse, R4 ;  /* 0x000000042c197220 */ /* 0x040fe20000410000 */
[----:B------:R-:W-:Y:S01]  /*10b00*/  F2FP.F16.E4M3.UNPACK_B R29, R6 ;  /* 0x00000006ff1d723e */ /* 0x000fe200020006ff */
[----:B------:R-:W-:Y:S01]  /*10b10*/  FFMA.FTZ R9, R44, R0, -R9 ;  /* 0x000000002c097223 */ /* 0x000fe20000010809 */
[----:B------:R-:W-:Y:S01]  /*10b20*/  F2FP.F16.E4M3.UNPACK_B R6, R6.H1 ;  /* 0x00000006ff06723e */ /* 0x000fe200030006ff */
[----:B------:R-:W-:Y:S01]  /*10b30*/  HADD2.F32 R50, -RZ, R47.H0_H0 ;  /* 0x2000002fff327230 */ /* 0x000fe20000004100 */
[----:B------:R-:W-:Y:S01]  /*10b40*/  F2FP.F16.E4M3.UNPACK_B R44, R13.H1 ;  /* 0x0000000dff2c723e */ /* 0x000fe200030006ff */
[----:B------:R-:W-:-:S02]  /*10b50*/  HADD2.F32 R4, -RZ, R10.H0_H0 ;  /* 0x2000000aff047230 */ /* 0x000fc40000004100 */
[----:B------:R-:W-:Y:S01]  /*10b60*/  FFMA.FTZ R20, R43, R27, -R12 ;  /* 0x0000001b2b147223 */ /* 0x000fe2000001080c */
[----:B------:R-:W-:Y:S01]  /*10b70*/  FFMA.FTZ R25, R46, R0, R25 ;  /* 0x000000002e197223 */ /* 0x000fe20000010019 */
[----:B------:R-:W-:Y:S02]  /*10b80*/  HADD2.F32 R48, -RZ, R45.H1_H1 ;  /* 0x3000002dff307230 */ /* 0x000fe40000004100 */
[----:B------:R-:W-:Y:S02]  /*10b90*/  HADD2.F32 R33, -RZ, R33.H1_H1 ;  /* 0x30000021ff217230 */ /* 0x000fe40000004100 */
[----:B------:R-:W-:Y:S02]  /*10ba0*/  HADD2.F32 R12, -RZ, R41.H1_H1 ;  /* 0x30000029ff0c7230 */ /* 0x000fe40000004100 */
[----:B------:R-:W-:Y:S01]  /*10bb0*/  FMUL.FTZ R41, R50, R4 ;  /* 0x0000000432297220 */ /* 0x000fe20000410000 */
[----:B------:R-:W-:Y:S02]  /*10bc0*/  HADD2.F32 R46, -RZ, R44.H0_H0 ;  /* 0x2000002cff2e7230 */ /* 0x000fe40000004100 */
[----:B------:R-:W-:-:S02]  /*10bd0*/  HADD2.F32 R0, -RZ, R6.H0_H0 ;  /* 0x20000006ff007230 */ /* 0x000fc40000004100 */
[-C--:B------:R-:W-:Y:S01]  /*10be0*/  FMUL.FTZ R27, R48, R33.reuse ;  /* 0x00000021301b7220 */ /* 0x080fe20000410000 */
[----:B------:R-:W-:Y:S02]  /*10bf0*/  HADD2.F32 R26, -RZ, R26.H1_H1 ;  /* 0x3000001aff1a7230 */ /* 0x000fe40000004100 */
[----:B------:R-:W-:Y:S01]  /*10c00*/  FMUL.FTZ R33, R12, R33 ;  /* 0x000000210c217220 */ /* 0x000fe20000410000 */
[C---:B------:R-:W-:Y:S01]  /*10c10*/  FMUL.FTZ R43, R46.reuse, R4 ;  /* 0x000000042e2b7220 */ /* 0x040fe20000410000 */
[----:B------:R-:W-:Y:S01]  /*10c20*/  FFMA.FTZ R41, R46, R0, -R41 ;  /* 0x000000002e297223 */ /* 0x000fe20000010829 */
[----:B------:R-:W-:Y:S02]  /*10c30*/  HADD2.F32 R46, -RZ, R47.H1_H1 ;  /* 0x3000002fff2e7230 */ /* 0x000fe40000004100 */
[----:B------:R-:W-:Y:S02]  /*10c40*/  HADD2.F32 R10, -RZ, R10.H1_H1 ;  /* 0x3000000aff0a7230 */ /* 0x000fe40000004100 */
[----:B------:R-:W-:-:S02]  /*10c50*/  HADD2.F32 R44, -RZ, R44.H1_H1 ;  /* 0x3000002cff2c7230 */ /* 0x000fc40000004100 */
[-C--:B------:R-:W-:Y:S01]  /*10c60*/  FFMA.FTZ R12, R12, R26.reuse, -R27 ;  /* 0x0000001a0c0c7223 */ /* 0x080fe2000001081b */
[----:B------:R-:W-:Y:S01]  /*10c70*/  FFMA.FTZ R26, R48, R26, R33 ;  /* 0x0000001a301a7223 */ /* 0x000fe20000010021 */
[----:B------:R-:W-:Y:S01]  /*10c80*/  F2FP.F16.E4M3.UNPACK_B R33, R21 ;  /* 0x00000015ff21723e */ /* 0x000fe200020006ff */
[----:B------:R-:W-:Y:S01]  /*10c90*/  HADD2.F32 R6, -RZ, R6.H1_H1 ;  /* 0x30000006ff067230 */ /* 0x000fe20000004100 */
[----:B------:R-:W-:Y:S01]  /*10ca0*/  F2FP.F16.E4M3.UNPACK_B R27, R13 ;  /* 0x0000000dff1b723e */ /* 0x000fe200020006ff */
[-C--:B------:R-:W-:Y:S01]  /*10cb0*/  FMUL.FTZ R13, R46, R10.reuse ;  /* 0x0000000a2e0d7220 */ /* 0x080fe20000410000 */
[C---:B------:R-:W-:Y:S01]  /*10cc0*/  FMUL.FTZ R21, R44.reuse, R10 ;  /* 0x0000000a2c157220 */ /* 0x040fe20000410000 */
[----:B------:R-:W-:Y:S02]  /*10cd0*/  HADD2.F32 R10, -RZ, R33.H0_H0 ;  /* 0x20000021ff0a7230 */ /* 0x000fe40000004100 */
[-C--:B------:R-:W-:Y:S01]  /*10ce0*/  FFMA.FTZ R44, R44, R6.reuse, -R13 ;  /* 0x000000062c2c7223 */ /* 0x080fe2000001080d */
[----:B------:R-:W-:Y:S01]  /*10cf0*/  FFMA.FTZ R46, R46, R6, R21 ;  /* 0x000000062e2e7223 */ /* 0x000fe20000010015 */
[----:B------:R-:W-:-:S02]  /*10d00*/  HADD2.F32 R4, -RZ, R34.H0_H0 ;  /* 0x20000022ff047230 */ /* 0x000fc40000004100 */
[----:B------:R-:W-:Y:S02]  /*10d10*/  HADD2.F32 R6, -RZ, R27.H0_H0 ;  /* 0x2000001bff067230 */ /* 0x000fe40000004100 */
[----:B------:R-:W-:Y:S01]  /*10d20*/  FFMA.FTZ R43, R50, R0, R43 ;  /* 0x00000000322b7223 */ /* 0x000fe2000001002b */
[----:B------:R-:W-:Y:S02]  /*10d30*/  HADD2.F32 R33, -RZ, R33.H1_H1 ;  /* 0x30000021ff217230 */ /* 0x000fe40000004100 */
[----:B------:R-:W-:Y:S02]  /*10d40*/  HADD2.F32 R34, -RZ, R34.H1_H1 ;  /* 0x30000022ff227230 */ /* 0x000fe40000004100 */
[-C--:B------:R-:W-:Y:S01]  /*10d50*/  FMUL.FTZ R13, R10, R4.reuse ;  /* 0x000000040a0d7220 */ /* 0x080fe20000410000 */
[----:B------:R-:W-:Y:S02]  /*10d60*/  HADD2.F32 R0, -RZ, R29.H0_H0 ;  /* 0x2000001dff007230 */ /* 0x000fe40000004100 */
[C---:B------:R-:W-:Y:S01]  /*10d70*/  FMUL.FTZ R21, R6.reuse, R4 ;  /* 0x0000000406157220 */ /* 0x040fe20000410000 */
[----:B------:R-:W-:Y:S01]  /*10d80*/  HADD2.F32 R27, -RZ, R27.H1_H1 ;  /* 0x3000001bff1b7230 */ /* 0x000fe20000004100 */
[-C--:B------:R-:W-:Y:S01]  /*10d90*/  F2FP.F16.E4M3.UNPACK_B R32, R11.reuse ;  /* 0x0000000bff20723e */ /* 0x080fe200020006ff */
[----:B------:R-:W-:Y:S01]  /*10da0*/  HADD2.F32 R29, -RZ, R29.H1_H1 ;  /* 0x3000001dff1d7230 */ /* 0x000fe20000004100 */
[----:B------:R-:W-:Y:S01]  /*10db0*/  F2FP.F16.E4M3.UNPACK_B R11, R11.H1 ;  /* 0x0000000bff0b723e */ /* 0x000fe200030006ff */
[----:B------:R-:W-:Y:S01]  /*10dc0*/  FMUL.FTZ R4, R33, R34 ;  /* 0x0000002221047220 */ /* 0x000fe20000410000 */
[----:B------:R-:W-:Y:S01]  /*10dd0*/  F2FP.F16.E4M3.UNPACK_B R47, R24.H1 ;  /* 0x00000018ff2f723e */ /* 0x000fe200030006ff */
[-C--:B------:R-:W-:Y:S01]  /*10de0*/  FFMA.FTZ R6, R6, R0.reuse, -R13 ;  /* 0x0000000006067223 */ /* 0x080fe2000001080d */
[----:B------:R-:W-:Y:S01]  /*10df0*/  FFMA.FTZ R10, R10, R0, R21 ;  /* 0x000000000a0a7223 */ /* 0x000fe20000010015 */
[----:B------:R-:W-:Y:S01]  /*10e00*/  F2FP.F16.E4M3.UNPACK_B R0, R14.H1 ;  /* 0x0000000eff00723e */ /* 0x000fe200030006ff */
[C---:B------:R-:W-:Y:S01]  /*10e10*/  FMUL.FTZ R34, R27.reuse, R34 ;  /* 0x000000221b227220 */ /* 0x040fe20000410000 */
[----:B------:R-:W-:Y:S01]  /*10e20*/  F2FP.F16.E4M3.UNPACK_B R30, R7 ;  /* 0x00000007ff1e723e */ /* 0x000fe200020006ff */
[----:B------:R-:W-:Y:S01]  /*10e30*/  FFMA.FTZ R13, R27, R29, -R4 ;  /* 0x0000001d1b0d7223 */ /* 0x000fe20000010804 */
[----:B------:R-:W-:Y:S01]  /*10e40*/  F2FP.F16.E4M3.UNPACK_B R7, R7.H1 ;  /* 0x00000007ff07723e */ /* 0x000fe200030006ff */
[----:B------:R-:W-:-:S02]  /*10e50*/  HADD2.F32 R48, -RZ, R47.H0_H0 ;  /* 0x2000002fff307230 */ /* 0x000fc40000004100 */
[----:B------:R-:W-:Y:S01]  /*10e60*/  FFMA.FTZ R29, R33, R29, R34 ;  /* 0x0000001d211d7223 */ /* 0x000fe20000010022 */
[----:B------:R-:W-:Y:S02]  /*10e70*/  HADD2.F32 R4, -RZ, R11.H0_H0 ;  /* 0x2000000bff047230 */ /* 0x000fe40000004100 */
[--C-:B------:R-:W-:Y:S02]  /*10e80*/  HADD2.F32 R34, -RZ, R0.reuse.H0_H0 ;  /* 0x20000000ff227230 */ /* 0x100fe40000004100 */
[----:B------:R-:W-:Y:S02]  /*10e90*/  HADD2.F32 R45, -RZ, R0.H1_H1 ;  /* 0x30000000ff2d7230 */ /* 0x000fe40000004100 */
[-C--:B------:R-:W-:Y:S01]  /*10ea0*/  FMUL.FTZ R21, R48, R4.reuse ;  /* 0x0000000430157220 */ /* 0x080fe20000410000 */
[----:B------:R-:W-:Y:S02]  /*10eb0*/  HADD2.F32 R0, -RZ, R7.H0_H0 ;  /* 0x20000007ff007230 */ /* 0x000fe40000004100 */
[----:B------:R-:W-:Y:S01]  /*10ec0*/  FMUL.FTZ R27, R34, R4 ;  /* 0x00000004221b7220 */ /* 0x000fe20000410000 */
[----:B------:R-:W-:-:S02]  /*10ed0*/  HADD2.F32 R47, -RZ, R47.H1_H1 ;  /* 0x3000002fff2f7230 */ /* 0x000fc40000004100 */
[----:B------:R-:W-:Y:S02]  /*10ee0*/  HADD2.F32 R11, -RZ, R11.H1_H1 ;  /* 0x3000000bff0b7230 */ /* 0x000fe40000004100 */
[----:B------:R-:W-:Y:S01]  /*10ef0*/  FFMA.FTZ R33, R34, R0, -R21 ;  /* 0x0000000022217223 */ /* 0x000fe20000010815 */
[----:B------:R-:W-:Y:S01]  /*10f00*/  HADD2.F32 R7, -RZ, R7.H1_H1 ;  /* 0x30000007ff077230 */ /* 0x000fe20000004100 */
[----:B------:R-:W-:Y:S01]  /*10f10*/  F2FP.F16.E4M3.UNPACK_B R21, R14 ;  /* 0x0000000eff15723e */ /* 0x000fe200020006ff */
[----:B------:R-:W-:Y:S01]  /*10f20*/  FFMA.FTZ R14, R48, R0, R27 ;  /* 0x00000000300e7223 */ /* 0x000fe2000001001b */
[-C--:B------:R-:W-:Y:S01]  /*10f30*/  FMUL.FTZ R4, R47, R11.reuse ;  /* 0x0000000b2f047220 */ /* 0x080fe20000410000 */
[C---:B------:R-:W-:Y:S01]  /*10f40*/  FMUL.FTZ R34, R45.reuse, R11 ;  /* 0x0000000b2d227220 */ /* 0x040fe20000410000 */
[----:B------:R-:W-:Y:S02]  /*10f50*/  F2FP.F16.E4M3.UNPACK_B R0, R24 ;  /* 0x00000018ff00723e */ /* 0x000fe400020006ff */
[-C--:B------:R-:W-:Y:S01]  /*10f60*/  FFMA.FTZ R24, R45, R7.reuse, -R4 ;  /* 0x000000072d187223 */ /* 0x080fe20000010804 */
[----:B------:R-:W-:Y:S01]  /*10f70*/  FFMA.FTZ R45, R47, R7, R34 ;  /* 0x000000072f2d7223 */ /* 0x000fe20000010022 */
[----:B------:R-:W-:-:S02]  /*10f80*/  HADD2.F32 R34, -RZ, R21.H0_H0 ;  /* 0x20000015ff227230 */ /* 0x000fc40000004100 */
[----:B------:R-:W-:Y:S02]  /*10f90*/  HADD2.F32 R50, -RZ, R0.H0_H0 ;  /* 0x20000000ff327230 */ /* 0x000fe40000004100 */
[----:B------:R-:W-:Y:S02]  /*10fa0*/  HADD2.F32 R4, -RZ, R32.H0_H0 ;  /* 0x20000020ff047230 */ /* 0x000fe40000004100 */
[----:B------:R-:W-:Y:S02]  /*10fb0*/  HADD2.F32 R52, -RZ, R0.H1_H1 ;  /* 0x30000000ff347230 */ /* 0x000fe40000004100 */
[----:B------:R-:W-:Y:S02]  /*10fc0*/  HADD2.F32 R32, -RZ, R32.H1_H1 ;  /* 0x30000020ff207230 */ /* 0x000fe40000004100 */
[----:B------:R-:W-:Y:S02]  /*10fd0*/  HADD2.F32 R48, -RZ, R21.H1_H1 ;  /* 0x30000015ff307230 */ /* 0x000fe40000004100 */
[----:B------:R-:W-:Y:S01]  /*10fe0*/  FMUL.FTZ R7, R50, R4 ;  /* 0x0000000432077220 */ /* 0x000fe20000410000 */
[----:B------:R-:W-:-:S02]  /*10ff0*/  HADD2.F32 R0, -RZ, R30.H0_H0 ;  /* 0x2000001eff007230 */ /* 0x000fc40000004100 */
[----:B------:R-:W-:Y:S01]  /*11000*/  FMUL.FTZ R11, R34, R4 ;  /* 0x00000004220b7220 */ /* 0x000fe20000410000 */
[----:B------:R-:W-:Y:S02]  /*11010*/  HADD2.F32 R30, -RZ, R30.H1_H1 ;  /* 0x3000001eff1e7230 */ /* 0x000fe40000004100 */
[-C--:B------:R-:W-:Y:S01]  /*11020*/  FMUL.FTZ R21, R52, R32.reuse ;  /* 0x0000002034157220 */ /* 0x080fe20000410000 */
[----:B------:R-:W-:Y:S01]  /*11030*/  FMUL.FTZ R27, R48, R32 ;  /* 0x00000020301b7220 */ /* 0x000fe20000410000 */
[-C--:B------:R-:W-:Y:S01]  /*11040*/  FFMA.FTZ R7, R34, R0.reuse, -R7 ;  /* 0x0000000022077223 */ /* 0x080fe20000010807 */
[----:B------:R-:W-:Y:S01]  /*11050*/  FFMA.FTZ R11, R50, R0, R11 ;  /* 0x00000000320b7223 */ /* 0x000fe2000001000b */
[----:B------:R-:W-:Y:S01]  /*11060*/  FFMA.FTZ R0, R48, R30, -R21 ;  /* 0x0000001e30007223 */ /* 0x000fe20000010815 */
[----:B------:R-:W-:Y:S01]  /*11070*/  F2FP.SATFINITE.E4M3.F32.PACK_AB_MERGE_C R31, R31, R38, RZ ;  /* 0x000000261f1f723e */ /* 0x000fe200048070ff */
        /* <DEDUP_REMOVED lines=13> */
[----:B------:R-:W-:-:S02]  /*11150*/  F2FP.SATFINITE.E4M3.F32.PACK_AB_MERGE_C R9, R26, R25, R39 ;  /* 0x000000191a09723e */ /* 0x000fc40004807027 */
[----:B------:R-:W-:Y:S02]  /*11160*/  F2FP.SATFINITE.E4M3.F32.PACK_AB_MERGE_C R10, R29, R10, R43 ;  /* 0x0000000a1d0a723e */ /* 0x000fe4000480702b */
[----:B------:R-:W-:Y:S01]  /*11170*/  F2FP.SATFINITE.E4M3.F32.PACK_AB_MERGE_C R11, R30, R11, R14 ;  /* 0x0000000b1e0b723e */ /* 0x000fe2000480700e */
[----:B------:R3:W-:Y:S04]  /*11180*/  STS.128 [R49+0x1c400], R4 ;  /* 0x01c4000431007388 */ /* 0x0007e80000000c00 */
[----:B------:R3:W-:Y:S02]  /*11190*/  STS.128 [R3+0x1c400], R8 ;  /* 0x01c4000803007388 */ /* 0x0007e40000000c00 */
.L_x_452:
[----:B------:R-:W-:Y:S05]  /*111a0*/  BSYNC B0 ;  /* 0x0000000000007941 */ /* 0x000fea0003800000 */
.L_x_441:
[----:B------:R-:W-:Y:S01]  /*111b0*/  @!PT LDS RZ, [RZ] ;  /* 0x00000000fffff984 */ /* 0x000fe20000000800 */
[----:B------:R-:W-:Y:S01]  /*111c0*/  @!PT LDS RZ, [RZ] ;  /* 0x00000000fffff984 */ /* 0x000fe20000000800 */
[----:B------:R-:W-:Y:S01]  /*111d0*/  @!PT LDS RZ, [RZ] ;  /* 0x00000000fffff984 */ /* 0x000fe20000000800 */
[----:B------:R-:W-:Y:S01]  /*111e0*/  @!PT LDS RZ, [RZ] ;  /* 0x00000000fffff984 */ /* 0x000fe20000000800 */
[----:B------:R4:W-:Y:S06]  /*111f0*/  MEMBAR.ALL.CTA ;  /* 0x0000000000007992 */ /* 0x0009ec0000008000 */
[----:B----4-:R-:W4:Y:S01]  /*11200*/  FENCE.VIEW.ASYNC.S ;  /* 0x00000000000073c6 */ /* 0x010f220000000000 */
[----:B------:R-:W-:Y:S05]  /*11210*/  WARPSYNC.ALL ;  /* 0x0000000000007948 */ /* 0x000fea0003800000 */
[----:B----4-:R-:W-:Y:S06]  /*11220*/  BAR.SYNC.DEFER_BLOCKING 0xd, 0x100 ;  /* 0x0344000000007b1d */ /* 0x010fec0000010000 */
.L_x_438:
[----:B------:R-:W-:-:S13]  /*11230*/  ISETP.NE.AND P0, PT, R232, 0x3, PT ;  /* 0x00000003e800780c */ /* 0x000fda0003f05270 */
[----:B------:R-:W-:Y:S05]  /*11240*/  @!P0 BRA `(.L_x_462) ;  /* 0x0000000000048947 */ /* 0x000fea0003800000 */
[----:B------:R-:W-:Y:S01]  /*11250*/  BPT.TRAP 0x1 ;  /* 0x000000040000795c */ /* 0x000fe20000300000 */
.L_x_462:
[----:B--2---:R-:W-:Y:S01]  /*11260*/  IMAD R0, R233, 0x8, R16 ;  /* 0x00000008e9007824 */ /* 0x004fe200078e0210 */
[----:B-1-3--:R-:W-:-:S04]  /*11270*/  SHF.L.U32 R7, R236, 0x1f, RZ ;  /* 0x0000001fec077819 */ /* 0x00afc800000006ff */
[----:B------:R1:W2:Y:S01]  /*11280*/  SYNCS.PHASECHK.TRANS64.TRYWAIT P1, [R0+URZ+0x2e830], R7 ;  /* 0x02e83007000075a7 */ /* 0x0002a2000802017f */
[----:B------:R-:W-:Y:S05]  /*11290*/  @!P0 BRA `(.L_x_463) ;  /* 0x0000000000048947 */ /* 0x000fea0003800000 */
[----:B------:R-:W-:Y:S01]  /*112a0*/  BPT.TRAP 0x1 ;  /* 0x000000040000795c */ /* 0x000fe20000300000 */
.L_x_463:
[----:B0-----:R-:W-:Y:S01]  /*112b0*/  VIADD R3, R16, 0x20400 ;  /* 0x0002040010037836 */ /* 0x001fe20000000000 */
[----:B------:R-:W-:Y:S01]  /*112c0*/  LOP3.LUT R4, R28, 0x10000, RZ, 0xfc, !PT ;  /* 0x000100001c047812 */ /* 0x000fe200078efcff */
[----:B------:R-:W-:-:S03]  /*112d0*/  IMAD.MOV.U32 R5, RZ, RZ, 0x40000040 ;  /* 0x40000040ff057424 */ /* 0x000fc600078e00ff */
[----:B------:R-:W-:-:S04]  /*112e0*/  SHF.R.U32.HI R3, RZ, 0x4, R3 ;  /* 0x00000004ff037819 */ /* 0x000fc80000011603 */
[----:B------:R-:W-:-:S04]  /*112f0*/  LOP3.LUT R3, R3, 0x3fff, RZ, 0xc0, !PT ;  /* 0x00003fff03037812 */ /* 0x000fc800078ec0ff */
[----:B------:R-:W-:-:S05]  /*11300*/  LOP3.LUT R3, R3, 0x10000, RZ, 0xfc, !PT ;  /* 0x0001000003037812 */ /* 0x000fca00078efcff */
[----:B------:R0:W-:Y:S01]  /*11310*/  STL [R1+0x48], R3 ;  /* 0x0000480301007387 */ /* 0x0001e20000100800 */
[----:B--2---:R-:W-:Y:S05]  /*11320*/  @P1 BRA `(.L_x_464) ;  /* 0x0000000000081947 */ /* 0x004fea0003800000 */
[----:B------:R-:W2:Y:S02]  /*11330*/  SYNCS.PHASECHK.TRANS64.TRYWAIT P1, [R0+URZ+0x2e830], R7 ;  /* 0x02e83007000075a7 */ /* 0x000ea4000802017f */
[----:B--2---:R-:W-:Y:S05]  /*11340*/  @!P1 BRA `(.L_x_465) ;  /* 0x0000016000849947 */ /* 0x004fea0003800000 */
.L_x_464:
[----:B0-----:R-:W3:Y:S01]  /*11350*/  LDL R3, [R1+0x48] ;  /* 0x0000480001037983 */ /* 0x001ee20000100800 */
[----:B------:R-:W-:Y:S01]  /*11360*/  MOV R13, 0x40000040 ;  /* 0x40000040000d7802 */ /* 0x000fe20000000f00 */
[----:B------:R-:W-:Y:S05]  /*11370*/  WARPSYNC.ALL ;  /* 0x0000000000007948 */ /* 0x000fea0003800000 */
[----:B------:R-:W-:Y:S01]  /*11380*/  R2UR UR4, R4 ;  /* 0x00000000040472ca */ /* 0x000fe200000e0000 */
[----:B------:R-:W4:Y:S01]  /*11390*/  LDL R136, [R1+0x64] ;  /* 0x0000640001887983 */ /* 0x000f220000100800 */
[----:B------:R-:W-:Y:S02]  /*113a0*/  R2UR UR5, R5 ;  /* 0x00000000050572ca */ /* 0x000fe400000e0000 */
[----:B------:R-:W-:Y:S01]  /*113b0*/  R2UR UR7, R13 ;  /* 0x000000000d0772ca */ /* 0x000fe200000e0000 */
[----:B-----5:R-:W-:Y:S01]  /*113c0*/  WARPGROUP.ARRIVE ;  /* 0x00000000000079c5 */ /* 0x020fe20000000000 */
[----:B-12---:R-:W-:-:S02]  /*113d0*/  IMAD.MOV.U32 R7, RZ, RZ, 0x40000040 ;  /* 0x40000040ff077424 */ /* 0x006fc400078e00ff */
[----:B------:R-:W-:Y:S01]  /*113e0*/  IMAD.MOV.U32 R9, RZ, RZ, 0x40000040 ;  /* 0x40000040ff097424 */ /* 0x000fe200078e00ff */
[C---:B------:R-:W-:Y:S02]  /*113f0*/  R2UR UR8, R4.reuse ;  /* 0x00000000040872ca */ /* 0x040fe400000e0000 */
[----:B------:R-:W-:Y:S02]  /*11400*/  R2UR UR9, R5 ;  /* 0x00000000050972ca */ /* 0x000fe400000e0000 */
[----:B------:R-:W-:Y:S01]  /*11410*/  R2UR UR11, R9 ;  /* 0x00000000090b72ca */ /* 0x000fe200000e0000 */
[----:B------:R-:W-:Y:S01]  /*11420*/  IMAD.MOV.U32 R11, RZ, RZ, 0x40000040 ;  /* 0x40000040ff0b7424 */ /* 0x000fe200078e00ff */
[----:B------:R-:W-:Y:S02]  /*11430*/  R2UR UR12, R4 ;  /* 0x00000000040c72ca */ /* 0x000fe400000e0000 */
[----:B------:R-:W-:Y:S02]  /*11440*/  R2UR UR13, R5 ;  /* 0x00000000050d72ca */ /* 0x000fe400000e0000 */
[----:B------:R-:W-:Y:S01]  /*11450*/  R2UR UR15, R11 ;  /* 0x000000000b0f72ca */ /* 0x000fe200000e0000 */
[----:B---3--:R-:W-:-:S05]  /*11460*/  IMAD R12, R233, 0x700, R3 ;  /* 0x00000700e90c7824 */ /* 0x008fca00078e0203 */
[----:B------:R-:W-:-:S13]  /*11470*/  R2UR UR6, R12 ;  /* 0x000000000c0672ca */ /* 0x000fda00000e0000 */
[----:B------:R-:W-:Y:S01]  /*11480*/  QGMMA.64x32x32.F32.E4M3.E4M3 R120, gdesc[UR4], RZ, !UPT, gsb0 ;  /* 0x00600000047879f3 */ /* 0x000fe2000c0008ff */
[----:B------:R-:W-:Y:S01]  /*11490*/  VIADD R6, R12, 0x100 ;  /* 0x000001000c067836 */ /* 0x000fe20000000000 */
[----:B------:R-:W-:Y:S02]  /*114a0*/  R2UR UR7, R7 ;  /* 0x00000000070772ca */ /* 0x000fe400000e0000 */
[----:B------:R-:W-:Y:S02]  /*114b0*/  R2UR UR4, R4 ;  /* 0x00000000040472ca */ /* 0x000fe400000e0000 */
[----:B------:R-:W-:Y:S02]  /*114c0*/  R2UR UR6, R6 ;  /* 0x00000000060672ca */ /* 0x000fe400000e0000 */
[----:B------:R-:W-:Y:S01]  /*114d0*/  R2UR UR5, R5 ;  /* 0x00000000050572ca */ /* 0x000fe200000e0000 */
[----:B------:R-:W-:Y:S02]  /*114e0*/  WARPGROUP.DEPBAR.LE gsb0, 0x0 ;  /* 0x00008000000079c5 */ /* 0x000fe40000010000 */
[----:B------:R-:W-:-:S10]  /*114f0*/  WARPGROUP.ARRIVE ;  /* 0x00000000000079c5 */ /* 0x000fd40000000000 */
[----:B------:R-:W-:Y:S01]  /*11500*/  QGMMA.64x32x32.F32.E4M3.E4M3 R104, gdesc[UR4], RZ, !UPT, gsb0 ;  /* 0x00600000046879f3 */ /* 0x000fe2000c0008ff */
[----:B------:R-:W-:-:S05]  /*11510*/  VIADD R8, R12, 0x200 ;  /* 0x000002000c087836 */ /* 0x000fca0000000000 */
        /* <DEDUP_REMOVED lines=9> */
[----:B------:R-:W-:Y:S01]  /*115b0*/  IMAD.MOV.U32 R7, RZ, RZ, 0x40000040 ;  /* 0x40000040ff077424 */ /* 0x000fe200078e00ff */
[----:B------:R-:W-:Y:S02]  /*115c0*/  IADD3 R6, R12, 0x400, RZ ;  /* 0x000004000c067810 */ /* 0x000fe40007ffe0ff */
[----:B------:R-:W-:Y:S02]  /*115d0*/  R2UR UR16, R4 ;  /* 0x00000000041072ca */ /* 0x000fe400000e0000 */
[----:B------:R-:W-:Y:S02]  /*115e0*/  R2UR UR18, R6 ;  /* 0x00000000061272ca */ /* 0x000fe400000e0000 */
[----:B------:R-:W-:Y:S02]  /*115f0*/  R2UR UR19, R7 ;  /* 0x00000000071372ca */ /* 0x000fe400000e0000 */
[----:B------:R-:W-:Y:S01]  /*11600*/  R2UR UR17, R5 ;  /* 0x00000000051172ca */ /* 0x000fe200000e0000 */
[----:B------:R-:W-:-:S02]  /*11610*/  WARPGROUP.DEPBAR.LE gsb0, 0x0 ;  /* 0x00008000000079c5 */ /* 0x000fc40000010000 */
[----:B------:R-:W-:-:S10]  /*11620*/  WARPGROUP.ARRIVE ;  /* 0x00000000000079c5 */ /* 0x000fd40000000000 */
[----:B------:R-:W-:Y:S01]  /*11630*/  QGMMA.64x32x32.F32.E4M3.E4M3 R56, gdesc[UR16], RZ, !UPT, gsb0 ;  /* 0x00600000103879f3 */ /* 0x000fe2000c0008ff */
[----:B------:R-:W-:Y:S02]  /*11640*/  VIADD R8, R12, 0x500 ;  /* 0x000005000c087836 */ /* 0x000fe40000000000 */
[----:B------:R-:W-:Y:S01]  /*11650*/  IMAD.MOV.U32 R9, RZ, RZ, 0x40000040 ;  /* 0x40000040ff097424 */ /* 0x000fe200078e00ff */
[----:B------:R-:W-:Y:S02]  /*11660*/  R2UR UR20, R4 ;  /* 0x00000000041472ca */ /* 0x000fe400000e0000 */
[----:B------:R-:W-:Y:S02]  /*11670*/  R2UR UR22, R8 ;  /* 0x00000000081672ca */ /* 0x000fe400000e0000 */
[----:B------:R-:W-:Y:S02]  /*11680*/  R2UR UR23, R9 ;  /* 0x00000000091772ca */ /* 0x000fe400000e0000 */
[----:B------:R-:W-:Y:S01]  /*11690*/  R2UR UR21, R5 ;  /* 0x00000000051572ca */ /* 0x000fe200000e0000 */
[----:B------:R-:W-:-:S02]  /*116a0*/  WARPGROUP.DEPBAR.LE gsb0, 0x0 ;  /* 0x00008000000079c5 */ /* 0x000fc40000010000 */
        /* <DEDUP_REMOVED lines=11> */
[----:B------:R-:W-:Y:S01]  /*11760*/  VIADD R14, R12, 0x2 ;  /* 0x000000020c0e7836 */ /* 0x000fe20000000000 */
[----:B------:R-:W-:Y:S01]  /*11770*/  MOV R15, 0x40000040 ;  /* 0x40000040000f7802 */ /* 0x000fe20000000f00 */
[----:B------:R-:W-:Y:S02]  /*11780*/  VIADD R10, R4, 0x2 ;  /* 0x00000002040a7836 */ /* 0x000fe40000000000 */
[----:B------:R-:W-:Y:S01]  /*11790*/  IMAD.MOV.U32 R11, RZ, RZ, 0x40000040 ;  /* 0x40000040ff0b7424 */ /* 0x000fe200078e00ff */
[----:B------:R-:W-:Y:S02]  /*117a0*/  R2UR UR30, R14 ;  /* 0x000000000e1e72ca */ /* 0x000fe400000e0000 */
[----:B------:R-:W-:Y:S02]  /*117b0*/  R2UR UR31, R15 ;  /* 0x000000000f1f72ca */ /* 0x000fe400000e0000 */
[----:B------:R-:W-:-:S02]  /*117c0*/  R2UR UR28, R10 ;  /* 0x000000000a1c72ca */ /* 0x000fc400000e0000 */
[----:B------:R-:W-:Y:S01]  /*117d0*/  R2UR UR29, R11 ;  /* 0x000000000b1d72ca */ /* 0x000fe200000e0000 */
[----:B------:R-:W-:Y:S02]  /*117e0*/  WARPGROUP.DEPBAR.LE gsb0, 0x0 ;  /* 0x00008000000079c5 */ /* 0x000fe40000010000 */
[----:B------:R-:W-:-:S10]  /*117f0*/  WARPGROUP.ARRIVE ;  /* 0x00000000000079c5 */ /* 0x000fd40000000000 */
[----:B------:R-:W-:Y:S01]  /*11800*/  QGMMA.64x32x32.F32.E4M3.E4M3 R120, gdesc[UR28], R120, gsb0 ;  /* 0x006000001c7879f3 */ /* 0x000fe20008000878 */
[----:B------:R-:W-:Y:S01]  /*11810*/  VIADD R6, R12, 0x102 ;  /* 0x000001020c067836 */ /* 0x000fe20000000000 */
[----:B------:R-:W-:Y:S02]  /*11820*/  MOV R7, 0x40000040 ;  /* 0x4000004000077802 */ /* 0x000fe40000000f00 */
[----:B------:R-:W-:Y:S02]  /*11830*/  R2UR UR4, R10 ;  /* 0x000000000a0472ca */ /* 0x000fe400000e0000 */
[----:B------:R-:W-:Y:S02]  /*11840*/  R2UR UR6, R6 ;  /* 0x00000000060672ca */ /* 0x000fe400000e0000 */
[----:B------:R-:W-:Y:S02]  /*11850*/  R2UR UR7, R7 ;  /* 0x00000000070772ca */ /* 0x000fe400000e0000 */
[----:B------:R-:W-:Y:S01]  /*11860*/  R2UR UR5, R11 ;  /* 0x000000000b0572ca */ /* 0x000fe200000e0000 */
[----:B------:R-:W-:-:S02]  /*11870*/  WARPGROUP.DEPBAR.LE gsb0, 0x0 ;  /* 0x00008000000079c5 */ /* 0x000fc40000010000 */
[----:B------:R-:W-:-:S10]  /*11880*/  WARPGROUP.ARRIVE ;  /* 0x00000000000079c5 */ /* 0x000fd40000000000 */
[----:B------:R-:W-:Y:S01]  /*11890*/  QGMMA.64x32x32.F32.E4M3.E4M3 R104, gdesc[UR4], R104, gsb0 ;  /* 0x00600000046879f3 */ /* 0x000fe20008000868 */
        /* <DEDUP_REMOVED lines=46> */
[----:B------:R-:W-:Y:S02]  /*11b80*/  VIADD R8, R4, 0x4 ;  /* 0x0000000404087836 */ /* 0x000fe40000000000 */
[----:B------:R-:W-:Y:S02]  /*11b90*/  IMAD.MOV.U32 R15, RZ, RZ, 0x40000040 ;  /* 0x40000040ff0f7424 */ /* 0x000fe400078e00ff */
[----:B------:R-:W-:Y:S01]  /*11ba0*/  IMAD.MOV.U32 R9, RZ, RZ, 0x40000040 ;  /* 0x40000040ff097424 */ /* 0x000fe200078e00ff */
[----:B------:R-:W-:Y:S02]  /*11bb0*/  R2UR UR30, R14 ;  /* 0x000000000e1e72ca */ /* 0x000fe400000e0000 */
[----:B------:R-:W-:-:S02]  /*11bc0*/  R2UR UR31, R15 ;  /* 0x000000000f1f72ca */ /* 0x000fc400000e0000 */
[----:B------:R-:W-:Y:S02]  /*11bd0*/  R2UR UR28, R8 ;  /* 0x00000000081c72ca */ /* 0x000fe400000e0000 */
[----:B------:R-:W-:Y:S01]  /*11be0*/  R2UR UR29, R9 ;  /* 0x00000000091d72ca */ /* 0x000fe200000e0000 */
[----:B------:R-:W-:Y:S02]  /*11bf0*/  WARPGROUP.DEPBAR.LE gsb0, 0x0 ;  /* 0x00008000000079c5 */ /* 0x000fe40000010000 */
        /* <DEDUP_REMOVED lines=57> */
[----:B------:R-:W-:Y:S01]  /*11f90*/  IADD3 R6, R4, 0x6, RZ ;  /* 0x0000000604067810 */ /* 0x000fe20007ffe0ff */
[----:B------:R-:W-:Y:S02]  /*11fa0*/  IMAD.MOV.U32 R21, RZ, RZ, 0x40000040 ;  /* 0x40000040ff157424 */ /* 0x000fe400078e00ff */
        /* <DEDUP_REMOVED lines=50> */
[C---:B------:R-:W-:Y:S01]  /*122d0*/  FMUL.FTZ R3, R2.reuse, R120 ;  /* 0x0000007802037220 */ /* 0x040fe20000410000 */
[C---:B------:R-:W-:Y:S01]  /*122e0*/  FMUL.FTZ R21, R2.reuse, R121 ;  /* 0x0000007902157220 */ /* 0x040fe20000410000 */
[C---:B------:R-:W-:Y:S01]  /*122f0*/  FMUL.FTZ R120, R2.reuse, R123 ;  /* 0x0000007b02787220 */ /* 0x040fe20000410000 */
[C---:B------:R-:W-:Y:S01]  /*12300*/  FMUL.FTZ R121, R2.reuse, R124 ;  /* 0x0000007c02797220 */ /* 0x040fe20000410000 */
[----:B------:R-:W-:Y:S01]  /*12310*/  FMUL.FTZ R123, R2, R125 ;  /* 0x0000007d027b7220 */ /* 0x000fe20000410000 */
[----:B------:R-:W-:-:S02]  /*12320*/  WARPGROUP.DEPBAR.LE gsb0, 0x0 ;  /* 0x00008000000079c5 */ /* 0x000fc40000010000 */
[----:B------:R-:W-:-:S06]  /*12330*/  WARPGROUP.ARRIVE ;  /* 0x00000000000079c5 */ /* 0x000fcc0000000000 */
[----:B------:R-:W-:Y:S01]  /*12340*/  QGMMA.64x32x32.F32.E4M3.E4M3 R40, gdesc[UR4], R40, gsb0 ;  /* 0x00600000042879f3 */ /* 0x000fe20008000828 */
[C---:B------:R-:W-:Y:S01]  /*12350*/  FMUL.FTZ R124, R2.reuse, R127 ;  /* 0x0000007f027c7220 */ /* 0x040fe20000410000 */
[C---:B------:R-:W-:Y:S01]  /*12360*/  FMUL.FTZ R20, R2.reuse, R122 ;  /* 0x0000007a02147220 */ /* 0x040fe20000410000 */
[----:B------:R-:W-:Y:S01]  /*12370*/  FMUL.FTZ R104, R2, R104 ;  /* 0x0000006802687220 */ /* 0x000fe20000410000 */
[----:B------:R-:W-:Y:S01]  /*12380*/  MUFU.TANH R123, R123 ;  /* 0x0000007b007b7308 */ /* 0x000fe20000002400 */
[----:B----4-:R-:W-:Y:S01]  /*12390*/  IADD3 R140, R140, 0xe0, -R136 ;  /* 0x000000e08c8c7810 */ /* 0x010fe20007ffe888 */
[----:B------:R-:W-:-:S06]  /*123a0*/  FMUL.FTZ R15, R2, R86 ;  /* 0x00000056020f7220 */ /* 0x000fcc0000410000 */
[----:B------:R-:W0:Y:S01]  /*123b0*/  MUFU.TANH R124, R124 ;  /* 0x0000007c007c7308 */ /* 0x000e220000002400 */
[----:B------:R-:W-:-:S07]  /*123c0*/  FMUL.FTZ R86, R2, R65 ;  /* 0x0000004102567220 */ /* 0x000fce0000410000 */
[----:B------:R-:W1:Y:S01]  /*123d0*/  MUFU.TANH R20, R20 ;  /* 0x0000001400147308 */ /* 0x000e620000002400 */
[C---:B------:R-:W-:Y:S01]  /*123e0*/  FMUL.FTZ R125, R2.reuse, R128 ;  /* 0x00000080027d7220 */ /* 0x040fe20000410000 */
[----:B------:R-:W-:-:S06]  /*123f0*/  FMUL.FTZ R13, R2, R84 ;  /* 0x00000054020d7220 */ /* 0x000fcc0000410000 */
[----:B------:R-:W2:Y:S01]  /*12400*/  MUFU.TANH R3, R3 ;  /* 0x0000000300037308 */ /* 0x000ea20000002400 */
[----:B------:R-:W-:-:S07]  /*12410*/  IMAD R65, R137, -0xe0, R140 ;  /* 0xffffff2089417824 */ /* 0x000fce00078e028c */
[----:B------:R-:W3:Y:S01]  /*12420*/  MUFU.TANH R21, R21 ;  /* 0x0000001500157308 */ /* 0x000ee20000002400 */
[----:B------:R-:W-:-:S07]  /*12430*/  FMUL.FTZ R127, R2, R129 ;  /* 0x00000081027f7220 */ /* 0x000fce0000410000 */
[----:B------:R-:W-:Y:S01]  /*12440*/  MUFU.TANH R104, R104 ;  /* 0x0000006800687308 */ /* 0x000fe20000002400 */
[----:B------:R-:W-:-:S07]  /*12450*/  ISETP.GT.AND P3, PT, R65, 0x9, PT ;  /* 0x000000094100780c */ /* 0x000fce0003f64270 */
[----:B------:R-:W4:Y:S01]  /*12460*/  MUFU.TANH R121, R121 ;  /* 0x0000007900797308 */ /* 0x000f220000002400 */
[C---:B------:R-:W-:Y:S01]  /*12470*/  ISETP.GT.AND P5, PT, R65.reuse, RZ, PT ;  /* 0x000000ff4100720c */ /* 0x040fe20003fa4270 */
[C---:B------:R-:W-:Y:S01]  /*12480*/  FMUL.FTZ R122, R2.reuse, R126 ;  /* 0x0000007e027a7220 */ /* 0x040fe20000410000 */
[----:B------:R-:W-:Y:S01]  /*12490*/  ISETP.GT.AND P1, PT, R65, 0x1, PT ;  /* 0x000000014100780c */ /* 0x000fe20003f24270 */
[----:B------:R-:W-:-:S04]  /*124a0*/  FMUL.FTZ R129, R2, R132 ;  /* 0x0000008402817220 */ /* 0x000fc80000410000 */
[----:B------:R1:W-:Y:S01]  /*124b0*/  MUFU.TANH R14, R13 ;  /* 0x0000000d000e7308 */ /* 0x0003e20000002400 */
[----:B------:R-:W-:Y:S02]  /*124c0*/  WARPGROUP.DEPBAR.LE gsb0, 0x0 ;  /* 0x00008000000079c5 */ /* 0x000fe40000010000 */
[C---:B------:R-:W-:Y:S01]  /*124d0*/  FMUL.FTZ R191, R2.reuse, R43 ;  /* 0x0000002b02bf7220 */ /* 0x040fe20000410000 */
[----:B------:R-:W-:Y:S01]  /*124e0*/  FMUL.FTZ R69, R2, R69 ;  /* 0x0000004502457220 */ /* 0x000fe20000410000 */
[----:B0-----:R-:W-:-:S03]  /*124f0*/  FSEL R43, R124, -INF , P3 ;  /* 0xff8000007c2b7808 */ /* 0x001fc60001800000 */
[----:B------:R-:W0:Y:S01]  /*12500*/  MUFU.TANH R125, R125 ;  /* 0x0000007d007d7308 */ /* 0x000e220000002400 */
[----:B-1----:R-:W-:Y:S02]  /*12510*/  MOV R13, 0x40000040 ;  /* 0x40000040000d7802 */ /* 0x002fe40000000f00 */
[----:B------:R-:W-:Y:S02]  /*12520*/  FSEL R123, R123, -INF , P3 ;  /* 0xff8000007b7b7808 */ /* 0x000fe40001800000 */
[----:B------:R-:W-:Y:S01]  /*12530*/  R2UR UR7, R13 ;  /* 0x000000000d0772ca */ /* 0x000fe200000e0000 */
[----:B------:R-:W-:Y:S01]  /*12540*/  FMUL.FTZ R128, R2, R131 ;  /* 0x0000008302807220 */ /* 0x000fe20000410000 */
[----:B------:R-:W-:Y:S01]  /*12550*/  FSEL R13, R20, -INF , P5 ;  /* 0xff800000140d7808 */ /* 0x000fe20002800000 */
[----:B------:R-:W1:Y:S01]  /*12560*/  MUFU.TANH R120, R120 ;  /* 0x0000007800787308 */ /* 0x000e620000002400 */
[C---:B------:R-:W-:Y:S01]  /*12570*/  ISETP.GT.AND P3, PT, R65.reuse, 0x20, PT ;  /* 0x000000204100780c */ /* 0x040fe20003f64270 */
[C---:B------:R-:W-:Y:S01]  /*12580*/  FMUL.FTZ R131, R2.reuse, R133 ;  /* 0x0000008502837220 */ /* 0x040fe20000410000 */
[----:B------:R-:W-:Y:S01]  /*12590*/  ISETP.GT.AND P2, PT, R65, 0x8, PT ;  /* 0x000000084100780c */ /* 0x000fe20003f44270 */
[----:B------:R-:W-:Y:S01]  /*125a0*/  FMUL.FTZ R193, R2, R46 ;  /* 0x0000002e02c17220 */ /* 0x000fe20000410000 */
[----:B--2---:R-:W-:-:S02]  /*125b0*/  FSEL R3, R3, -INF , P5 ;  /* 0xff80000003037808 */ /* 0x004fc40002800000 */
[----:B---3--:R-:W-:Y:S01]  /*125c0*/  FSEL R20, R21, -INF , P1 ;  /* 0xff80000015147808 */ /* 0x008fe20000800000 */
[----:B------:R-:W2:Y:S01]  /*125d0*/  MUFU.TANH R127, R127 ;  /* 0x0000007f007f7308 */ /* 0x000ea20000002400 */
[----:B------:R-:W-:Y:S01]  /*125e0*/  FMUL.FTZ R126, R2, R130 ;  /* 0x00000082027e7220 */ /* 0x000fe20000410000 */
[----:B----4-:R-:W-:-:S06]  /*125f0*/  FSEL R121, R121, -INF , P2 ;  /* 0xff80000079797808 */ /* 0x010fcc0001000000 */
[----:B------:R-:W3:Y:S01]  /*12600*/  MUFU.TANH R122, R122 ;  /* 0x0000007a007a7308 */ /* 0x000ee20000002400 */
[----:B------:R-:W-:-:S07]  /*12610*/  ISETP.GT.AND P4, PT, R65, 0x10, PT ;  /* 0x000000104100780c */ /* 0x000fce0003f84270 */
[----:B------:R4:W-:Y:S01]  /*12620*/  MUFU.TANH R46, R69 ;  /* 0x00000045002e7308 */ /* 0x0009e20000002400 */
[----:B------:R-:W-:-:S07]  /*12630*/  FMUL.FTZ R105, R2, R105 ;  /* 0x0000006902697220 */ /* 0x000fce0000410000 */
[----:B------:R-:W3:Y:S01]  /*12640*/  MUFU.TANH R129, R129 ;  /* 0x0000008100817308 */ /* 0x000ee20000002400 */
[----:B----4-:R-:W-:Y:S02]  /*12650*/  FSEL R69, R104, -INF , P3 ;  /* 0xff80000068457808 */ /* 0x010fe40001800000 */
[----:B------:R-:W-:-:S04]  /*12660*/  FMNMX.FTZ R104, R3, R20, !PT ;  /* 0x0000001403687209 */ /* 0x000fc80007810000 */
[----:B------:R-:W-:Y:S01]  /*12670*/  FMNMX.FTZ R104, R121, R104, !PT ;  /* 0x0000006879687209 */ /* 0x000fe20007810000 */
[----:B------:R-:W4:Y:S01]  /*12680*/  MUFU.TANH R131, R131 ;  /* 0x0000008300837308 */ /* 0x000f220000002400 */
[C---:B------:R-:W-:Y:S01]  /*12690*/  FMUL.FTZ R130, R2.reuse, R134 ;  /* 0x0000008602827220 */ /* 0x040fe20000410000 */
[----:B------:R-:W-:Y:S01]  /*126a0*/  ISETP.GT.AND P5, PT, R65, 0x11, PT ;  /* 0x000000114100780c */ /* 0x000fe20003fa4270 */
[----:B------:R-:W-:Y:S01]  /*126b0*/  FMUL.FTZ R108, R2, R108 ;  /* 0x0000006c026c7220 */ /* 0x000fe20000410000 */
[----:B0-----:R-:W-:Y:S02]  /*126c0*/  FSEL R125, R125, -INF , P4 ;  /* 0xff8000007d7d7808 */ /* 0x001fe40002000000 */
[----:B------:R-:W-:Y:S02]  /*126d0*/  FMNMX.FTZ R104, R123, R104, !PT ;  /* 0x000000687b687209 */ /* 0x000fe40007810000 */
[----:B------:R-:W0:Y:S01]  /*126e0*/  MUFU.TANH R126, R126 ;  /* 0x0000007e007e7308 */ /* 0x000e220000002400 */
[----:B-1----:R-:W-:Y:S01]  /*126f0*/  FSEL R120, R120, -INF , P1 ;  /* 0xff80000078787808 */ /* 0x002fe20000800000 */
[C---:B------:R-:W-:Y:S01]  /*12700*/  FMUL.FTZ R132, R2.reuse, R135 ;  /* 0x0000008702847220 */ /* 0x040fe20000410000 */
[----:B------:R-:W-:Y:S01]  /*12710*/  ISETP.GT.AND P1, PT, R65, 0x18, PT ;  /* 0x000000184100780c */ /* 0x000fe20003f24270 */
[----:B------:R-:W-:Y:S01]  /*12720*/  FMUL.FTZ R109, R2, R109 ;  /* 0x0000006d026d7220 */ /* 0x000fe20000410000 */
[----:B--2---:R-:W-:-:S03]  /*12730*/  FSEL R127, R127, -INF , P5 ;  /* 0xff8000007f7f7808 */ /* 0x004fc60002800000 */
[----:B------:R-:W1:Y:S01]  /*12740*/  MUFU.TANH R128, R128 ;  /* 0x0000008000807308 */ /* 0x000e620000002400 */
[----:B------:R-:W-:Y:S01]  /*12750*/  FMNMX.FTZ R104, R125, R104, !PT ;  /* 0x000000687d687209 */ /* 0x000fe20007810000 */
[----:B------:R-:W-:Y:S01]  /*12760*/  FMUL.FTZ R106, R2, R106 ;  /* 0x0000006a026a7220 */ /* 0x000fe20000410000 */
[----:B---3--:R-:W-:-:S05]  /*12770*/  FSEL R21, R122, -INF , P2 ;  /* 0xff8000007a157808 */ /* 0x008fca0001000000 */
[----:B------:R-:W2:Y:S01]  /*12780*/  MUFU.TANH R105, R105 ;  /* 0x0000006900697308 */ /* 0x000ea20000002400 */
[----:B------:R-:W-:Y:S01]  /*12790*/  ISETP.GT.AND P2, PT, R65, 0x19, PT ;  /* 0x000000194100780c */ /* 0x000fe20003f44270 */
[----:B------:R-:W-:Y:S01]  /*127a0*/  FMUL.FTZ R112, R2, R112 ;  /* 0x0000007002707220 */ /* 0x000fe20000410000 */
[----:B------:R-:W-:Y:S02]  /*127b0*/  FSEL R129, R129, -INF , P1 ;  /* 0xff80000081817808 */ /* 0x000fe40000800000 */
[----:B------:R-:W-:-:S03]  /*127c0*/  FMNMX.FTZ R104, R127, R104, !PT ;  /* 0x000000687f687209 */ /* 0x000fc60007810000 */
[----:B------:R-:W3:Y:S01]  /*127d0*/  MUFU.TANH R130, R130 ;  /* 0x0000008200827308 */ /* 0x000ee20000002400 */
[----:B------:R-:W-:Y:S01]  /*127e0*/  FMUL.FTZ R107, R2, R107 ;  /* 0x0000006b026b7220 */ /* 0x000fe20000410000 */
[----:B----4-:R-:W-:-:S06]  /*127f0*/  FSEL R131, R131, -INF , P2 ;  /* 0xff80000083837808 */ /* 0x010fcc0001000000 */
[----:B------:R-:W-:Y:S01]  /*12800*/  MUFU.TANH R108, R108 ;  /* 0x0000006c006c7308 */ /* 0x000fe20000002400 */
[----:B------:R-:W-:Y:S01]  /*12810*/  FMNMX.FTZ R104, R129, R104, !PT ;  /* 0x0000006881687209 */ /* 0x000fe20007810000 */
[C---:B------:R-:W-:Y:S01]  /*12820*/  FMUL.FTZ R113, R2.reuse, R113 ;  /* 0x0000007102717220 */ /* 0x040fe20000410000 */
[----:B------:R-:W-:-:S05]  /*12830*/  FMUL.FTZ R225, R2, R45 ;  /* 0x0000002d02e17220 */ /* 0x000fca0000410000 */
[----:B------:R-:W-:Y:S01]  /*12840*/  MUFU.TANH R132, R132 ;  /* 0x0000008400847308 */ /* 0x000fe20000002400 */
[----:B0-----:R-:W-:Y:S01]  /*12850*/  FSEL R45, R126, -INF , P4 ;  /* 0xff8000007e2d7808 */ /* 0x001fe20002000000 */
[----:B------:R-:W-:Y:S01]  /*12860*/  FMUL.FTZ R110, R2, R110 ;  /* 0x0000006e026e7220 */ /* 0x000fe20000410000 */
[----:B------:R-:W-:-:S05]  /*12870*/  ISETP.GT.AND P4, PT, R65, 0x21, PT ;  /* 0x000000214100780c */ /* 0x000fca0003f84270 */
[----:B------:R-:W0:Y:S01]  /*12880*/  MUFU.TANH R109, R109 ;  /* 0x0000006d006d7308 */ /* 0x000e220000002400 */
[----:B------:R-:W-:Y:S01]  /*12890*/  FMNMX.FTZ R104, R131, R104, !PT ;  /* 0x0000006883687209 */ /* 0x000fe20007810000 */
[C---:B------:R-:W-:Y:S01]  /*128a0*/  FMUL.FTZ R116, R2.reuse, R116 ;  /* 0x0000007402747220 */ /* 0x040fe20000410000 */
[----:B------:R-:W-:Y:S01]  /*128b0*/  FMUL.FTZ R84, R2, R85 ;  /* 0x0000005502547220 */ /* 0x000fe20000410000 */
[----:B------:R-:W-:-:S04]  /*128c0*/  VIADD R12, R12, 0x606 ;  /* 0x000006060c0c7836 */ /* 0x000fc80000000000 */
[----:B------:R-:W-:Y:S01]  /*128d0*/  MUFU.TANH R106, R106 ;  /* 0x0000006a006a7308 */ /* 0x000fe20000002400 */
[C---:B------:R-:W-:Y:S01]  /*128e0*/  FMUL.FTZ R85, R2.reuse, R87 ;  /* 0x0000005702557220 */ /* 0x040fe20000410000 */
[C---:B------:R-:W-:Y:S01]  /*128f0*/  FMUL.FTZ R136, R2.reuse, R47 ;  /* 0x0000002f02887220 */ /* 0x040fe20000410000 */
[----:B------:R-:W-:Y:S01]  /*12900*/  FMUL.FTZ R87, R2, R68 ;  /* 0x0000004402577220 */ /* 0x000fe20000410000 */
[----:B-1----:R-:W-:-:S04]  /*12910*/  FSEL R47, R128, -INF , P5 ;  /* 0xff800000802f7808 */ /* 0x002fc80002800000 */
[----:B------:R-:W-:Y:S01]  /*12920*/  MUFU.TANH R112, R112 ;  /* 0x0000007000707308 */ /* 0x000fe20000002400 */
[C---:B------:R-:W-:Y:S01]  /*12930*/  FMUL.FTZ R111, R2.reuse, R111 ;  /* 0x0000006f026f7220 */ /* 0x040fe20000410000 */
[----:B------:R-:W-:Y:S01]  /*12940*/  ISETP.GT.AND P5, PT, R65, 0x28, PT ;  /* 0x000000284100780c */ /* 0x000fe20003fa4270 */
[C---:B------:R-:W-:Y:S01]  /*12950*/  FMUL.FTZ R117, R2.reuse, R117 ;  /* 0x0000007502757220 */ /* 0x040fe20000410000 */
[----:B--2---:R-:W-:Y:S01]  /*12960*/  FSEL R105, R105, -INF , P4 ;  /* 0xff80000069697808 */ /* 0x004fe20002000000 */
[C---:B------:R-:W-:Y:S01]  /*12970*/  FMUL.FTZ R66, R2.reuse, R66 ;  /* 0x0000004202427220 */ /* 0x040fe20000410000 */
[----:B------:R-:W-:Y:S02]  /*12980*/  FMNMX.FTZ R104, R69, R104, !PT ;  /* 0x0000006845687209 */ /* 0x000fe40007810000 */
[----:B------:R-:W1:Y:S01]  /*12990*/  MUFU.TANH R107, R107 ;  /* 0x0000006b006b7308 */ /* 0x000e620000002400 */
[----:B------:R-:W-:Y:S01]  /*129a0*/  FMUL.FTZ R68, R2, R49 ;  /* 0x0000003102447220 */ /* 0x000fe20000410000 */
[----:B------:R-:W-:Y:S01]  /*129b0*/  R2UR UR6, R12 ;  /* 0x000000000c0672ca */ /* 0x000fe200000e0000 */
[----:B------:R-:W-:Y:S01]  /*129c0*/  FMUL.FTZ R114, R2, R114 ;  /* 0x0000007202727220 */ /* 0x000fe20000410000 */
[----:B---3--:R-:W-:-:S04]  /*129d0*/  FSEL R49, R130, -INF , P1 ;  /* 0xff80000082317808 */ /* 0x008fc80000800000 */
[----:B------:R-:W2:Y:S01]  /*129e0*/  MUFU.TANH R113, R113 ;  /* 0x0000007100717308 */ /* 0x000ea20000002400 */
[C---:B------:R-:W-:Y:S01]  /*129f0*/  FMUL.FTZ R135, R2.reuse, R40 ;  /* 0x0000002802877220 */ /* 0x040fe20000410000 */
[----:B------:R-:W-:Y:S01]  /*12a00*/  ISETP.GT.AND P1, PT, R65, 0x29, PT ;  /* 0x000000294100780c */ /* 0x000fe20003f24270 */
[----:B------:R-:W-:Y:S01]  /*12a10*/  FMUL.FTZ R88, R2, R88 ;  /* 0x0000005802587220 */ /* 0x000fe20000410000 */
[----:B------:R-:W-:-:S04]  /*12a20*/  FMNMX.FTZ R104, R105, R104, !PT ;  /* 0x0000006869687209 */ /* 0x000fc80007810000 */
[----:B------:R-:W-:Y:S01]  /*12a30*/  MUFU.TANH R110, R110 ;  /* 0x0000006e006e7308 */ /* 0x000fe20000002400 */
[C---:B------:R-:W-:Y:S01]  /*12a40*/  FMUL.FTZ R67, R2.reuse, R67 ;  /* 0x0000004302437220 */ /* 0x040fe20000410000 */
[----:B------:R-:W-:Y:S01]  /*12a50*/  FMUL.FTZ R115, R2, R115 ;  /* 0x0000007302737220 */ /* 0x000fe20000410000 */
[----:B0-----:R-:W-:-:S05]  /*12a60*/  FSEL R109, R109, -INF , P1 ;  /* 0xff8000006d6d7808 */ /* 0x001fca0000800000 */
[----:B------:R-:W0:Y:S01]  /*12a70*/  MUFU.TANH R116, R116 ;  /* 0x0000007400747308 */ /* 0x000e220000002400 */
[C---:B------:R-:W-:Y:S01]  /*12a80*/  FMUL.FTZ R89, R2.reuse, R89 ;  /* 0x0000005902597220 */ /* 0x040fe20000410000 */
[----:B------:R-:W-:-:S06]  /*12a90*/  FMUL.FTZ R133, R2, R70 ;  /* 0x0000004602857220 */ /* 0x000fcc0000410000 */
[----:B------:R3:W-:Y:S01]  /*12aa0*/  MUFU.TANH R12, R87 ;  /* 0x00000057000c7308 */ /* 0x0007e20000002400 */
[C---:B------:R-:W-:Y:S01]  /*12ab0*/  FMUL.FTZ R189, R2.reuse, R42 ;  /* 0x0000002a02bd7220 */ /* 0x040fe20000410000 */
[----:B------:R-:W-:-:S06]  /*12ac0*/  FMUL.FTZ R70, R2, R50 ;  /* 0x0000003202467220 */ /* 0x000fcc0000410000 */
[----:B------:R4:W-:Y:S01]  /*12ad0*/  MUFU.TANH R40, R66 ;  /* 0x0000004200287308 */ /* 0x0009e20000002400 */
[----:B---3--:R-:W-:-:S04]  /*12ae0*/  FSEL R87, R108, -INF , P5 ;  /* 0xff8000006c577808 */ /* 0x008fc80002800000 */
[----:B------:R-:W-:-:S03]  /*12af0*/  FMNMX.FTZ R104, R87, R104, !PT ;  /* 0x0000006857687209 */ /* 0x000fc60007810000 */
[----:B------:R-:W3:Y:S01]  /*12b00*/  MUFU.TANH R111, R111 ;  /* 0x0000006f006f7308 */ /* 0x000ee20000002400 */
[----:B----4-:R-:W-:Y:S01]  /*12b10*/  FMUL.FTZ R66, R2, R51 ;  /* 0x0000003302427220 */ /* 0x010fe20000410000 */
[----:B------:R-:W-:Y:S02]  /*12b20*/  FSEL R51, R132, -INF , P2 ;  /* 0xff80000084337808 */ /* 0x000fe40001000000 */
[----:B------:R-:W-:-:S04]  /*12b30*/  ISETP.GT.AND P2, PT, R65, 0x30, PT ;  /* 0x000000304100780c */ /* 0x000fc80003f44270 */
[----:B------:R-:W4:Y:S01]  /*12b40*/  MUFU.TANH R117, R117 ;  /* 0x0000007500757308 */ /* 0x000f220000002400 */
[C---:B------:R-:W-:Y:S01]  /*12b50*/  FMUL.FTZ R118, R2.reuse, R118 ;  /* 0x0000007602767220 */ /* 0x040fe20000410000 */
[----:B------:R-:W-:Y:S01]  /*12b60*/  FMNMX.FTZ R104, R109, R104, !PT ;  /* 0x000000686d687209 */ /* 0x000fe20007810000 */
[C---:B------:R-:W-:Y:S01]  /*12b70*/  FMUL.FTZ R92, R2.reuse, R92 ;  /* 0x0000005c025c7220 */ /* 0x040fe20000410000 */
[----:B------:R-:W-:-:S04]  /*12b80*/  FMUL.FTZ R71, R2, R71 ;  /* 0x0000004702477220 */ /* 0x000fc80000410000 */
[----:B------:R-:W-:Y:S01]  /*12b90*/  MUFU.TANH R114, R114 ;  /* 0x0000007200727308 */ /* 0x000fe20000002400 */
[----:B-1----:R-:W-:Y:S01]  /*12ba0*/  FSEL R107, R107, -INF , P4 ;  /* 0xff8000006b6b7808 */ /* 0x002fe20002000000 */
[----:B------:R-:W-:-:S06]  /*12bb0*/  FMUL.FTZ R119, R2, R119 ;  /* 0x0000007702777220 */ /* 0x000fcc0000410000 */
[----:B------:R1:W-:Y:S01]  /*12bc0*/  MUFU.TANH R42, R67 ;  /* 0x00000043002a7308 */ /* 0x0003e20000002400 */
[----:B------:R-:W-:Y:S01]  /*12bd0*/  ISETP.GT.AND P4, PT, R65, 0x38, PT ;  /* 0x000000384100780c */ /* 0x000fe20003f84270 */
[----:B------:R-:W-:-:S06]  /*12be0*/  FMUL.FTZ R93, R2, R93 ;  /* 0x0000005d025d7220 */ /* 0x000fcc0000410000 */
[----:B------:R-:W4:Y:S01]  /*12bf0*/  MUFU.TANH R88, R88 ;  /* 0x0000005800587308 */ /* 0x000f220000002400 */
[----:B-1----:R-:W-:Y:S02]  /*12c00*/  FSEL R67, R106, -INF , P3 ;  /* 0xff8000006a437808 */ /* 0x002fe40001800000 */
[----:B------:R-:W-:-:S05]  /*12c10*/  ISETP.GT.AND P3, PT, R65, 0x31, PT ;  /* 0x000000314100780c */ /* 0x000fca0003f64270 */
[----:B------:R1:W-:Y:S01]  /*12c20*/  MUFU.TANH R50, R135 ;  /* 0x0000008700327308 */ /* 0x0003e20000002400 */
[----:B--2---:R-:W-:Y:S01]  /*12c30*/  FSEL R139, R113, -INF , P3 ;  /* 0xff800000718b7808 */ /* 0x004fe20001800000 */
[----:B------:R-:W-:Y:S01]  /*12c40*/  FMUL.FTZ R134, R2, R48 ;  /* 0x0000003002867220 */ /* 0x000fe20000410000 */
[----:B-1----:R-:W-:-:S05]  /*12c50*/  FSEL R135, R112, -INF , P2 ;  /* 0xff80000070877808 */ /* 0x002fca0001000000 */
[----:B------:R-:W1:Y:S01]  /*12c60*/  MUFU.TANH R115, R115 ;  /* 0x0000007300737308 */ /* 0x000e620000002400 */
[----:B------:R-:W-:-:S07]  /*12c70*/  FMNMX.FTZ R104, R135, R104, !PT ;  /* 0x0000006887687209 */ /* 0x000fce0007810000 */
[----:B------:R-:W2:Y:S01]  /*12c80*/  MUFU.TANH R89, R89 ;  /* 0x0000005900597308 */ /* 0x000ea20000002400 */
[----:B------:R-:W-:Y:S01]  /*12c90*/  FMUL.FTZ R90, R2, R90 ;  /* 0x0000005a025a7220 */ /* 0x000fe20000410000 */
[----:B0-----:R-:W-:Y:S01]  /*12ca0*/  FSEL R141, R116, -INF , P4 ;  /* 0xff800000748d7808 */ /* 0x001fe20002000000 */
[----:B------:R-:W-:Y:S01]  /*12cb0*/  FMUL.FTZ R96, R2, R96 ;  /* 0x0000006002607220 */ /* 0x000fe20000410000 */
[----:B------:R-:W-:-:S04]  /*12cc0*/  FMNMX.FTZ R104, R139, R104, !PT ;  /* 0x000000688b687209 */ /* 0x000fc80007810000 */
[----:B------:R-:W0:Y:S01]  /*12cd0*/  MUFU.TANH R118, R118 ;  /* 0x0000007600767308 */ /* 0x000e220000002400 */
[----:B---3--:R-:W-:Y:S01]  /*12ce0*/  FSEL R111, R111, -INF , P1 ;  /* 0xff8000006f6f7808 */ /* 0x008fe20000800000 */
[----:B------:R-:W-:-:S06]  /*12cf0*/  FMUL.FTZ R91, R2, R91 ;  /* 0x0000005b025b7220 */ /* 0x000fcc0000410000 */
[----:B------:R3:W-:Y:S01]  /*12d00*/  MUFU.TANH R48, R71 ;  /* 0x0000004700307308 */ /* 0x0007e20000002400 */
[----:B------:R-:W-:Y:S01]  /*12d10*/  ISETP.GT.AND P1, PT, R65, 0x40, PT ;  /* 0x000000404100780c */ /* 0x000fe20003f24270 */
[----:B------:R-:W-:Y:S01]  /*12d20*/  FMUL.FTZ R97, R2, R97 ;  /* 0x0000006102617220 */ /* 0x000fe20000410000 */
[----:B------:R-:W-:-:S05]  /*12d30*/  FMNMX.FTZ R104, R141, R104, !PT ;  /* 0x000000688d687209 */ /* 0x000fca0007810000 */
[----:B------:R-:W0:Y:S01]  /*12d40*/  MUFU.TANH R92, R92 ;  /* 0x0000005c005c7308 */ /* 0x000e220000002400 */
[----:B---3--:R-:W-:Y:S02]  /*12d50*/  FSEL R71, R110, -INF , P5 ;  /* 0xff8000006e477808 */ /* 0x008fe40002800000 */
[----:B------:R-:W-:Y:S01]  /*12d60*/  ISETP.GT.AND P5, PT, R65, 0x39, PT ;  /* 0x000000394100780c */ /* 0x000fe20003fa4270 */
[----:B------:R-:W-:-:S04]  /*12d70*/  FMUL.FTZ R223, R2, R44 ;  /* 0x0000002c02df7220 */ /* 0x000fc80000410000 */
[----:B------:R-:W3:Y:S01]  /*12d80*/  MUFU.TANH R119, R119 ;  /* 0x0000007700777308 */ /* 0x000ee20000002400 */
[----:B----4-:R-:W-:Y:S01]  /*12d90*/  FSEL R117, R117, -INF , P5 ;  /* 0xff80000075757808 */ /* 0x010fe20002800000 */
[----:B------:R-:W-:Y:S01]  /*12da0*/  FMUL.FTZ R94, R2, R94 ;  /* 0x0000005e025e7220 */ /* 0x000fe20000410000 */
[----:B------:R-:W-:-:S05]  /*12db0*/  FSEL R145, R88, -INF , P1 ;  /* 0xff80000058917808 */ /* 0x000fca0000800000 */
[----:B------:R-:W4:Y:S01]  /*12dc0*/  MUFU.TANH R93, R93 ;  /* 0x0000005d005d7308 */ /* 0x000f220000002400 */
[----:B------:R-:W-:Y:S01]  /*12dd0*/  FMNMX.FTZ R104, R117, R104, !PT ;  /* 0x0000006875687209 */ /* 0x000fe20007810000 */
[----:B------:R-:W-:Y:S01]  /*12de0*/  FMUL.FTZ R100, R2, R100 ;  /* 0x0000006402647220 */ /* 0x000fe20000410000 */
[----:B-1----:R-:W-:-:S05]  /*12df0*/  FSEL R115, R115, -INF , P3 ;  /* 0xff80000073737808 */ /* 0x002fca0001800000 */
[----:B------:R-:W1:Y:S01]  /*12e00*/  MUFU.TANH R90, R90 ;  /* 0x0000005a005a7308 */ /* 0x000e620000002400 */
[----:B------:R-:W-:Y:S01]  /*12e10*/  FMUL.FTZ R95, R2, R95 ;  /* 0x0000005f025f7220 */ /* 0x000fe20000410000 */
[----:B------:R-:W-:-:S06]  /*12e20*/  ISETP.GT.AND P3, PT, R65, 0x48, PT ;  /* 0x000000484100780c */ /* 0x000fcc0003f64270 */
[----:B------:R2:W-:Y:S01]  /*12e30*/  MUFU.TANH R44, R133 ;  /* 0x00000085002c7308 */ /* 0x0005e20000002400 */
[----:B------:R-:W-:Y:S01]  /*12e40*/  FMNMX.FTZ R104, R145, R104, !PT ;  /* 0x0000006891687209 */ /* 0x000fe20007810000 */
[----:B------:R-:W-:-:S06]  /*12e50*/  FMUL.FTZ R101, R2, R101 ;  /* 0x0000006502657220 */ /* 0x000fcc0000410000 */
[----:B------:R-:W1:Y:S01]  /*12e60*/  MUFU.TANH R96, R96 ;  /* 0x0000006000607308 */ /* 0x000e620000002400 */
[----:B--2---:R-:W-:Y:S02]  /*12e70*/  FSEL R133, R114, -INF , P2 ;  /* 0xff80000072857808 */ /* 0x004fe40001000000 */
[----:B------:R-:W-:-:S05]  /*12e80*/  ISETP.GT.AND P2, PT, R65, 0x41, PT ;  /* 0x000000414100780c */ /* 0x000fca0003f44270 */
[----:B------:R-:W2:Y:S01]  /*12e90*/  MUFU.TANH R91, R91 ;  /* 0x0000005b005b7308 */ /* 0x000ea20000002400 */
[----:B------:R-:W-:Y:S01]  /*12ea0*/  FSEL R149, R89, -INF , P2 ;  /* 0xff80000059957808 */ /* 0x000fe20001000000 */
[----:B------:R-:W-:Y:S01]  /*12eb0*/  FMUL.FTZ R98, R2, R98 ;  /* 0x0000006202627220 */ /* 0x000fe20000410000 */
[----:B0-----:R-:W-:-:S05]  /*12ec0*/  FSEL R113, R118, -INF , P4 ;  /* 0xff80000076717808 */ /* 0x001fca0002000000 */
[----:B------:R-:W0:Y:S01]  /*12ed0*/  MUFU.TANH R97, R97 ;  /* 0x0000006100617308 */ /* 0x000e220000002400 */
[----:B------:R-:W-:Y:S01]  /*12ee0*/  ISETP.GT.AND P4, PT, R65, 0x49, PT ;  /* 0x000000494100780c */ /* 0x000fe20003f84270 */
[----:B------:R-:W-:Y:S01]  /*12ef0*/  FMUL.FTZ R72, R2, R72 ;  /* 0x0000004802487220 */ /* 0x000fe20000410000 */
[----:B------:R-:W-:Y:S02]  /*12f00*/  FSEL R151, R92, -INF , P3 ;  /* 0xff8000005c977808 */ /* 0x000fe40001800000 */
[----:B------:R-:W-:-:S03]  /*12f10*/  FMNMX.FTZ R104, R149, R104, !PT ;  /* 0x0000006895687209 */ /* 0x000fc60007810000 */
[----:B------:R-:W0:Y:S01]  /*12f20*/  MUFU.TANH R94, R94 ;  /* 0x0000005e005e7308 */ /* 0x000e220000002400 */
[----:B---3--:R-:W-:Y:S01]  /*12f30*/  FSEL R119, R119, -INF , P5 ;  /* 0xff80000077777808 */ /* 0x008fe20002800000 */
[----:B------:R-:W-:Y:S01]  /*12f40*/  FMUL.FTZ R99, R2, R99 ;  /* 0x0000006302637220 */ /* 0x000fe20000410000 */
[----:B------:R-:W-:-:S05]  /*12f50*/  ISETP.GT.AND P5, PT, R65, 0x50, PT ;  /* 0x000000504100780c */ /* 0x000fca0003fa4270 */
[----:B------:R-:W3:Y:S01]  /*12f60*/  MUFU.TANH R100, R100 ;  /* 0x0000006400647308 */ /* 0x000ee20000002400 */
[----:B----4-:R-:W-:Y:S01]  /*12f70*/  FSEL R153, R93, -INF , P4 ;  /* 0xff8000005d997808 */ /* 0x010fe20002000000 */
[----:B------:R-:W-:Y:S01]  /*12f80*/  FMUL.FTZ R73, R2, R73 ;  /* 0x0000004902497220 */ /* 0x000fe20000410000 */
[----:B------:R-:W-:-:S05]  /*12f90*/  FMNMX.FTZ R104, R151, R104, !PT ;  /* 0x0000006897687209 */ /* 0x000fca0007810000 */
[----:B------:R-:W4:Y:S01]  /*12fa0*/  MUFU.TANH R95, R95 ;  /* 0x0000005f005f7308 */ /* 0x000f220000002400 */
[----:B-1----:R-:W-:Y:S01]  /*12fb0*/  FSEL R143, R90, -INF , P1 ;  /* 0xff8000005a8f7808 */ /* 0x002fe20000800000 */
[----:B------:R-:W-:Y:S01]  /*12fc0*/  FMUL.FTZ R102, R2, R102 ;  /* 0x0000006602667220 */ /* 0x000fe20000410000 */
[----:B------:R-:W-:-:S05]  /*12fd0*/  ISETP.GT.AND P1, PT, R65, 0x51, PT ;  /* 0x000000514100780c */ /* 0x000fca0003f24270 */
[----:B------:R-:W1:Y:S01]  /*12fe0*/  MUFU.TANH R101, R101 ;  /* 0x0000006500657308 */ /* 0x000e620000002400 */
[----:B------:R-:W-:Y:S01]  /*12ff0*/  FSEL R155, R96, -INF , P5 ;  /* 0xff800000609b7808 */ /* 0x000fe20002800000 */
[----:B------:R-:W-:Y:S01]  /*13000*/  FMUL.FTZ R76, R2, R76 ;  /* 0x0000004c024c7220 */ /* 0x000fe20000410000 */
[----:B------:R-:W-:-:S05]  /*13010*/  FMNMX.FTZ R104, R153, R104, !PT ;  /* 0x0000006899687209 */ /* 0x000fca0007810000 */
[----:B------:R-:W1:Y:S01]  /*13020*/  MUFU.TANH R98, R98 ;  /* 0x0000006200627308 */ /* 0x000e620000002400 */
[----:B--2---:R-:W-:Y:S01]  /*13030*/  FSEL R91, R91, -INF , P2 ;  /* 0xff8000005b5b7808 */ /* 0x004fe20001000000 */
[----:B------:R-:W-:Y:S01]  /*13040*/  FMUL.FTZ R103, R2, R103 ;  /* 0x0000006702677220 */ /* 0x000fe20000410000 */
[----:B------:R-:W-:-:S05]  /*13050*/  ISETP.GT.AND P2, PT, R65, 0x58, PT ;  /* 0x000000584100780c */ /* 0x000fca0003f44270 */
[----:B------:R-:W2:Y:S01]  /*13060*/  MUFU.TANH R72, R72 ;  /* 0x0000004800487308 */ /* 0x000ea20000002400 */
[----:B0-----:R-:W-:Y:S01]  /*13070*/  FSEL R157, R97, -INF , P1 ;  /* 0xff800000619d7808 */ /* 0x001fe20000800000 */
[----:B------:R-:W-:Y:S01]  /*13080*/  FMUL.FTZ R77, R2, R77 ;  /* 0x0000004d024d7220 */ /* 0x000fe20000410000 */
[----:B------:R-:W-:-:S05]  /*13090*/  FMNMX.FTZ R104, R155, R104, !PT ;  /* 0x000000689b687209 */ /* 0x000fca0007810000 */
[----:B------:R-:W0:Y:S01]  /*130a0*/  MUFU.TANH R99, R99 ;  /* 0x0000006300637308 */ /* 0x000e220000002400 */
[----:B------:R-:W-:Y:S01]  /*130b0*/  FSEL R147, R94, -INF , P3 ;  /* 0xff8000005e937808 */ /* 0x000fe20001800000 */
[----:B------:R-:W-:Y:S01]  /*130c0*/  FMUL.FTZ R74, R2, R74 ;  /* 0x0000004a024a7220 */ /* 0x000fe20000410000 */
[----:B------:R-:W-:-:S05]  /*130d0*/  ISETP.GT.AND P3, PT, R65, 0x59, PT ;  /* 0x000000594100780c */ /* 0x000fca0003f64270 */
[----:B------:R-:W0:Y:S01]  /*130e0*/  MUFU.TANH R73, R73 ;  /* 0x0000004900497308 */ /* 0x000e220000002400 */
[----:B---3--:R-:W-:Y:S01]  /*130f0*/  FSEL R159, R100, -INF , P2 ;  /* 0xff800000649f7808 */ /* 0x008fe20001000000 */
[----:B------:R-:W-:Y:S01]  /*13100*/  FMUL.FTZ R80, R2, R80 ;  /* 0x0000005002507220 */ /* 0x000fe20000410000 */
[----:B------:R-:W-:Y:S02]  /*13110*/  FMNMX.FTZ R104, R157, R104, !PT ;  /* 0x000000689d687209 */ /* 0x000fe40007810000 */
[----:B------:R-:W-:-:S03]  /*13120*/  R2UR UR4, R6 ;  /* 0x00000000060472ca */ /* 0x000fc600000e0000 */
[----:B------:R-:W3:Y:S01]  /*13130*/  MUFU.TANH R102, R102 ;  /* 0x0000006600667308 */ /* 0x000ee20000002400 */
[----:B------:R-:W-:Y:S01]  /*13140*/  R2UR UR5, R7 ;  /* 0x00000000070572ca */ /* 0x000fe200000e0000 */
[----:B------:R-:W-:Y:S01]  /*13150*/  FMUL.FTZ R75, R2, R75 ;  /* 0x0000004b024b7220 */ /* 0x000fe20000410000 */
[----:B----4-:R-:W-:-:S05]  /*13160*/  FSEL R95, R95, -INF , P4 ;  /* 0xff8000005f5f7808 */ /* 0x010fca0002000000 */
[----:B------:R-:W4:Y:S01]  /*13170*/  MUFU.TANH R76, R76 ;  /* 0x0000004c004c7308 */ /* 0x000f220000002400 */
[----:B------:R-:W-:Y:S01]  /*13180*/  ISETP.GT.AND P4, PT, R65, 0x60, PT ;  /* 0x000000604100780c */ /* 0x000fe20003f84270 */
[----:B------:R-:W-:Y:S01]  /*13190*/  FMUL.FTZ R81, R2, R81 ;  /* 0x0000005102517220 */ /* 0x000fe20000410000 */
[----:B-1----:R-:W-:Y:S02]  /*131a0*/  FSEL R161, R101, -INF , P3 ;  /* 0xff80000065a17808 */ /* 0x002fe40001800000 */
[----:B------:R-:W-:-:S03]  /*131b0*/  FMNMX.FTZ R104, R159, R104, !PT ;  /* 0x000000689f687209 */ /* 0x000fc60007810000 */
[----:B------:R-:W1:Y:S01]  /*131c0*/  MUFU.TANH R103, R103 ;  /* 0x0000006700677308 */ /* 0x000e620000002400 */
[----:B------:R-:W-:Y:S01]  /*131d0*/  FSEL R93, R98, -INF , P5 ;  /* 0xff800000625d7808 */ /* 0x000fe20002800000 */
[----:B------:R-:W-:Y:S01]  /*131e0*/  FMUL.FTZ R78, R2, R78 ;  /* 0x0000004e024e7220 */ /* 0x000fe20000410000 */
[----:B------:R-:W-:-:S05]  /*131f0*/  ISETP.GT.AND P5, PT, R65, 0x61, PT ;  /* 0x000000614100780c */ /* 0x000fca0003fa4270 */
[----:B------:R-:W1:Y:S01]  /*13200*/  MUFU.TANH R77, R77 ;  /* 0x0000004d004d7308 */ /* 0x000e620000002400 */
[----:B------:R-:W-:Y:S01]  /*13210*/  WARPGROUP.ARRIVE ;  /* 0x00000000000079c5 */ /* 0x000fe20000000000 */
[----:B--2---:R-:W-:Y:S02]  /*13220*/  FSEL R163, R72, -INF , P4 ;  /* 0xff80000048a37808 */ /* 0x004fe40002000000 */
[----:B------:R-:W-:-:S04]  /*13230*/  FMNMX.FTZ R104, R161, R104, !PT ;  /* 0x00000068a1687209 */ /* 0x000fc80007810000 */
[----:B------:R-:W2:Y:S01]  /*13240*/  MUFU.TANH R74, R74 ;  /* 0x0000004a004a7308 */ /* 0x000ea20000002400 */
[----:B0-----:R-:W-:Y:S01]  /*13250*/  FSEL R99, R99, -INF , P1 ;  /* 0xff80000063637808 */ /* 0x001fe20000800000 */
[C---:B------:R-:W-:Y:S01]  /*13260*/  FMUL.FTZ R79, R2.reuse, R79 ;  /* 0x0000004f024f7220 */ /* 0x040fe20000410000 */
[----:B------:R-:W-:Y:S01]  /*13270*/  ISETP.GT.AND P1, PT, R65, 0x68, PT ;  /* 0x000000684100780c */ /* 0x000fe20003f24270 */
[----:B------:R-:W-:Y:S04]  /*13280*/  QGMMA.64x32x32.F32.E4M3.E4M3 R24, gdesc[UR4], R24, gsb0 ;  /* 0x00600000041879f3 */ /* 0x000fe80008000818 */
[----:B------:R-:W0:Y:S01]  /*13290*/  MUFU.TANH R80, R80 ;  /* 0x0000005000507308 */ /* 0x000e220000002400 */
[----:B------:R-:W-:Y:S01]  /*132a0*/  FSEL R73, R73, -INF , P5 ;  /* 0xff80000049497808 */ /* 0x000fe20002800000 */
[C---:B------:R-:W-:Y:S01]  /*132b0*/  FMUL.FTZ R82, R2.reuse, R82 ;  /* 0x0000005202527220 */ /* 0x040fe20000410000 */
[----:B------:R-:W-:Y:S01]  /*132c0*/  FMNMX.FTZ R104, R163, R104, !PT ;  /* 0x00000068a3687209 */ /* 0x000fe20007810000 */
[----:B------:R-:W-:-:S04]  /*132d0*/  FMUL.FTZ R56, R2, R56 ;  /* 0x0000003802387220 */ /* 0x000fc80000410000 */
[----:B------:R-:W0:Y:S01]  /*132e0*/  MUFU.TANH R75, R75 ;  /* 0x0000004b004b7308 */ /* 0x000e220000002400 */
[----:B---3--:R-:W-:Y:S01]  /*132f0*/  FSEL R97, R102, -INF , P2 ;  /* 0xff80000066617808 */ /* 0x008fe20001000000 */
[C---:B------:R-:W-:Y:S01]  /*13300*/  FMUL.FTZ R83, R2.reuse, R83 ;  /* 0x0000005302537220 */ /* 0x040fe20000410000 */
[----:B------:R-:W-:Y:S01]  /*13310*/  ISETP.GT.AND P2, PT, R65, 0x69, PT ;  /* 0x000000694100780c */ /* 0x000fe20003f44270 */
[----:B------:R-:W-:-:S04]  /*13320*/  FMUL.FTZ R57, R2, R57 ;  /* 0x0000003902397220 */ /* 0x000fc80000410000 */
[----:B------:R-:W3:Y:S01]  /*13330*/  MUFU.TANH R81, R81 ;  /* 0x0000005100517308 */ /* 0x000ee20000002400 */
[----:B----4-:R-:W-:Y:S01]  /*13340*/  FSEL R167, R76, -INF , P1 ;  /* 0xff8000004ca77808 */ /* 0x010fe20000800000 */
[C---:B------:R-:W-:Y:S01]  /*13350*/  FMUL.FTZ R60, R2.reuse, R60 ;  /* 0x0000003c023c7220 */ /* 0x040fe20000410000 */
[----:B------:R-:W-:Y:S01]  /*13360*/  FMNMX.FTZ R104, R73, R104, !PT ;  /* 0x0000006849687209 */ /* 0x000fe20007810000 */
[----:B------:R-:W-:-:S04]  /*13370*/  FMUL.FTZ R61, R2, R61 ;  /* 0x0000003d023d7220 */ /* 0x000fc80000410000 */
[----:B------:R-:W4:Y:S01]  /*13380*/  MUFU.TANH R78, R78 ;  /* 0x0000004e004e7308 */ /* 0x000f220000002400 */
[----:B-1----:R-:W-:Y:S01]  /*13390*/  FSEL R103, R103, -INF , P3 ;  /* 0xff80000067677808 */ /* 0x002fe20001800000 */
[C---:B------:R-:W-:Y:S01]  /*133a0*/  FMUL.FTZ R58, R2.reuse, R58 ;  /* 0x0000003a023a7220 */ /* 0x040fe20000410000 */
[----:B------:R-:W-:Y:S01]  /*133b0*/  ISETP.GT.AND P3, PT, R65, 0x70, PT ;  /* 0x000000704100780c */ /* 0x000fe20003f64270 */
[----:B------:R-:W-:Y:S01]  /*133c0*/  FMUL.FTZ R64, R2, R64 ;  /* 0x0000004002407220 */ /* 0x000fe20000410000 */
[----:B------:R-:W-:-:S03]  /*133d0*/  FSEL R77, R77, -INF , P2 ;  /* 0xff8000004d4d7808 */ /* 0x000fc60001000000 */
[----:B------:R-:W-:Y:S01]  /*133e0*/  MUFU.TANH R15, R15 ;  /* 0x0000000f000f7308 */ /* 0x000fe20000002400 */
[----:B------:R-:W-:Y:S01]  /*133f0*/  FMNMX.FTZ R104, R167, R104, !PT ;  /* 0x00000068a7687209 */ /* 0x000fe20007810000 */
[----:B------:R-:W-:Y:S01]  /*13400*/  FMUL.FTZ R59, R2, R59 ;  /* 0x0000003b023b7220 */ /* 0x000fe20000410000 */
[----:B--2---:R-:W-:Y:S01]  /*13410*/  FSEL R101, R74, -INF , P4 ;  /* 0xff8000004a657808 */ /* 0x004fe20002000000 */
[----:B------:R-:W-:-:S04]  /*13420*/  FMUL.FTZ R62, R2, R62 ;  /* 0x0000003e023e7220 */ /* 0x000fc80000410000 */
[----:B------:R-:W1:Y:S01]  /*13430*/  MUFU.TANH R79, R79 ;  /* 0x0000004f004f7308 */ /* 0x000e620000002400 */
[----:B------:R-:W-:Y:S01]  /*13440*/  ISETP.GT.AND P4, PT, R65, 0x71, PT ;  /* 0x000000714100780c */ /* 0x000fe20003f84270 */
[----:B------:R-:W-:Y:S01]  /*13450*/  FMUL.FTZ R138, R2, R41 ;  /* 0x00000029028a7220 */ /* 0x000fe20000410000 */
[----:B0-----:R-:W-:Y:S01]  /*13460*/  FSEL R171, R80, -INF , P3 ;  /* 0xff80000050ab7808 */ /* 0x001fe20001800000 */
[----:B------:R-:W-:-:S04]  /*13470*/  FMUL.FTZ R63, R2, R63 ;  /* 0x0000003f023f7220 */ /* 0x000fc80000410000 */
[----:B------:R-:W0:Y:S01]  /*13480*/  MUFU.TANH R84, R84 ;  /* 0x0000005400547308 */ /* 0x000e220000002400 */
[----:B------:R-:W-:Y:S01]  /*13490*/  FMNMX.FTZ R104, R77, R104, !PT ;  /* 0x000000684d687209 */ /* 0x000fe20007810000 */
[C---:B------:R-:W-:Y:S01]  /*134a0*/  FMUL.FTZ R55, R2.reuse, R55 ;  /* 0x0000003702377220 */ /* 0x040fe20000410000 */
[----:B------:R-:W-:Y:S01]  /*134b0*/  FSEL R75, R75, -INF , P5 ;  /* 0xff8000004b4b7808 */ /* 0x000fe20002800000 */
[C---:B------:R-:W-:Y:S01]  /*134c0*/  FMUL.FTZ R53, R2.reuse, R53 ;  /* 0x0000003502357220 */ /* 0x040fe20000410000 */
[C---:B------:R-:W-:Y:S01]  /*134d0*/  FMUL.FTZ R52, R2.reuse, R52 ;  /* 0x0000003402347220 */ /* 0x040fe20000410000 */
[----:B------:R-:W-:Y:S01]  /*134e0*/  FMUL.FTZ R54, R2, R54 ;  /* 0x0000003602367220 */ /* 0x000fe20000410000 */
[----:B------:R-:W-:Y:S01]  /*134f0*/  ULDC UR4, c[0x0][0x988] ;  /* 0x0002620000047ab9 */ /* 0x000fe20000000800 */
[----:B------:R-:W2:Y:S01]  /*13500*/  MUFU.TANH R82, R82 ;  /* 0x0000005200527308 */ /* 0x000ea20000002400 */
[----:B------:R-:W-:Y:S02]  /*13510*/  ISETP.GT.AND P5, PT, R65, 0x78, PT ;  /* 0x000000784100780c */ /* 0x000fe40003fa4270 */
[----:B---3--:R-:W-:-:S05]  /*13520*/  FSEL R81, R81, -INF , P4 ;  /* 0xff80000051517808 */ /* 0x008fca0002000000 */
[----:B------:R-:W3:Y:S01]  /*13530*/  MUFU.TANH R56, R56 ;  /* 0x0000003800387308 */ /* 0x000ee20000002400 */
[----:B------:R-:W-:Y:S02]  /*13540*/  FMNMX.FTZ R104, R171, R104, !PT ;  /* 0x00000068ab687209 */ /* 0x000fe40007810000 */
[----:B----4-:R-:W-:-:S05]  /*13550*/  FSEL R165, R78, -INF , P1 ;  /* 0xff8000004ea57808 */ /* 0x010fca0000800000 */
[----:B------:R-:W4:Y:S01]  /*13560*/  MUFU.TANH R83, R83 ;  /* 0x0000005300537308 */ /* 0x000f220000002400 */
[----:B------:R-:W-:Y:S02]  /*13570*/  ISETP.GT.AND P1, PT, R65, 0x79, PT ;  /* 0x000000794100780c */ /* 0x000fe40003f24270 */
[----:B------:R-:W-:-:S05]  /*13580*/  FSEL R173, R14, -INF , P5 ;  /* 0xff8000000ead7808 */ /* 0x000fca0002800000 */
[----:B------:R-:W4:Y:S01]  /*13590*/  MUFU.TANH R57, R57 ;  /* 0x0000003900397308 */ /* 0x000f220000002400 */
[----:B------:R-:W-:Y:S02]  /*135a0*/  FMNMX.FTZ R104, R81, R104, !PT ;  /* 0x0000006851687209 */ /* 0x000fe40007810000 */
[----:B-1----:R-:W-:-:S05]  /*135b0*/  FSEL R79, R79, -INF , P2 ;  /* 0xff8000004f4f7808 */ /* 0x002fca0001000000 */
[----:B------:R-:W1:Y:S01]  /*135c0*/  MUFU.TANH R60, R60 ;  /* 0x0000003c003c7308 */ /* 0x000e620000002400 */
[----:B------:R-:W-:Y:S02]  /*135d0*/  ISETP.GT.AND P2, PT, R65, 0x80, PT ;  /* 0x000000804100780c */ /* 0x000fe40003f44270 */
[----:B0-----:R-:W-:Y:S02]  /*135e0*/  FSEL R177, R84, -INF , P1 ;  /* 0xff80000054b17808 */ /* 0x001fe40000800000 */
[----:B------:R-:W-:-:S03]  /*135f0*/  FMNMX.FTZ R104, R173, R104, !PT ;  /* 0x00000068ad687209 */ /* 0x000fc60007810000 */
[----:B------:R-:W0:Y:S01]  /*13600*/  MUFU.TANH R85, R85 ;  /* 0x0000005500557308 */ /* 0x000e220000002400 */
[----:B--2---:R-:W-:Y:S02]  /*13610*/  FSEL R169, R82, -INF , P3 ;  /* 0xff80000052a97808 */ /* 0x004fe40001800000 */
[----:B------:R-:W-:-:S05]  /*13620*/  ISETP.GT.AND P3, PT, R65, 0x81, PT ;  /* 0x000000814100780c */ /* 0x000fca0003f64270 */
[----:B------:R-:W2:Y:S01]  /*13630*/  MUFU.TANH R61, R61 ;  /* 0x0000003d003d7308 */ /* 0x000ea20000002400 */
[----:B---3--:R-:W-:Y:S02]  /*13640*/  FSEL R179, R56, -INF , P2 ;  /* 0xff80000038b37808 */ /* 0x008fe40001000000 */
[----:B------:R-:W-:-:S05]  /*13650*/  FMNMX.FTZ R104, R177, R104, !PT ;  /* 0x00000068b1687209 */ /* 0x000fca0007810000 */
[----:B------:R-:W3:Y:S01]  /*13660*/  MUFU.TANH R58, R58 ;  /* 0x0000003a003a7308 */ /* 0x000ee20000002400 */
[----:B----4-:R-:W-:Y:S02]  /*13670*/  FSEL R83, R83, -INF , P4 ;  /* 0xff80000053537808 */ /* 0x010fe40002000000 */
[----:B------:R-:W-:-:S05]  /*13680*/  ISETP.GT.AND P4, PT, R65, 0x88, PT ;  /* 0x000000884100780c */ /* 0x000fca0003f84270 */
[----:B------:R-:W-:Y:S01]  /*13690*/  MUFU.TANH R64, R64 ;  /* 0x0000004000407308 */ /* 0x000fe20000002400 */
[----:B------:R-:W-:Y:S02]  /*136a0*/  FSEL R181, R57, -INF , P3 ;  /* 0xff80000039b57808 */ /* 0x000fe40001800000 */
[----:B------:R-:W-:-:S05]  /*136b0*/  FMNMX.FTZ R104, R179, R104, !PT ;  /* 0x00000068b3687209 */ /* 0x000fca0007810000 */
[----:B------:R-:W4:Y:S01]  /*136c0*/  MUFU.TANH R59, R59 ;  /* 0x0000003b003b7308 */ /* 0x000f220000002400 */
[----:B------:R-:W-:Y:S02]  /*136d0*/  FSEL R15, R15, -INF , P5 ;  /* 0xff8000000f0f7808 */ /* 0x000fe40002800000 */
[----:B------:R-:W-:-:S05]  /*136e0*/  ISETP.GT.AND P5, PT, R65, 0x89, PT ;  /* 0x000000894100780c */ /* 0x000fca0003fa4270 */
[----:B------:R-:W4:Y:S01]  /*136f0*/  MUFU.TANH R41, R86 ;  /* 0x0000005600297308 */ /* 0x000f220000002400 */
[----:B-1----:R-:W-:Y:S02]  /*13700*/  FSEL R183, R60, -INF , P4 ;  /* 0xff8000003cb77808 */ /* 0x002fe40002000000 */
[----:B------:R-:W-:-:S05]  /*13710*/  FMNMX.FTZ R104, R181, R104, !PT ;  /* 0x00000068b5687209 */ /* 0x000fca0007810000 */
[----:B------:R-:W1:Y:S01]  /*13720*/  MUFU.TANH R62, R62 ;  /* 0x0000003e003e7308 */ /* 0x000e620000002400 */
[----:B0-----:R-:W-:Y:S02]  /*13730*/  FSEL R85, R85, -INF , P1 ;  /* 0xff80000055557808 */ /* 0x001fe40000800000 */
[----:B------:R-:W-:Y:S02]  /*13740*/  ISETP.GT.AND P1, PT, R65, 0x90, PT ;  /* 0x000000904100780c */ /* 0x000fe40003f24270 */
[----:B--2---:R-:W-:-:S03]  /*13750*/  FSEL R61, R61, -INF , P5 ;  /* 0xff8000003d3d7808 */ /* 0x004fc60002800000 */
[----:B------:R-:W0:Y:S01]  /*13760*/  MUFU.TANH R63, R63 ;  /* 0x0000003f003f7308 */ /* 0x000e220000002400 */
[----:B------:R-:W-:Y:S02]  /*13770*/  FMNMX.FTZ R104, R183, R104, !PT ;  /* 0x00000068b7687209 */ /* 0x000fe40007810000 */
[----:B---3--:R-:W-:Y:S02]  /*13780*/  FSEL R175, R58, -INF , P2 ;  /* 0xff8000003aaf7808 */ /* 0x008fe40001000000 */
[----:B------:R-:W-:Y:S02]  /*13790*/  ISETP.GT.AND P2, PT, R65, 0x91, PT ;  /* 0x000000914100780c */ /* 0x000fe40003f44270 */
[----:B------:R-:W-:Y:S01]  /*137a0*/  FMNMX.FTZ R104, R61, R104, !PT ;  /* 0x000000683d687209 */ /* 0x000fe20007810000 */
[----:B------:R2:W-:Y:S01]  /*137b0*/  MUFU.TANH R205, R55 ;  /* 0x0000003700cd7308 */ /* 0x0005e20000002400 */
[----:B----4-:R-:W-:Y:S02]  /*137c0*/  FSEL R59, R59, -INF , P3 ;  /* 0xff8000003b3b7808 */ /* 0x010fe40001800000 */
[----:B------:R-:W-:-:S02]  /*137d0*/  ISETP.GT.AND P3, PT, R65, 0x98, PT ;  /* 0x000000984100780c */ /* 0x000fc40003f64270 */
[----:B------:R-:W-:Y:S02]  /*137e0*/  FSEL R41, R41, -INF , P2 ;  /* 0xff80000029297808 */ /* 0x000fe40001000000 */
[----:B--2---:R-:W-:Y:S01]  /*137f0*/  FSEL R55, R64, -INF , P1 ;  /* 0xff80000040377808 */ /* 0x004fe20000800000 */
[----:B------:R-:W2:Y:S03]  /*13800*/  MUFU.TANH R86, R138 ;  /* 0x0000008a00567308 */ /* 0x000ea60000002400 */
[----:B------:R-:W-:Y:S02]  /*13810*/  FMNMX.FTZ R104, R55, R104, !PT ;  /* 0x0000006837687209 */ /* 0x000fe40007810000 */
[----:B-1----:R-:W-:Y:S02]  /*13820*/  FSEL R57, R62, -INF , P4 ;  /* 0xff8000003e397808 */ /* 0x002fe40002000000 */
[----:B------:R-:W-:Y:S01]  /*13830*/  ISETP.GT.AND P4, PT, R65, 0x99, PT ;  /* 0x000000994100780c */ /* 0x000fe20003f84270 */
[----:B------:R-:W1:Y:S01]  /*13840*/  MUFU.TANH R223, R223 ;  /* 0x000000df00df7308 */ /* 0x000e620000002400 */
[----:B------:R-:W-:-:S02]  /*13850*/  FSEL R187, R12, -INF , P3 ;  /* 0xff8000000cbb7808 */ /* 0x000fc40001800000 */
[----:B------:R-:W-:Y:S02]  /*13860*/  FMNMX.FTZ R104, R41, R104, !PT ;  /* 0x0000006829687209 */ /* 0x000fe40007810000 */
[----:B0-----:R-:W-:Y:S02]  /*13870*/  FSEL R63, R63, -INF , P5 ;  /* 0xff8000003f3f7808 */ /* 0x001fe40002800000 */
[----:B------:R-:W-:Y:S01]  /*13880*/  ISETP.GT.AND P5, PT, R65, 0xa0, PT ;  /* 0x000000a04100780c */ /* 0x000fe20003fa4270 */
[----:B------:R-:W0:Y:S01]  /*13890*/  MUFU.TANH R225, R225 ;  /* 0x000000e100e17308 */ /* 0x000e220000002400 */
[----:B------:R-:W-:Y:S02]  /*138a0*/  FSEL R217, R46, -INF , P4 ;  /* 0xff8000002ed97808 */ /* 0x000fe40002000000 */
[----:B------:R-:W-:Y:S02]  /*138b0*/  FMNMX.FTZ R104, R187, R104, !PT ;  /* 0x00000068bb687209 */ /* 0x000fe40007810000 */
[----:B------:R-:W-:-:S03]  /*138c0*/  FSEL R219, R50, -INF , P5 ;  /* 0xff80000032db7808 */ /* 0x000fc60002800000 */
[----:B------:R-:W3:Y:S01]  /*138d0*/  MUFU.TANH R189, R189 ;  /* 0x000000bd00bd7308 */ /* 0x000ee20000002400 */
[----:B------:R-:W-:Y:S01]  /*138e0*/  FMNMX.FTZ R104, R217, R104, !PT ;  /* 0x00000068d9687209 */ /* 0x000fe20007810000 */
[----:B------:R-:W-:Y:S02]  /*138f0*/  WARPGROUP.DEPBAR.LE gsb0, 0x0 ;  /* 0x00008000000079c5 */ /* 0x000fe40000010000 */
[----:B------:R-:W-:-:S04]  /*13900*/  FMUL.FTZ R14, R2, R25 ;  /* 0x00000019020e7220 */ /* 0x000fc80000410000 */
[----:B------:R4:W-:Y:S01]  /*13910*/  MUFU.TANH R235, R53 ;  /* 0x0000003500eb7308 */ /* 0x0009e20000002400 */
[----:B------:R-:W-:Y:S02]  /*13920*/  FSEL R25, R42, -INF , P2 ;  /* 0xff8000002a197808 */ /* 0x000fe40001000000 */
[----:B------:R-:W-:-:S05]  /*13930*/  ISETP.GT.AND P2, PT, R65, 0xa8, PT ;  /* 0x000000a84100780c */ /* 0x000fca0003f44270 */
[----:B------:R-:W3:Y:S01]  /*13940*/  MUFU.TANH R134, R134 ;  /* 0x0000008600867308 */ /* 0x000ee20000002400 */
[----:B----4-:R-:W-:Y:S02]  /*13950*/  FSEL R53, R40, -INF , P1 ;  /* 0xff80000028357808 */ /* 0x010fe40000800000 */
[----:B------:R-:W-:Y:S02]  /*13960*/  ISETP.GT.AND P1, PT, R65, 0xa1, PT ;  /* 0x000000a14100780c */ /* 0x000fe40003f24270 */
[----:B------:R-:W-:-:S03]  /*13970*/  FMNMX.FTZ R104, R219, R104, !PT ;  /* 0x00000068db687209 */ /* 0x000fc60007810000 */
[----:B------:R-:W4:Y:S01]  /*13980*/  MUFU.TANH R191, R191 ;  /* 0x000000bf00bf7308 */ /* 0x000f220000002400 */
[----:B--2---:R-:W-:Y:S02]  /*13990*/  FSEL R221, R86, -INF , P1 ;  /* 0xff80000056dd7808 */ /* 0x004fe40000800000 */
[----:B------:R-:W-:-:S05]  /*139a0*/  FSEL R185, R44, -INF , P3 ;  /* 0xff8000002cb97808 */ /* 0x000fca0001800000 */
[----:B------:R-:W2:Y:S01]  /*139b0*/  MUFU.TANH R68, R68 ;  /* 0x0000004400447308 */ /* 0x000ea20000002400 */
[----:B------:R-:W-:Y:S01]  /*139c0*/  ISETP.GT.AND P3, PT, R65, 0xa9, PT ;  /* 0x000000a94100780c */ /* 0x000fe20003f64270 */
[----:B------:R-:W-:Y:S01]  /*139d0*/  FMUL.FTZ R227, R2, R24 ;  /* 0x0000001802e37220 */ /* 0x000fe20000410000 */
[----:B-1----:R-:W-:Y:S02]  /*139e0*/  FSEL R223, R223, -INF , P2 ;  /* 0xff800000dfdf7808 */ /* 0x002fe40001000000 */
[----:B------:R-:W-:-:S03]  /*139f0*/  FMNMX.FTZ R104, R221, R104, !PT ;  /* 0x00000068dd687209 */ /* 0x000fc60007810000 */
[----:B------:R-:W1:Y:S01]  /*13a00*/  MUFU.TANH R193, R193 ;  /* 0x000000c100c17308 */ /* 0x000e620000002400 */
[----:B------:R-:W-:Y:S01]  /*13a10*/  FMUL.FTZ R12, R2, R27 ;  /* 0x0000001b020c7220 */ /* 0x000fe20000410000 */
[----:B------:R-:W-:-:S06]  /*13a20*/  FSEL R27, R48, -INF , P4 ;  /* 0xff800000301b7808 */ /* 0x000fcc0002000000 */
[----:B------:R-:W1:Y:S01]  /*13a30*/  MUFU.TANH R52, R52 ;  /* 0x0000003400347308 */ /* 0x000e620000002400 */
[----:B------:R-:W-:Y:S02]  /*13a40*/  ISETP.GT.AND P4, PT, R65, 0xb0, PT ;  /* 0x000000b04100780c */ /* 0x000fe40003f84270 */
[----:B0-----:R-:W-:Y:S02]  /*13a50*/  FSEL R225, R225, -INF , P3 ;  /* 0xff800000e1e17808 */ /* 0x001fe40001800000 */
[----:B------:R-:W-:-:S03]  /*13a60*/  FMNMX.FTZ R104, R223, R104, !PT ;  /* 0x00000068df687209 */ /* 0x000fc60007810000 */
[----:B------:R-:W0:Y:S01]  /*13a70*/  MUFU.TANH R136, R136 ;  /* 0x0000008800887308 */ /* 0x000e220000002400 */
[----:B---3--:R-:W-:Y:S01]  /*13a80*/  FSEL R189, R189, -INF , P5 ;  /* 0xff800000bdbd7808 */ /* 0x008fe20002800000 */
[----:B------:R-:W-:Y:S01]  /*13a90*/  FMUL.FTZ R28, R2, R28 ;  /* 0x0000001c021c7220 */ /* 0x000fe20000410000 */
[----:B------:R-:W-:Y:S02]  /*13aa0*/  ISETP.GT.AND P5, PT, R65, 0xb1, PT ;  /* 0x000000b14100780c */ /* 0x000fe40003fa4270 */
[----:B------:R-:W-:-:S03]  /*13ab0*/  FSEL R42, R134, -INF , P4 ;  /* 0xff800000862a7808 */ /* 0x000fc60002000000 */
[----:B------:R-:W3:Y:S01]  /*13ac0*/  MUFU.TANH R70, R70 ;  /* 0x0000004600467308 */ /* 0x000ee20000002400 */
[----:B------:R-:W-:Y:S02]  /*13ad0*/  FMNMX.FTZ R89, R225, R104, !PT ;  /* 0x00000068e1597209 */ /* 0x000fe40007810000 */
[----:B----4-:R-:W-:-:S05]  /*13ae0*/  FSEL R191, R191, -INF , P1 ;  /* 0xff800000bfbf7808 */ /* 0x010fca0000800000 */
[----:B------:R-:W4:Y:S01]  /*13af0*/  MUFU.TANH R227, R227 ;  /* 0x000000e300e37308 */ /* 0x000f220000002400 */
[----:B------:R-:W-:Y:S01]  /*13b00*/  ISETP.GT.AND P1, PT, R65, 0xb8, PT ;  /* 0x000000b84100780c */ /* 0x000fe20003f24270 */
[----:B------:R-:W-:Y:S01]  /*13b10*/  FMUL.FTZ R24, R2, R29 ;  /* 0x0000001d02187220 */ /* 0x000fe20000410000 */
[----:B--2---:R-:W-:Y:S02]  /*13b20*/  FSEL R40, R68, -INF , P5 ;  /* 0xff80000044287808 */ /* 0x004fe40002800000 */
[----:B------:R-:W-:-:S03]  /*13b30*/  FMNMX.FTZ R89, R42, R89, !PT ;  /* 0x000000592a597209 */ /* 0x000fc60007810000 */
[----:B------:R-:W2:Y:S01]  /*13b40*/  MUFU.TANH R66, R66 ;  /* 0x0000004200427308 */ /* 0x000ea20000002400 */
        /* <DEDUP_REMOVED lines=8> */
[----:B0-----:R-:W-:Y:S01]  /*13bd0*/  FSEL R29, R136, -INF , P3 ;  /* 0xff800000881d7808 */ /* 0x001fe20001800000 */
[----:B------:R-:W-:Y:S01]  /*13be0*/  FMUL.FTZ R26, R2, R33 ;  /* 0x00000021021a7220 */ /* 0x000fe20000410000 */
[----:B------:R-:W-:-:S05]  /*13bf0*/  ISETP.GT.AND P3, PT, R65, 0xc0, PT ;  /* 0x000000c04100780c */ /* 0x000fca0003f64270 */
[----:B------:R-:W0:Y:S01]  /*13c00*/  MUFU.TANH R28, R28 ;  /* 0x0000001c001c7308 */ /* 0x000e220000002400 */
[----:B------:R-:W-:Y:S02]  /*13c10*/  FSEL R235, R235, -INF , P2 ;  /* 0xff800000ebeb7808 */ /* 0x000fe40001000000 */
[----:B------:R-:W-:-:S05]  /*13c20*/  FMNMX.FTZ R44, R237, R44, !PT ;  /* 0x0000002ced2c7209 */ /* 0x000fca0007810000 */
[----:B------:R-:W0:Y:S01]  /*13c30*/  MUFU.TANH R24, R24 ;  /* 0x0000001800187308 */ /* 0x000e220000002400 */
[----:B---3--:R-:W-:Y:S01]  /*13c40*/  FSEL R197, R70, -INF , P4 ;  /* 0xff80000046c57808 */ /* 0x008fe20002000000 */
[C---:B------:R-:W-:Y:S01]  /*13c50*/  FMUL.FTZ R30, R2.reuse, R30 ;  /* 0x0000001e021e7220 */ /* 0x040fe20000410000 */
[----:B------:R-:W-:Y:S01]  /*13c60*/  ISETP.GT.AND P4, PT, R65, 0xc1, PT ;  /* 0x000000c14100780c */ /* 0x000fe20003f84270 */
[----:B------:R-:W-:Y:S01]  /*13c70*/  FMUL.FTZ R36, R2, R36 ;  /* 0x0000002402247220 */ /* 0x000fe20000410000 */
[----:B----4-:R-:W-:-:S03]  /*13c80*/  FSEL R227, R227, -INF , P3 ;  /* 0xff800000e3e37808 */ /* 0x010fc60001800000 */
[----:B------:R-:W3:Y:S01]  /*13c90*/  MUFU.TANH R201, R201 ;  /* 0x000000c900c97308 */ /* 0x000ee20000002400 */
[----:B------:R-:W-:Y:S02]  /*13ca0*/  FMNMX.FTZ R44, R235, R44, !PT ;  /* 0x0000002ceb2c7209 */ /* 0x000fe40007810000 */
[----:B--2---:R-:W-:-:S05]  /*13cb0*/  FSEL R195, R66, -INF , P5 ;  /* 0xff80000042c37808 */ /* 0x004fca0002800000 */
[----:B------:R-:W2:Y:S01]  /*13cc0*/  MUFU.TANH R32, R32 ;  /* 0x0000002000207308 */ /* 0x000ea20000002400 */
[----:B------:R-:W-:Y:S02]  /*13cd0*/  ISETP.GT.AND P5, PT, R65, 0xc8, PT ;  /* 0x000000c84100780c */ /* 0x000fe40003fa4270 */
[----:B-1----:R-:W-:Y:S02]  /*13ce0*/  FSEL R199, R14, -INF , P4 ;  /* 0xff8000000ec77808 */ /* 0x002fe40002000000 */
[----:B------:R-:W-:-:S03]  /*13cf0*/  FMNMX.FTZ R44, R227, R44, !PT ;  /* 0x0000002ce32c7209 */ /* 0x000fc60007810000 */
[----:B------:R-:W1:Y:S01]  /*13d00*/  MUFU.TANH R12, R12 ;  /* 0x0000000c000c7308 */ /* 0x000e620000002400 */
[----:B------:R-:W-:Y:S01]  /*13d10*/  FSEL R33, R54, -INF , P1 ;  /* 0xff80000036217808 */ /* 0x000fe20000800000 */
[----:B------:R-:W-:Y:S01]  /*13d20*/  FMUL.FTZ R37, R2, R37 ;  /* 0x0000002502257220 */ /* 0x000fe20000410000 */
[----:B------:R-:W-:-:S05]  /*13d30*/  ISETP.GT.AND P1, PT, R65, 0xc9, PT ;  /* 0x000000c94100780c */ /* 0x000fca0003f24270 */
[----:B------:R-:W4:Y:S01]  /*13d40*/  MUFU.TANH R26, R26 ;  /* 0x0000001a001a7308 */ /* 0x000f220000002400 */
[----:B0-----:R-:W-:Y:S02]  /*13d50*/  FSEL R215, R28, -INF , P5 ;  /* 0xff8000001cd77808 */ /* 0x001fe40002800000 */
[----:B------:R-:W-:-:S05]  /*13d60*/  FMNMX.FTZ R44, R199, R44, !PT ;  /* 0x0000002cc72c7209 */ /* 0x000fca0007810000 */
[----:B------:R-:W0:Y:S01]  /*13d70*/  MUFU.TANH R30, R30 ;  /* 0x0000001e001e7308 */ /* 0x000e220000002400 */
[----:B------:R-:W-:Y:S02]  /*13d80*/  FSEL R205, R205, -INF , P2 ;  /* 0xff800000cdcd7808 */ /* 0x000fe40001000000 */
[----:B------:R-:W-:-:S05]  /*13d90*/  ISETP.GT.AND P2, PT, R65, 0xd0, PT ;  /* 0x000000d04100780c */ /* 0x000fca0003f44270 */
[----:B------:R-:W0:Y:S01]  /*13da0*/  MUFU.TANH R36, R36 ;  /* 0x0000002400247308 */ /* 0x000e220000002400 */
[----:B------:R-:W-:Y:S02]  /*13db0*/  FSEL R213, R24, -INF , P1 ;  /* 0xff80000018d57808 */ /* 0x000fe40000800000 */
[----:B------:R-:W-:-:S05]  /*13dc0*/  FMNMX.FTZ R44, R215, R44, !PT ;  /* 0x0000002cd72c7209 */ /* 0x000fca0007810000 */
[----:B------:R0:W0:Y:S01]  /*13dd0*/  MUFU.TANH R14, R37 ;  /* 0x00000025000e7308 */ /* 0x0000220000002400 */
[----:B---3--:R-:W-:Y:S02]  /*13de0*/  FSEL R201, R201, -INF , P3 ;  /* 0xff800000c9c97808 */ /* 0x008fe40001800000 */
[----:B------:R-:W-:Y:S02]  /*13df0*/  ISETP.GT.AND P3, PT, R65, 0xd1, PT ;  /* 0x000000d14100780c */ /* 0x000fe40003f64270 */
[----:B--2---:R-:W-:Y:S02]  /*13e00*/  FSEL R211, R32, -INF , P2 ;  /* 0xff80000020d37808 */ /* 0x004fe40001000000 */
[----:B------:R-:W-:Y:S02]  /*13e10*/  FMNMX.FTZ R44, R213, R44, !PT ;  /* 0x0000002cd52c7209 */ /* 0x000fe40007810000 */
[----:B-1----:R-:W-:Y:S02]  /*13e20*/  FSEL R203, R12, -INF , P4 ;  /* 0xff8000000ccb7808 */ /* 0x002fe40002000000 */
[----:B------:R-:W-:-:S02]  /*13e30*/  ISETP.GT.AND P4, PT, R65, 0xd8, PT ;  /* 0x000000d84100780c */ /* 0x000fc40003f84270 */
[----:B----4-:R-:W-:Y:S02]  /*13e40*/  FSEL R209, R26, -INF , P3 ;  /* 0xff8000001ad17808 */ /* 0x010fe40001800000 */
[----:B------:R-:W-:Y:S02]  /*13e50*/  FMNMX.FTZ R44, R211, R44, !PT ;  /* 0x0000002cd32c7209 */ /* 0x000fe40007810000 */
[----:B0-----:R-:W-:Y:S02]  /*13e60*/  FSEL R37, R30, -INF , P5 ;  /* 0xff8000001e257808 */ /* 0x001fe40002800000 */
[----:B------:R-:W-:Y:S02]  /*13e70*/  ISETP.GT.AND P5, PT, R65, 0xd9, PT ;  /* 0x000000d94100780c */ /* 0x000fe40003fa4270 */
[----:B------:R-:W-:Y:S02]  /*13e80*/  FSEL R207, R36, -INF , P4 ;  /* 0xff80000024cf7808 */ /* 0x000fe40002000000 */
[----:B------:R-:W-:-:S02]  /*13e90*/  FMNMX.FTZ R44, R209, R44, !PT ;  /* 0x0000002cd12c7209 */ /* 0x000fc40007810000 */
[----:B------:R-:W-:Y:S02]  /*13ea0*/  FSEL R65, R14, -INF , P5 ;  /* 0xff8000000e417808 */ /* 0x000fe40002800000 */
[----:B------:R-:W-:-:S04]  /*13eb0*/  FMNMX.FTZ R44, R207, R44, !PT ;  /* 0x0000002ccf2c7209 */ /* 0x000fc80007810000 */
[----:B------:R-:W-:Y:S02]  /*13ec0*/  FMNMX.FTZ R44, R65, R44, !PT ;  /* 0x0000002c412c7209 */ /* 0x000fe40007810000 */
[----:B------:R-:W-:-:S03]  /*13ed0*/  FMNMX.FTZ R36, R13, R120, !PT ;  /* 0x000000780d247209 */ /* 0x000fc60007810000 */
[----:B------:R-:W0:Y:S01]  /*13ee0*/  SHFL.BFLY PT, R89, R44, 0x2, 0x1f ;  /* 0x0c401f002c597f89 */ /* 0x000e2200000e0000 */
[----:B------:R-:W-:Y:S01]  /*13ef0*/  FMNMX.FTZ R36, R21, R36, !PT ;  /* 0x0000002415247209 */ /* 0x000fe20007810000 */
[----:B------:R-:W-:-:S03]  /*13f00*/  FMUL.FTZ R68, R2, R38 ;  /* 0x0000002602447220 */ /* 0x000fc60000410000 */
[----:B------:R-:W-:-:S04]  /*13f10*/  FMNMX.FTZ R38, R43, R36, !PT ;  /* 0x000000242b267209 */ /* 0x000fc80007810000 */
[----:B------:R-:W-:-:S04]  /*13f20*/  FMNMX.FTZ R38, R45, R38, !PT ;  /* 0x000000262d267209 */ /* 0x000fc80007810000 */
[----:B------:R-:W-:-:S04]  /*13f30*/  FMNMX.FTZ R38, R47, R38, !PT ;  /* 0x000000262f267209 */ /* 0x000fc80007810000 */
[----:B------:R-:W-:Y:S02]  /*13f40*/  FMNMX.FTZ R38, R49, R38, !PT ;  /* 0x0000002631267209 */ /* 0x000fe40007810000 */
[----:B0-----:R-:W-:Y:S02]  /*13f50*/  FMNMX.FTZ R14, R44, R89, !PT ;  /* 0x000000592c0e7209 */ /* 0x001fe40007810000 */
[----:B------:R-:W-:-:S04]  /*13f60*/  FMNMX.FTZ R44, R51, R38, !PT ;  /* 0x00000026332c7209 */ /* 0x000fc80007810000 */
        /* <DEDUP_REMOVED lines=31> */
[----:B------:R-:W-:Y:S01]  /*14160*/  FMNMX.FTZ R60, R27, R58, !PT ;  /* 0x0000003a1b3c7209 */ /* 0x000fe20007810000 */
[----:B------:R-:W0:Y:S03]  /*14170*/  SHFL.BFLY PT, R89, R14, 0x1, 0x1f ;  /* 0x0c201f000e597f89 */ /* 0x000e2600000e0000 */
[----:B------:R-:W-:-:S04]  /*14180*/  FMNMX.FTZ R60, R189, R60, !PT ;  /* 0x0000003cbd3c7209 */ /* 0x000fc80007810000 */
[----:B------:R-:W-:-:S04]  /*14190*/  FMNMX.FTZ R60, R191, R60, !PT ;  /* 0x0000003cbf3c7209 */ /* 0x000fc80007810000 */
[----:B------:R-:W-:-:S04]  /*141a0*/  FMNMX.FTZ R60, R193, R60, !PT ;  /* 0x0000003cc13c7209 */ /* 0x000fc80007810000 */
[----:B------:R-:W-:Y:S01]  /*141b0*/  FMNMX.FTZ R60, R29, R60, !PT ;  /* 0x0000003c1d3c7209 */ /* 0x000fe20007810000 */
[----:B------:R-:W-:-:S03]  /*141c0*/  FMUL.FTZ R62, R2, R31 ;  /* 0x0000001f023e7220 */ /* 0x000fc60000410000 */
[----:B------:R-:W-:Y:S01]  /*141d0*/  FMNMX.FTZ R60, R197, R60, !PT ;  /* 0x0000003cc53c7209 */ /* 0x000fe20007810000 */
[----:B------:R-:W-:-:S03]  /*141e0*/  FMUL.FTZ R64, R2, R34 ;  /* 0x0000002202407220 */ /* 0x000fc60000410000 */
[----:B------:R-:W-:Y:S01]  /*141f0*/  FMNMX.FTZ R72, R195, R60, !PT ;  /* 0x0000003cc3487209 */ /* 0x000fe20007810000 */
[----:B------:R-:W1:Y:S01]  /*14200*/  MUFU.TANH R62, R62 ;  /* 0x0000003e003e7308 */ /* 0x000e620000002400 */
[----:B0-----:R-:W-:Y:S01]  /*14210*/  FMNMX.FTZ R89, R14, R89, !PT ;  /* 0x000000590e597209 */ /* 0x001fe20007810000 */
[----:B------:R-:W-:Y:S01]  /*14220*/  IMAD.U32 R88, RZ, RZ, UR4 ;  /* 0x00000004ff587e24 */ /* 0x000fe2000f8e00ff */
[----:B------:R-:W-:Y:S01]  /*14230*/  FMNMX.FTZ R72, R33, R72, !PT ;  /* 0x0000004821487209 */ /* 0x000fe20007810000 */
[----:B------:R-:W-:Y:S01]  /*14240*/  FMUL.FTZ R66, R2, R35 ;  /* 0x0000002302427220 */ /* 0x000fe20000410000 */
[C---:B------:R-:W-:Y:S01]  /*14250*/  FSETP.NEU.FTZ.AND P6, PT, R89.reuse, -INF , PT ;  /* 0xff8000005900780b */ /* 0x040fe20003fdd000 */
[----:B------:R-:W-:-:S01]  /*14260*/  FFMA.FTZ R12, R89, R88, -8 ;  /* 0xc1000000590c7423 */ /* 0x000fc20000010058 */
[----:B------:R-:W-:Y:S01]  /*14270*/  FMNMX.FTZ R72, R205, R72, !PT ;  /* 0x00000048cd487209 */ /* 0x000fe20007810000 */
[----:B------:R-:W0:Y:S01]  /*14280*/  MUFU.TANH R64, R64 ;  /* 0x0000004000407308 */ /* 0x000e220000002400 */
[----:B------:R-:W-:-:S02]  /*14290*/  FMUL.FTZ R70, R2, R39 ;  /* 0x0000002702467220 */ /* 0x000fc40000410000 */
[----:B------:R-:W-:Y:S02]  /*142a0*/  FMNMX.FTZ R72, R201, R72, !PT ;  /* 0x00000048c9487209 */ /* 0x000fe40007810000 */
[----:B------:R-:W-:-:S03]  /*142b0*/  FSEL R12, R12, RZ, P6 ;  /* 0x000000ff0c0c7208 */ /* 0x000fc60003000000 */
[----:B------:R-:W-:Y:S01]  /*142c0*/  MUFU.TANH R66, R66 ;  /* 0x0000004200427308 */ /* 0x000fe20000002400 */
[----:B------:R-:W-:Y:S01]  /*142d0*/  FMNMX.FTZ R72, R203, R72, !PT ;  /* 0x00000048cb487209 */ /* 0x000fe20007810000 */
[----:B------:R-:W-:Y:S01]  /*142e0*/  FFMA.FTZ R39, R131, R88, -R12 ;  /* 0x0000005883277223 */ /* 0x000fe2000001080c */
[----:B-1----:R-:W-:-:S05]  /*142f0*/  FSEL R131, R62, -INF , P1 ;  /* 0xff8000003e837808 */ /* 0x002fca0000800000 */
[----:B------:R-:W1:Y:S01]  /*14300*/  MUFU.TANH R68, R68 ;  /* 0x0000004400447308 */ /* 0x000e620000002400 */
[----:B------:R-:W-:Y:S01]  /*14310*/  FMNMX.FTZ R72, R37, R72, !PT ;  /* 0x0000004825487209 */ /* 0x000fe20007810000 */
[-CC-:B------:R-:W-:Y:S01]  /*14320*/  FFMA.FTZ R28, R69, R88.reuse, -R12.reuse ;  /* 0x00000058451c7223 */ /* 0x180fe2000001080c */
[----:B------:R-:W-:-:S01]  /*14330*/  FFMA.FTZ R69, R105, R88, -R12 ;  /* 0x0000005869457223 */ /* 0x000fc2000001080c */
[----:B------:R-:W-:-:S04]  /*14340*/  FFMA.FTZ R105, R139, R88, -R12 ;  /* 0x000000588b697223 */ /* 0x000fc8000001080c */
[----:B------:R-:W2:Y:S01]  /*14350*/  MUFU.TANH R70, R70 ;  /* 0x0000004600467308 */ /* 0x000ea20000002400 */
[----:B------:R-:W-:-:S01]  /*14360*/  FFMA.FTZ R145, R145, R88, -R12 ;  /* 0x0000005891917223 */ /* 0x000fc2000001080c */
[----:B0-----:R-:W-:Y:S02]  /*14370*/  FSEL R139, R64, -INF , P2 ;  /* 0xff800000408b7808 */ /* 0x001fe40001000000 */
[----:B------:R-:W-:Y:S01]  /*14380*/  FMNMX.FTZ R72, R131, R72, !PT ;  /* 0x0000004883487209 */ /* 0x000fe20007810000 */
[----:B------:R-:W-:-:S03]  /*14390*/  FFMA.FTZ R30, R87, R88, -R12 ;  /* 0x00000058571e7223 */ /* 0x000fc6000001080c */
[----:B------:R0:W-:Y:S01]  /*143a0*/  MUFU.EX2 R36, R145 ;  /* 0x0000009100247308 */ /* 0x0001e20000000800 */
[----:B------:R-:W-:Y:S01]  /*143b0*/  FMNMX.FTZ R72, R139, R72, !PT ;  /* 0x000000488b487209 */ /* 0x000fe20007810000 */
[-CC-:B------:R-:W-:Y:S01]  /*143c0*/  FFMA.FTZ R87, R109, R88.reuse, -R12.reuse ;  /* 0x000000586d577223 */ /* 0x180fe2000001080c */
[----:B------:R-:W-:-:S01]  /*143d0*/  FFMA.FTZ R109, R149, R88, -R12 ;  /* 0x00000058956d7223 */ /* 0x000fc2000001080c */
[----:B------:R-:W-:Y:S01]  /*143e0*/  FFMA.FTZ R155, R155, R88, -R12 ;  /* 0x000000589b9b7223 */ /* 0x000fe2000001080c */
[----:B-1----:R-:W-:Y:S02]  /*143f0*/  FSEL R149, R68, -INF , P4 ;  /* 0xff80000044957808 */ /* 0x002fe40002000000 */
[----:B0-----:R-:W-:Y:S01]  /*14400*/  FSEL R145, R66, -INF , P3 ;  /* 0xff80000042917808 */ /* 0x001fe20001800000 */
[----:B------:R2:W-:Y:S03]  /*14410*/  MUFU.EX2 R44, R155 ;  /* 0x0000009b002c7308 */ /* 0x0005e60000000800 */
[----:B------:R-:W-:-:S04]  /*14420*/  FMNMX.FTZ R72, R145, R72, !PT ;  /* 0x0000004891487209 */ /* 0x000fc80007810000 */
[----:B------:R-:W-:Y:S02]  /*14430*/  FMNMX.FTZ R72, R149, R72, !PT ;  /* 0x0000004895487209 */ /* 0x000fe40007810000 */
[----:B--2---:R-:W-:Y:S01]  /*14440*/  FSEL R155, R70, -INF , P5 ;  /* 0xff800000469b7808 */ /* 0x004fe20002800000 */
[----:B------:R-:W-:-:S03]  /*14450*/  FFMA.FTZ R31, R123, R88, -R12 ;  /* 0x000000587b1f7223 */ /* 0x000fc6000001080c */
[----:B------:R-:W-:Y:S01]  /*14460*/  FMNMX.FTZ R72, R155, R72, !PT ;  /* 0x000000489b487209 */ /* 0x000fe20007810000 */
[----:B------:R-:W-:-:S04]  /*14470*/  FFMA.FTZ R123, R157, R88, -R12 ;  /* 0x000000589d7b7223 */ /* 0x000fc8000001080c */
[----:B------:R-:W0:Y:S01]  /*14480*/  SHFL.BFLY PT, R157, R72, 0x2, 0x1f ;  /* 0x0c401f00489d7f89 */ /* 0x000e2200000e0000 */
[----:B------:R-:W-:-:S04]  /*14490*/  FFMA.FTZ R74, R41, R88, -R12 ;  /* 0x00000058294a7223 */ /* 0x000fc8000001080c */
[----:B------:R0:W-:Y:S01]  /*144a0*/  MUFU.EX2 R60, R74 ;  /* 0x0000004a003c7308 */ /* 0x0001e20000000800 */
[----:B------:R-:W-:-:S01]  /*144b0*/  FFMA.FTZ R24, R125, R88, -R12 ;  /* 0x000000587d187223 */ /* 0x000fc2000001080c */
[----:B------:R-:W-:Y:S01]  /*144c0*/  FFMA.FTZ R125, R161, R88, -R12 ;  /* 0x00000058a17d7223 */ /* 0x000fe2000001080c */
[----:B0-----:R-:W-:-:S05]  /*144d0*/  FMNMX.FTZ R74, R72, R157, !PT ;  /* 0x0000009d484a7209 */ /* 0x001fca0007810000 */
[----:B------:R-:W0:Y:S02]  /*144e0*/  SHFL.BFLY PT, R161, R74, 0x1, 0x1f ;  /* 0x0c201f004aa17f89 */ /* 0x000e2400000e0000 */
[----:B0-----:R-:W-:-:S04]  /*144f0*/  FMNMX.FTZ R90, R74, R161, !PT ;  /* 0x000000a14a5a7209 */ /* 0x001fc80007810000 */
[C---:B------:R-:W-:Y:S01]  /*14500*/  FSETP.NEU.FTZ.AND P1, PT, R90.reuse, -INF , PT ;  /* 0xff8000005a00780b */ /* 0x040fe20003f3d000 */
[----:B------:R-:W-:-:S05]  /*14510*/  FFMA.FTZ R94, R90, R88, -8 ;  /* 0xc10000005a5e7423 */ /* 0x000fca0000010058 */
[----:B------:R-:W-:-:S05]  /*14520*/  FSEL R94, R94, RZ, P1 ;  /* 0x000000ff5e5e7208 */ /* 0x000fca0000800000 */
[-CC-:B------:R-:W-:Y:S01]  /*14530*/  FFMA.FTZ R98, R49, R88.reuse, -R94.reuse ;  /* 0x0000005831627223 */ /* 0x180fe2000001085e */
[----:B------:R-:W-:-:S01]  /*14540*/  FFMA.FTZ R49, R93, R88, -R94 ;  /* 0x000000585d317223 */ /* 0x000fc2000001085e */
[-C--:B------:R-:W-:Y:S02]  /*14550*/  FFMA.FTZ R93, R97, R88.reuse, -R94 ;  /* 0x00000058615d7223 */ /* 0x080fe4000001085e */
[----:B------:R-:W2:Y:S01]  /*14560*/  LDL R97, [R1+0x40] ;  /* 0x0000400001617983 */ /* 0x000ea20000100800 */
[----:B------:R-:W0:Y:S01]  /*14570*/  S2R R142, SR_TID.X ;  /* 0x00000000008e7919 */ /* 0x000e220000002100 */
[----:B------:R-:W-:-:S01]  /*14580*/  FFMA.FTZ R151, R151, R88, -R12 ;  /* 0x0000005897977223 */ /* 0x000fc2000001080c */
[-CC-:B------:R-:W-:Y:S01]  /*14590*/  FFMA.FTZ R159, R159, R88.reuse, -R12.reuse ;  /* 0x000000589f9f7223 */ /* 0x180fe2000001080c */
[----:B------:R-:W-:-:S01]  /*145a0*/  FFMA.FTZ R14, R20, R88, -R12 ;  /* 0x00000058140e7223 */ /* 0x000fc2000001080c */
[-CC-:B------:R-:W-:Y:S01]  /*145b0*/  FFMA.FTZ R3, R3, R88.reuse, -R12.reuse ;  /* 0x0000005803037223 */ /* 0x180fe2000001080c */
[----:B------:R-:W-:-:S01]  /*145c0*/  FFMA.FTZ R20, R121, R88, -R12 ;  /* 0x0000005879147223 */ /* 0x000fc2000001080c */
[-CC-:B------:R-:W-:Y:S01]  /*145d0*/  FFMA.FTZ R35, R127, R88.reuse, -R12.reuse ;  /* 0x000000587f237223 */ /* 0x180fe2000001080c */
[----:B------:R1:W-:Y:S01]  /*145e0*/  MUFU.EX2 R38, R151 ;  /* 0x0000009700267308 */ /* 0x0003e20000000800 */
[----:B------:R-:W-:-:S01]  /*145f0*/  FFMA.FTZ R121, R153, R88, -R12 ;  /* 0x0000005899797223 */ /* 0x000fc2000001080c */
[-CC-:B------:R-:W-:Y:S01]  /*14600*/  FFMA.FTZ R127, R77, R88.reuse, -R12.reuse ;  /* 0x000000584d7f7223 */ /* 0x180fe2000001080c */
[----:B------:R-:W-:-:S01]  /*14610*/  FFMA.FTZ R26, R129, R88, -R12 ;  /* 0x00000058811a7223 */ /* 0x000fc2000001080c */
[-CC-:B------:R-:W-:Y:S01]  /*14620*/  FFMA.FTZ R32, R135, R88.reuse, -R12.reuse ;  /* 0x0000005887207223 */ /* 0x180fe2000001080c */
[----:B------:R-:W-:-:S01]  /*14630*/  FFMA.FTZ R34, R141, R88, -R12 ;  /* 0x000000588d227223 */ /* 0x000fc2000001080c */
[-CC-:B------:R-:W-:Y:S01]  /*14640*/  FFMA.FTZ R77, R81, R88.reuse, -R12.reuse ;  /* 0x00000058514d7223 */ /* 0x180fe2000001080c */
[----:B------:R-:W-:-:S01]  /*14650*/  FFMA.FTZ R153, R235, R88, -R12 ;  /* 0x00000058eb997223 */ /* 0x000fc2000001080c */
[----:B------:R3:W-:Y:S01]  /*14660*/  MUFU.EX2 R46, R159 ;  /* 0x0000009f002e7308 */ /* 0x0007e20000000800 */
[----:B-1----:R-:W-:-:S01]  /*14670*/  FFMA.FTZ R151, R40, R88, -R12 ;  /* 0x0000005828977223 */ /* 0x002fc2000001080c */
        /* <DEDUP_REMOVED lines=23> */
[----:B---3--:R-:W-:-:S01]  /*147f0*/  FFMA.FTZ R159, R213, R88, -R12 ;  /* 0x00000058d59f7223 */ /* 0x008fc2000001080c */
[-CC-:B------:R-:W-:Y:S01]  /*14800*/  FFMA.FTZ R72, R211, R88.reuse, -R12.reuse ;  /* 0x00000058d3487223 */ /* 0x180fe2000001080c */
[----:B------:R-:W-:-:S01]  /*14810*/  FFMA.FTZ R209, R209, R88, -R12 ;  /* 0x00000058d1d17223 */ /* 0x000fc2000001080c */
[-CC-:B------:R-:W-:Y:S01]  /*14820*/  FFMA.FTZ R74, R207, R88.reuse, -R12.reuse ;  /* 0x00000058cf4a7223 */ /* 0x180fe2000001080c */
[----:B------:R-:W-:-:S01]  /*14830*/  FFMA.FTZ R235, R65, R88, -R12 ;  /* 0x0000005841eb7223 */ /* 0x000fc2000001080c */
[-CC-:B------:R-:W-:Y:S01]  /*14840*/  FFMA.FTZ R12, R13, R88.reuse, -R94.reuse ;  /* 0x000000580d0c7223 */ /* 0x180fe2000001085e */
[----:B------:R-:W-:-:S01]  /*14850*/  FFMA.FTZ R13, R120, R88, -R94 ;  /* 0x00000058780d7223 */ /* 0x000fc2000001085e */
[----:B------:R-:W-:Y:S01]  /*14860*/  MUFU.EX2 R3, R3 ;  /* 0x0000000300037308 */ /* 0x000fe20000000800 */
[----:B------:R-:W-:-:S07]  /*14870*/  FFMA.FTZ R96, R21, R88, -R94 ;  /* 0x0000005815607223 */ /* 0x000fce000001085e */
[----:B------:R-:W1:Y:S01]  /*14880*/  MUFU.EX2 R14, R14 ;  /* 0x0000000e000e7308 */ /* 0x000e620000000800 */
[----:B------:R-:W-:-:S07]  /*14890*/  FFMA.FTZ R21, R45, R88, -R94 ;  /* 0x000000582d157223 */ /* 0x000fce000001085e */
[----:B------:R-:W3:Y:S08]  /*148a0*/  MUFU.EX2 R20, R20 ;  /* 0x0000001400147308 */ /* 0x000ef00000000800 */
[----:B------:R-:W-:Y:S08]  /*148b0*/  MUFU.EX2 R12, R12 ;  /* 0x0000000c000c7308 */ /* 0x000ff00000000800 */
[----:B------:R-:W4:Y:S08]  /*148c0*/  MUFU.EX2 R13, R13 ;  /* 0x0000000d000d7308 */ /* 0x000f300000000800 */
[----:B------:R1:W-:Y:S01]  /*148d0*/  MUFU.EX2 R48, R163 ;  /* 0x000000a300307308 */ /* 0x0003e20000000800 */
[----:B0-----:R-:W-:-:S07]  /*148e0*/  LOP3.LUT R142, R142, 0x7f, RZ, 0xc0, !PT ;  /* 0x0000007f8e8e7812 */ /* 0x001fce00078ec0ff */
[----:B------:R-:W0:Y:S01]  /*148f0*/  MUFU.EX2 R31, R31 ;  /* 0x0000001f001f7308 */ /* 0x000e220000000800 */
[----:B-1----:R-:W-:-:S01]  /*14900*/  FFMA.FTZ R163, R43, R88, -R94 ;  /* 0x000000582ba37223 */ /* 0x002fc2000001085e */
[----:B------:R-:W-:-:S06]  /*14910*/  FFMA.FTZ R76, R47, R88, -R94 ;  /* 0x000000582f4c7223 */ /* 0x000fcc000001085e */
[----:B------:R-:W1:Y:S01]  /*14920*/  MUFU.EX2 R96, R96 ;  /* 0x0000006000607308 */ /* 0x000e620000000800 */
[----:B------:R-:W-:-:S01]  /*14930*/  FFMA.FTZ R108, R79, R88, -R94 ;  /* 0x000000584f6c7223 */ /* 0x000fc2000001085e */
[----:B------:R-:W-:Y:S01]  /*14940*/  FFMA.FTZ R79, R15, R88, -R94 ;  /* 0x000000580f4f7223 */ /* 0x000fe2000001085e */
[----:B------:R-:W-:-:S05]  /*14950*/  FADD.FTZ R15, R3, R14 ;  /* 0x0000000e030f7221 */ /* 0x000fca0000010000 */
[----:B------:R-:W1:Y:S01]  /*14960*/  MUFU.EX2 R24, R24 ;  /* 0x0000001800187308 */ /* 0x000e620000000800 */
[----:B------:R-:W-:-:S07]  /*14970*/  ISETP.NE.AND P1, PT, R142, RZ, PT ;  /* 0x000000ff8e00720c */ /* 0x000fce0003f25270 */
[----:B------:R-:W1:Y:S01]  /*14980*/  MUFU.EX2 R163, R163 ;  /* 0x000000a300a37308 */ /* 0x000e620000000800 */
[----:B------:R-:W-:-:S01]  /*14990*/  FFMA.FTZ R92, R83, R88, -R94 ;  /* 0x00000058535c7223 */ /* 0x000fc2000001085e */
[----:B---3--:R-:W-:-:S06]  /*149a0*/  FADD.FTZ R112, R20, R15 ;  /* 0x0000000f14707221 */ /* 0x008fcc0000010000 */
[----:B------:R-:W3:Y:S01]  /*149b0*/  MUFU.EX2 R35, R35 ;  /* 0x0000002300237308 */ /* 0x000ee20000000800 */
[----:B----4-:R-:W-:-:S07]  /*149c0*/  FADD.FTZ R83, R12, R13 ;  /* 0x0000000d0c537221 */ /* 0x010fce0000010000 */
[----:B------:R-:W4:Y:S01]  /*149d0*/  MUFU.EX2 R21, R21 ;  /* 0x0000001500157308 */ /* 0x000f220000000800 */
[----:B------:R-:W-:-:S01]  /*149e0*/  FFMA.FTZ R110, R85, R88, -R94 ;  /* 0x00000058556e7223 */ /* 0x000fc2000001085e */
[----:B0-----:R-:W-:-:S06]  /*149f0*/  FADD.FTZ R85, R31, R112 ;  /* 0x000000701f557221 */ /* 0x001fcc0000010000 */
[----:B------:R-:W0:Y:S01]  /*14a00*/  MUFU.EX2 R26, R26 ;  /* 0x0000001a001a7308 */ /* 0x000e220000000800 */
[----:B-1----:R-:W-:-:S01]  /*14a10*/  FADD.FTZ R112, R96, R83 ;  /* 0x0000005360707221 */ /* 0x002fc20000010000 */
[----:B------:R-:W-:-:S06]  /*14a20*/  FFMA.FTZ R43, R67, R88, -R94 ;  /* 0x00000058432b7223 */ /* 0x000fcc000001085e */
[----:B------:R-:W1:Y:S01]  /*14a30*/  MUFU.EX2 R76, R76 ;  /* 0x0000004c004c7308 */ /* 0x000e620000000800 */
[----:B------:R-:W-:-:S07]  /*14a40*/  FADD.FTZ R114, R24, R85 ;  /* 0x0000005518727221 */ /* 0x000fce0000010000 */
[----:B------:R3:W-:Y:S01]  /*14a50*/  MUFU.EX2 R50, R167 ;  /* 0x000000a700327308 */ /* 0x0007e20000000800 */
[----:B------:R-:W-:-:S07]  /*14a60*/  FADD.FTZ R112, R163, R112 ;  /* 0x00000070a3707221 */ /* 0x000fce0000010000 */
[----:B------:R-:W-:Y:S01]  /*14a70*/  MUFU.EX2 R39, R39 ;  /* 0x0000002700277308 */ /* 0x000fe20000000800 */
[----:B---3--:R-:W-:-:S01]  /*14a80*/  FFMA.FTZ R167, R51, R88, -R94 ;  /* 0x0000005833a77223 */ /* 0x008fc2000001085e */
[----:B------:R-:W-:-:S06]  /*14a90*/  FFMA.FTZ R78, R107, R88, -R94 ;  /* 0x000000586b4e7223 */ /* 0x000fcc000001085e */
[----:B------:R-:W3:Y:S01]  /*14aa0*/  MUFU.EX2 R98, R98 ;  /* 0x0000006200627308 */ /* 0x000ee20000000800 */
[----:B------:R-:W-:Y:S02]  /*14ab0*/  @!P1 VIADD R0, R0, 0x2e840 ;  /* 0x0002e84000009836 */ /* 0x000fe40000000000 */
[----:B------:R-:W-:Y:S01]  /*14ac0*/  FFMA.FTZ R104, R95, R88, -R94 ;  /* 0x000000585f687223 */ /* 0x000fe2000001085e */
[----:B------:R-:W-:-:S04]  /*14ad0*/  FADD.FTZ R95, R35, R114 ;  /* 0x00000072235f7221 */ /* 0x000fc80000010000 */
[----:B------:R-:W3:Y:S01]  /*14ae0*/  MUFU.EX2 R28, R28 ;  /* 0x0000001c001c7308 */ /* 0x000ee20000000800 */
[----:B----4-:R-:W-:-:S01]  /*14af0*/  FADD.FTZ R85, R21, R112 ;  /* 0x0000007015557221 */ /* 0x010fc20000010000 */
[----:B------:R-:W-:-:S06]  /*14b00*/  FFMA.FTZ R67, R71, R88, -R94 ;  /* 0x0000005847437223 */ /* 0x000fcc000001085e */
[----:B------:R-:W4:Y:S01]  /*14b10*/  MUFU.EX2 R167, R167 ;  /* 0x000000a700a77308 */ /* 0x000f220000000800 */
[----:B------:R-:W-:-:S01]  /*14b20*/  FFMA.FTZ R83, R59, R88, -R94 ;  /* 0x000000583b537223 */ /* 0x000fc2000001085e */
[----:B------:R-:W-:Y:S01]  /*14b30*/  @!P1 PRMT R59, RZ, 0x654, R0 ;  /* 0x00000654ff3b9816 */ /* 0x000fe20000000000 */
[----:B0-----:R-:W-:-:S05]  /*14b40*/  FADD.FTZ R112, R26, R95 ;  /* 0x0000005f1a707221 */ /* 0x001fca0000010000 */
[----:B------:R-:W0:Y:S01]  /*14b50*/  MUFU.EX2 R69, R69 ;  /* 0x0000004500457308 */ /* 0x000e220000000800 */
[----:B-1----:R-:W-:-:S01]  /*14b60*/  FADD.FTZ R85, R76, R85 ;  /* 0x000000554c557221 */ /* 0x002fc20000010000 */
[----:B------:R-:W-:Y:S01]  /*14b70*/  FFMA.FTZ R100, R111, R88, -R94 ;  /* 0x000000586f647223 */ /* 0x000fe2000001085e */
[----:B------:R1:W-:Y:S05]  /*14b80*/  @!P1 SYNCS.ARRIVE.TRANS64.RED.A1T0 RZ, [R59+URZ], RZ ;  /* 0x000000ff3bff99a7 */ /* 0x0003ea000810043f */
[----:B------:R-:W0:Y:S01]  /*14b90*/  MUFU.EX2 R43, R43 ;  /* 0x0000002b002b7308 */ /* 0x000e220000000800 */
[----:B---3--:R-:W-:-:S01]  /*14ba0*/  FADD.FTZ R116, R98, R85 ;  /* 0x0000005562747221 */ /* 0x008fc20000010000 */
[----:B-1----:R-:W-:-:S06]  /*14bb0*/  FADD.FTZ R59, R39, R112 ;  /* 0x00000070273b7221 */ /* 0x002fcc0000010000 */
[----:B------:R-:W1:Y:S01]  /*14bc0*/  MUFU.EX2 R30, R30 ;  /* 0x0000001e001e7308 */ /* 0x000e620000000800 */
[----:B------:R-:W-:-:S07]  /*14bd0*/  FFMA.FTZ R45, R133, R88, -R94 ;  /* 0x00000058852d7223 */ /* 0x000fce000001085e */
[----:B------:R-:W3:Y:S01]  /*14be0*/  MUFU.EX2 R78, R78 ;  /* 0x0000004e004e7308 */ /* 0x000ee20000000800 */
[----:B------:R-:W-:-:S01]  /*14bf0*/  FADD.FTZ R118, R28, R59 ;  /* 0x0000003b1c767221 */ /* 0x000fc20000010000 */
[----:B----4-:R-:W-:-:S06]  /*14c00*/  FADD.FTZ R116, R167, R116 ;  /* 0x00000074a7747221 */ /* 0x010fcc0000010000 */
[----:B------:R-:W4:Y:S01]  /*14c10*/  MUFU.EX2 R87, R87 ;  /* 0x0000005700577308 */ /* 0x000f220000000800 */
[----:B------:R-:W-:-:S07]  /*14c20*/  FFMA.FTZ R80, R115, R88, -R94 ;  /* 0x0000005873507223 */ /* 0x000fce000001085e */
[----:B------:R-:W4:Y:S01]  /*14c30*/  MUFU.EX2 R67, R67 ;  /* 0x0000004300437308 */ /* 0x000f220000000800 */
[----:B------:R-:W-:-:S01]  /*14c40*/  FFMA.FTZ R112, R25, R88, -R94 ;  /* 0x0000005819707223 */ /* 0x000fc2000001085e */
[----:B0-----:R-:W-:-:S06]  /*14c50*/  FADD.FTZ R59, R69, R118 ;  /* 0x00000076453b7221 */ /* 0x001fcc0000010000 */
[----:B------:R-:W0:Y:S01]  /*14c60*/  MUFU.EX2 R32, R32 ;  /* 0x0000002000207308 */ /* 0x000e220000000800 */
[----:B------:R-:W-:-:S01]  /*14c70*/  FADD.FTZ R25, R43, R116 ;  /* 0x000000742b197221 */ /* 0x000fc20000010000 */
[----:B------:R-:W-:-:S06]  /*14c80*/  FFMA.FTZ R71, R113, R88, -R94 ;  /* 0x0000005871477223 */ /* 0x000fcc000001085e */
[----:B------:R-:W0:Y:S01]  /*14c90*/  MUFU.EX2 R100, R100 ;  /* 0x0000006400647308 */ /* 0x000e220000000800 */
[----:B-1----:R-:W-:-:S01]  /*14ca0*/  FADD.FTZ R120, R30, R59 ;  /* 0x0000003b1e787221 */ /* 0x002fc20000010000 */
[----:B---3--:R-:W-:-:S06]  /*14cb0*/  FADD.FTZ R118, R78, R25 ;  /* 0x000000194e767221 */ /* 0x008fcc0000010000 */
[----:B------:R-:W1:Y:S01]  /*14cc0*/  MUFU.EX2 R105, R105 ;  /* 0x0000006900697308 */ /* 0x000e620000000800 */
[----:B------:R-:W-:-:S07]  /*14cd0*/  FFMA.FTZ R102, R119, R88, -R94 ;  /* 0x0000005877667223 */ /* 0x000fce000001085e */
[----:B------:R-:W3:Y:S01]  /*14ce0*/  MUFU.EX2 R45, R45 ;  /* 0x0000002d002d7308 */ /* 0x000ee20000000800 */
[----:B------:R-:W-:-:S01]  /*14cf0*/  FFMA.FTZ R116, R27, R88, -R94 ;  /* 0x000000581b747223 */ /* 0x000fc2000001085e */
[----:B----4-:R-:W-:-:S06]  /*14d00*/  FADD.FTZ R59, R87, R120 ;  /* 0x00000078573b7221 */ /* 0x010fcc0000010000 */
[----:B------:R-:W4:Y:S01]  /*14d10*/  MUFU.EX2 R34, R34 ;  /* 0x0000002200227308 */ /* 0x000f220000000800 */
[----:B------:R-:W-:-:S01]  /*14d20*/  FADD.FTZ R27, R67, R118 ;  /* 0x00000076431b7221 */ /* 0x000fc20000010000 */
[----:B------:R-:W-:-:S06]  /*14d30*/  FFMA.FTZ R47, R143, R88, -R94 ;  /* 0x000000588f2f7223 */ /* 0x000fcc000001085e */
[----:B------:R-:W2:Y:S01]  /*14d40*/  MUFU.EX2 R80, R80 ;  /* 0x0000005000507308 */ /* 0x000ea20000000800 */
[----:B0-----:R-:W-:-:S01]  /*14d50*/  FADD.FTZ R120, R32, R59 ;  /* 0x0000003b20787221 */ /* 0x001fc20000010000 */
[----:B------:R-:W-:-:S06]  /*14d60*/  FADD.FTZ R118, R100, R27 ;  /* 0x0000001b64767221 */ /* 0x000fcc0000010000 */
[----:B------:R-:W-:Y:S01]  /*14d70*/  MUFU.EX2 R117, R117 ;  /* 0x0000007500757308 */ /* 0x000fe20000000800 */
[----:B------:R-:W-:-:S07]  /*14d80*/  FFMA.FTZ R82, R91, R88, -R94 ;  /* 0x000000585b527223 */ /* 0x000fce000001085e */
[----:B------:R-:W0:Y:S01]  /*14d90*/  MUFU.EX2 R71, R71 ;  /* 0x0000004700477308 */ /* 0x000e220000000800 */
[----:B------:R-:W-:-:S01]  /*14da0*/  FFMA.FTZ R59, R29, R88, -R94 ;  /* 0x000000581d3b7223 */ /* 0x000fc2000001085e */
[----:B-1----:R-:W-:Y:S01]  /*14db0*/  FADD.FTZ R29, R105, R120 ;  /* 0x00000078691d7221 */ /* 0x002fe20000010000 */
[----:B---3--:R-:W-:-:S05]  /*14dc0*/  FADD.FTZ R27, R45, R118 ;  /* 0x000000762d1b7221 */ /* 0x008fca0000010000 */
[----:B------:R-:W1:Y:S01]  /*14dd0*/  MUFU.EX2 R102, R102 ;  /* 0x0000006600667308 */ /* 0x000e620000000800 */
[----:B------:R-:W-:-:S01]  /*14de0*/  FFMA.FTZ R91, R147, R88, -R94 ;  /* 0x00000058935b7223 */ /* 0x000fc2000001085e */
[----:B------:R-:W-:Y:S01]  /*14df0*/  FFMA.FTZ R53, R53, R88, -R94 ;  /* 0x0000005835357223 */ /* 0x000fe2000001085e */
[----:B----4-:R-:W-:-:S05]  /*14e00*/  FADD.FTZ R120, R34, R29 ;  /* 0x0000001d22787221 */ /* 0x010fca0000010000 */
[----:B------:R-:W3:Y:S01]  /*14e10*/  MUFU.EX2 R109, R109 ;  /* 0x0000006d006d7308 */ /* 0x000ee20000000800 */
[----:B--2---:R-:W-:-:S07]  /*14e20*/  FADD.FTZ R118, R80, R27 ;  /* 0x0000001b50767221 */ /* 0x004fce0000010000 */
[----:B------:R-:W2:Y:S01]  /*14e30*/  MUFU.EX2 R47, R47 ;  /* 0x0000002f002f7308 */ /* 0x000ea20000000800 */
[----:B0-----:R-:W-:-:S07]  /*14e40*/  FADD.FTZ R29, R71, R118 ;  /* 0x00000076471d7221 */ /* 0x001fce0000010000 */
[----:B------:R-:W0:Y:S01]  /*14e50*/  MUFU.EX2 R82, R82 ;  /* 0x0000005200527308 */ /* 0x000e220000000800 */
[----:B-1----:R-:W-:-:S07]  /*14e60*/  FADD.FTZ R118, R102, R29 ;  /* 0x0000001d66767221 */ /* 0x002fce0000010000 */
[----:B------:R-:W1:Y:S01]  /*14e70*/  MUFU.EX2 R121, R121 ;  /* 0x0000007900797308 */ /* 0x000e620000000800 */
[----:B------:R-:W-:-:S07]  /*14e80*/  FFMA.FTZ R84, R99, R88, -R94 ;  /* 0x0000005863547223 */ /* 0x000fce000001085e */
[----:B------:R4:W-:Y:S08]  /*14e90*/  MUFU.EX2 R25, R53 ;  /* 0x0000003500197308 */ /* 0x0009f00000000800 */
[----:B------:R-:W1:Y:S01]  /*14ea0*/  MUFU.EX2 R91, R91 ;  /* 0x0000005b005b7308 */ /* 0x000e620000000800 */
[----:B----4-:R-:W-:-:S04]  /*14eb0*/  FADD.FTZ R53, R117, R120 ;  /* 0x0000007875357221 */ /* 0x010fc80000010000 */
[----:B------:R-:W-:-:S03]  /*14ec0*/  FADD.FTZ R120, R36, R53 ;  /* 0x0000003524787221 */ /* 0x000fc60000010000 */
[----:B------:R-:W4:Y:S01]  /*14ed0*/  MUFU.EX2 R104, R104 ;  /* 0x0000006800687308 */ /* 0x000f220000000800 */
[----:B---3--:R-:W-:-:S01]  /*14ee0*/  FADD.FTZ R53, R109, R120 ;  /* 0x000000786d357221 */ /* 0x008fc20000010000 */
[----:B--2---:R-:W-:-:S06]  /*14ef0*/  FADD.FTZ R29, R47, R118 ;  /* 0x000000762f1d7221 */ /* 0x004fcc0000010000 */
[----:B------:R-:W2:Y:S01]  /*14f00*/  MUFU.EX2 R123, R123 ;  /* 0x0000007b007b7308 */ /* 0x000ea20000000800 */
[----:B------:R-:W-:-:S01]  /*14f10*/  FADD.FTZ R120, R38, R53 ;  /* 0x0000003526787221 */ /* 0x000fc20000010000 */
[----:B0-----:R-:W-:-:S06]  /*14f20*/  FADD.FTZ R118, R82, R29 ;  /* 0x0000001d52767221 */ /* 0x001fcc0000010000 */
[----:B------:R-:W0:Y:S01]  /*14f30*/  MUFU.EX2 R49, R49 ;  /* 0x0000003100317308 */ /* 0x000e220000000800 */
[----:B------:R-:W-:-:S01]  /*14f40*/  FFMA.FTZ R106, R103, R88, -R94 ;  /* 0x00000058676a7223 */ /* 0x000fc2000001085e */
[----:B------:R-:W-:Y:S01]  /*14f50*/  FFMA.FTZ R114, R63, R88, -R94 ;  /* 0x000000583f727223 */ /* 0x000fe2000001085e */
[----:B-1----:R-:W-:-:S05]  /*14f60*/  FADD.FTZ R63, R121, R120 ;  /* 0x00000078793f7221 */ /* 0x002fca0000010000 */
[----:B------:R-:W1:Y:S01]  /*14f70*/  MUFU.EX2 R84, R84 ;  /* 0x0000005400547308 */ /* 0x000e620000000800 */
[----:B------:R-:W-:-:S01]  /*14f80*/  FADD.FTZ R53, R91, R118 ;  /* 0x000000765b357221 */ /* 0x000fc20000010000 */
[----:B------:R-:W-:Y:S01]  /*14f90*/  FFMA.FTZ R51, R101, R88, -R94 ;  /* 0x0000005865337223 */ /* 0x000fe2000001085e */
[----:B------:R-:W-:-:S05]  /*14fa0*/  FADD.FTZ R120, R44, R63 ;  /* 0x0000003f2c787221 */ /* 0x000fca0000010000 */
[----:B------:R-:W3:Y:S01]  /*14fb0*/  MUFU.EX2 R125, R125 ;  /* 0x0000007d007d7308 */ /* 0x000ee20000000800 */
[----:B----4-:R-:W-:-:S01]  /*14fc0*/  FADD.FTZ R118, R104, R53 ;  /* 0x0000003568767221 */ /* 0x010fc20000010000 */
[----:B------:R-:W-:-:S06]  /*14fd0*/  FFMA.FTZ R86, R75, R88, -R94 ;  /* 0x000000584b567223 */ /* 0x000fcc000001085e */
[----:B------:R-:W4:Y:S01]  /*14fe0*/  MUFU.EX2 R93, R93 ;  /* 0x0000005d005d7308 */ /* 0x000f220000000800 */
[----:B------:R-:W-:Y:S01]  /*14ff0*/  F2FP.SATFINITE.E4M3.F32.PACK_AB_MERGE_C R224, R31, R20, RZ ;  /* 0x000000141fe0723e */ /* 0x000fe200048070ff */
[----:B--2---:R-:W-:Y:S01]  /*15000*/  FADD.FTZ R53, R123, R120 ;  /* 0x000000787b357221 */ /* 0x004fe20000010000 */
[----:B0-----:R-:W-:-:S05]  /*15010*/  FADD.FTZ R31, R49, R118 ;  /* 0x00000076311f7221 */ /* 0x001fca0000010000 */
[----:B------:R-:W0:Y:S01]  /*15020*/  MUFU.EX2 R106, R106 ;  /* 0x0000006a006a7308 */ /* 0x000e220000000800 */
[----:B------:R-:W-:-:S01]  /*15030*/  FFMA.FTZ R75, R165, R88, -R94 ;  /* 0x00000058a54b7223 */ /* 0x000fc2000001085e */
[----:B------:R-:W-:Y:S01]  /*15040*/  F2FP.SATFINITE.E4M3.F32.PACK_AB_MERGE_C R226, R39, R26, RZ ;  /* 0x0000001a27e2723e */ /* 0x000fe200048070ff */
[----:B------:R-:W-:-:S05]  /*15050*/  FADD.FTZ R26, R46, R53 ;  /* 0x000000352e1a7221 */ /* 0x000fca0000010000 */
[----:B------:R-:W2:Y:S01]  /*15060*/  MUFU.EX2 R73, R73 ;  /* 0x0000004900497308 */ /* 0x000ea20000000800 */
[----:B------:R-:W-:Y:S01]  /*15070*/  F2FP.SATFINITE.E4M3.F32.PACK_AB_MERGE_C R220, R87, R30, RZ ;  /* 0x0000001e57dc723e */ /* 0x000fe200048070ff */
[----:B-1----:R-:W-:-:S06]  /*15080*/  FADD.FTZ R30, R84, R31 ;  /* 0x0000001f541e7221 */ /* 0x002fcc0000010000 */
[----:B------:R-:W1:Y:S01]  /*15090*/  MUFU.EX2 R51, R51 ;  /* 0x0000003300337308 */ /* 0x000e620000000800 */
[----:B---3--:R-:W-:-:S01]  /*150a0*/  FADD.FTZ R39, R125, R26 ;  /* 0x0000001a7d277221 */ /* 0x008fc20000010000 */
[----:B----4-:R-:W-:-:S06]  /*150b0*/  FADD.FTZ R31, R93, R30 ;  /* 0x0000001e5d1f7221 */ /* 0x010fcc0000010000 */
[----:B------:R-:W3:Y:S01]  /*150c0*/  MUFU.EX2 R86, R86 ;  /* 0x0000005600567308 */ /* 0x000ee20000000800 */
[----:B------:R-:W-:-:S01]  /*150d0*/  FFMA.FTZ R65, R169, R88, -R94 ;  /* 0x00000058a9417223 */ /* 0x000fc2000001085e */
[----:B------:R-:W-:-:S06]  /*150e0*/  F2FP.SATFINITE.E4M3.F32.PACK_AB_MERGE_C R222, R117, R34, RZ ;  /* 0x0000002275de723e */ /* 0x000fcc00048070ff */
[----:B------:R-:W4:Y:S01]  /*150f0*/  MUFU.EX2 R127, R127 ;  /* 0x0000007f007f7308 */ /* 0x000f220000000800 */
[----:B------:R-:W-:-:S01]  /*15100*/  FADD.FTZ R34, R48, R39 ;  /* 0x0000002730227221 */ /* 0x000fc20000010000 */
[----:B0-----:R-:W-:-:S06]  /*15110*/  FADD.FTZ R30, R106, R31 ;  /* 0x0000001f6a1e7221 */ /* 0x001fcc0000010000 */
[----:B------:R-:W0:Y:S01]  /*15120*/  MUFU.EX2 R75, R75 ;  /* 0x0000004b004b7308 */ /* 0x000e220000000800 */
[----:B--2---:R-:W-:-:S01]  /*15130*/  FADD.FTZ R53, R73, R34 ;  /* 0x0000002249357221 */ /* 0x004fc20000010000 */
[----:B-1----:R-:W-:-:S06]  /*15140*/  FADD.FTZ R39, R51, R30 ;  /* 0x0000001e33277221 */ /* 0x002fcc0000010000 */
[----:B------:R-:W1:Y:S08]  /*15150*/  MUFU.EX2 R52, R171 ;  /* 0x000000ab00347308 */ /* 0x000e700000000800 */
[----:B------:R-:W2:Y:S01]  /*15160*/  MUFU.EX2 R108, R108 ;  /* 0x0000006c006c7308 */ /* 0x000ea20000000800 */
[----:B------:R-:W-:-:S01]  /*15170*/  FADD.FTZ R30, R50, R53 ;  /* 0x00000035321e7221 */ /* 0x000fc20000010000 */
[----:B---3--:R-:W-:-:S06]  /*15180*/  FADD.FTZ R34, R86, R39 ;  /* 0x0000002756227221 */ /* 0x008fcc0000010000 */
[----:B------:R-:W3:Y:S01]  /*15190*/  MUFU.EX2 R77, R77 ;  /* 0x0000004d004d7308 */ /* 0x000ee20000000800 */
[----:B----4-:R-:W-:-:S07]  /*151a0*/  F2FP.SATFINITE.E4M3.F32.PACK_AB_MERGE_C R204, R127, R50, RZ ;  /* 0x000000327fcc723e */ /* 0x010fce00048070ff */
[----:B------:R-:W4:Y:S01]  /*151b0*/  MUFU.EX2 R65, R65 ;  /* 0x0000004100417308 */ /* 0x000f220000000800 */
[----:B------:R-:W-:-:S01]  /*151c0*/  FADD.FTZ R127, R127, R30 ;  /* 0x0000001e7f7f7221 */ /* 0x000fc20000010000 */
[----:B0-----:R-:W-:-:S06]  /*151d0*/  FADD.FTZ R39, R75, R34 ;  /* 0x000000224b277221 */ /* 0x001fcc0000010000 */
[----:B------:R-:W0:Y:S01]  /*151e0*/  MUFU.EX2 R54, R173 ;  /* 0x000000ad00367308 */ /* 0x000e220000000800 */
[----:B------:R-:W-:-:S07]  /*151f0*/  FFMA.FTZ R15, R175, R88, -R94 ;  /* 0x00000058af0f7223 */ /* 0x000fce000001085e */
[----:B------:R-:W0:Y:S01]  /*15200*/  MUFU.EX2 R92, R92 ;  /* 0x0000005c005c7308 */ /* 0x000e220000000800 */
[----:B------:R-:W-:Y:S01]  /*15210*/  F2FP.SATFINITE.E4M3.F32.PACK_AB_MERGE_C R200, R121, R38, RZ ;  /* 0x0000002679c8723e */ /* 0x000fe200048070ff */
[----:B-1----:R-:W-:-:S06]  /*15220*/  FADD.FTZ R38, R52, R127 ;  /* 0x0000007f34267221 */ /* 0x002fcc0000010000 */
[----:B------:R-:W1:Y:S01]  /*15230*/  MUFU.EX2 R81, R81 ;  /* 0x0000005100517308 */ /* 0x000e620000000800 */
[----:B--2---:R-:W-:-:S07]  /*15240*/  FADD.FTZ R34, R108, R39 ;  /* 0x000000276c227221 */ /* 0x004fce0000010000 */
[----:B------:R-:W2:Y:S01]  /*15250*/  MUFU.EX2 R79, R79 ;  /* 0x0000004f004f7308 */ /* 0x000ea20000000800 */
[----:B---3--:R-:W-:-:S01]  /*15260*/  FADD.FTZ R53, R77, R38 ;  /* 0x000000264d357221 */ /* 0x008fc20000010000 */
[----:B----4-:R-:W-:-:S06]  /*15270*/  FADD.FTZ R39, R65, R34 ;  /* 0x0000002241277221 */ /* 0x010fcc0000010000 */
[----:B------:R-:W3:Y:S01]  /*15280*/  MUFU.EX2 R56, R179 ;  /* 0x000000b300387308 */ /* 0x000ee20000000800 */
[----:B------:R-:W-:-:S07]  /*15290*/  FFMA.FTZ R57, R57, R88, -R94 ;  /* 0x0000005839397223 */ /* 0x000fce000001085e */
[----:B------:R-:W4:Y:S01]  /*152a0*/  MUFU.EX2 R110, R110 ;  /* 0x0000006e006e7308 */ /* 0x000f220000000800 */
[----:B0-----:R-:W-:-:S01]  /*152b0*/  FADD.FTZ R34, R54, R53 ;  /* 0x0000003536227221 */ /* 0x001fc20000010000 */
[----:B------:R-:W-:-:S06]  /*152c0*/  F2FP.SATFINITE.E4M3.F32.PACK_AB_MERGE_C R224, R14, R3, R224 ;  /* 0x000000030ee0723e */ /* 0x000fcc00048070e0 */
[----:B------:R-:W0:Y:S01]  /*152d0*/  MUFU.EX2 R129, R129 ;  /* 0x0000008100817308 */ /* 0x000e220000000800 */
[----:B------:R-:W-:-:S07]  /*152e0*/  FADD.FTZ R14, R92, R39 ;  /* 0x000000275c0e7221 */ /* 0x000fce0000010000 */
[----:B------:R-:W0:Y:S01]  /*152f0*/  MUFU.EX2 R15, R15 ;  /* 0x0000000f000f7308 */ /* 0x000e220000000800 */
[C---:B-1----:R-:W-:Y:S01]  /*15300*/  F2FP.SATFINITE.E4M3.F32.PACK_AB_MERGE_C R206, R81.reuse, R54, RZ ;  /* 0x0000003651ce723e */ /* 0x042fe200048070ff */
[----:B------:R-:W-:-:S06]  /*15310*/  FADD.FTZ R81, R81, R34 ;  /* 0x0000002251517221 */ /* 0x000fcc0000010000 */
[----:B------:R-:W1:Y:S01]  /*15320*/  MUFU.EX2 R58, R183 ;  /* 0x000000b7003a7308 */ /* 0x000e620000000800 */
[----:B--2---:R-:W-:-:S07]  /*15330*/  FADD.FTZ R3, R79, R14 ;  /* 0x0000000e4f037221 */ /* 0x004fce0000010000 */
[----:B------:R-:W2:Y:S01]  /*15340*/  MUFU.EX2 R0, R83 ;  /* 0x0000005300007308 */ /* 0x000ea20000000800 */
[----:B---3--:R-:W-:-:S01]  /*15350*/  FADD.FTZ R14, R56, R81 ;  /* 0x00000051380e7221 */ /* 0x008fc20000010000 */
[----:B----4-:R-:W-:-:S06]  /*15360*/  F2FP.SATFINITE.E4M3.F32.PACK_AB_MERGE_C R79, R110, R79, RZ ;  /* 0x0000004f6e4f723e */ /* 0x010fcc00048070ff */
[----:B------:R-:W3:Y:S01]  /*15370*/  MUFU.EX2 R61, R61 ;  /* 0x0000003d003d7308 */ /* 0x000ee20000000800 */
[----:B------:R-:W-:-:S07]  /*15380*/  FADD.FTZ R110, R110, R3 ;  /* 0x000000036e6e7221 */ /* 0x000fce0000010000 */
[----:B------:R-:W4:Y:S01]  /*15390*/  MUFU.EX2 R57, R57 ;  /* 0x0000003900397308 */ /* 0x000f220000000800 */
[----:B------:R-:W-:Y:S01]  /*153a0*/  F2FP.SATFINITE.E4M3.F32.PACK_AB_MERGE_C R226, R35, R24, R226 ;  /* 0x0000001823e2723e */ /* 0x000fe200048070e2 */
[----:B0-----:R-:W-:-:S06]  /*153b0*/  FADD.FTZ R35, R129, R14 ;  /* 0x0000000e81237221 */ /* 0x001fcc0000010000 */
[----:B------:R-:W0:Y:S01]  /*153c0*/  MUFU.EX2 R55, R55 ;  /* 0x0000003700377308 */ /* 0x000e220000000800 */
[----:B------:R-:W-:-:S07]  /*153d0*/  FADD.FTZ R3, R15, R110 ;  /* 0x0000006e0f037221 */ /* 0x000fce0000010000 */
[----:B------:R-:W0:Y:S01]  /*153e0*/  MUFU.EX2 R114, R114 ;  /* 0x0000007200727308 */ /* 0x000e220000000800 */
[----:B------:R-:W-:Y:S01]  /*153f0*/  F2FP.SATFINITE.E4M3.F32.PACK_AB_MERGE_C R220, R69, R28, R220 ;  /* 0x0000001c45dc723e */ /* 0x000fe200048070dc */
[----:B------:R-:W-:Y:S01]  /*15400*/  FFMA.FTZ R185, R185, R88, -R94 ;  /* 0x00000058b9b97223 */ /* 0x000fe2000001085e */
[----:B-1----:R-:W-:-:S01]  /*15410*/  FADD.FTZ R28, R58, R35 ;  /* 0x000000233a1c7221 */ /* 0x002fc20000010000 */
[----:B--2---:R-:W-:-:S04]  /*15420*/  FADD.FTZ R24, R0, R3 ;  /* 0x0000000300187221 */ /* 0x004fc80000010000 */
[----:B------:R-:W1:Y:S01]  /*15430*/  MUFU.EX2 R41, R41 ;  /* 0x0000002900297308 */ /* 0x000e620000000800 */
[----:B---3--:R-:W-:-:S01]  /*15440*/  FADD.FTZ R28, R61, R28 ;  /* 0x0000001c3d1c7221 */ /* 0x008fc20000010000 */
[----:B----4-:R-:W-:-:S06]  /*15450*/  FADD.FTZ R35, R57, R24 ;  /* 0x0000001839237221 */ /* 0x010fcc0000010000 */
[----:B------:R-:W2:Y:S01]  /*15460*/  MUFU.EX2 R112, R112 ;  /* 0x0000007000707308 */ /* 0x000ea20000000800 */
[----:B------:R-:W-:-:S01]  /*15470*/  FFMA.FTZ R189, R189, R88, -R94 ;  /* 0x00000058bdbd7223 */ /* 0x000fc2000001085e */
[----:B0-----:R-:W-:Y:S01]  /*15480*/  FADD.FTZ R39, R55, R28 ;  /* 0x0000001c37277221 */ /* 0x001fe20000010000 */
[----:B------:R-:W-:-:S05]  /*15490*/  F2FP.SATFINITE.E4M3.F32.PACK_AB_MERGE_C R57, R114, R57, RZ ;  /* 0x000000397239723e */ /* 0x000fca00048070ff */
[----:B------:R-:W0:Y:S01]  /*154a0*/  MUFU.EX2 R27, R185 ;  /* 0x000000b9001b7308 */ /* 0x000e220000000800 */
[----:B------:R-:W-:-:S07]  /*154b0*/  FADD.FTZ R114, R114, R35 ;  /* 0x0000002372727221 */ /* 0x000fce0000010000 */
[----:B------:R-:W3:Y:S01]  /*154c0*/  MUFU.EX2 R62, R217 ;  /* 0x000000d9003e7308 */ /* 0x000ee20000000800 */
[----:B------:R-:W-:-:S01]  /*154d0*/  FFMA.FTZ R191, R191, R88, -R94 ;  /* 0x00000058bfbf7223 */ /* 0x000fc2000001085e */
[----:B------:R-:W-:-:S06]  /*154e0*/  FADD.FTZ R28, R60, R39 ;  /* 0x000000273c1c7221 */ /* 0x000fcc0000010000 */
[----:B------:R-:W4:Y:S01]  /*154f0*/  MUFU.EX2 R116, R116 ;  /* 0x0000007400747308 */ /* 0x000f220000000800 */
[----:B------:R-:W-:-:S07]  /*15500*/  FADD.FTZ R35, R25, R114 ;  /* 0x0000007219237221 */ /* 0x000fce0000010000 */
[----:B------:R-:W-:Y:S08]  /*15510*/  MUFU.EX2 R66, R66 ;  /* 0x0000004200427308 */ /* 0x000ff00000000800 */
[----:B------:R-:W4:Y:S01]  /*15520*/  MUFU.EX2 R141, R141 ;  /* 0x0000008d008d7308 */ /* 0x000f220000000800 */
[----:B------:R-:W-:-:S07]  /*15530*/  FFMA.FTZ R193, R193, R88, -R94 ;  /* 0x00000058c1c17223 */ /* 0x000fce000001085e */
[----:B------:R-:W4:Y:S01]  /*15540*/  MUFU.EX2 R64, R64 ;  /* 0x0000004000407308 */ /* 0x000f220000000800 */
[----:B-1----:R-:W-:-:S01]  /*15550*/  FADD.FTZ R39, R41, R28 ;  /* 0x0000001c29277221 */ /* 0x002fc20000010000 */
[----:B--2---:R-:W-:-:S06]  /*15560*/  FADD.FTZ R28, R112, R35 ;  /* 0x00000023701c7221 */ /* 0x004fcc0000010000 */
[----:B------:R-:W1:Y:S08]  /*15570*/  MUFU.EX2 R135, R135 ;  /* 0x0000008700877308 */ /* 0x000e700000000800 */
[----:B------:R-:W2:Y:S01]  /*15580*/  MUFU.EX2 R29, R189 ;  /* 0x000000bd001d7308 */ /* 0x000ea20000000800 */
[----:B0-----:R-:W-:-:S01]  /*15590*/  FADD.FTZ R35, R27, R28 ;  /* 0x0000001c1b237221 */ /* 0x001fc20000010000 */
[----:B---3--:R-:W-:-:S06]  /*155a0*/  FADD.FTZ R39, R62, R39 ;  /* 0x000000273e277221 */ /* 0x008fcc0000010000 */
[----:B------:R-:W0:Y:S01]  /*155b0*/  MUFU.EX2 R20, R191 ;  /* 0x000000bf00147308 */ /* 0x000e220000000800 */
[----:B------:R-:W-:Y:S01]  /*155c0*/  F2FP.SATFINITE.E4M3.F32.PACK_AB_MERGE_C R222, R105, R32, R222 ;  /* 0x0000002069de723e */ /* 0x000fe200048070de */
[----:B------:R-:W-:Y:S01]  /*155d0*/  FFMA.FTZ R197, R197, R88, -R94 ;  /* 0x00000058c5c57223 */ /* 0x000fe2000001085e */
[----:B----4-:R-:W-:-:S05]  /*155e0*/  F2FP.SATFINITE.E4M3.F32.PACK_AB_MERGE_C R32, R116, R27, RZ ;  /* 0x0000001b7420723e */ /* 0x010fca00048070ff */
[----:B------:R-:W3:Y:S01]  /*155f0*/  MUFU.EX2 R26, R193 ;  /* 0x000000c1001a7308 */ /* 0x000ee20000000800 */
[----:B------:R-:W-:Y:S01]  /*15600*/  F2FP.SATFINITE.E4M3.F32.PACK_AB_MERGE_C R212, R141, R66, RZ ;  /* 0x000000428dd4723e */ /* 0x000fe200048070ff */
[----:B------:R-:W-:Y:S01]  /*15610*/  FADD.FTZ R116, R116, R35 ;  /* 0x0000002374747221 */ /* 0x000fe20000010000 */
[----:B------:R-:W-:-:S01]  /*15620*/  FFMA.FTZ R195, R195, R88, -R94 ;  /* 0x00000058c3c37223 */ /* 0x000fc2000001085e */
[----:B------:R-:W-:-:S04]  /*15630*/  FADD.FTZ R28, R64, R39 ;  /* 0x00000027401c7221 */ /* 0x000fc80000010000 */
[----:B------:R-:W4:Y:S01]  /*15640*/  MUFU.EX2 R31, R59 ;  /* 0x0000003b001f7308 */ /* 0x000f220000000800 */
[----:B-1----:R-:W-:Y:S01]  /*15650*/  F2FP.SATFINITE.E4M3.F32.PACK_AB_MERGE_C R212, R135, R64, R212 ;  /* 0x0000004087d4723e */ /* 0x002fe200048070d4 */
[----:B--2---:R-:W-:-:S06]  /*15660*/  FADD.FTZ R27, R29, R116 ;  /* 0x000000741d1b7221 */ /* 0x004fcc0000010000 */
[----:B------:R-:W-:Y:S01]  /*15670*/  MUFU.EX2 R40, R40 ;  /* 0x0000002800287308 */ /* 0x000fe20000000800 */
[----:B------:R-:W-:-:S01]  /*15680*/  FFMA.FTZ R33, R33, R88, -R94 ;  /* 0x0000005821217223 */ /* 0x000fc2000001085e */
[----:B------:R-:W-:-:S06]  /*15690*/  FADD.FTZ R135, R135, R28 ;  /* 0x0000001c87877221 */ /* 0x000fcc0000010000 */
[----:B------:R-:W1:Y:S01]  /*156a0*/  MUFU.EX2 R153, R153 ;  /* 0x0000009900997308 */ /* 0x000e620000000800 */
[----:B------:R-:W-:-:S07]  /*156b0*/  F2FP.SATFINITE.E4M3.F32.PACK_AB_MERGE_C R225, R163, R96, RZ ;  /* 0x00000060a3e1723e */ /* 0x000fce00048070ff */
[----:B------:R-:W2:Y:S01]  /*156c0*/  MUFU.EX2 R42, R42 ;  /* 0x0000002a002a7308 */ /* 0x000ea20000000800 */
[----:B0-----:R-:W-:-:S01]  /*156d0*/  FADD.FTZ R27, R20, R27 ;  /* 0x0000001b141b7221 */ /* 0x001fc20000010000 */
[----:B------:R-:W-:-:S06]  /*156e0*/  FADD.FTZ R66, R66, R135 ;  /* 0x0000008742427221 */ /* 0x000fcc0000010000 */
[----:B------:R-:W0:Y:S01]  /*156f0*/  MUFU.EX2 R151, R151 ;  /* 0x0000009700977308 */ /* 0x000e220000000800 */
[----:B------:R-:W-:-:S07]  /*15700*/  FFMA.FTZ R205, R205, R88, -R94 ;  /* 0x00000058cdcd7223 */ /* 0x000fce000001085e */
[----:B------:R-:W0:Y:S01]  /*15710*/  MUFU.EX2 R30, R197 ;  /* 0x000000c5001e7308 */ /* 0x000e220000000800 */
[----:B------:R-:W-:Y:S02]  /*15720*/  F2FP.SATFINITE.E4M3.F32.PACK_AB_MERGE_C R227, R167, R98, RZ ;  /* 0x00000062a7e3723e */ /* 0x000fe400048070ff */
[----:B------:R-:W-:-:S05]  /*15730*/  F2FP.SATFINITE.E4M3.F32.PACK_AB_MERGE_C R225, R13, R12, R225 ;  /* 0x0000000c0de1723e */ /* 0x000fca00048070e1 */
[----:B------:R-:W0:Y:S01]  /*15740*/  MUFU.EX2 R195, R195 ;  /* 0x000000c300c37308 */ /* 0x000e220000000800 */
[----:B---3--:R-:W-:-:S01]  /*15750*/  FADD.FTZ R12, R26, R27 ;  /* 0x0000001b1a0c7221 */ /* 0x008fc20000010000 */
[----:B------:R-:W-:Y:S01]  /*15760*/  FADD.FTZ R141, R141, R66 ;  /* 0x000000428d8d7221 */ /* 0x000fe20000010000 */
[----:B------:R-:W-:Y:S01]  /*15770*/  F2FP.SATFINITE.E4M3.F32.PACK_AB_MERGE_C R227, R76, R21, R227 ;  /* 0x000000154ce3723e */ /* 0x000fe200048070e3 */
[----:B------:R-:W-:-:S04]  /*15780*/  FFMA.FTZ R201, R201, R88, -R94 ;  /* 0x00000058c9c97223 */ /* 0x000fc8000001085e */
[----:B------:R-:W3:Y:S01]  /*15790*/  MUFU.EX2 R33, R33 ;  /* 0x0000002100217308 */ /* 0x000ee20000000800 */
[C---:B----4-:R-:W-:Y:S01]  /*157a0*/  F2FP.SATFINITE.E4M3.F32.PACK_AB_MERGE_C R21, R31.reuse, R26, RZ ;  /* 0x0000001a1f15723e */ /* 0x050fe200048070ff */
[----:B------:R-:W-:Y:S01]  /*157b0*/  FADD.FTZ R31, R31, R12 ;  /* 0x0000000c1f1f7221 */ /* 0x000fe20000010000 */
[----:B-1----:R-:W-:Y:S01]  /*157c0*/  F2FP.SATFINITE.E4M3.F32.PACK_AB_MERGE_C R214, R153, R40, RZ ;  /* 0x0000002899d6723e */ /* 0x002fe200048070ff */
[----:B--2---:R-:W-:-:S04]  /*157d0*/  FADD.FTZ R12, R42, R141 ;  /* 0x0000008d2a0c7221 */ /* 0x004fc80000010000 */
[----:B------:R-:W1:Y:S01]  /*157e0*/  MUFU.EX2 R14, R205 ;  /* 0x000000cd000e7308 */ /* 0x000e620000000800 */
[----:B------:R-:W-:-:S01]  /*157f0*/  FFMA.FTZ R203, R203, R88, -R94 ;  /* 0x00000058cbcb7223 */ /* 0x000fc2000001085e */
[----:B0-----:R-:W-:Y:S01]  /*15800*/  F2FP.SATFINITE.E4M3.F32.PACK_AB_MERGE_C R214, R151, R42, R214 ;  /* 0x0000002a97d6723e */ /* 0x001fe200048070d6 */
[----:B------:R-:W-:-:S05]  /*15810*/  FADD.FTZ R26, R30, R31 ;  /* 0x0000001f1e1a7221 */ /* 0x000fca0000010000 */
[----:B------:R-:W-:Y:S01]  /*15820*/  MUFU.EX2 R68, R68 ;  /* 0x0000004400447308 */ /* 0x000fe20000000800 */
[----:B------:R-:W-:-:S01]  /*15830*/  FFMA.FTZ R37, R37, R88, -R94 ;  /* 0x0000005825257223 */ /* 0x000fc2000001085e */
[----:B------:R-:W-:-:S06]  /*15840*/  FADD.FTZ R151, R151, R12 ;  /* 0x0000000c97977221 */ /* 0x000fcc0000010000 */
[----:B------:R-:W-:Y:S08]  /*15850*/  MUFU.EX2 R70, R70 ;  /* 0x0000004600467308 */ /* 0x000ff00000000800 */
[----:B------:R-:W0:Y:S01]  /*15860*/  MUFU.EX2 R159, R159 ;  /* 0x0000009f009f7308 */ /* 0x000e220000000800 */
[----:B------:R-:W-:-:S01]  /*15870*/  FADD.FTZ R26, R195, R26 ;  /* 0x0000001ac31a7221 */ /* 0x000fc20000010000 */
[----:B------:R-:W-:-:S06]  /*15880*/  FADD.FTZ R40, R40, R151 ;  /* 0x0000009728287221 */ /* 0x000fcc0000010000 */
[----:B------:R-:W2:Y:S01]  /*15890*/  MUFU.EX2 R3, R201 ;  /* 0x000000c900037308 */ /* 0x000ea20000000800 */
[----:B------:R-:W-:-:S07]  /*158a0*/  FFMA.FTZ R131, R131, R88, -R94 ;  /* 0x0000005883837223 */ /* 0x000fce000001085e */
[----:B------:R-:W4:Y:S01]  /*158b0*/  MUFU.EX2 R157, R157 ;  /* 0x0000009d009d7308 */ /* 0x000f220000000800 */
[----:B---3--:R-:W-:-:S01]  /*158c0*/  FADD.FTZ R13, R33, R26 ;  /* 0x0000001a210d7221 */ /* 0x008fc20000010000 */
[----:B------:R-:W-:-:S06]  /*158d0*/  FFMA.FTZ R139, R139, R88, -R94 ;  /* 0x000000588b8b7223 */ /* 0x000fcc000001085e */
[----:B------:R-:W3:Y:S01]  /*158e0*/  MUFU.EX2 R24, R203 ;  /* 0x000000cb00187308 */ /* 0x000ee20000000800 */
[----:B------:R-:W-:-:S01]  /*158f0*/  FADD.FTZ R153, R153, R40 ;  /* 0x0000002899997221 */ /* 0x000fc20000010000 */
[C---:B-1----:R-:W-:Y:S01]  /*15900*/  F2FP.SATFINITE.E4M3.F32.PACK_AB_MERGE_C R33, R14.reuse, R33, RZ ;  /* 0x000000210e21723e */ /* 0x042fe200048070ff */
[----:B------:R-:W-:-:S05]  /*15910*/  FADD.FTZ R14, R14, R13 ;  /* 0x0000000d0e0e7221 */ /* 0x000fca0000010000 */
[----:B------:R-:W1:Y:S01]  /*15920*/  MUFU.EX2 R37, R37 ;  /* 0x0000002500257308 */ /* 0x000e620000000800 */
[----:B0-----:R-:W-:Y:S01]  /*15930*/  F2FP.SATFINITE.E4M3.F32.PACK_AB_MERGE_C R26, R159, R70, RZ ;  /* 0x000000469f1a723e */ /* 0x001fe200048070ff */
[----:B------:R-:W-:Y:S01]  /*15940*/  FADD.FTZ R12, R68, R153 ;  /* 0x00000099440c7221 */ /* 0x000fe20000010000 */
[----:B------:R-:W-:-:S05]  /*15950*/  FFMA.FTZ R145, R145, R88, -R94 ;  /* 0x0000005891917223 */ /* 0x000fca000001085e */
[----:B------:R-:W0:Y:S01]  /*15960*/  MUFU.EX2 R28, R131 ;  /* 0x00000083001c7308 */ /* 0x000e220000000800 */
[----:B------:R-:W-:-:S01]  /*15970*/  FFMA.FTZ R149, R149, R88, -R94 ;  /* 0x0000005895957223 */ /* 0x000fc2000001085e */
[----:B--2---:R-:W-:Y:S01]  /*15980*/  FADD.FTZ R13, R3, R14 ;  /* 0x0000000e030d7221 */ /* 0x004fe20000010000 */
[----:B------:R-:W-:-:S01]  /*15990*/  FFMA.FTZ R94, R155, R88, -R94 ;  /* 0x000000589b5e7223 */ /* 0x000fc2000001085e */
[----:B----4-:R-:W-:-:S04]  /*159a0*/  F2FP.SATFINITE.E4M3.F32.PACK_AB_MERGE_C R216, R157, R68, R26 ;  /* 0x000000449dd8723e */ /* 0x010fc8000480701a */
[----:B------:R-:W-:Y:S01]  /*159b0*/  MUFU.EX2 R74, R74 ;  /* 0x0000004a004a7308 */ /* 0x000fe20000000800 */
[----:B------:R-:W-:-:S07]  /*159c0*/  FADD.FTZ R157, R157, R12 ;  /* 0x0000000c9d9d7221 */ /* 0x000fce0000010000 */
[----:B------:R-:W-:Y:S01]  /*159d0*/  MUFU.EX2 R235, R235 ;  /* 0x000000eb00eb7308 */ /* 0x000fe20000000800 */
[----:B---3--:R-:W-:-:S07]  /*159e0*/  FADD.FTZ R14, R24, R13 ;  /* 0x0000000d180e7221 */ /* 0x008fce0000010000 */
[----:B------:R-:W2:Y:S08]  /*159f0*/  MUFU.EX2 R72, R72 ;  /* 0x0000004800487308 */ /* 0x000eb00000000800 */
[----:B------:R-:W3:Y:S01]  /*15a00*/  MUFU.EX2 R139, R139 ;  /* 0x0000008b008b7308 */ /* 0x000ee20000000800 */
[----:B------:R-:W-:-:S01]  /*15a10*/  FADD.FTZ R70, R70, R157 ;  /* 0x0000009d46467221 */ /* 0x000fc20000010000 */
[----:B------:R-:W-:-:S06]  /*15a20*/  F2FP.SATFINITE.E4M3.F32.PACK_AB_MERGE_C R213, R20, R29, R21 ;  /* 0x0000001d14d5723e */ /* 0x000fcc0004807015 */
[----:B------:R4:W3:Y:S01]  /*15a30*/  MUFU.EX2 R161, R209 ;  /* 0x000000d100a17308 */ /* 0x0008e20000000800 */
[----:B-1----:R-:W-:-:S01]  /*15a40*/  FADD.FTZ R13, R37, R14 ;  /* 0x0000000e250d7221 */ /* 0x002fc20000010000 */
[----:B------:R-:W-:-:S06]  /*15a50*/  VIADD R20, R137, 0xfffffffe ;  /* 0xfffffffe89147836 */ /* 0x000fcc0000000000 */
[----:B------:R-:W1:Y:S01]  /*15a60*/  MUFU.EX2 R12, R145 ;  /* 0x00000091000c7308 */ /* 0x000e620000000800 */
[----:B------:R-:W-:-:S01]  /*15a70*/  FADD.FTZ R159, R159, R70 ;  /* 0x000000469f9f7221 */ /* 0x000fc20000010000 */
[C---:B0-----:R-:W-:Y:S01]  /*15a80*/  F2FP.SATFINITE.E4M3.F32.PACK_AB_MERGE_C R37, R28.reuse, R37, RZ ;  /* 0x000000251c25723e */ /* 0x041fe200048070ff */
[----:B------:R-:W-:-:S05]  /*15a90*/  FADD.FTZ R28, R28, R13 ;  /* 0x0000000d1c1c7221 */ /* 0x000fca0000010000 */
[----:B------:R-:W0:Y:S01]  /*15aa0*/  MUFU.EX2 R149, R149 ;  /* 0x0000009500957308 */ /* 0x000e220000000800 */
[----:B------:R-:W-:-:S07]  /*15ab0*/  ISETP.GE.AND P1, PT, R20, R97, PT ;  /* 0x000000611400720c */ /* 0x000fce0003f26270 */
[----:B------:R-:W0:Y:S01]  /*15ac0*/  MUFU.EX2 R94, R94 ;  /* 0x0000005e005e7308 */ /* 0x000e220000000800 */
[----:B----4-:R-:W-:Y:S01]  /*15ad0*/  F2FP.SATFINITE.E4M3.F32.PACK_AB_MERGE_C R209, R0, R15, R57 ;  /* 0x0000000f00d1723e */ /* 0x010fe20004807039 */
[----:B--2---:R-:W-:Y:S01]  /*15ae0*/  FADD.FTZ R0, R72, R159 ;  /* 0x0000009f48007221 */ /* 0x004fe20000010000 */
[----:B------:R-:W-:Y:S01]  /*15af0*/  F2FP.SATFINITE.E4M3.F32.PACK_AB_MERGE_C R14, R235, R74, RZ ;  /* 0x0000004aeb0e723e */ /* 0x000fe200048070ff */
[----:B---3--:R-:W-:-:S03]  /*15b00*/  FADD.FTZ R13, R139, R28 ;  /* 0x0000001c8b0d7221 */ /* 0x008fc60000010000 */
[C---:B------:R-:W-:Y:S01]  /*15b10*/  F2FP.SATFINITE.E4M3.F32.PACK_AB_MERGE_C R218, R161.reuse, R72, R14 ;  /* 0x00000048a1da723e */ /* 0x040fe2000480700e */
[----:B------:R-:W-:-:S01]  /*15b20*/  FADD.FTZ R161, R161, R0 ;  /* 0x00000000a1a17221 */ /* 0x000fc20000010000 */
[----:B-1----:R-:W-:Y:S01]  /*15b30*/  FADD.FTZ R0, R12, R13 ;  /* 0x0000000d0c007221 */ /* 0x002fe20000010000 */
[----:B------:R-:W-:Y:S01]  /*15b40*/  F2FP.SATFINITE.E4M3.F32.PACK_AB_MERGE_C R211, R112, R25, R32 ;  /* 0x0000001970d3723e */ /* 0x000fe20004807020 */
[----:B------:R-:W-:Y:S01]  /*15b50*/  IMAD.MOV.U32 R25, RZ, RZ, RZ ;  /* 0x000000ffff197224 */ /* 0x000fe200078e00ff */
[----:B------:R-:W-:Y:S01]  /*15b60*/  F2FP.SATFINITE.E4M3.F32.PACK_AB_MERGE_C R202, R125, R46, RZ ;  /* 0x0000002e7dca723e */ /* 0x000fe200048070ff */
[----:B------:R-:W-:Y:S01]  /*15b70*/  FADD.FTZ R74, R74, R161 ;  /* 0x000000a14a4a7221 */ /* 0x000fe20000010000 */
[----:B------:R-:W-:Y:S02]  /*15b80*/  F2FP.SATFINITE.E4M3.F32.PACK_AB_MERGE_C R221, R100, R67, RZ ;  /* 0x0000004364dd723e */ /* 0x000fe400048070ff */
[----:B------:R-:W-:Y:S02]  /*15b90*/  F2FP.SATFINITE.E4M3.F32.PACK_AB_MERGE_C R223, R102, R71, RZ ;  /* 0x0000004766df723e */ /* 0x000fe400048070ff */
[----:B------:R-:W-:-:S02]  /*15ba0*/  F2FP.SATFINITE.E4M3.F32.PACK_AB_MERGE_C R91, R104, R91, RZ ;  /* 0x0000005b685b723e */ /* 0x000fc400048070ff */
[----:B------:R-:W-:Y:S02]  /*15bb0*/  F2FP.SATFINITE.E4M3.F32.PACK_AB_MERGE_C R93, R106, R93, RZ ;  /* 0x0000005d6a5d723e */ /* 0x000fe400048070ff */
[----:B------:R-:W-:Y:S02]  /*15bc0*/  F2FP.SATFINITE.E4M3.F32.PACK_AB_MERGE_C R75, R108, R75, RZ ;  /* 0x0000004b6c4b723e */ /* 0x000fe400048070ff */
[----:B------:R-:W-:Y:S02]  /*15bd0*/  F2FP.SATFINITE.E4M3.F32.PACK_AB_MERGE_C R208, R61, R58, RZ ;  /* 0x0000003a3dd0723e */ /* 0x000fe400048070ff */
[----:B------:R-:W-:Y:S02]  /*15be0*/  F2FP.SATFINITE.E4M3.F32.PACK_AB_MERGE_C R210, R62, R41, RZ ;  /* 0x000000293ed2723e */ /* 0x000fe400048070ff */
[----:B------:R-:W-:Y:S01]  /*15bf0*/  F2FP.SATFINITE.E4M3.F32.PACK_AB_MERGE_C R217, R24, R3, R37 ;  /* 0x0000000318d9723e */ /* 0x000fe20004807025 */
[----:B0-----:R-:W-:-:S01]  /*15c00*/  FADD.FTZ R3, R149, R0 ;  /* 0x0000000095037221 */ /* 0x001fc20000010000 */
[----:B------:R-:W-:Y:S01]  /*15c10*/  F2FP.SATFINITE.E4M3.F32.PACK_AB_MERGE_C R14, R94, R149, RZ ;  /* 0x000000955e0e723e */ /* 0x000fe200048070ff */
[----:B------:R-:W-:-:S01]  /*15c20*/  FADD.FTZ R235, R235, R74 ;  /* 0x0000004aebeb7221 */ /* 0x000fc20000010000 */
[----:B------:R-:W-:Y:S01]  /*15c30*/  F2FP.SATFINITE.E4M3.F32.PACK_AB_MERGE_C R200, R109, R36, R200 ;  /* 0x000000246dc8723e */ /* 0x000fe200048070c8 */
[----:B------:R-:W-:-:S01]  /*15c40*/  FADD.FTZ R3, R94, R3 ;  /* 0x000000035e037221 */ /* 0x000fc20000010000 */
[----:B------:R-:W-:Y:S01]  /*15c50*/  F2FP.SATFINITE.E4M3.F32.PACK_AB_MERGE_C R202, R123, R44, R202 ;  /* 0x0000002c7bca723e */ /* 0x000fe200048070ca */
[--C-:B------:R-:W-:Y:S01]  /*15c60*/  IMAD.MOV.U32 R27, RZ, RZ, R25.reuse ;  /* 0x000000ffff1b7224 */ /* 0x100fe200078e0019 */
[----:B------:R-:W-:Y:S01]  /*15c70*/  F2FP.SATFINITE.E4M3.F32.PACK_AB_MERGE_C R204, R73, R48, R204 ;  /* 0x0000003049cc723e */ /* 0x000fe200048070cc */
[--C-:B------:R-:W-:Y:S01]  /*15c80*/  IMAD.MOV.U32 R26, RZ, RZ, R25.reuse ;  /* 0x000000ffff1a7224 */ /* 0x100fe200078e0019 */
[----:B------:R-:W-:Y:S01]  /*15c90*/  F2FP.SATFINITE.E4M3.F32.PACK_AB_MERGE_C R206, R77, R52, R206 ;  /* 0x000000344dce723e */ /* 0x000fe200048070ce */
[--C-:B------:R-:W-:Y:S01]  /*15ca0*/  IMAD.MOV.U32 R29, RZ, RZ, R25.reuse ;  /* 0x000000ffff1d7224 */ /* 0x100fe200078e0019 */
[----:B------:R-:W-:Y:S01]  /*15cb0*/  F2FP.SATFINITE.E4M3.F32.PACK_AB_MERGE_C R208, R129, R56, R208 ;  /* 0x0000003881d0723e */ /* 0x000fe200048070d0 */
[--C-:B------:R-:W-:Y:S01]  /*15cc0*/  IMAD.MOV.U32 R28, RZ, RZ, R25.reuse ;  /* 0x000000ffff1c7224 */ /* 0x100fe200078e0019 */
[----:B------:R-:W-:Y:S01]  /*15cd0*/  F2FP.SATFINITE.E4M3.F32.PACK_AB_MERGE_C R210, R60, R55, R210 ;  /* 0x000000373cd2723e */ /* 0x000fe200048070d2 */
[----:B------:R-:W-:Y:S01]  /*15ce0*/  IMAD.MOV.U32 R32, RZ, RZ, R25 ;  /* 0x000000ffff207224 */ /* 0x000fe200078e0019 */
        /* <DEDUP_REMOVED lines=13> */
[--C-:B------:R-:W-:Y:S01]  /*15dc0*/  IMAD.MOV.U32 R30, RZ, RZ, R25.reuse ;  /* 0x000000ffff1e7224 */ /* 0x100fe200078e0019 */
[----:B------:R-:W-:Y:S01]  /*15dd0*/  F2FP.SATFINITE.E4M3.F32.PACK_AB_MERGE_C R219, R12, R139, R14 ;  /* 0x0000008b0cdb723e */ /* 0x000fe2000480700e */
[--C-:B------:R-:W-:Y:S01]  /*15de0*/  IMAD.MOV.U32 R33, RZ, RZ, R25.reuse ;  /* 0x000000ffff217224 */ /* 0x100fe200078e0019 */
[-C--:B------:R-:W-:Y:S01]  /*15df0*/  MOV R24, R25.reuse ;  /* 0x0000001900187202 */ /* 0x080fe20000000f00 */
        /* <DEDUP_REMOVED lines=23> */
[----:B------:R-:W-:Y:S01]  /*15f70*/  MOV R84, R25 ;  /* 0x0000001900547202 */ /* 0x000fe20000000f00 */
[----:B------:R-:W-:-:S02]  /*15f80*/  IMAD.MOV.U32 R56, RZ, RZ, R25 ;  /* 0x000000ffff387224 */ /* 0x000fc400078e0019 */
[--C-:B------:R-:W-:Y:S02]  /*15f90*/  IMAD.MOV.U32 R59, RZ, RZ, R25.reuse ;  /* 0x000000ffff3b7224 */ /* 0x100fe400078e0019 */
[--C-:B------:R-:W-:Y:S02]  /*15fa0*/  IMAD.MOV.U32 R58, RZ, RZ, R25.reuse ;  /* 0x000000ffff3a7224 */ /* 0x100fe400078e0019 */
[--C-:B------:R-:W-:Y:S02]  /*15fb0*/  IMAD.MOV.U32 R60, RZ, RZ, R25.reuse ;  /* 0x000000ffff3c7224 */ /* 0x100fe400078e0019 */
[--C-:B------:R-:W-:Y:S02]  /*15fc0*/  IMAD.MOV.U32 R63, RZ, RZ, R25.reuse ;  /* 0x000000ffff3f7224 */ /* 0x100fe400078e0019 */
[--C-:B------:R-:W-:Y:S02]  /*15fd0*/  IMAD.MOV.U32 R62, RZ, RZ, R25.reuse ;  /* 0x000000ffff3e7224 */ /* 0x100fe400078e0019 */
        /* <DEDUP_REMOVED lines=18> */
[----:B------:R-:W-:Y:S01]  /*16100*/  IMAD.MOV.U32 R86, RZ, RZ, R25 ;  /* 0x000000ffff567224 */ /* 0x000fe200078e0019 */
[----:B------:R-:W-:Y:S06]  /*16110*/  @!P1 BRA `(.L_x_466) ;  /* 0x00000050004c9947 */ /* 0x000fec0003800000 */
[----:B------:R-:W-:Y:S01]  /*16120*/  IMAD.MOV.U32 R234, RZ, RZ, R90 ;  /* 0x000000ffffea7224 */ /* 0x000fe200078e005a */
[----:B------:R-:W-:Y:S01]  /*16130*/  MOV R12, R236 ;  /* 0x000000ec000c7202 */ /* 0x000fe20000000f00 */
[----:B------:R-:W-:Y:S01]  /*16140*/  IMAD.MOV.U32 R0, RZ, RZ, R89 ;  /* 0x000000ffff007224 */ /* 0x000fe200078e0059 */
[----:B------:R-:W-:Y:S01]  /*16150*/  CS2R R86, SRZ ;  /* 0x0000000000567805 */ /* 0x000fe2000001ff00 */
[----:B------:R-:W-:Y:S01]  /*16160*/  IMAD.MOV.U32 R21, RZ, RZ, R233 ;  /* 0x000000ffff157224 */ /* 0x000fe200078e00e9 */
        /* <DEDUP_REMOVED lines=30> */
[----:B------:R-:W-:-:S07]  /*16350*/  CS2R R24, SRZ ;  /* 0x0000000000187805 */ /* 0x000fce000001ff00 */
.L_x_477:
[----:B------:R-:W2:Y:S01]  /*16360*/  LDL R14, [R1+0x44] ;  /* 0x00004400010e7983 */ /* 0x000ea20000100800 */
[----:B------:R-:W-:Y:S01]  /*16370*/  ISETP.NE.AND P1, PT, R21, 0x1, PT ;  /* 0x000000011500780c */ /* 0x000fe20003f25270 */
[----:B------:R-:W-:Y:S05]  /*16380*/  YIELD ;  /* 0x0000000000007946 */ /* 0x000fea0003800000 */
[----:B------:R-:W-:-:S04]  /*16390*/  SEL R13, RZ, 0x1, P1 ;  /* 0x00000001ff0d7807 */ /* 0x000fc80000800000 */
[----:B------:R-:W-:Y:S02]  /*163a0*/  LOP3.LUT R236, R12, R13, RZ, 0x3c, !PT ;  /* 0x0000000d0cec7212 */ /* 0x000fe400078e3cff */
[----:B--2---:R-:W-:-:S13]  /*163b0*/  ISETP.NE.AND P1, PT, R14, RZ, PT ;  /* 0x000000ff0e00720c */ /* 0x004fda0003f25270 */
[----:B------:R-:W-:Y:S05]  /*163c0*/  @P1 BRA `(.L_x_467) ;  /* 0x00000000003c1947 */ /* 0x000fea0003800000 */
[----:B------:R-:W-:Y:S05]  /*163d0*/  @!P0 BRA `(.L_x_468) ;  /* 0x0000000000048947 */ /* 0x000fea0003800000 */
[----:B------:R-:W-:Y:S01]  /*163e0*/  BPT.TRAP 0x1 ;  /* 0x000000040000795c */ /* 0x000fe20000300000 */
.L_x_468:
[----:B------:R-:W-:Y:S01]  /*163f0*/  VIADD R13, R21, 0x1 ;  /* 0x00000001150d7836 */ /* 0x000fe20000000000 */
[----:B------:R-:W-:-:S04]  /*16400*/  SHF.L.U32 R14, R236, 0x1f, RZ ;  /* 0x0000001fec0e7819 */ /* 0x000fc800000006ff */
[----:B------:R-:W-:-:S04]  /*16410*/  ISETP.NE.AND P2, PT, R13, 0x2, PT ;  /* 0x000000020d00780c */ /* 0x000fc80003f45270 */
[----:B------:R-:W-:-:S05]  /*16420*/  SEL R13, R13, RZ, P2 ;  /* 0x000000ff0d0d7207 */ /* 0x000fca0001000000 */
[----:B------:R-:W-:-:S04]  /*16430*/  IMAD R13, R13, 0x8, R16 ;  /* 0x000000080d0d7824 */ /* 0x000fc800078e0210 */
[----:B------:R0:W1:Y:S01]  /*16440*/  SYNCS.PHASECHK.TRANS64.TRYWAIT P2, [R13+URZ+0x2e830], R14 ;  /* 0x02e8300e0d0075a7 */ /* 0x000062000804017f */
[----:B------:R-:W-:Y:S05]  /*16450*/  @!P0 BRA `(.L_x_469) ;  /* 0x0000000000048947 */ /* 0x000fea0003800000 */
[----:B------:R-:W-:Y:S01]  /*16460*/  BPT.TRAP 0x1 ;  /* 0x000000040000795c */ /* 0x000fe20000300000 */
.L_x_469:
[----:B------:R-:W-:Y:S04]  /*16470*/  BSSY B0, `(.L_x_467) ;  /* 0x0000004000007945 */ /* 0x000fe80003800000 */
[----:B-1----:R-:W-:Y:S05]  /*16480*/  @P2 BRA `(.L_x_470) ;  /* 0x0000000000082947 */ /* 0x002fea0003800000 */
[----:B------:R-:W1:Y:S02]  /*16490*/  SYNCS.PHASECHK.TRANS64.TRYWAIT P2, [R13+URZ+0x2e830], R14 ;  /* 0x02e8300e0d0075a7 */ /* 0x000e64000804017f */
[----:B-1----:R-:W-:Y:S05]  /*164a0*/  @!P2 BRA `(.L_x_471) ;  /* 0x000001100040a947 */ /* 0x002fea0003800000 */
.L_x_470:
[----:B------:R-:W-:Y:S05]  /*164b0*/  BSYNC B0 ;  /* 0x0000000000007941 */ /* 0x000fea0003800000 */
.L_x_467:
[----:B01----:R-:W2:Y:S01]  /*164c0*/  LDL R13, [R1+0x48] ;  /* 0x00004800010d7983 */ /* 0x003ea20000100800 */
[----:B------:R-:W-:Y:S01]  /*164d0*/  VIADD R233, R21, 0x1 ;  /* 0x0000000115e97836 */ /* 0x000fe20000000000 */
[----:B------:R-:W-:Y:S05]  /*164e0*/  WARPSYNC.ALL ;  /* 0x0000000000007948 */ /* 0x000fea0003800000 */
[----:B------:R-:W0:Y:S01]  /*164f0*/  S2R R14, SR_TID.X ;  /* 0x00000000000e7919 */ /* 0x000e220000002100 */
[C---:B------:R-:W-:Y:S01]  /*16500*/  ISETP.NE.AND P2, PT, R233.reuse, 0x2, PT ;  /* 0x00000002e900780c */ /* 0x040fe20003f45270 */
[----:B------:R-:W-:Y:S01]  /*16510*/  IMAD.MOV.U32 R91, RZ, RZ, 0x40000040 ;  /* 0x40000040ff5b7424 */ /* 0x000fe200078e00ff */
[----:B------:R-:W-:Y:S01]  /*16520*/  MOV R95, 0x40000040 ;  /* 0x40000040005f7802 */ /* 0x000fe20000000f00 */
[----:B------:R-:W-:Y:S01]  /*16530*/  STL [R1+0xf0], R29 ;  /* 0x0000f01d01007387 */ /* 0x000fe20000100800 */
[----:B------:R-:W-:Y:S01]  /*16540*/  SEL R233, R233, RZ, P2 ;  /* 0x000000ffe9e97207 */ /* 0x000fe20001000000 */
[----:B------:R-:W-:Y:S01]  /*16550*/  IMAD.MOV.U32 R89, RZ, RZ, 0x40000040 ;  /* 0x40000040ff597424 */ /* 0x000fe200078e00ff */
[C---:B------:R-:W-:Y:S01]  /*16560*/  R2UR UR47, R95.reuse ;  /* 0x000000005f2f72ca */ /* 0x040fe200000e0000 */
[----:B------:R-:W-:Y:S01]  /*16570*/  STL [R1+0xec], R28 ;  /* 0x0000ec1c01007387 */ /* 0x000fe20000100800 */
[----:B------:R-:W-:Y:S01]  /*16580*/  R2UR UR9, R95 ;  /* 0x000000005f0972ca */ /* 0x000fe200000e0000 */
[----:B------:R-:W-:Y:S01]  /*16590*/  IMAD.MOV.U32 R93, RZ, RZ, 0x40000040 ;  /* 0x40000040ff5d7424 */ /* 0x000fe200078e00ff */
[----:B------:R-:W-:Y:S01]  /*165a0*/  R2UR UR11, R91 ;  /* 0x000000005b0b72ca */ /* 0x000fe200000e0000 */
[----:B------:R-:W-:Y:S01]  /*165b0*/  STL [R1+0xe8], R27 ;  /* 0x0000e81b01007387 */ /* 0x000fe20000100800 */
[----:B------:R-:W-:Y:S01]  /*165c0*/  MOV R237, UR38 ;  /* 0x0000002600ed7c02 */ /* 0x000fe20008000f00 */
[----:B------:R-:W-:Y:S01]  /*165d0*/  IMAD.MOV.U32 R97, RZ, RZ, 0x40000040 ;  /* 0x40000040ff617424 */ /* 0x000fe200078e00ff */
[----:B------:R-:W-:Y:S01]  /*165e0*/  R2UR UR43, R89 ;  /* 0x00000000592b72ca */ /* 0x000fe200000e0000 */
[----:B------:R-:W-:Y:S01]  /*165f0*/  STL [R1+0xe4], R26 ;  /* 0x0000e41a01007387 */ /* 0x000fe20000100800 */
[----:B------:R-:W-:Y:S01]  /*16600*/  R2UR UR21, R93 ;  /* 0x000000005d1572ca */ /* 0x000fe200000e0000 */
[----:B------:R-:W-:Y:S01]  /*16610*/  IMAD.MOV.U32 R91, RZ, RZ, 0x40000040 ;  /* 0x40000040ff5b7424 */ /* 0x000fe200078e00ff */
[----:B------:R-:W-:Y:S01]  /*16620*/  R2UR UR13, R95 ;  /* 0x000000005f0d72ca */ /* 0x000fe200000e0000 */
[----:B------:R-:W-:Y:S01]  /*16630*/  STL [R1+0xe0], R25 ;  /* 0x0000e01901007387 */ /* 0x000fe20000100800 */
[----:B------:R-:W-:-:S02]  /*16640*/  R2UR UR19, R93 ;  /* 0x000000005d1372ca */ /* 0x000fc400000e0000 */
[C---:B------:R-:W-:Y:S01]  /*16650*/  R2UR UR27, R93.reuse ;  /* 0x000000005d1b72ca */ /* 0x040fe200000e0000 */
[----:B------:R-:W-:Y:S01]  /*16660*/  STL [R1+0xdc], R24 ;  /* 0x0000dc1801007387 */ /* 0x000fe20000100800 */
[C---:B------:R-:W-:Y:S02]  /*16670*/  R2UR UR5, R93.reuse ;  /* 0x000000005d0572ca */ /* 0x040fe400000e0000 */
[C---:B------:R-:W-:Y:S01]  /*16680*/  R2UR UR29, R93.reuse ;  /* 0x000000005d1d72ca */ /* 0x040fe200000e0000 */
[----:B------:R1:W-:Y:S01]  /*16690*/  STL [R1+0xd8], R23 ;  /* 0x0000d81701007387 */ /* 0x0003e20000100800 */
[----:B------:R-:W-:Y:S02]  /*166a0*/  R2UR UR35, R93 ;  /* 0x000000005d2372ca */ /* 0x000fe400000e0000 */
[----:B------:R-:W-:Y:S01]  /*166b0*/  R2UR UR15, R89 ;  /* 0x00000000590f72ca */ /* 0x000fe200000e0000 */
[----:B------:R-:W-:Y:S01]  /*166c0*/  STL [R1+0xd4], R22 ;  /* 0x0000d41601007387 */ /* 0x000fe20000100800 */
[----:B0-----:R-:W-:-:S02]  /*166d0*/  SHF.R.U32.HI R14, RZ, 0x7, R14 ;  /* 0x00000007ff0e7819 */ /* 0x001fc4000001160e */
[----:B------:R-:W-:Y:S01]  /*166e0*/  R2UR UR25, R89 ;  /* 0x00000000591972ca */ /* 0x000fe200000e0000 */
[----:B------:R0:W-:Y:S01]  /*166f0*/  STL [R1+0xd0], R20 ;  /* 0x0000d01401007387 */ /* 0x0001e20000100800 */
[----:B------:R-:W-:Y:S02]  /*16700*/  IADD3 R96, R14, 0x8, RZ ;  /* 0x000000080e607810 */ /* 0x000fe40007ffe0ff */
[----:B-1----:R-:W-:Y:S01]  /*16710*/  MOV R23, UR47 ;  /* 0x0000002f00177c02 */ /* 0x002fe20008000f00 */
[----:B------:R-:W-:Y:S01]  /*16720*/  UMOV UR47, UR9 ;  /* 0x00000009002f7c82 */ /* 0x000fe20008000000 */
[----:B------:R-:W-:Y:S01]  /*16730*/  R2UR UR9, R5 ;  /* 0x00000000050972ca */ /* 0x000fe200000e0000 */
[----:B------:R1:W-:Y:S01]  /*16740*/  BAR.SYNC.DEFER_BLOCKING R96, 0x100 ;  /* 0x000400600000751d */ /* 0x0003e20000010000 */
[C---:B------:R-:W-:Y:S02]  /*16750*/  R2UR UR17, R89.reuse ;  /* 0x00000000591172ca */ /* 0x040fe400000e0000 */
[----:B------:R-:W-:-:S02]  /*16760*/  R2UR UR23, R89 ;  /* 0x00000000591772ca */ /* 0x000fc400000e0000 */
[----:B0-----:R-:W-:Y:S01]  /*16770*/  MOV R20, UR43 ;  /* 0x0000002b00147c02 */ /* 0x001fe20008000f00 */
[----:B------:R-:W-:Y:S01]  /*16780*/  UMOV UR43, UR21 ;  /* 0x00000015002b7c82 */ /* 0x000fe20008000000 */
[C---:B------:R-:W-:Y:S01]  /*16790*/  R2UR UR21, R5.reuse ;  /* 0x00000000051572ca */ /* 0x040fe200000e0000 */
[----:B------:R-:W-:Y:S01]  /*167a0*/  STL [R1+0xcc], R19 ;  /* 0x0000cc1301007387 */ /* 0x000fe20000100800 */
[----:B------:R-:W-:Y:S02]  /*167b0*/  R2UR UR40, R4 ;  /* 0x00000000042872ca */ /* 0x000fe400000e0000 */
[----:B------:R-:W-:Y:S01]  /*167c0*/  R2UR UR41, R5 ;  /* 0x00000000052972ca */ /* 0x000fe200000e0000 */
[----:B------:R0:W-:Y:S01]  /*167d0*/  STL [R1+0xc8], R18 ;  /* 0x0000c81201007387 */ /* 0x0001e20000100800 */
[----:B------:R-:W-:Y:S02]  /*167e0*/  MOV R15, UR39 ;  /* 0x00000027000f7c02 */ /* 0x000fe40008000f00 */
[----:B------:R-:W-:Y:S01]  /*167f0*/  R2UR UR39, R89 ;  /* 0x00000000592772ca */ /* 0x000fe200000e0000 */
[----:B------:R-:W-:Y:S01]  /*16800*/  STL [R1+0xc4], R17 ;  /* 0x0000c41101007387 */ /* 0x000fe20000100800 */
[----:B------:R-:W-:-:S02]  /*16810*/  R2UR UR31, R95 ;  /* 0x000000005f1f72ca */ /* 0x000fc400000e0000 */
[----:B------:R-:W-:Y:S01]  /*16820*/  R2UR UR7, R89 ;  /* 0x00000000590772ca */ /* 0x000fe200000e0000 */
[----:B------:R-:W-:Y:S01]  /*16830*/  STL [R1+0xc0], R16 ;  /* 0x0000c01001007387 */ /* 0x000fe20000100800 */
[----:B------:R-:W-:Y:S02]  /*16840*/  R2UR UR59, R95 ;  /* 0x000000005f3b72ca */ /* 0x000fe400000e0000 */
[----:B0-----:R-:W-:Y:S01]  /*16850*/  MOV R18, UR35 ;  /* 0x0000002300127c02 */ /* 0x001fe20008000f00 */
[----:B------:R-:W-:Y:S01]  /*16860*/  WARPGROUP.ARRIVE ;  /* 0x00000000000079c5 */ /* 0x000fe20000000000 */
[----:B------:R-:W-:Y:S01]  /*16870*/  UMOV UR35, UR25 ;  /* 0x0000001900237c82 */ /* 0x000fe20008000000 */
[C---:B------:R-:W-:Y:S01]  /*16880*/  R2UR UR25, R5.reuse ;  /* 0x00000000051972ca */ /* 0x040fe200000e0000 */
[----:B------:R-:W-:Y:S01]  /*16890*/  STL [R1+0xbc], R12 ;  /* 0x0000bc0c01007387 */ /* 0x000fe20000100800 */
[----:B------:R-:W-:Y:S01]  /*168a0*/  MOV R29, UR35 ;  /* 0x00000023001d7c02 */ /* 0x000fe20008000f00 */
[----:B------:R-:W-:Y:S01]  /*168b0*/  UMOV UR35, UR17 ;  /* 0x0000001100237c82 */ /* 0x000fe20008000000 */
[----:B------:R-:W-:Y:S01]  /*168c0*/  R2UR UR17, R5 ;  /* 0x00000000051172ca */ /* 0x000fe200000e0000 */
[----:B------:R0:W-:Y:S01]  /*168d0*/  STL [R1+0xb8], R3 ;  /* 0x0000b80301007387 */ /* 0x0001e20000100800 */
[----:B------:R-:W-:-:S02]  /*168e0*/  R2UR UR51, R89 ;  /* 0x00000000593372ca */ /* 0x000fc400000e0000 */
[----:B------:R-:W-:Y:S01]  /*168f0*/  R2UR UR55, R95 ;  /* 0x000000005f3772ca */ /* 0x000fe200000e0000 */
[----:B------:R3:W-:Y:S01]  /*16900*/  STL [R1+0xb4], R2 ;  /* 0x0000b40201007387 */ /* 0x0007e20000100800 */
[----:B------:R-:W-:Y:S01]  /*16910*/  IMAD.MOV.U32 R95, RZ, RZ, 0x40000040 ;  /* 0x40000040ff5f7424 */ /* 0x000fe200078e00ff */
[----:B------:R-:W-:Y:S02]  /*16920*/  R2UR UR32, R4 ;  /* 0x00000000042072ca */ /* 0x000fe400000e0000 */
[----:B------:R-:W-:Y:S02]  /*16930*/  R2UR UR33, R5 ;  /* 0x00000000052172ca */ /* 0x000fe400000e0000 */
[----:B0-----:R-:W-:Y:S01]  /*16940*/  MOV R3, UR39 ;  /* 0x0000002700037c02 */ /* 0x001fe20008000f00 */
[----:B------:R-:W-:Y:S01]  /*16950*/  UMOV UR39, UR31 ;  /* 0x0000001f00277c82 */ /* 0x000fe20008000000 */
[----:B------:R-:W-:Y:S02]  /*16960*/  R2UR UR31, R91 ;  /* 0x000000005b1f72ca */ /* 0x000fe400000e0000 */
[----:B------:R-:W-:Y:S01]  /*16970*/  MOV R25, UR39 ;  /* 0x0000002700197c02 */ /* 0x000fe20008000f00 */
[----:B------:R-:W-:Y:S01]  /*16980*/  UMOV UR39, UR7 ;  /* 0x0000000700277c82 */ /* 0x000fe20008000000 */
[----:B------:R-:W-:Y:S01]  /*16990*/  R2UR UR7, R89 ;  /* 0x00000000590772ca */ /* 0x000fe200000e0000 */
[----:B------:R-:W-:Y:S01]  /*169a0*/  IMAD.MOV.U32 R89, RZ, RZ, 0x40000040 ;  /* 0x40000040ff597424 */ /* 0x000fe200078e00ff */
[----:B------:R-:W-:-:S02]  /*169b0*/  R2UR UR56, R10 ;  /* 0x000000000a3872ca */ /* 0x000fc400000e0000 */
[----:B------:R-:W-:Y:S02]  /*169c0*/  R2UR UR57, R11 ;  /* 0x000000000b3972ca */ /* 0x000fe400000e0000 */
[----:B------:R-:W-:Y:S01]  /*169d0*/  MOV R16, UR59 ;  /* 0x0000003b00107c02 */ /* 0x000fe20008000f00 */
[----:B------:R-:W-:Y:S01]  /*169e0*/  UMOV UR59, UR29 ;  /* 0x0000001d003b7c82 */ /* 0x000fe20008000000 */
[----:B------:R-:W-:Y:S02]  /*169f0*/  MOV R14, UR36 ;  /* 0x00000024000e7c02 */ /* 0x000fe40008000f00 */
[----:B------:R-:W-:Y:S01]  /*16a00*/  MOV R27, UR59 ;  /* 0x0000003b001b7c02 */ /* 0x000fe20008000f00 */
[----:B------:R-:W-:Y:S01]  /*16a10*/  UMOV UR59, UR5 ;  /* 0x00000005003b7c82 */ /* 0x000fe20008000000 */
[----:B--2---:R-:W-:Y:S01]  /*16a20*/  IMAD R90, R233, 0x700, R13 ;  /* 0x00000700e95a7824 */ /* 0x004fe200078e020d */
[----:B------:R-:W-:-:S03]  /*16a30*/  MOV R13, UR37 ;  /* 0x00000025000d7c02 */ /* 0x000fc60008000f00 */
[C---:B------:R-:W-:Y:S01]  /*16a40*/  VIADD R94, R90.reuse, 0x500 ;  /* 0x000005005a5e7836 */ /* 0x040fe20000000000 */
[C---:B------:R-:W-:Y:S01]  /*16a50*/  R2UR UR10, R90.reuse ;  /* 0x000000005a0a72ca */ /* 0x040fe200000e0000 */
[C---:B------:R-:W-:Y:S01]  /*16a60*/  VIADD R88, R90.reuse, 0x100 ;  /* 0x000001005a587836 */ /* 0x040fe20000000000 */
[C---:B-1----:R-:W-:Y:S01]  /*16a70*/  IADD3 R96, R90.reuse, 0x306, RZ ;  /* 0x000003065a607810 */ /* 0x042fe20007ffe0ff */
[----:B------:R-:W-:Y:S01]  /*16a80*/  VIADD R92, R90, 0x200 ;  /* 0x000002005a5c7836 */ /* 0x000fe20000000000 */
[----:B------:R-:W-:Y:S01]  /*16a90*/  R2UR UR12, R94 ;  /* 0x000000005e0c72ca */ /* 0x000fe200000e0000 */
[----:B------:R-:W-:Y:S01]  /*16aa0*/  VIADD R94, R90, 0x202 ;  /* 0x000002025a5e7836 */ /* 0x000fe20000000000 */
[----:B------:R-:W-:Y:S02]  /*16ab0*/  R2UR UR14, R88 ;  /* 0x00000000580e72ca */ /* 0x000fe400000e0000 */
[----:B------:R-:W-:Y:S02]  /*16ac0*/  IADD3 R88, R90, 0x300, RZ ;  /* 0x000003005a587810 */ /* 0x000fe40007ffe0ff */
[----:B------:R-:W-:Y:S01]  /*16ad0*/  R2UR UR8, R94 ;  /* 0x000000005e0872ca */ /* 0x000fe200000e0000 */
[----:B------:R-:W-:Y:S01]  /*16ae0*/  VIADD R94, R90, 0x602 ;  /* 0x000006025a5e7836 */ /* 0x000fe20000000000 */
        /* <DEDUP_REMOVED lines=12> */
[----:B------:R-:W-:-:S02]  /*16bb0*/  R2UR UR6, R88 ;  /* 0x00000000580672ca */ /* 0x000fc400000e0000 */
        /* <DEDUP_REMOVED lines=13> */
[----:B------:R-:W-:-:S02]  /*16c90*/  MOV R12, UR58 ;  /* 0x0000003a000c7c02 */ /* 0x000fc40008000f00 */
[----:B------:R-:W-:Y:S01]  /*16ca0*/  MOV R22, UR46 ;  /* 0x0000002e00167c02 */ /* 0x000fe20008000f00 */
[----:B------:R-:W-:Y:S01]  /*16cb0*/  UMOV UR46, UR8 ;  /* 0x00000008002e7c82 */ /* 0x000fe20008000000 */
[----:B------:R-:W-:Y:S02]  /*16cc0*/  R2UR UR8, R4 ;  /* 0x00000000040872ca */ /* 0x000fe400000e0000 */
[----:B------:R-:W-:Y:S01]  /*16cd0*/  R2UR UR42, R88 ;  /* 0x00000000582a72ca */ /* 0x000fe200000e0000 */
[----:B------:R-:W-:Y:S01]  /*16ce0*/  VIADD R88, R90, 0x504 ;  /* 0x000005045a587836 */ /* 0x000fe20000000000 */
[----:B------:R-:W-:Y:S02]  /*16cf0*/  R2UR UR28, R92 ;  /* 0x000000005c1c72ca */ /* 0x000fe400000e0000 */
[----:B------:R-:W-:Y:S02]  /*16d00*/  IADD3 R92, R90, 0x204, RZ ;  /* 0x000002045a5c7810 */ /* 0x000fe40007ffe0ff */
[----:B---3--:R-:W-:Y:S01]  /*16d10*/  MOV R2, UR38 ;  /* 0x0000002600027c02 */ /* 0x008fe20008000f00 */
[----:B------:R-:W-:Y:S01]  /*16d20*/  UMOV UR38, UR30 ;  /* 0x0000001e00267c82 */ /* 0x000fe20008000000 */
[----:B------:R-:W-:-:S02]  /*16d30*/  R2UR UR34, R92 ;  /* 0x000000005c2272ca */ /* 0x000fc400000e0000 */
[----:B------:R-:W-:Y:S01]  /*16d40*/  MOV R92, UR43 ;  /* 0x0000002b005c7c02 */ /* 0x000fe20008000f00 */
[----:B------:R-:W-:Y:S01]  /*16d50*/  QGMMA.64x32x32.F32.E4M3.E4M3 R184, gdesc[UR8], RZ, !UPT, gsb0 ;  /* 0x0060000008b879f3 */ /* 0x000fe2000c0008ff */
[----:B------:R-:W-:Y:S01]  /*16d60*/  UMOV UR43, UR13 ;  /* 0x0000000d002b7c82 */ /* 0x000fe20008000000 */
[----:B------:R-:W-:Y:S01]  /*16d70*/  MOV R19, UR42 ;  /* 0x0000002a00137c02 */ /* 0x000fe20008000f00 */
[----:B------:R-:W-:Y:S01]  /*16d80*/  UMOV UR42, UR20 ;  /* 0x00000014002a7c82 */ /* 0x000fe20008000000 */
[----:B------:R-:W-:Y:S01]  /*16d90*/  R2UR UR13, R5 ;  /* 0x00000000050d72ca */ /* 0x000fe200000e0000 */
[----:B------:R-:W-:Y:S01]  /*16da0*/  UMOV UR58, UR28 ;  /* 0x0000001c003a7c82 */ /* 0x000fe20008000000 */
[----:B------:R-:W-:Y:S01]  /*16db0*/  MOV R93, UR42 ;  /* 0x0000002a005d7c02 */ /* 0x000fe20008000f00 */
[----:B------:R-:W-:Y:S01]  /*16dc0*/  UMOV UR42, UR12 ;  /* 0x0000000c002a7c82 */ /* 0x000fe20008000000 */
[C---:B------:R-:W-:Y:S02]  /*16dd0*/  R2UR UR12, R4.reuse ;  /* 0x00000000040c72ca */ /* 0x040fe400000e0000 */
[----:B------:R-:W-:Y:S01]  /*16de0*/  MOV R17, UR34 ;  /* 0x0000002200117c02 */ /* 0x000fe20008000f00 */
[----:B------:R-:W-:Y:S01]  /*16df0*/  UMOV UR34, UR24 ;  /* 0x0000001800227c82 */ /* 0x000fe20008000000 */
[----:B------:R-:W-:-:S02]  /*16e00*/  R2UR UR20, R4 ;  /* 0x00000000041472ca */ /* 0x000fc400000e0000 */
[----:B------:R-:W-:Y:S01]  /*16e10*/  MOV R28, UR34 ;  /* 0x00000022001c7c02 */ /* 0x000fe20008000f00 */
[----:B------:R-:W-:Y:S01]  /*16e20*/  UMOV UR34, UR16 ;  /* 0x0000001000227c82 */ /* 0x000fe20008000000 */
[C---:B------:R-:W-:Y:S02]  /*16e30*/  R2UR UR16, R4.reuse ;  /* 0x00000000041072ca */ /* 0x040fe400000e0000 */
[----:B------:R-:W-:Y:S02]  /*16e40*/  R2UR UR24, R4 ;  /* 0x00000000041872ca */ /* 0x000fe400000e0000 */
[----:B------:R-:W-:Y:S02]  /*16e50*/  R2UR UR50, R88 ;  /* 0x00000000583272ca */ /* 0x000fe400000e0000 */
[----:B------:R-:W-:Y:S02]  /*16e60*/  IADD3 R88, R90, 0x6, RZ ;  /* 0x000000065a587810 */ /* 0x000fe40007ffe0ff */
[----:B------:R-:W-:Y:S01]  /*16e70*/  MOV R24, UR38 ;  /* 0x0000002600187c02 */ /* 0x000fe20008000f00 */
[----:B------:R-:W-:Y:S01]  /*16e80*/  UMOV UR38, UR6 ;  /* 0x0000000600267c82 */ /* 0x000fe20008000000 */
[----:B------:R-:W-:Y:S01]  /*16e90*/  R2UR UR6, R88 ;  /* 0x00000000580672ca */ /* 0x000fe200000e0000 */
[----:B------:R-:W-:Y:S01]  /*16ea0*/  VIADD R88, R90, 0x206 ;  /* 0x000002065a587836 */ /* 0x000fe20000000000 */
[----:B------:R-:W-:Y:S01]  /*16eb0*/  R2UR UR10, R94 ;  /* 0x000000005e0a72ca */ /* 0x000fe200000e0000 */
[----:B------:R-:W-:Y:S01]  /*16ec0*/  VIADD R94, R90, 0x406 ;  /* 0x000004065a5e7836 */ /* 0x000fe20000000000 */
[----:B------:R-:W-:-:S02]  /*16ed0*/  R2UR UR11, R95 ;  /* 0x000000005f0b72ca */ /* 0x000fc400000e0000 */
[----:B------:R-:W-:Y:S02]  /*16ee0*/  MOV R95, 0x40000040 ;  /* 0x40000040005f7802 */ /* 0x000fe40000000f00 */
[----:B------:R-:W-:Y:S01]  /*16ef0*/  MOV R26, UR58 ;  /* 0x0000003a001a7c02 */ /* 0x000fe20008000f00 */
[----:B------:R-:W-:Y:S01]  /*16f00*/  UMOV UR58, UR4 ;  /* 0x00000004003a7c82 */ /* 0x000fe20008000000 */
[----:B------:R-:W-:Y:S02]  /*16f10*/  WARPGROUP.DEPBAR.LE gsb0, 0x0 ;  /* 0x00008000000079c5 */ /* 0x000fe40000010000 */
[----:B------:R-:W-:-:S06]  /*16f20*/  WARPGROUP.ARRIVE ;  /* 0x00000000000079c5 */ /* 0x000fcc0000000000 */
[----:B------:R-:W-:Y:S01]  /*16f30*/  QGMMA.64x32x32.F32.E4M3.E4M3 R168, gdesc[UR12], RZ, !UPT, gsb0 ;  /* 0x006000000ca879f3 */ /* 0x000fe2000c0008ff */
[----:B------:R-:W-:Y:S01]  /*16f40*/  R2UR UR14, R88 ;  /* 0x00000000580e72ca */ /* 0x000fe200000e0000 */
[C---:B------:R-:W-:Y:S01]  /*16f50*/  VIADD R88, R90.reuse, 0x506 ;  /* 0x000005065a587836 */ /* 0x040fe20000000000 */
[----:B------:R-:W-:Y:S01]  /*16f60*/  R2UR UR15, R89 ;  /* 0x00000000590f72ca */ /* 0x000fe200000e0000 */
[----:B------:R-:W-:Y:S02]  /*16f70*/  VIADD R90, R90, 0x606 ;  /* 0x000006065a5a7836 */ /* 0x000fe40000000000 */
[----:B------:R-:W-:-:S03]  /*16f80*/  IMAD.MOV.U32 R89, RZ, RZ, 0x40000040 ;  /* 0x40000040ff597424 */ /* 0x000fc600078e00ff */
[----:B------:R-:W-:Y:S01]  /*16f90*/  R2UR UR30, R90 ;  /* 0x000000005a1e72ca */ /* 0x000fe200000e0000 */
[----:B------:R-:W-:Y:S02]  /*16fa0*/  WARPGROUP.DEPBAR.LE gsb0, 0x0 ;  /* 0x00008000000079c5 */ /* 0x000fe40000010000 */
[----:B------:R-:W-:-:S06]  /*16fb0*/  WARPGROUP.ARRIVE ;  /* 0x00000000000079c5 */ /* 0x000fcc0000000000 */
[----:B------:R-:W-:Y:S01]  /*16fc0*/  QGMMA.64x32x32.F32.E4M3.E4M3 R152, gdesc[UR16], RZ, !UPT, gsb0 ;  /* 0x00600000109879f3 */ /* 0x000fe2000c0008ff */
[----:B------:R-:W-:Y:S02]  /*16fd0*/  R2UR UR18, R96 ;  /* 0x00000000601272ca */ /* 0x000fe400000e0000 */
        /* <DEDUP_REMOVED lines=19> */
[C---:B------:R-:W-:Y:S02]  /*17110*/  R2UR UR36, R10.reuse ;  /* 0x000000000a2472ca */ /* 0x040fe400000e0000 */
[C---:B------:R-:W-:Y:S02]  /*17120*/  R2UR UR37, R11.reuse ;  /* 0x000000000b2572ca */ /* 0x040fe400000e0000 */
[C---:B------:R-:W-:Y:S02]  /*17130*/  R2UR UR44, R10.reuse ;  /* 0x000000000a2c72ca */ /* 0x040fe400000e0000 */
[C---:B------:R-:W-:Y:S02]  /*17140*/  R2UR UR45, R11.reuse ;  /* 0x000000000b2d72ca */ /* 0x040fe400000e0000 */
[----:B------:R-:W-:Y:S02]  /*17150*/  R2UR UR40, R10 ;  /* 0x000000000a2872ca */ /* 0x000fe400000e0000 */
[----:B------:R-:W-:-:S02]  /*17160*/  R2UR UR41, R11 ;  /* 0x000000000b2972ca */ /* 0x000fc400000e0000 */
[----:B------:R-:W-:Y:S02]  /*17170*/  R2UR UR35, R29 ;  /* 0x000000001d2372ca */ /* 0x000fe400000e0000 */
[----:B------:R-:W-:Y:S01]  /*17180*/  R2UR UR34, R28 ;  /* 0x000000001c2272ca */ /* 0x000fe200000e0000 */
[----:B------:R0:W5:Y:S01]  /*17190*/  LDL.LU R29, [R1+0xf0] ;  /* 0x0000f000011d7983 */ /* 0x0001620000300800 */
[----:B------:R-:W-:Y:S02]  /*171a0*/  R2UR UR32, R10 ;  /* 0x000000000a2072ca */ /* 0x000fe400000e0000 */
[----:B------:R-:W-:Y:S01]  /*171b0*/  R2UR UR33, R11 ;  /* 0x000000000b2172ca */ /* 0x000fe200000e0000 */
[----:B------:R0:W5:Y:S01]  /*171c0*/  LDL.LU R28, [R1+0xec] ;  /* 0x0000ec00011c7983 */ /* 0x0001620000300800 */
        /* <DEDUP_REMOVED lines=15> */
[----:B------:R-:W-:Y:S02]  /*172c0*/  R2UR UR59, R27 ;  /* 0x000000001b3b72ca */ /* 0x000fe400000e0000 */
[----:B------:R-:W-:Y:S01]  /*172d0*/  R2UR UR58, R26 ;  /* 0x000000001a3a72ca */ /* 0x000fe200000e0000 */
[----:B------:R0:W5:Y:S01]  /*172e0*/  LDL.LU R27, [R1+0xe8] ;  /* 0x0000e800011b7983 */ /* 0x0001620000300800 */
[----:B------:R-:W-:Y:S02]  /*172f0*/  R2UR UR56, R10 ;  /* 0x000000000a3872ca */ /* 0x000fe400000e0000 */
[----:B------:R-:W-:Y:S01]  /*17300*/  R2UR UR57, R11 ;  /* 0x000000000b3972ca */ /* 0x000fe200000e0000 */
[----:B------:R0:W5:Y:S01]  /*17310*/  LDL.LU R26, [R1+0xe4] ;  /* 0x0000e400011a7983 */ /* 0x0001620000300800 */
[----:B------:R-:W-:Y:S02]  /*17320*/  WARPGROUP.DEPBAR.LE gsb0, 0x0 ;  /* 0x00008000000079c5 */ /* 0x000fe40000010000 */
[----:B------:R-:W-:-:S09]  /*17330*/  WARPGROUP.ARRIVE ;  /* 0x00000000000079c5 */ /* 0x000fd20000000000 */
        /* <DEDUP_REMOVED lines=11> */
[----:B------:R-:W-:Y:S02]  /*173f0*/  R2UR UR38, R2 ;  /* 0x00000000022672ca */ /* 0x000fe400000e0000 */
[----:B------:R-:W-:Y:S02]  /*17400*/  R2UR UR36, R8 ;  /* 0x00000000082472ca */ /* 0x000fe400000e0000 */
[----:B------:R-:W-:Y:S01]  /*17410*/  R2UR UR37, R9 ;  /* 0x00000000092572ca */ /* 0x000fe200000e0000 */
[----:B------:R-:W-:Y:S02]  /*17420*/  WARPGROUP.DEPBAR.LE gsb0, 0x0 ;  /* 0x00008000000079c5 */ /* 0x000fe40000010000 */
[----:B------:R-:W-:-:S10]  /*17430*/  WARPGROUP.ARRIVE ;  /* 0x00000000000079c5 */ /* 0x000fd40000000000 */
        /* <DEDUP_REMOVED lines=23> */
[----:B------:R-:W-:Y:S01]  /*175b0*/  R2UR UR46, R22 ;  /* 0x00000000162e72ca */ /* 0x000fe200000e0000 */
[----:B------:R0:W5:Y:S01]  /*175c0*/  LDL.LU R23, [R1+0xd8] ;  /* 0x0000d80001177983 */ /* 0x0001620000300800 */
[C---:B------:R-:W-:Y:S02]  /*175d0*/  R2UR UR44, R8.reuse ;  /* 0x00000000082c72ca */ /* 0x040fe400000e0000 */
[C---:B------:R-:W-:Y:S01]  /*175e0*/  R2UR UR45, R9.reuse ;  /* 0x00000000092d72ca */ /* 0x040fe200000e0000 */
[----:B------:R0:W5:Y:S01]  /*175f0*/  LDL.LU R22, [R1+0xd4] ;  /* 0x0000d40001167983 */ /* 0x0001620000300800 */
[C---:B------:R-:W-:Y:S02]  /*17600*/  R2UR UR48, R8.reuse ;  /* 0x00000000083072ca */ /* 0x040fe400000e0000 */
[----:B------:R-:W-:Y:S01]  /*17610*/  R2UR UR49, R9 ;  /* 0x00000000093172ca */ /* 0x000fe200000e0000 */
[----:B------:R0:W5:Y:S01]  /*17620*/  LDL.LU R20, [R1+0xd0] ;  /* 0x0000d00001147983 */ /* 0x0001620000300800 */
[----:B------:R-:W-:-:S02]  /*17630*/  R2UR UR52, R8 ;  /* 0x00000000083472ca */ /* 0x000fc400000e0000 */
        /* <DEDUP_REMOVED lines=10> */
[----:B------:R0:W5:Y:S04]  /*176e0*/  LDL.LU R16, [R1+0xc0] ;  /* 0x0000c00001107983 */ /* 0x0001680000300800 */
[----:B------:R0:W5:Y:S04]  /*176f0*/  LDL.LU R12, [R1+0xbc] ;  /* 0x0000bc00010c7983 */ /* 0x0001680000300800 */
[----:B------:R0:W5:Y:S04]  /*17700*/  LDL.LU R3, [R1+0xb8] ;  /* 0x0000b80001037983 */ /* 0x0001680000300800 */
[----:B------:R0:W5:Y:S01]  /*17710*/  LDL.LU R2, [R1+0xb4] ;  /* 0x0000b40001027983 */ /* 0x0001620000300800 */
[----:B------:R-:W-:-:S02]  /*17720*/  WARPGROUP.DEPBAR.LE gsb0, 0x0 ;  /* 0x00008000000079c5 */ /* 0x000fc40000010000 */
        /* <DEDUP_REMOVED lines=19> */
[----:B------:R-:W-:Y:S02]  /*17860*/  WARPGROUP.DEPBAR.LE gsb0, 0x0 ;  /* 0x00008000000079c5 */ /* 0x000fe40000010000 */
[----:B------:R-:W-:-:S10]  /*17870*/  WARPGROUP.ARRIVE ;  /* 0x00000000000079c5 */ /* 0x000fd40000000000 */
        /* <DEDUP_REMOVED lines=21> */
[----:B0-----:R-:W-:-:S12]  /*179d0*/  @P1 BRA `(.L_x_472) ;  /* 0x0000000000281947 */ /* 0x001fd80003800000 */
[----:B------:R-:W-:Y:S05]  /*179e0*/  @!P0 BRA `(.L_x_473) ;  /* 0x0000000000048947 */ /* 0x000fea0003800000 */
[----:B------:R-:W-:Y:S01]  /*179f0*/  BPT.TRAP 0x1 ;  /* 0x000000040000795c */ /* 0x000fe20000300000 */
.L_x_473:
[----:B-----5:R-:W-:Y:S01]  /*17a00*/  SHF.L.U32 R12, R12, 0x1f, RZ ;  /* 0x0000001f0c0c7819 */ /* 0x020fe200000006ff */
[----:B------:R-:W-:-:S04]  /*17a10*/  IMAD R13, R21, 0x8, R16 ;  /* 0x00000008150d7824 */ /* 0x000fc800078e0210 */
[----:B------:R0:W1:Y:S01]  /*17a20*/  SYNCS.PHASECHK.TRANS64.TRYWAIT P1, [R13+URZ+0x2e850], R12 ;  /* 0x02e8500c0d0075a7 */ /* 0x000062000802017f */
[----:B------:R-:W-:Y:S05]  /*17a30*/  @!P0 BRA `(.L_x_474) ;  /* 0x0000000000048947 */ /* 0x000fea0003800000 */
[----:B------:R-:W-:Y:S01]  /*17a40*/  BPT.TRAP 0x1 ;  /* 0x000000040000795c */ /* 0x000fe20000300000 */
.L_x_474:
[----:B-1----:R-:W-:Y:S05]  /*17a50*/  @P1 BRA `(.L_x_472) ;  /* 0x0000000000081947 */ /* 0x002fea0003800000 */
[----:B------:R-:W1:Y:S02]  /*17a60*/  SYNCS.PHASECHK.TRANS64.TRYWAIT P1, [R13+URZ+0x2e850], R12 ;  /* 0x02e8500c0d0075a7 */ /* 0x000e64000802017f */
[----:B-1----:R-:W-:Y:S05]  /*17a70*/  @!P1 BRA `(.L_x_475) ;  /* 0x000000f800e09947 */ /* 0x002fea0003800000 */
.L_x_472:
[----:B01---5:R-:W-:Y:S01]  /*17a80*/  VIADD R12, R16, 0x400 ;  /* 0x00000400100c7836 */ /* 0x023fe20000000000 */
[----:B------:R-:W-:Y:S01]  /*17a90*/  MOV R13, 0xc0000010 ;  /* 0xc0000010000d7802 */ /* 0x000fe20000000f00 */
[----:B------:R-:W-:Y:S05]  /*17aa0*/  WARPSYNC.ALL ;  /* 0x0000000000007948 */ /* 0x000fea0003800000 */
[----:B------:R-:W-:Y:S01]  /*17ab0*/  SHF.R.U32.HI R12, RZ, 0x4, R12 ;  /* 0x00000004ff0c7819 */ /* 0x000fe2000001160c */
[----:B------:R-:W-:Y:S01]  /*17ac0*/  WARPGROUP.ARRIVE ;  /* 0x00000000000079c5 */ /* 0x000fe20000000000 */
[----:B------:R-:W-:Y:S01]  /*17ad0*/  R2UR UR7, R13 ;  /* 0x000000000d0772ca */ /* 0x000fe200000e0000 */
[----:B------:R-:W-:Y:S01]  /*17ae0*/  IMAD.MOV.U32 R15, RZ, RZ, -0x3ffffff0 ;  /* 0xc0000010ff0f7424 */ /* 0x000fe200078e00ff */
[----:B------:R-:W-:Y:S01]  /*17af0*/  LOP3.LUT R12, R12, 0x3fff, RZ, 0xc0, !PT ;  /* 0x00003fff0c0c7812 */ /* 0x000fe200078ec0ff */
[C---:B------:R-:W-:Y:S01]  /*17b00*/  FMUL.FTZ R13, R2.reuse, R184 ;  /* 0x000000b8020d7220 */ /* 0x040fe20000410000 */
[C---:B------:R-:W-:Y:S01]  /*17b10*/  FMUL.FTZ R184, R2.reuse, R187 ;  /* 0x000000bb02b87220 */ /* 0x040fe20000410000 */
[----:B------:R-:W-:Y:S01]  /*17b20*/  FMUL.FTZ R187, R2, R190 ;  /* 0x000000be02bb7220 */ /* 0x000fe20000410000 */
[----:B------:R-:W-:Y:S01]  /*17b30*/  LOP3.LUT R12, R12, 0x10000, RZ, 0xfc, !PT ;  /* 0x000100000c0c7812 */ /* 0x000fe200078efcff */
[C---:B------:R-:W-:Y:S01]  /*17b40*/  FMUL.FTZ R190, R2.reuse, R193 ;  /* 0x000000c102be7220 */ /* 0x040fe20000410000 */
[C---:B------:R-:W-:Y:S01]  /*17b50*/  FMUL.FTZ R193, R2.reuse, R196 ;  /* 0x000000c402c17220 */ /* 0x040fe20000410000 */
[----:B------:R-:W0:Y:S01]  /*17b60*/  MUFU.TANH R13, R13 ;  /* 0x0000000d000d7308 */ /* 0x000e220000002400 */
[----:B------:R-:W-:Y:S01]  /*17b70*/  FMUL.FTZ R196, R2, R199 ;  /* 0x000000c702c47220 */ /* 0x000fe20000410000 */
[----:B------:R-:W-:-:S02]  /*17b80*/  IMAD R12, R21, 0x700, R12 ;  /* 0x00000700150c7824 */ /* 0x000fc400078e020c */
[C---:B------:R-:W-:Y:S01]  /*17b90*/  FMUL.FTZ R168, R2.reuse, R168 ;  /* 0x000000a802a87220 */ /* 0x040fe20000410000 */
[C---:B------:R-:W-:Y:S01]  /*17ba0*/  FMUL.FTZ R170, R2.reuse, R170 ;  /* 0x000000aa02aa7220 */ /* 0x040fe20000410000 */
[----:B------:R-:W-:Y:S01]  /*17bb0*/  FMUL.FTZ R169, R2, R169 ;  /* 0x000000a902a97220 */ /* 0x000fe20000410000 */
[C---:B------:R-:W-:Y:S01]  /*17bc0*/  VIADD R14, R12.reuse, 0x100 ;  /* 0x000001000c0e7836 */ /* 0x040fe20000000000 */
[----:B------:R-:W-:Y:S01]  /*17bd0*/  R2UR UR6, R12 ;  /* 0x000000000c0672ca */ /* 0x000fe200000e0000 */
        /* <DEDUP_REMOVED lines=8> */
[----:B------:R-:W-:Y:S01]  /*17c60*/  MUFU.TANH R187, R187 ;  /* 0x000000bb00bb7308 */ /* 0x000fe20000002400 */
[C---:B------:R-:W-:Y:S01]  /*17c70*/  FMUL.FTZ R177, R2.reuse, R177 ;  /* 0x000000b102b17220 */ /* 0x040fe20000410000 */
[C---:B------:R-:W-:Y:S01]  /*17c80*/  FMUL.FTZ R179, R2.reuse, R179 ;  /* 0x000000b302b37220 */ /* 0x040fe20000410000 */
[----:B------:R-:W-:Y:S01]  /*17c90*/  FMUL.FTZ R180, R2, R180 ;  /* 0x000000b402b47220 */ /* 0x000fe20000410000 */
[----:B------:R-:W-:Y:S01]  /*17ca0*/  QGMMA.64x128x32.F32.E4M3.E4M3 R24, R224, gdesc[UR4], R24, gsb0 ;  /* 0x01e00004e0187df3 */ /* 0x000fe20008000818 */
[----:B------:R-:W-:Y:S01]  /*17cb0*/  R2UR UR6, R14 ;  /* 0x000000000e0672ca */ /* 0x000fe200000e0000 */
[----:B------:R-:W-:Y:S01]  /*17cc0*/  VIADD R14, R12, 0x200 ;  /* 0x000002000c0e7836 */ /* 0x000fe20000000000 */
[----:B------:R-:W-:Y:S01]  /*17cd0*/  R2UR UR7, R15 ;  /* 0x000000000f0772ca */ /* 0x000fe200000e0000 */
[----:B------:R-:W-:Y:S01]  /*17ce0*/  IMAD.MOV.U32 R15, RZ, RZ, -0x3ffffff0 ;  /* 0xc0000010ff0f7424 */ /* 0x000fe200078e00ff */
        /* <DEDUP_REMOVED lines=92> */
[----:B------:R-:W-:-:S04]  /*182b0*/  ULDC UR4, c[0x0][0x988] ;  /* 0x0002620000047ab9 */ /* 0x000fc80000000800 */
[----:B------:R-:W-:Y:S08]  /*182c0*/  MUFU.TANH R178, R178 ;  /* 0x000000b200b27308 */ /* 0x000ff00000002400 */
[----:B------:R-:W-:Y:S08]  /*182d0*/  MUFU.TANH R177, R177 ;  /* 0x000000b100b17308 */ /* 0x000ff00000002400 */
[----:B------:R-:W-:Y:S08]  /*182e0*/  MUFU.TANH R179, R179 ;  /* 0x000000b300b37308 */ /* 0x000ff00000002400 */
[----:B------:R-:W-:Y:S08]  /*182f0*/  MUFU.TANH R180, R180 ;  /* 0x000000b400b47308 */ /* 0x000ff00000002400 */
[----:B------:R-:W-:Y:S08]  /*18300*/  MUFU.TANH R182, R182 ;  /* 0x000000b600b67308 */ /* 0x000ff00000002400 */
[----:B------:R-:W-:Y:S01]  /*18310*/  MUFU.TANH R181, R181 ;  /* 0x000000b500b57308 */ /* 0x000fe20000002400 */
[----:B------:R-:W-:-:S02]  /*18320*/  WARPGROUP.DEPBAR.LE gsb0, 0x0 ;  /* 0x00008000000079c5 */ /* 0x000fc40000010000 */
[----:B------:R-:W-:-:S06]  /*18330*/  WARPGROUP.ARRIVE ;  /* 0x00000000000079c5 */ /* 0x000fcc0000000000 */
[----:B------:R-:W1:Y:S01]  /*18340*/  S2R R227, SR_TID.X ;  /* 0x0000000000e37919 */ /* 0x000e620000002100 */
[----:B------:R-:W-:Y:S01]  /*18350*/  MUFU.TANH R183, R183 ;  /* 0x000000b700b77308 */ /* 0x000fe20000002400 */
[----:B------:R-:W-:Y:S01]  /*18360*/  QGMMA.64x128x32.F32.E4M3.E4M3 R24, R220, gdesc[UR4], R24, gsb0 ;  /* 0x01e00004dc187df3 */ /* 0x000fe20008000818 */
[----:B------:R-:W-:Y:S02]  /*18370*/  R2UR UR6, R14 ;  /* 0x000000000e0672ca */ /* 0x000fe400000e0000 */
[----:B------:R-:W-:Y:S01]  /*18380*/  R2UR UR7, R15 ;  /* 0x000000000f0772ca */ /* 0x000fe200000e0000 */
[----:B------:R-:W-:Y:S01]  /*18390*/  IMAD.MOV.U32 R15, RZ, RZ, -0x3ffffff0 ;  /* 0xc0000010ff0f7424 */ /* 0x000fe200078e00ff */
[----:B------:R-:W-:Y:S02]  /*183a0*/  IADD3 R14, R12, 0x300, RZ ;  /* 0x000003000c0e7810 */ /* 0x000fe40007ffe0ff */
[----:B------:R-:W-:Y:S08]  /*183b0*/  MUFU.TANH R152, R152 ;  /* 0x0000009800987308 */ /* 0x000ff00000002400 */
[----:B------:R-:W-:Y:S08]  /*183c0*/  MUFU.TANH R154, R154 ;  /* 0x0000009a009a7308 */ /* 0x000ff00000002400 */
[----:B------:R-:W-:Y:S01]  /*183d0*/  MUFU.TANH R153, R153 ;  /* 0x0000009900997308 */ /* 0x000fe20000002400 */
[----:B-1----:R-:W-:-:S07]  /*183e0*/  LOP3.LUT R227, R227, 0x7f, RZ, 0xc0, !PT ;  /* 0x0000007fe3e37812 */ /* 0x002fce00078ec0ff */
[----:B------:R-:W-:Y:S01]  /*183f0*/  MUFU.TANH R155, R155 ;  /* 0x0000009b009b7308 */ /* 0x000fe20000002400 */
[----:B------:R-:W-:Y:S02]  /*18400*/  ISETP.NE.AND P1, PT, R227, RZ, PT ;  /* 0x000000ffe300720c */ /* 0x000fe40003f25270 */
[----:B------:R-:W1:Y:S05]  /*18410*/  S2R R227, SR_TID.X ;  /* 0x0000000000e37919 */ /* 0x000e6a0000002100 */
[----:B------:R-:W-:Y:S08]  /*18420*/  MUFU.TANH R156, R156 ;  /* 0x0000009c009c7308 */ /* 0x000ff00000002400 */
[----:B------:R-:W-:Y:S08]  /*18430*/  MUFU.TANH R158, R158 ;  /* 0x0000009e009e7308 */ /* 0x000ff00000002400 */
[----:B------:R-:W-:Y:S08]  /*18440*/  MUFU.TANH R157, R157 ;  /* 0x0000009d009d7308 */ /* 0x000ff00000002400 */
[----:B------:R-:W-:Y:S01]  /*18450*/  MUFU.TANH R159, R159 ;  /* 0x0000009f009f7308 */ /* 0x000fe20000002400 */
[----:B-1----:R-:W-:-:S07]  /*18460*/  SHF.R.U32.HI R227, RZ, 0x7, R227 ;  /* 0x00000007ffe37819 */ /* 0x002fce00000116e3 */
[----:B------:R-:W-:Y:S08]  /*18470*/  MUFU.TANH R160, R160 ;  /* 0x000000a000a07308 */ /* 0x000ff00000002400 */
[----:B------:R-:W-:Y:S08]  /*18480*/  MUFU.TANH R162, R162 ;  /* 0x000000a200a27308 */ /* 0x000ff00000002400 */
[----:B------:R-:W-:Y:S08]  /*18490*/  MUFU.TANH R161, R161 ;  /* 0x000000a100a17308 */ /* 0x000ff00000002400 */
[----:B------:R-:W-:Y:S08]  /*184a0*/  MUFU.TANH R163, R163 ;  /* 0x000000a300a37308 */ /* 0x000ff00000002400 */
[----:B------:R-:W-:Y:S08]  /*184b0*/  MUFU.TANH R164, R164 ;  /* 0x000000a400a47308 */ /* 0x000ff00000002400 */
[----:B------:R-:W-:Y:S08]  /*184c0*/  MUFU.TANH R166, R166 ;  /* 0x000000a600a67308 */ /* 0x000ff00000002400 */
[----:B------:R-:W-:Y:S08]  /*184d0*/  MUFU.TANH R165, R165 ;  /* 0x000000a500a57308 */ /* 0x000ff00000002400 */
[----:B------:R-:W-:Y:S08]  /*184e0*/  MUFU.TANH R167, R167 ;  /* 0x000000a700a77308 */ /* 0x000ff00000002400 */
[----:B------:R-:W-:Y:S01]  /*184f0*/  MUFU.TANH R136, R136 ;  /* 0x0000008800887308 */ /* 0x000fe20000002400 */
[----:B------:R-:W-:-:S02]  /*18500*/  WARPGROUP.DEPBAR.LE gsb0, 0x0 ;  /* 0x00008000000079c5 */ /* 0x000fc40000010000 */
[----:B------:R-:W-:-:S05]  /*18510*/  WARPGROUP.ARRIVE ;  /* 0x00000000000079c5 */ /* 0x000fca0000000000 */
[----:B------:R-:W-:Y:S01]  /*18520*/  MUFU.TANH R138, R138 ;  /* 0x0000008a008a7308 */ /* 0x000fe20000002400 */
[----:B------:R-:W-:Y:S01]  /*18530*/  QGMMA.64x128x32.F32.E4M3.E4M3 R24, R200, gdesc[UR4], R24, gsb0 ;  /* 0x01e00004c8187df3 */ /* 0x000fe20008000818 */
[----:B------:R-:W-:Y:S01]  /*18540*/  R2UR UR6, R14 ;  /* 0x000000000e0672ca */ /* 0x000fe200000e0000 */
[----:B------:R-:W-:Y:S01]  /*18550*/  VIADD R14, R12, 0x400 ;  /* 0x000004000c0e7836 */ /* 0x000fe20000000000 */
[----:B------:R-:W-:Y:S01]  /*18560*/  R2UR UR7, R15 ;  /* 0x000000000f0772ca */ /* 0x000fe200000e0000 */
[----:B------:R-:W-:-:S03]  /*18570*/  IMAD.MOV.U32 R15, RZ, RZ, -0x3ffffff0 ;  /* 0xc0000010ff0f7424 */ /* 0x000fc600078e00ff */
        /* <DEDUP_REMOVED lines=23> */
[----:B------:R-:W-:Y:S01]  /*186f0*/  FMUL.FTZ R15, R2, R186 ;  /* 0x000000ba020f7220 */ /* 0x000fe20000410000 */
[----:B------:R-:W-:Y:S01]  /*18700*/  R2UR UR6, R14 ;  /* 0x000000000e0672ca */ /* 0x000fe200000e0000 */
        /* <DEDUP_REMOVED lines=9> */
[----:B0-----:R-:W-:Y:S01]  /*187a0*/  FMNMX.FTZ R197, R13, R0, !PT ;  /* 0x000000000dc57209 */ /* 0x001fe20007810000 */
[C---:B------:R-:W-:Y:S01]  /*187b0*/  FMUL.FTZ R195, R2.reuse, R198 ;  /* 0x000000c602c37220 */ /* 0x040fe20000410000 */
[----:B------:R-:W-:Y:S01]  /*187c0*/  FMUL.FTZ R198, R2, R88 ;  /* 0x0000005802c67220 */ /* 0x000fe20000410000 */
[----:B------:R-:W0:Y:S08]  /*187d0*/  MUFU.TANH R14, R14 ;  /* 0x0000000e000e7308 */ /* 0x000e300000002400 */
[----:B------:R-:W2:Y:S01]  /*187e0*/  MUFU.TANH R185, R185 ;  /* 0x000000b900b97308 */ /* 0x000ea20000002400 */
[----:B-1----:R-:W-:-:S04]  /*187f0*/  FMNMX.FTZ R199, R15, R234, !PT ;  /* 0x000000ea0fc77209 */ /* 0x002fc80007810000 */
[----:B------:R-:W-:-:S03]  /*18800*/  FMNMX.FTZ R199, R184, R199, !PT ;  /* 0x000000c7b8c77209 */ /* 0x000fc60007810000 */
[----:B------:R-:W1:Y:S01]  /*18810*/  MUFU.TANH R186, R186 ;  /* 0x000000ba00ba7308 */ /* 0x000e620000002400 */
[----:B0-----:R-:W-:Y:S02]  /*18820*/  FMNMX.FTZ R197, R14, R197, !PT ;  /* 0x000000c50ec57209 */ /* 0x001fe40007810000 */
[----:B------:R-:W-:-:S05]  /*18830*/  FMNMX.FTZ R199, R187, R199, !PT ;  /* 0x000000c7bbc77209 */ /* 0x000fca0007810000 */
[----:B------:R-:W0:Y:S01]  /*18840*/  MUFU.TANH R188, R188 ;  /* 0x000000bc00bc7308 */ /* 0x000e220000002400 */
[----:B--2---:R-:W-:-:S07]  /*18850*/  FMNMX.FTZ R197, R185, R197, !PT ;  /* 0x000000c5b9c57209 */ /* 0x004fce0007810000 */
[----:B------:R-:W2:Y:S01]  /*18860*/  MUFU.TANH R189, R189 ;  /* 0x000000bd00bd7308 */ /* 0x000ea20000002400 */
[----:B-1----:R-:W-:-:S07]  /*18870*/  FMNMX.FTZ R197, R186, R197, !PT ;  /* 0x000000c5bac57209 */ /* 0x002fce0007810000 */
[----:B------:R-:W1:Y:S01]  /*18880*/  MUFU.TANH R191, R191 ;  /* 0x000000bf00bf7308 */ /* 0x000e620000002400 */
[----:B0-----:R-:W-:-:S07]  /*18890*/  FMNMX.FTZ R199, R188, R199, !PT ;  /* 0x000000c7bcc77209 */ /* 0x001fce0007810000 */
[----:B------:R-:W0:Y:S01]  /*188a0*/  MUFU.TANH R192, R192 ;  /* 0x000000c000c07308 */ /* 0x000e220000002400 */
[----:B--2---:R-:W-:-:S04]  /*188b0*/  FMNMX.FTZ R197, R189, R197, !PT ;  /* 0x000000c5bdc57209 */ /* 0x004fc80007810000 */
[----:B------:R-:W-:-:S03]  /*188c0*/  FMNMX.FTZ R197, R190, R197, !PT ;  /* 0x000000c5bec57209 */ /* 0x000fc60007810000 */
[----:B------:R-:W2:Y:S01]  /*188d0*/  MUFU.TANH R195, R195 ;  /* 0x000000c300c37308 */ /* 0x000ea20000002400 */
[----:B-1----:R-:W-:Y:S02]  /*188e0*/  FMNMX.FTZ R199, R191, R199, !PT ;  /* 0x000000c7bfc77209 */ /* 0x002fe40007810000 */
[----:B------:R-:W-:-:S05]  /*188f0*/  FMNMX.FTZ R197, R193, R197, !PT ;  /* 0x000000c5c1c57209 */ /* 0x000fca0007810000 */
[----:B------:R-:W1:Y:S01]  /*18900*/  MUFU.TANH R194, R194 ;  /* 0x000000c200c27308 */ /* 0x000e620000002400 */
[----:B0-----:R-:W-:-:S07]  /*18910*/  FMNMX.FTZ R199, R192, R199, !PT ;  /* 0x000000c7c0c77209 */ /* 0x001fce0007810000 */
[----:B------:R-:W-:Y:S01]  /*18920*/  MUFU.TANH R126, R126 ;  /* 0x0000007e007e7308 */ /* 0x000fe20000002400 */
[----:B--2---:R-:W-:-:S04]  /*18930*/  FMNMX.FTZ R199, R195, R199, !PT ;  /* 0x000000c7c3c77209 */ /* 0x004fc80007810000 */
[----:B------:R-:W-:-:S03]  /*18940*/  FMNMX.FTZ R199, R196, R199, !PT ;  /* 0x000000c7c4c77209 */ /* 0x000fc60007810000 */
[----:B------:R-:W0:Y:S01]  /*18950*/  MUFU.TANH R125, R125 ;  /* 0x0000007d007d7308 */ /* 0x000e220000002400 */
[----:B-1----:R-:W-:Y:S02]  /*18960*/  FMNMX.FTZ R197, R194, R197, !PT ;  /* 0x000000c5c2c57209 */ /* 0x002fe40007810000 */
[----:B------:R-:W-:Y:S02]  /*18970*/  FMNMX.FTZ R199, R170, R199, !PT ;  /* 0x000000c7aac77209 */ /* 0x000fe40007810000 */
[----:B------:R-:W-:Y:S02]  /*18980*/  FMNMX.FTZ R197, R168, R197, !PT ;  /* 0x000000c5a8c57209 */ /* 0x000fe40007810000 */
[----:B------:R-:W-:Y:S01]  /*18990*/  FMNMX.FTZ R199, R171, R199, !PT ;  /* 0x000000c7abc77209 */ /* 0x000fe20007810000 */
[----:B------:R-:W-:Y:S01]  /*189a0*/  MUFU.TANH R127, R127 ;  /* 0x0000007f007f7308 */ /* 0x000fe20000002400 */
[----:B------:R-:W-:Y:S02]  /*189b0*/  FMNMX.FTZ R197, R169, R197, !PT ;  /* 0x000000c5a9c57209 */ /* 0x000fe40007810000 */
[----:B------:R-:W-:-:S02]  /*189c0*/  FMNMX.FTZ R199, R174, R199, !PT ;  /* 0x000000c7aec77209 */ /* 0x000fc40007810000 */
[----:B------:R-:W-:Y:S02]  /*189d0*/  FMNMX.FTZ R197, R172, R197, !PT ;  /* 0x000000c5acc57209 */ /* 0x000fe40007810000 */
[----:B------:R-:W-:Y:S01]  /*189e0*/  FMNMX.FTZ R199, R175, R199, !PT ;  /* 0x000000c7afc77209 */ /* 0x000fe20007810000 */
[----:B------:R-:W1:Y:S01]  /*189f0*/  MUFU.TANH R128, R128 ;  /* 0x0000008000807308 */ /* 0x000e620000002400 */
[----:B------:R-:W-:Y:S02]  /*18a00*/  FMNMX.FTZ R197, R173, R197, !PT ;  /* 0x000000c5adc57209 */ /* 0x000fe40007810000 */
[----:B------:R-:W-:Y:S02]  /*18a10*/  FMNMX.FTZ R199, R178, R199, !PT ;  /* 0x000000c7b2c77209 */ /* 0x000fe40007810000 */
[----:B------:R-:W-:Y:S02]  /*18a20*/  FMNMX.FTZ R197, R176, R197, !PT ;  /* 0x000000c5b0c57209 */ /* 0x000fe40007810000 */
[----:B------:R-:W-:Y:S01]  /*18a30*/  FMNMX.FTZ R199, R179, R199, !PT ;  /* 0x000000c7b3c77209 */ /* 0x000fe20007810000 */
[----:B------:R-:W-:Y:S01]  /*18a40*/  MUFU.TANH R130, R130 ;  /* 0x0000008200827308 */ /* 0x000fe20000002400 */
[----:B------:R-:W-:-:S02]  /*18a50*/  FMNMX.FTZ R197, R177, R197, !PT ;  /* 0x000000c5b1c57209 */ /* 0x000fc40007810000 */
[----:B------:R-:W-:Y:S02]  /*18a60*/  FMNMX.FTZ R199, R182, R199, !PT ;  /* 0x000000c7b6c77209 */ /* 0x000fe40007810000 */
[----:B------:R-:W-:Y:S02]  /*18a70*/  FMNMX.FTZ R197, R180, R197, !PT ;  /* 0x000000c5b4c57209 */ /* 0x000fe40007810000 */
[----:B------:R-:W-:Y:S01]  /*18a80*/  FMNMX.FTZ R199, R183, R199, !PT ;  /* 0x000000c7b7c77209 */ /* 0x000fe20007810000 */
[----:B------:R-:W2:Y:S01]  /*18a90*/  MUFU.TANH R129, R129 ;  /* 0x0000008100817308 */ /* 0x000ea20000002400 */
[----:B------:R-:W-:Y:S02]  /*18aa0*/  FMNMX.FTZ R197, R181, R197, !PT ;  /* 0x000000c5b5c57209 */ /* 0x000fe40007810000 */
[----:B------:R-:W-:Y:S02]  /*18ab0*/  FMNMX.FTZ R199, R154, R199, !PT ;  /* 0x000000c79ac77209 */ /* 0x000fe40007810000 */
[----:B------:R-:W-:-:S02]  /*18ac0*/  FMNMX.FTZ R197, R152, R197, !PT ;  /* 0x000000c598c57209 */ /* 0x000fc40007810000 */
[----:B------:R-:W-:Y:S01]  /*18ad0*/  FMNMX.FTZ R199, R155, R199, !PT ;  /* 0x000000c79bc77209 */ /* 0x000fe20007810000 */
[----:B------:R-:W-:Y:S01]  /*18ae0*/  MUFU.TANH R131, R131 ;  /* 0x0000008300837308 */ /* 0x000fe20000002400 */
[----:B------:R-:W-:Y:S02]  /*18af0*/  FMNMX.FTZ R197, R153, R197, !PT ;  /* 0x000000c599c57209 */ /* 0x000fe40007810000 */
[----:B------:R-:W-:Y:S02]  /*18b00*/  FMNMX.FTZ R199, R158, R199, !PT ;  /* 0x000000c79ec77209 */ /* 0x000fe40007810000 */
[----:B------:R-:W-:Y:S01]  /*18b10*/  FMNMX.FTZ R197, R156, R197, !PT ;  /* 0x000000c59cc57209 */ /* 0x000fe20007810000 */
[----:B------:R-:W-:Y:S02]  /*18b20*/  WARPGROUP.DEPBAR.LE gsb0, 0x0 ;  /* 0x00008000000079c5 */ /* 0x000fe40000010000 */
[----:B------:R-:W-:Y:S01]  /*18b30*/  FMNMX.FTZ R199, R159, R199, !PT ;  /* 0x000000c79fc77209 */ /* 0x000fe20007810000 */
[----:B------:R-:W3:Y:S01]  /*18b40*/  MUFU.TANH R132, R132 ;  /* 0x0000008400847308 */ /* 0x000ee20000002400 */
[----:B------:R-:W-:Y:S01]  /*18b50*/  FMNMX.FTZ R197, R157, R197, !PT ;  /* 0x000000c59dc57209 */ /* 0x000fe20007810000 */
[----:B------:R-:W-:Y:S01]  /*18b60*/  WARPGROUP.ARRIVE ;  /* 0x00000000000079c5 */ /* 0x000fe20000000000 */
[----:B------:R-:W-:-:S02]  /*18b70*/  FMNMX.FTZ R199, R162, R199, !PT ;  /* 0x000000c7a2c77209 */ /* 0x000fc40007810000 */
[----:B------:R-:W-:Y:S02]  /*18b80*/  FMNMX.FTZ R197, R160, R197, !PT ;  /* 0x000000c5a0c57209 */ /* 0x000fe40007810000 */
[----:B------:R-:W-:Y:S01]  /*18b90*/  FMNMX.FTZ R199, R163, R199, !PT ;  /* 0x000000c7a3c77209 */ /* 0x000fe20007810000 */
[----:B------:R-:W-:Y:S01]  /*18ba0*/  MUFU.TANH R134, R134 ;  /* 0x0000008600867308 */ /* 0x000fe20000002400 */
[----:B------:R-:W-:Y:S01]  /*18bb0*/  FMNMX.FTZ R88, R161, R197, !PT ;  /* 0x000000c5a1587209 */ /* 0x000fe20007810000 */
[----:B------:R-:W-:Y:S03]  /*18bc0*/  QGMMA.64x128x32.F32.E4M3.E4M3 R24, R208, gdesc[UR4], R24, gsb0 ;  /* 0x01e00004d0187df3 */ /* 0x000fe60008000818 */
[----:B------:R-:W-:-:S03]  /*18bd0*/  FMNMX.FTZ R88, R164, R88, !PT ;  /* 0x00000058a4587209 */ /* 0x000fc60007810000 */
[----:B------:R4:W-:Y:S01]  /*18be0*/  MUFU.TANH R197, R198 ;  /* 0x000000c600c57308 */ /* 0x0009e20000002400 */
[----:B------:R-:W-:-:S04]  /*18bf0*/  FMNMX.FTZ R88, R165, R88, !PT ;  /* 0x00000058a5587209 */ /* 0x000fc80007810000 */
[----:B------:R-:W-:-:S03]  /*18c00*/  FMNMX.FTZ R88, R136, R88, !PT ;  /* 0x0000005888587209 */ /* 0x000fc60007810000 */
[----:B------:R-:W3:Y:S01]  /*18c10*/  MUFU.TANH R133, R133 ;  /* 0x0000008500857308 */ /* 0x000ee20000002400 */
[----:B----4-:R-:W-:Y:S01]  /*18c20*/  FMUL.FTZ R198, R2, R89 ;  /* 0x0000005902c67220 */ /* 0x010fe20000410000 */
[----:B------:R-:W-:Y:S01]  /*18c30*/  FMNMX.FTZ R89, R166, R199, !PT ;  /* 0x000000c7a6597209 */ /* 0x000fe20007810000 */
[----:B------:R-:W-:Y:S01]  /*18c40*/  FMUL.FTZ R199, R2, R90 ;  /* 0x0000005a02c77220 */ /* 0x000fe20000410000 */
        /* <DEDUP_REMOVED lines=8> */
[----:B------:R-:W4:Y:S01]  /*18cd0*/  MUFU.TANH R104, R104 ;  /* 0x0000006800687308 */ /* 0x000f220000002400 */
[----:B------:R-:W-:Y:S02]  /*18ce0*/  FMNMX.FTZ R89, R142, R89, !PT ;  /* 0x000000598e597209 */ /* 0x000fe40007810000 */
[----:B------:R-:W-:Y:S02]  /*18cf0*/  FMNMX.FTZ R88, R145, R88, !PT ;  /* 0x0000005891587209 */ /* 0x000fe40007810000 */
[----:B------:R-:W-:-:S02]  /*18d00*/  FMNMX.FTZ R89, R143, R89, !PT ;  /* 0x000000598f597209 */ /* 0x000fc40007810000 */
[----:B------:R-:W-:Y:S01]  /*18d10*/  FMNMX.FTZ R88, R148, R88, !PT ;  /* 0x0000005894587209 */ /* 0x000fe20007810000 */
[----:B------:R-:W-:Y:S01]  /*18d20*/  MUFU.TANH R106, R106 ;  /* 0x0000006a006a7308 */ /* 0x000fe20000002400 */
[----:B------:R-:W-:Y:S02]  /*18d30*/  FMNMX.FTZ R89, R146, R89, !PT ;  /* 0x0000005992597209 */ /* 0x000fe40007810000 */
[----:B------:R-:W-:Y:S02]  /*18d40*/  FMNMX.FTZ R88, R149, R88, !PT ;  /* 0x0000005895587209 */ /* 0x000fe40007810000 */
[----:B------:R-:W-:Y:S02]  /*18d50*/  FMNMX.FTZ R89, R147, R89, !PT ;  /* 0x0000005993597209 */ /* 0x000fe40007810000 */
[----:B------:R-:W-:Y:S01]  /*18d60*/  FMNMX.FTZ R88, R120, R88, !PT ;  /* 0x0000005878587209 */ /* 0x000fe20007810000 */
[----:B------:R-:W4:Y:S01]  /*18d70*/  MUFU.TANH R105, R105 ;  /* 0x0000006900697308 */ /* 0x000f220000002400 */
[----:B------:R-:W-:-:S02]  /*18d80*/  FMNMX.FTZ R89, R150, R89, !PT ;  /* 0x0000005996597209 */ /* 0x000fc40007810000 */
[----:B------:R-:W-:Y:S02]  /*18d90*/  FMNMX.FTZ R88, R121, R88, !PT ;  /* 0x0000005879587209 */ /* 0x000fe40007810000 */
[----:B------:R-:W-:Y:S02]  /*18da0*/  FMNMX.FTZ R89, R151, R89, !PT ;  /* 0x0000005997597209 */ /* 0x000fe40007810000 */
[----:B------:R-:W-:Y:S01]  /*18db0*/  FMNMX.FTZ R88, R124, R88, !PT ;  /* 0x000000587c587209 */ /* 0x000fe20007810000 */
[----:B------:R-:W-:Y:S01]  /*18dc0*/  MUFU.TANH R107, R107 ;  /* 0x0000006b006b7308 */ /* 0x000fe20000002400 */
[----:B------:R-:W-:Y:S02]  /*18dd0*/  FMNMX.FTZ R89, R122, R89, !PT ;  /* 0x000000597a597209 */ /* 0x000fe40007810000 */
[----:B0-----:R-:W-:Y:S02]  /*18de0*/  FMNMX.FTZ R88, R125, R88, !PT ;  /* 0x000000587d587209 */ /* 0x001fe40007810000 */
[----:B------:R-:W-:-:S02]  /*18df0*/  FMNMX.FTZ R89, R123, R89, !PT ;  /* 0x000000597b597209 */ /* 0x000fc40007810000 */
[----:B-1----:R-:W-:Y:S01]  /*18e00*/  FMNMX.FTZ R88, R128, R88, !PT ;  /* 0x0000005880587209 */ /* 0x002fe20007810000 */
[----:B------:R-:W0:Y:S01]  /*18e10*/  MUFU.TANH R108, R108 ;  /* 0x0000006c006c7308 */ /* 0x000e220000002400 */
[----:B------:R-:W-:Y:S02]  /*18e20*/  FMNMX.FTZ R89, R126, R89, !PT ;  /* 0x000000597e597209 */ /* 0x000fe40007810000 */
[----:B--2---:R-:W-:Y:S02]  /*18e30*/  FMNMX.FTZ R88, R129, R88, !PT ;  /* 0x0000005881587209 */ /* 0x004fe40007810000 */
[----:B------:R-:W-:Y:S02]  /*18e40*/  FMNMX.FTZ R89, R127, R89, !PT ;  /* 0x000000597f597209 */ /* 0x000fe40007810000 */
[----:B---3--:R-:W-:Y:S01]  /*18e50*/  FMNMX.FTZ R88, R132, R88, !PT ;  /* 0x0000005884587209 */ /* 0x008fe20007810000 */
[----:B------:R-:W1:Y:S01]  /*18e60*/  MUFU.TANH R110, R110 ;  /* 0x0000006e006e7308 */ /* 0x000e620000002400 */
[----:B------:R-:W-:-:S02]  /*18e70*/  FMNMX.FTZ R89, R130, R89, !PT ;  /* 0x0000005982597209 */ /* 0x000fc40007810000 */
[----:B------:R-:W-:Y:S02]  /*18e80*/  FMNMX.FTZ R88, R133, R88, !PT ;  /* 0x0000005885587209 */ /* 0x000fe40007810000 */
[----:B------:R-:W-:Y:S02]  /*18e90*/  FMNMX.FTZ R89, R131, R89, !PT ;  /* 0x0000005983597209 */ /* 0x000fe40007810000 */
[----:B----4-:R-:W-:Y:S01]  /*18ea0*/  FMNMX.FTZ R88, R104, R88, !PT ;  /* 0x0000005868587209 */ /* 0x010fe20007810000 */
[----:B------:R-:W2:Y:S01]  /*18eb0*/  MUFU.TANH R109, R109 ;  /* 0x0000006d006d7308 */ /* 0x000ea20000002400 */
[----:B------:R-:W-:Y:S02]  /*18ec0*/  FMNMX.FTZ R89, R134, R89, !PT ;  /* 0x0000005986597209 */ /* 0x000fe40007810000 */
[----:B------:R-:W-:Y:S02]  /*18ed0*/  FMNMX.FTZ R88, R105, R88, !PT ;  /* 0x0000005869587209 */ /* 0x000fe40007810000 */
[----:B------:R-:W-:-:S02]  /*18ee0*/  FMNMX.FTZ R89, R135, R89, !PT ;  /* 0x0000005987597209 */ /* 0x000fc40007810000 */
[----:B0-----:R-:W-:Y:S01]  /*18ef0*/  FMNMX.FTZ R88, R108, R88, !PT ;  /* 0x000000586c587209 */ /* 0x001fe20007810000 */
[----:B------:R-:W0:Y:S01]  /*18f00*/  MUFU.TANH R111, R111 ;  /* 0x0000006f006f7308 */ /* 0x000e220000002400 */
[----:B------:R-:W-:-:S04]  /*18f10*/  FMNMX.FTZ R89, R106, R89, !PT ;  /* 0x000000596a597209 */ /* 0x000fc80007810000 */
[----:B------:R-:W-:-:S03]  /*18f20*/  FMNMX.FTZ R89, R107, R89, !PT ;  /* 0x000000596b597209 */ /* 0x000fc60007810000 */
[----:B------:R-:W3:Y:S01]  /*18f30*/  MUFU.TANH R112, R112 ;  /* 0x0000007000707308 */ /* 0x000ee20000002400 */
[----:B-1----:R-:W-:Y:S02]  /*18f40*/  FMNMX.FTZ R89, R110, R89, !PT ;  /* 0x000000596e597209 */ /* 0x002fe40007810000 */
[----:B--2---:R-:W-:-:S05]  /*18f50*/  FMNMX.FTZ R88, R109, R88, !PT ;  /* 0x000000586d587209 */ /* 0x004fca0007810000 */
[----:B------:R-:W1:Y:S01]  /*18f60*/  MUFU.TANH R114, R114 ;  /* 0x0000007200727308 */ /* 0x000e620000002400 */
[----:B0-----:R-:W-:-:S07]  /*18f70*/  FMNMX.FTZ R89, R111, R89, !PT ;  /* 0x000000596f597209 */ /* 0x001fce0007810000 */
[----:B------:R-:W0:Y:S01]  /*18f80*/  MUFU.TANH R113, R113 ;  /* 0x0000007100717308 */ /* 0x000e220000002400 */
[----:B---3--:R-:W-:-:S07]  /*18f90*/  FMNMX.FTZ R88, R112, R88, !PT ;  /* 0x0000005870587209 */ /* 0x008fce0007810000 */
[----:B------:R-:W2:Y:S01]  /*18fa0*/  MUFU.TANH R115, R115 ;  /* 0x0000007300737308 */ /* 0x000ea20000002400 */
[----:B-1----:R-:W-:-:S07]  /*18fb0*/  FMNMX.FTZ R89, R114, R89, !PT ;  /* 0x0000005972597209 */ /* 0x002fce0007810000 */
[----:B------:R-:W1:Y:S01]  /*18fc0*/  MUFU.TANH R116, R116 ;  /* 0x0000007400747308 */ /* 0x000e620000002400 */
[----:B0-----:R-:W-:-:S07]  /*18fd0*/  FMNMX.FTZ R88, R113, R88, !PT ;  /* 0x0000005871587209 */ /* 0x001fce0007810000 */
[----:B------:R-:W0:Y:S01]  /*18fe0*/  MUFU.TANH R118, R118 ;  /* 0x0000007600767308 */ /* 0x000e220000002400 */
[----:B--2---:R-:W-:Y:S01]  /*18ff0*/  FMNMX.FTZ R89, R115, R89, !PT ;  /* 0x0000005973597209 */ /* 0x004fe20007810000 */
[----:B------:R-:W-:-:S06]  /*19000*/  WARPGROUP.DEPBAR.LE gsb0, 0x0 ;  /* 0x00008000000079c5 */ /* 0x000fcc0000010000 */
[----:B------:R-:W2:Y:S01]  /*19010*/  MUFU.TANH R117, R117 ;  /* 0x0000007500757308 */ /* 0x000ea20000002400 */
[----:B-1----:R-:W-:Y:S01]  /*19020*/  FMNMX.FTZ R88, R116, R88, !PT ;  /* 0x0000005874587209 */ /* 0x002fe20007810000 */
[----:B------:R-:W-:-:S06]  /*19030*/  WARPGROUP.ARRIVE ;  /* 0x00000000000079c5 */ /* 0x000fcc0000000000 */
[----:B------:R-:W1:Y:S01]  /*19040*/  MUFU.TANH R119, R119 ;  /* 0x0000007700777308 */ /* 0x000e620000002400 */
[----:B0-----:R-:W-:-:S07]  /*19050*/  FMNMX.FTZ R89, R118, R89, !PT ;  /* 0x0000005976597209 */ /* 0x001fce0007810000 */
[----:B------:R-:W0:Y:S01]  /*19060*/  MUFU.TANH R199, R199 ;  /* 0x000000c700c77308 */ /* 0x000e220000002400 */
[----:B--2---:R-:W-:-:S04]  /*19070*/  FMNMX.FTZ R88, R117, R88, !PT ;  /* 0x0000005875587209 */ /* 0x004fc80007810000 */
[----:B------:R-:W-:-:S03]  /*19080*/  FMNMX.FTZ R88, R197, R88, !PT ;  /* 0x00000058c5587209 */ /* 0x000fc60007810000 */
[----:B------:R-:W2:Y:S01]  /*19090*/  MUFU.TANH R198, R198 ;  /* 0x000000c600c67308 */ /* 0x000ea20000002400 */
[----:B-1----:R-:W-:-:S07]  /*190a0*/  FMNMX.FTZ R89, R119, R89, !PT ;  /* 0x0000005977597209 */ /* 0x002fce0007810000 */
[----:B------:R-:W1:Y:S01]  /*190b0*/  MUFU.TANH R91, R91 ;  /* 0x0000005b005b7308 */ /* 0x000e620000002400 */
[----:B0-----:R-:W-:-:S07]  /*190c0*/  FMNMX.FTZ R89, R199, R89, !PT ;  /* 0x00000059c7597209 */ /* 0x001fce0007810000 */
[----:B------:R-:W0:Y:S01]  /*190d0*/  MUFU.TANH R92, R92 ;  /* 0x0000005c005c7308 */ /* 0x000e220000002400 */
[----:B--2---:R-:W-:-:S07]  /*190e0*/  FMNMX.FTZ R88, R198, R88, !PT ;  /* 0x00000058c6587209 */ /* 0x004fce0007810000 */
        /* <DEDUP_REMOVED lines=21> */
[----:B0-----:R-:W-:Y:S02]  /*19240*/  FMNMX.FTZ R89, R102, R89, !PT ;  /* 0x0000005966597209 */ /* 0x001fe40007810000 */
[----:B--2---:R-:W-:Y:S02]  /*19250*/  FMNMX.FTZ R201, R101, R88, !PT ;  /* 0x0000005865c97209 */ /* 0x004fe40007810000 */
[----:B-1----:R-:W-:-:S03]  /*19260*/  FMNMX.FTZ R90, R103, R89, !PT ;  /* 0x00000059675a7209 */ /* 0x002fc60007810000 */
[----:B------:R-:W0:Y:S04]  /*19270*/  SHFL.BFLY PT, R89, R201, 0x2, 0x1f ;  /* 0x0c401f00c9597f89 */ /* 0x000e2800000e0000 */
[----:B------:R-:W1:Y:S01]  /*19280*/  SHFL.BFLY PT, R88, R90, 0x2, 0x1f ;  /* 0x0c401f005a587f89 */ /* 0x000e6200000e0000 */
[----:B0-----:R-:W-:Y:S02]  /*19290*/  FMNMX.FTZ R201, R201, R89, !PT ;  /* 0x00000059c9c97209 */ /* 0x001fe40007810000 */
[----:B------:R-:W-:Y:S02]  /*192a0*/  MOV R89, 0xc0000010 ;  /* 0xc000001000597802 */ /* 0x000fe40000000f00 */
[----:B-1----:R-:W-:Y:S01]  /*192b0*/  FMNMX.FTZ R90, R90, R88, !PT ;  /* 0x000000585a5a7209 */ /* 0x002fe20007810000 */
[----:B------:R-:W0:Y:S01]  /*192c0*/  SHFL.BFLY PT, R202, R201, 0x1, 0x1f ;  /* 0x0c201f00c9ca7f89 */ /* 0x000e2200000e0000 */
[----:B------:R-:W-:Y:S01]  /*192d0*/  VIADD R88, R12, 0x500 ;  /* 0x000005000c587836 */ /* 0x000fe20000000000 */
[----:B------:R-:W-:-:S02]  /*192e0*/  R2UR UR7, R89 ;  /* 0x00000000590772ca */ /* 0x000fc400000e0000 */
[----:B------:R-:W1:Y:S02]  /*192f0*/  SHFL.BFLY PT, R200, R90, 0x1, 0x1f ;  /* 0x0c201f005ac87f89 */ /* 0x000e6400000e0000 */
[----:B------:R-:W-:Y:S01]  /*19300*/  R2UR UR6, R88 ;  /* 0x00000000580672ca */ /* 0x000fe200000e0000 */
[----:B------:R-:W-:-:S12]  /*19310*/  IMAD.U32 R88, RZ, RZ, UR4 ;  /* 0x00000004ff587e24 */ /* 0x000fd8000f8e00ff */
[----:B------:R-:W-:Y:S01]  /*19320*/  QGMMA.64x128x32.F32.E4M3.E4M3 R24, R212, gdesc[UR4], R24, gsb0 ;  /* 0x01e00004d4187df3 */ /* 0x000fe20008000818 */
[----:B0-----:R-:W-:Y:S02]  /*19330*/  FMNMX.FTZ R89, R201, R202, !PT ;  /* 0x000000cac9597209 */ /* 0x001fe40007810000 */
[----:B-1----:R-:W-:-:S03]  /*19340*/  FMNMX.FTZ R90, R90, R200, !PT ;  /* 0x000000c85a5a7209 */ /* 0x002fc60007810000 */
[C---:B------:R-:W-:Y:S01]  /*19350*/  FFMA.FTZ R203, R89.reuse, R88, -8 ;  /* 0xc100000059cb7423 */ /* 0x040fe20000010058 */
[----:B------:R-:W-:-:S03]  /*19360*/  FADD.FTZ R201, -R89, R0 ;  /* 0x0000000059c97221 */ /* 0x000fc60000010100 */
        /* <DEDUP_REMOVED lines=56> */
[C---:B------:R-:W-:Y:S01]  /*196f0*/  FADD.FTZ R200, -R90.reuse, R234 ;  /* 0x000000ea5ac87221 */ /* 0x040fe20000010100 */
[----:B------:R-:W-:-:S01]  /*19700*/  FFMA.FTZ R203, R90, R88, -8 ;  /* 0xc10000005acb7423 */ /* 0x000fc20000010058 */
[-C--:B------:R-:W-:Y:S01]  /*19710*/  FMUL.FTZ R201, R201, R88.reuse ;  /* 0x00000058c9c97220 */ /* 0x080fe20000410000 */
[----:B------:R-:W-:Y:S01]  /*19720*/  MUFU.EX2 R13, R13 ;  /* 0x0000000d000d7308 */ /* 0x000fe20000000800 */
[-C--:B------:R-:W-:Y:S01]  /*19730*/  FMUL.FTZ R200, R200, R88.reuse ;  /* 0x00000058c8c87220 */ /* 0x080fe20000410000 */
        /* <DEDUP_REMOVED lines=39> */
[----:B-1----:R-:W-:-:S01]  /*199b0*/  FADD.FTZ R3, R184, R3 ;  /* 0x00000003b8037221 */ /* 0x002fc20000010000 */
[-CC-:B------:R-:W-:Y:S01]  /*199c0*/  FFMA.FTZ R123, R123, R88.reuse, -R203.reuse ;  /* 0x000000587b7b7223 */ /* 0x180fe200000108cb */
[----:B------:R-:W-:-:S01]  /*199d0*/  FFMA.FTZ R126, R126, R88, -R203 ;  /* 0x000000587e7e7223 */ /* 0x000fc200000108cb */
[-CC-:B------:R-:W-:Y:S01]  /*199e0*/  FFMA.FTZ R127, R127, R88.reuse, -R203.reuse ;  /* 0x000000587f7f7223 */ /* 0x180fe200000108cb */
[----:B------:R-:W-:-:S01]  /*199f0*/  FFMA.FTZ R130, R130, R88, -R203 ;  /* 0x0000005882827223 */ /* 0x000fc200000108cb */
[-CC-:B------:R-:W-:Y:S01]  /*19a00*/  FFMA.FTZ R131, R131, R88.reuse, -R203.reuse ;  /* 0x0000005883837223 */ /* 0x180fe200000108cb */
[----:B------:R-:W-:-:S01]  /*19a10*/  FFMA.FTZ R134, R134, R88, -R203 ;  /* 0x0000005886867223 */ /* 0x000fc200000108cb */
[----:B------:R-:W1:Y:S01]  /*19a20*/  MUFU.EX2 R191, R191 ;  /* 0x000000bf00bf7308 */ /* 0x000e620000000800 */
        /* <DEDUP_REMOVED lines=19> */
[----:B------:R-:W-:-:S02]  /*19b60*/  WARPGROUP.DEPBAR.LE gsb0, 0x0 ;  /* 0x00008000000079c5 */ /* 0x000fc40000010000 */
[----:B------:R-:W-:Y:S02]  /*19b70*/  WARPGROUP.ARRIVE ;  /* 0x00000000000079c5 */ /* 0x000fe40000000000 */
[----:B------:R-:W1:Y:S01]  /*19b80*/  MUFU.EX2 R195, R195 ;  /* 0x000000c300c37308 */ /* 0x000e620000000800 */
[----:B--2---:R-:W-:-:S07]  /*19b90*/  FADD.FTZ R3, R192, R3 ;  /* 0x00000003c0037221 */ /* 0x004fce0000010000 */
[----:B------:R-:W2:Y:S01]  /*19ba0*/  MUFU.EX2 R14, R14 ;  /* 0x0000000e000e7308 */ /* 0x000ea20000000800 */
[----:B0-----:R-:W-:-:S07]  /*19bb0*/  FFMA.FTZ R235, R201, R235, R13 ;  /* 0x000000ebc9eb7223 */ /* 0x001fce000001000d */
        /* <DEDUP_REMOVED lines=89> */
[----:B0-----:R-:W-:-:S01]  /*1a150*/  FADD.FTZ R93, R146, R92 ;  /* 0x0000005c925d7221 */ /* 0x001fc20000010000 */
[----:B------:R-:W-:Y:S02]  /*1a160*/  VIADD R92, R12, 0x600 ;  /* 0x000006000c5c7836 */ /* 0x000fe40000000000 */
[----:B------:R-:W-:-:S03]  /*1a170*/  FFMA.FTZ R12, R114, R88, -R203 ;  /* 0x00000058720c7223 */ /* 0x000fc600000108cb */
[----:B------:R-:W-:Y:S01]  /*1a180*/  R2UR UR6, R92 ;  /* 0x000000005c0672ca */ /* 0x000fe200000e0000 */
[----:B------:R-:W0:Y:S01]  /*1a190*/  MUFU.EX2 R136, R136 ;  /* 0x0000008800887308 */ /* 0x000e220000000800 */
[----:B-1----:R-:W-:-:S01]  /*1a1a0*/  FADD.FTZ R235, R165, R235 ;  /* 0x000000eba5eb7221 */ /* 0x002fc20000010000 */
[----:B------:R-:W-:-:S06]  /*1a1b0*/  FFMA.FTZ R92, R118, R88, -R203 ;  /* 0x00000058765c7223 */ /* 0x000fcc00000108cb */
[----:B------:R-:W1:Y:S01]  /*1a1c0*/  MUFU.EX2 R150, R150 ;  /* 0x0000009600967308 */ /* 0x000e620000000800 */
[----:B--2---:R-:W-:-:S07]  /*1a1d0*/  FADD.FTZ R93, R147, R93 ;  /* 0x0000005d935d7221 */ /* 0x004fce0000010000 */
[----:B------:R-:W2:Y:S01]  /*1a1e0*/  MUFU.EX2 R137, R137 ;  /* 0x0000008900897308 */ /* 0x000ea20000000800 */
[----:B0-----:R-:W-:-:S07]  /*1a1f0*/  FADD.FTZ R235, R136, R235 ;  /* 0x000000eb88eb7221 */ /* 0x001fce0000010000 */
[----:B------:R-:W0:Y:S01]  /*1a200*/  MUFU.EX2 R140, R140 ;  /* 0x0000008c008c7308 */ /* 0x000e220000000800 */
[----:B-1----:R-:W-:-:S01]  /*1a210*/  FADD.FTZ R114, R150, R93 ;  /* 0x0000005d96727221 */ /* 0x002fc20000010000 */
[----:B------:R-:W-:-:S05]  /*1a220*/  IMAD.MOV.U32 R93, RZ, RZ, -0x3ffffff0 ;  /* 0xc0000010ff5d7424 */ /* 0x000fca00078e00ff */
[----:B------:R-:W-:Y:S01]  /*1a230*/  R2UR UR7, R93 ;  /* 0x000000005d0772ca */ /* 0x000fe200000e0000 */
[----:B------:R-:W1:Y:S01]  /*1a240*/  MUFU.EX2 R141, R141 ;  /* 0x0000008d008d7308 */ /* 0x000e620000000800 */
[----:B--2---:R-:W-:-:S01]  /*1a250*/  FADD.FTZ R235, R137, R235 ;  /* 0x000000eb89eb7221 */ /* 0x004fc20000010000 */
[----:B------:R-:W-:Y:S01]  /*1a260*/  FFMA.FTZ R93, R199, R88, -R203 ;  /* 0x00000058c75d7223 */ /* 0x000fe200000108cb */
[----:B------:R-:W-:-:S05]  /*1a270*/  @!P1 IMAD R199, R233, 0x8, R16 ;  /* 0x00000008e9c79824 */ /* 0x000fca00078e0210 */
[----:B------:R-:W2:Y:S01]  /*1a280*/  MUFU.EX2 R144, R144 ;  /* 0x0000009000907308 */ /* 0x000ea20000000800 */
[----:B0-----:R-:W-:-:S01]  /*1a290*/  FADD.FTZ R235, R140, R235 ;  /* 0x000000eb8ceb7221 */ /* 0x001fc20000010000 */
[----:B------:R-:W-:Y:S02]  /*1a2a0*/  @!P1 IADD3 R199, R199, 0x2e840, RZ ;  /* 0x0002e840c7c79810 */ /* 0x000fe40007ffe0ff */
[----:B------:R-:W-:Y:S02]  /*1a2b0*/  QGMMA.64x128x32.F32.E4M3.E4M3 R24, R216, gdesc[UR4], R24, gsb0 ;  /* 0x01e00004d8187df3 */ /* 0x000fe40008000818 */
[----:B------:R-:W-:Y:S02]  /*1a2c0*/  @!P1 PRMT R199, RZ, 0x654, R199 ;  /* 0x00000654ffc79816 */ /* 0x000fe400000000c7 */
        /* <DEDUP_REMOVED lines=36> */
[----:B------:R-:W-:-:S06]  /*1a510*/  WARPGROUP.DEPBAR.LE gsb0, 0x0 ;  /* 0x00008000000079c5 */ /* 0x000fcc0000010000 */
        /* <DEDUP_REMOVED lines=49> */
[----:B-1----:R-:W-:-:S01]  /*1a830*/  FADD.FTZ R114, R202, R3 ;  /* 0x00000003ca727221 */ /* 0x002fc20000010000 */
[----:B------:R-:W-:-:S05]  /*1a840*/  IADD3 R3, -R227, 0xb, RZ ;  /* 0x0000000be3037810 */ /* 0x000fca0007ffe1ff */
[----:B------:R1:W-:Y:S06]  /*1a850*/  BAR.ARV R3, 0x100 ;  /* 0x000400030000751d */ /* 0x0003ec0000002000 */
[----:B------:R-:W3:Y:S01]  /*1a860*/  MUFU.EX2 R95, R95 ;  /* 0x0000005f005f7308 */ /* 0x000ee20000000800 */
[----:B--2---:R-:W-:-:S01]  /*1a870*/  FADD.FTZ R118, R94, R118 ;  /* 0x000000765e767221 */ /* 0x004fc20000010000 */
[----:B------:R2:W-:Y:S01]  /*1a880*/  @!P1 SYNCS.ARRIVE.TRANS64.RED.A1T0 RZ, [R199+URZ], RZ ;  /* 0x000000ffc7ff99a7 */ /* 0x0005e2000810043f */
[----:B0-----:R-:W-:-:S05]  /*1a890*/  FADD.FTZ R114, R204, R114 ;  /* 0x00000072cc727221 */ /* 0x001fca0000010000 */
[----:B------:R-:W0:Y:S08]  /*1a8a0*/  MUFU.EX2 R96, R96 ;  /* 0x0000006000607308 */ /* 0x000e300000000800 */
[----:B------:R-:W4:Y:S01]  /*1a8b0*/  MUFU.EX2 R98, R98 ;  /* 0x0000006200627308 */ /* 0x000f220000000800 */
[----:B---3--:R-:W-:-:S07]  /*1a8c0*/  FADD.FTZ R118, R95, R118 ;  /* 0x000000765f767221 */ /* 0x008fce0000010000 */
[----:B------:R-:W3:Y:S01]  /*1a8d0*/  MUFU.EX2 R97, R97 ;  /* 0x0000006100617308 */ /* 0x000ee20000000800 */
[----:B0-----:R-:W-:-:S07]  /*1a8e0*/  FADD.FTZ R114, R96, R114 ;  /* 0x0000007260727221 */ /* 0x001fce0000010000 */
[----:B------:R-:W0:Y:S01]  /*1a8f0*/  MUFU.EX2 R99, R99 ;  /* 0x0000006300637308 */ /* 0x000e220000000800 */
[----:B----4-:R-:W-:-:S07]  /*1a900*/  FADD.FTZ R118, R98, R118 ;  /* 0x0000007662767221 */ /* 0x010fce0000010000 */
[----:B------:R-:W4:Y:S01]  /*1a910*/  MUFU.EX2 R100, R100 ;  /* 0x0000006400647308 */ /* 0x000f220000000800 */
[----:B---3--:R-:W-:-:S07]  /*1a920*/  FADD.FTZ R114, R97, R114 ;  /* 0x0000007261727221 */ /* 0x008fce0000010000 */
[----:B------:R-:W3:Y:S01]  /*1a930*/  MUFU.EX2 R102, R102 ;  /* 0x0000006600667308 */ /* 0x000ee20000000800 */
[----:B0-----:R-:W-:-:S07]  /*1a940*/  FADD.FTZ R118, R99, R118 ;  /* 0x0000007663767221 */ /* 0x001fce0000010000 */
[----:B------:R-:W0:Y:S01]  /*1a950*/  MUFU.EX2 R101, R101 ;  /* 0x0000006500657308 */ /* 0x000e220000000800 */
[----:B----4-:R-:W-:-:S07]  /*1a960*/  FADD.FTZ R114, R100, R114 ;  /* 0x0000007264727221 */ /* 0x010fce0000010000 */
[----:B------:R-:W1:Y:S01]  /*1a970*/  MUFU.EX2 R103, R103 ;  /* 0x0000006700677308 */ /* 0x000e620000000800 */
[----:B---3--:R-:W-:-:S01]  /*1a980*/  FADD.FTZ R118, R102, R118 ;  /* 0x0000007666767221 */ /* 0x008fc20000010000 */
[----:B0-----:R-:W-:-:S03]  /*1a990*/  FADD.FTZ R235, R101, R114 ;  /* 0x0000007265eb7221 */ /* 0x001fc60000010000 */
[----:B-1----:R-:W-:Y:S01]  /*1a9a0*/  FADD.FTZ R3, R103, R118 ;  /* 0x0000007667037221 */ /* 0x002fe20000010000 */
[----:B--2---:R-:W-:Y:S06]  /*1a9b0*/  @!P0 BRA `(.L_x_476) ;  /* 0x0000000000048947 */ /* 0x004fec0003800000 */
[----:B------:R-:W-:Y:S01]  /*1a9c0*/  BPT.TRAP 0x1 ;  /* 0x000000040000795c */ /* 0x000fe20000300000 */
.L_x_476:
[----:B------:R-:W-:Y:S01]  /*1a9d0*/  IMAD R0, R21, 0x8, R16 ;  /* 0x0000000815007824 */ /* 0x000fe200078e0210 */
[----:B------:R-:W0:Y:S03]  /*1a9e0*/  S2R R114, SR_CgaCtaId ;  /* 0x0000000000727919 */ /* 0x000e260000008800 */
[----:B------:R-:W-:Y:S01]  /*1a9f0*/  VIADD R0, R0, 0x2e860 ;  /* 0x0002e86000007836 */ /* 0x000fe20000000000 */
[----:B------:R-:W2:Y:S01]  /*1aa00*/  LDL R21, [R1+0x40] ;  /* 0x0000400001157983 */ /* 0x000ea20000100800 */
[----:B------:R-:W-:Y:S02]  /*1aa10*/  F2FP.SATFINITE.E4M3.F32.PACK_AB_MERGE_C R156, R157, R156, RZ ;  /* 0x0000009c9d9c723e */ /* 0x000fe400048070ff */
[----:B------:R-:W-:Y:S02]  /*1aa20*/  F2FP.SATFINITE.E4M3.F32.PACK_AB_MERGE_C R158, R159, R158, RZ ;  /* 0x0000009e9f9e723e */ /* 0x000fe400048070ff */
[----:B------:R-:W-:-:S02]  /*1aa30*/  F2FP.SATFINITE.E4M3.F32.PACK_AB_MERGE_C R164, R165, R164, RZ ;  /* 0x000000a4a5a4723e */ /* 0x000fc400048070ff */
[----:B------:R-:W-:Y:S02]  /*1aa40*/  F2FP.SATFINITE.E4M3.F32.PACK_AB_MERGE_C R92, R119, R92, RZ ;  /* 0x0000005c775c723e */ /* 0x000fe400048070ff */
[----:B------:R-:W-:Y:S02]  /*1aa50*/  F2FP.SATFINITE.E4M3.F32.PACK_AB_MERGE_C R202, R204, R202, RZ ;  /* 0x000000caccca723e */ /* 0x000fe400048070ff */
[----:B------:R-:W-:Y:S02]  /*1aa60*/  F2FP.SATFINITE.E4M3.F32.PACK_AB_MERGE_C R156, R153, R152, R156 ;  /* 0x00000098999c723e */ /* 0x000fe4000480709c */
[----:B------:R-:W-:Y:S02]  /*1aa70*/  F2FP.SATFINITE.E4M3.F32.PACK_AB_MERGE_C R158, R155, R154, R158 ;  /* 0x0000009a9b9e723e */ /* 0x000fe4000480709e */
[----:B------:R-:W-:Y:S02]  /*1aa80*/  F2FP.SATFINITE.E4M3.F32.PACK_AB_MERGE_C R185, R186, R185, RZ ;  /* 0x000000b9bab9723e */ /* 0x000fe400048070ff */
[----:B------:R-:W-:-:S02]  /*1aa90*/  F2FP.SATFINITE.E4M3.F32.PACK_AB_MERGE_C R187, R188, R187, RZ ;  /* 0x000000bbbcbb723e */ /* 0x000fc400048070ff */
[----:B------:R-:W-:Y:S02]  /*1aaa0*/  F2FP.SATFINITE.E4M3.F32.PACK_AB_MERGE_C R193, R194, R193, RZ ;  /* 0x000000c1c2c1723e */ /* 0x000fe400048070ff */
[----:B------:R-:W-:Y:S02]  /*1aab0*/  F2FP.SATFINITE.E4M3.F32.PACK_AB_MERGE_C R195, R196, R195, RZ ;  /* 0x000000c3c4c3723e */ /* 0x000fe400048070ff */
[----:B------:R-:W-:Y:S02]  /*1aac0*/  F2FP.SATFINITE.E4M3.F32.PACK_AB_MERGE_C R172, R173, R172, RZ ;  /* 0x000000acadac723e */ /* 0x000fe400048070ff */
[----:B------:R-:W-:Y:S02]  /*1aad0*/  F2FP.SATFINITE.E4M3.F32.PACK_AB_MERGE_C R174, R175, R174, RZ ;  /* 0x000000aeafae723e */ /* 0x000fe400048070ff */
[----:B0-----:R-:W-:Y:S02]  /*1aae0*/  PRMT R0, R114, 0x654, R0 ;  /* 0x0000065472007816 */ /* 0x001fe40000000000 */
[----:B------:R-:W-:-:S02]  /*1aaf0*/  F2FP.SATFINITE.E4M3.F32.PACK_AB_MERGE_C R180, R181, R180, RZ ;  /* 0x000000b4b5b4723e */ /* 0x000fc400048070ff */
[----:B------:R-:W-:Y:S01]  /*1ab00*/  F2FP.SATFINITE.E4M3.F32.PACK_AB_MERGE_C R182, R183, R182, RZ ;  /* 0x000000b6b7b6723e */ /* 0x000fe200048070ff */
[----:B------:R0:W-:Y:S01]  /*1ab10*/  SYNCS.ARRIVE.TRANS64.RED.A1T0 RZ, [R0+URZ], RZ ;  /* 0x000000ff00ff79a7 */ /* 0x0001e2000810043f */
[----:B------:R-:W-:Y:S02]  /*1ab20*/  F2FP.SATFINITE.E4M3.F32.PACK_AB_MERGE_C R166, R167, R166, RZ ;  /* 0x000000a6a7a6723e */ /* 0x000fe400048070ff */
[----:B------:R-:W-:Y:S02]  /*1ab30*/  F2FP.SATFINITE.E4M3.F32.PACK_AB_MERGE_C R140, R141, R140, RZ ;  /* 0x0000008c8d8c723e */ /* 0x000fe400048070ff */
[----:B------:R-:W-:Y:S02]  /*1ab40*/  F2FP.SATFINITE.E4M3.F32.PACK_AB_MERGE_C R142, R143, R142, RZ ;  /* 0x0000008e8f8e723e */ /* 0x000fe400048070ff */
[----:B------:R-:W-:Y:S02]  /*1ab50*/  F2FP.SATFINITE.E4M3.F32.PACK_AB_MERGE_C R148, R149, R148, RZ ;  /* 0x000000949594723e */ /* 0x000fe400048070ff */
[----:B------:R-:W-:-:S02]  /*1ab60*/  F2FP.SATFINITE.E4M3.F32.PACK_AB_MERGE_C R150, R151, R150, RZ ;  /* 0x000000969796723e */ /* 0x000fc400048070ff */
[----:B------:R-:W-:Y:S02]  /*1ab70*/  F2FP.SATFINITE.E4M3.F32.PACK_AB_MERGE_C R124, R125, R124, RZ ;  /* 0x0000007c7d7c723e */ /* 0x000fe400048070ff */
        /* <DEDUP_REMOVED lines=10> */
[-C--:B------:R-:W-:Y:S01]  /*1ac20*/  FMUL.FTZ R24, R24, R201.reuse ;  /* 0x000000c918187220 */ /* 0x080fe20000410000 */
[----:B------:R-:W-:Y:S01]  /*1ac30*/  F2FP.SATFINITE.E4M3.F32.PACK_AB_MERGE_C R215, R115, R12, R92 ;  /* 0x0000000c73d7723e */ /* 0x000fe2000480705c */
[----:B------:R-:W-:Y:S01]  /*1ac40*/  FMUL.FTZ R25, R25, R201 ;  /* 0x000000c919197220 */ /* 0x000fe20000410000 */
[----:B------:R-:W-:Y:S01]  /*1ac50*/  F2FP.SATFINITE.E4M3.F32.PACK_AB_MERGE_C R216, R198, R197, R202 ;  /* 0x000000c5c6d8723e */ /* 0x000fe200048070ca */
        /* <DEDUP_REMOVED lines=89> */
[----:B0-----:R-:W-:Y:S02]  /*1b1f0*/  MOV R0, R89 ;  /* 0x0000005900007202 */ /* 0x001fe40000000f00 */
[----:B------:R-:W-:Y:S02]  /*1b200*/  MOV R202, R164 ;  /* 0x000000a400ca7202 */ /* 0x000fe40000000f00 */
[C---:B--2---:R-:W-:Y:S01]  /*1b210*/  ISETP.GT.AND P1, PT, R20.reuse, R21, PT ;  /* 0x000000151400720c */ /* 0x044fe20003f24270 */
[----:B------:R-:W-:Y:S02]  /*1b220*/  VIADD R20, R20, 0xffffffff ;  /* 0xffffffff14147836 */ /* 0x000fe40000000000 */
[----:B------:R-:W-:-:S10]  /*1b230*/  IMAD.MOV.U32 R21, RZ, RZ, R233 ;  /* 0x000000ffff157224 */ /* 0x000fd400078e00e9 */
[----:B------:R-:W-:Y:S05]  /*1b240*/  @P1 BRA `(.L_x_477) ;  /* 0xffffffb000441947 */ /* 0x000fea000383ffff */
.L_x_466:
[----:B------:R-:W-:Y:S05]  /*1b250*/  WARPSYNC.ALL ;  /* 0x0000000000007948 */ /* 0x000fea0003800000 */
[----:B------:R-:W-:Y:S06]  /*1b260*/  BAR.ARV 0x8, 0x180 ;  /* 0x0206000000007b1d */ /* 0x000fec0000002000 */
[----:B------:R-:W-:Y:S05]  /*1b270*/  @!P0 BRA `(.L_x_478) ;  /* 0x0000000000048947 */ /* 0x000fea0003800000 */
[----:B------:R-:W-:Y:S01]  /*1b280*/  BPT.TRAP 0x1 ;  /* 0x000000040000795c */ /* 0x000fe20000300000 */
.L_x_478:
[----:B------:R-:W-:Y:S01]  /*1b290*/  IMAD R11, R233, 0x8, R16 ;  /* 0x00000008e90b7824 */ /* 0x000fe200078e0210 */
[----:B------:R-:W-:-:S04]  /*1b2a0*/  SHF.L.U32 R0, R236, 0x1f, RZ ;  /* 0x0000001fec007819 */ /* 0x000fc800000006ff */
[----:B------:R0:W1:Y:S01]  /*1b2b0*/  SYNCS.PHASECHK.TRANS64.TRYWAIT P1, [R11+URZ+0x2e850], R0 ;  /* 0x02e850000b0075a7 */ /* 0x000062000802017f */
[----:B------:R-:W-:Y:S05]  /*1b2c0*/  @!P0 BRA `(.L_x_479) ;  /* 0x0000000000048947 */ /* 0x000fea0003800000 */
[----:B------:R-:W-:Y:S01]  /*1b2d0*/  BPT.TRAP 0x1 ;  /* 0x000000040000795c */ /* 0x000fe20000300000 */
.L_x_479:
[----:B------:R-:W-:-:S05]  /*1b2e0*/  VIADD R16, R16, 0x400 ;  /* 0x0000040010107836 */ /* 0x000fca0000000000 */
[----:B------:R-:W-:-:S04]  /*1b2f0*/  SHF.R.U32.HI R16, RZ, 0x4, R16 ;  /* 0x00000004ff107819 */ /* 0x000fc80000011610 */
[----:B------:R-:W-:-:S04]  /*1b300*/  LOP3.LUT R16, R16, 0x3fff, RZ, 0xc0, !PT ;  /* 0x00003fff10107812 */ /* 0x000fc800078ec0ff */
[----:B------:R-:W-:Y:S01]  /*1b310*/  LOP3.LUT R16, R16, 0x10000, RZ, 0xfc, !PT ;  /* 0x0001000010107812 */ /* 0x000fe200078efcff */
[----:B-1----:R-:W-:Y:S06]  /*1b320*/  @P1 BRA `(.L_x_480) ;  /* 0x0000000000081947 */ /* 0x002fec0003800000 */
[----:B------:R-:W1:Y:S02]  /*1b330*/  SYNCS.PHASECHK.TRANS64.TRYWAIT P1, [R11+URZ+0x2e850], R0 ;  /* 0x02e850000b0075a7 */ /* 0x000e64000802017f */
[----:B-1----:R-:W-:Y:S05]  /*1b340*/  @!P1 BRA `(.L_x_481) ;  /* 0x000000c000c09947 */ /* 0x002fea0003800000 */
.L_x_480:
[----:B------:R-:W-:Y:S01]  /*1b350*/  IMAD R4, R233, 0x700, R16 ;  /* 0x00000700e9047824 */ /* 0x000fe200078e0210 */
[----:B------:R-:W0:Y:S01]  /*1b360*/  LDL R12, [R1+0x8c] ;  /* 0x00008c00010c7983 */ /* 0x000e220000100800 */
[----:B------:R-:W-:Y:S01]  /*1b370*/  IMAD.MOV.U32 R5, RZ, RZ, -0x3ffffff0 ;  /* 0xc0000010ff057424 */ /* 0x000fe200078e00ff */
[----:B------:R-:W-:Y:S05]  /*1b380*/  WARPSYNC.ALL ;  /* 0x0000000000007948 */ /* 0x000fea0003800000 */
[C---:B------:R-:W-:Y:S01]  /*1b390*/  R2UR UR6, R4.reuse ;  /* 0x00000000040672ca */ /* 0x040fe200000e0000 */
[----:B------:R-:W-:Y:S01]  /*1b3a0*/  VIADD R6, R4, 0x100 ;  /* 0x0000010004067836 */ /* 0x000fe20000000000 */
[----:B------:R-:W-:Y:S01]  /*1b3b0*/  R2UR UR7, R5 ;  /* 0x00000000050772ca */ /* 0x000fe200000e0000 */
[----:B------:R-:W-:Y:S01]  /*1b3c0*/  WARPGROUP.ARRIVE ;  /* 0x00000000000079c5 */ /* 0x000fe20000000000 */
[----:B------:R-:W-:Y:S01]  /*1b3d0*/  MOV R7, 0xc0000010 ;  /* 0xc000001000077802 */ /* 0x000fe20000000f00 */
[----:B------:R-:W2:Y:S01]  /*1b3e0*/  LDL R10, [R1+0x74] ;  /* 0x00007400010a7983 */ /* 0x000ea20000100800 */
[----:B------:R-:W-:-:S03]  /*1b3f0*/  ULDC.64 UR4, c[0x0][0x9a0] ;  /* 0x0002680000047ab9 */ /* 0x000fc60000000a00 */
[----:B------:R-:W3:Y:S01]  /*1b400*/  LDL R2, [R1+0x60] ;  /* 0x0000600001027983 */ /* 0x000ee20000100800 */
[----:B------:R-:W-:Y:S01]  /*1b410*/  ISETP.NE.U32.AND P1, PT, RZ, UR4, PT ;  /* 0x00000004ff007c0c */ /* 0x000fe2000bf25070 */
[----:B------:R-:W-:-:S03]  /*1b420*/  IMAD.MOV.U32 R13, RZ, RZ, -0x3ffffff0 ;  /* 0xc0000010ff0d7424 */ /* 0x000fc600078e00ff */
[----:B------:R-:W-:Y:S01]  /*1b430*/  ISETP.NE.AND.EX P1, PT, RZ, UR5, PT, P1 ;  /* 0x00000005ff007c0c */ /* 0x000fe2000bf25310 */
[----:B------:R-:W-:Y:S01]  /*1b440*/  QGMMA.64x128x32.F32.E4M3.E4M3 R24, R224, gdesc[UR4], R24, gsb0 ;  /* 0x01e00004e0187df3 */ /* 0x000fe20008000818 */
[----:B------:R-:W-:Y:S01]  /*1b450*/  R2UR UR6, R6 ;  /* 0x00000000060672ca */ /* 0x000fe200000e0000 */
[----:B------:R-:W-:Y:S01]  /*1b460*/  VIADD R6, R4, 0x200 ;  /* 0x0000020004067836 */ /* 0x000fe20000000000 */
[----:B------:R-:W-:Y:S01]  /*1b470*/  R2UR UR7, R7 ;  /* 0x00000000070772ca */ /* 0x000fe200000e0000 */
[----:B------:R-:W-:-:S08]  /*1b480*/  IMAD.MOV.U32 R7, RZ, RZ, -0x3ffffff0 ;  /* 0xc0000010ff077424 */ /* 0x000fd000078e00ff */
[----:B------:R-:W3:Y:S01]  /*1b490*/  @P1 LDC.64 R8, c[0x0][0x9d0] ;  /* 0x00027400ff081b82 */ /* 0x000ee20000000a00 */
[----:B------:R-:W-:Y:S02]  /*1b4a0*/  WARPGROUP.DEPBAR.LE gsb0, 0x0 ;  /* 0x00008000000079c5 */ /* 0x000fe40000010000 */
[----:B------:R-:W-:-:S06]  /*1b4b0*/  WARPGROUP.ARRIVE ;  /* 0x00000000000079c5 */ /* 0x000fcc0000000000 */
        /* <DEDUP_REMOVED lines=11> */
[----:B01----:R-:W-:Y:S02]  /*1b570*/  @P1 IMAD R0, R12, R6, RZ ;  /* 0x000000060c001224 */ /* 0x003fe400078e02ff */
[----:B------:R-:W-:Y:S02]  /*1b580*/  VIADD R12, R4, 0x400 ;  /* 0x00000400040c7836 */ /* 0x000fe40000000000 */
[----:B--2---:R-:W-:-:S02]  /*1b590*/  @P1 IMAD R5, R10, R7, R0 ;  /* 0x000000070a051224 */ /* 0x004fc400078e0200 */
[----:B------:R-:W-:-:S04]  /*1b5a0*/  @P1 IMAD.WIDE.U32 R6, R10, R6, RZ ;  /* 0x000000060a061225 */ /* 0x000fc800078e00ff */
[----:B------:R-:W-:Y:S01]  /*1b5b0*/  IMAD.MOV.U32 R0, RZ, RZ, 0x3f800000 ;  /* 0x3f800000ff007424 */ /* 0x000fe200078e00ff */
[----:B------:R-:W-:-:S03]  /*1b5c0*/  @P1 IADD3 R7, R7, R5, RZ ;  /* 0x0000000507071210 */ /* 0x000fc60007ffe0ff */
[----:B---3--:R-:W-:-:S04]  /*1b5d0*/  @P1 IMAD.WIDE.U32 R6, R2, R8, R6 ;  /* 0x0000000802061225 */ /* 0x008fc800078e0006 */
[----:B------:R-:W-:Y:S01]  /*1b5e0*/  @P1 IMAD R5, R2, R9, R7 ;  /* 0x0000000902051224 */ /* 0x000fe200078e0207 */
        /* <DEDUP_REMOVED lines=8> */
[----:B------:R-:W-:Y:S01]  /*1b670*/  VIADD R6, R4, 0x500 ;  /* 0x0000050004067836 */ /* 0x000fe20000000000 */
[----:B------:R-:W-:Y:S01]  /*1b680*/  MOV R7, 0xc0000010 ;  /* 0xc000001000077802 */ /* 0x000fe20000000f00 */
[----:B------:R-:W-:Y:S02]  /*1b690*/  WARPGROUP.DEPBAR.LE gsb0, 0x0 ;  /* 0x00008000000079c5 */ /* 0x000fe40000010000 */
[----:B------:R-:W-:-:S08]  /*1b6a0*/  WARPGROUP.ARRIVE ;  /* 0x00000000000079c5 */ /* 0x000fd00000000000 */
[----:B------:R-:W-:Y:S01]  /*1b6b0*/  QGMMA.64x128x32.F32.E4M3.E4M3 R24, R208, gdesc[UR4], R24, gsb0 ;  /* 0x01e00004d0187df3 */ /* 0x000fe20008000818 */
[----:B------:R-:W-:Y:S02]  /*1b6c0*/  R2UR UR6, R6 ;  /* 0x00000000060672ca */ /* 0x000fe400000e0000 */
[----:B------:R-:W-:Y:S01]  /*1b6d0*/  R2UR UR7, R7 ;  /* 0x00000000070772ca */ /* 0x000fe200000e0000 */
[----:B------:R-:W-:Y:S02]  /*1b6e0*/  VIADD R4, R4, 0x600 ;  /* 0x0000060004047836 */ /* 0x000fe40000000000 */
[----:B------:R-:W-:Y:S01]  /*1b6f0*/  IMAD.MOV.U32 R5, RZ, RZ, -0x3ffffff0 ;  /* 0xc0000010ff057424 */ /* 0x000fe200078e00ff */
[----:B------:R-:W1:Y:S01]  /*1b700*/  SHFL.BFLY PT, R2, R235, 0x2, 0x1f ;  /* 0x0c401f00eb027f89 */ /* 0x000e6200000e0000 */
[----:B------:R-:W-:Y:S02]  /*1b710*/  WARPGROUP.DEPBAR.LE gsb0, 0x0 ;  /* 0x00008000000079c5 */ /* 0x000fe40000010000 */
[----:B------:R-:W-:-:S06]  /*1b720*/  WARPGROUP.ARRIVE ;  /* 0x00000000000079c5 */ /* 0x000fcc0000000000 */
[----:B------:R-:W-:Y:S01]  /*1b730*/  QGMMA.64x128x32.F32.E4M3.E4M3 R24, R212, gdesc[UR4], R24, gsb0 ;  /* 0x01e00004d4187df3 */ /* 0x000fe20008000818 */
[----:B------:R-:W-:Y:S02]  /*1b740*/  R2UR UR6, R4 ;  /* 0x00000000040672ca */ /* 0x000fe400000e0000 */
[----:B------:R-:W-:Y:S01]  /*1b750*/  R2UR UR7, R5 ;  /* 0x00000000050772ca */ /* 0x000fe200000e0000 */
[----:B------:R-:W3:Y:S01]  /*1b760*/  SHFL.BFLY PT, R4, R3, 0x2, 0x1f ;  /* 0x0c401f0003047f89 */ /* 0x000ee200000e0000 */
[----:B-1----:R-:W-:-:S05]  /*1b770*/  FADD.FTZ R2, R2, R235 ;  /* 0x000000eb02027221 */ /* 0x002fca0000010000 */
[----:B------:R-:W1:Y:S01]  /*1b780*/  SHFL.BFLY PT, R5, R2, 0x1, 0x1f ;  /* 0x0c201f0002057f89 */ /* 0x000e6200000e0000 */
[----:B---3--:R-:W-:-:S05]  /*1b790*/  FADD.FTZ R4, R4, R3 ;  /* 0x0000000304047221 */ /* 0x008fca0000010000 */
[----:B------:R-:W0:Y:S01]  /*1b7a0*/  SHFL.BFLY PT, R7, R4, 0x1, 0x1f ;  /* 0x0c201f0004077f89 */ /* 0x000e2200000e0000 */
[----:B-1----:R-:W-:-:S05]  /*1b7b0*/  FADD.FTZ R6, R2, R5 ;  /* 0x0000000502067221 */ /* 0x002fca0000010000 */
[C---:B------:R-:W-:Y:S01]  /*1b7c0*/  FSETP.NE.FTZ.AND P1, PT, R6.reuse, RZ, PT ;  /* 0x000000ff0600720b */ /* 0x040fe20003f35000 */
[----:B------:R-:W-:Y:S01]  /*1b7d0*/  FMUL.FTZ R10, R6, 0.00390625 ;  /* 0x3b800000060a7820 */ /* 0x000fe20000410000 */
[----:B------:R-:W-:-:S04]  /*1b7e0*/  IMAD.MOV.U32 R3, RZ, RZ, RZ ;  /* 0x000000ffff037224 */ /* 0x000fc800078e00ff */
[----:B------:R-:W-:Y:S01]  /*1b7f0*/  FSETP.NE.FTZ.AND P2, PT, R10, RZ, PT ;  /* 0x000000ff0a00720b */ /* 0x000fe20003f55000 */
[----:B0-----:R-:W-:-:S04]  /*1b800*/  FADD.FTZ R8, R4, R7 ;  /* 0x0000000704087221 */ /* 0x001fc80000010000 */
[----:B------:R-:W-:Y:S02]  /*1b810*/  FMUL.FTZ R12, R8, 0.00390625 ;  /* 0x3b800000080c7820 */ /* 0x000fe40000410000 */
[----:B------:R-:W-:Y:S03]  /*1b820*/  @P1 MUFU.RCP R3, R6 ;  /* 0x0000000600031308 */ /* 0x000fe60000001000 */
[----:B------:R-:W-:Y:S01]  /*1b830*/  FSETP.NE.FTZ.AND P3, PT, R12, RZ, PT ;  /* 0x000000ff0c00720b */ /* 0x000fe20003f75000 */
[----:B------:R-:W-:Y:S02]  /*1b840*/  WARPGROUP.DEPBAR.LE gsb0, 0x0 ;  /* 0x00008000000079c5 */ /* 0x000fe40000010000 */
[----:B------:R-:W-:-:S06]  /*1b850*/  WARPGROUP.ARRIVE ;  /* 0x00000000000079c5 */ /* 0x000fcc0000000000 */
[----:B------:R-:W-:Y:S01]  /*1b860*/  QGMMA.64x128x32.F32.E4M3.E4M3 R24, R216, gdesc[UR4], R24, gsb0 ;  /* 0x01e00004d8187df3 */ /* 0x000fe20008000818 */
[----:B------:R-:W-:Y:S01]  /*1b870*/  FSETP.NE.FTZ.AND P1, PT, R8, RZ, PT ;  /* 0x000000ff0800720b */ /* 0x000fe20003f35000 */
[----:B------:R-:W-:Y:S02]  /*1b880*/  IMAD.MOV.U32 R7, RZ, RZ, RZ ;  /* 0x000000ffff077224 */ /* 0x000fe400078e00ff */
[----:B------:R-:W0:Y:S08]  /*1b890*/  @P3 MUFU.LG2 R4, R12 ;  /* 0x0000000c00043308 */ /* 0x000e300000000c00 */
[----:B------:R-:W1:Y:S08]  /*1b8a0*/  @P2 MUFU.LG2 R5, R10 ;  /* 0x0000000a00052308 */ /* 0x000e700000000c00 */
[----:B------:R-:W3:Y:S01]  /*1b8b0*/  @P1 MUFU.RCP R7, R8 ;  /* 0x0000000800071308 */ /* 0x000ee20000001000 */
[C---:B------:R-:W-:Y:S01]  /*1b8c0*/  @P2 FMUL.FTZ R2, R88.reuse, 0.69314718246459960938 ;  /* 0x3f31721858022820 */ /* 0x040fe20000410000 */
[----:B------:R-:W-:Y:S01]  /*1b8d0*/  @P3 FMUL.FTZ R88, R88, 0.69314718246459960938 ;  /* 0x3f31721858583820 */ /* 0x000fe20000410000 */
[----:B0-----:R-:W-:Y:S01]  /*1b8e0*/  @P3 FMUL.FTZ R9, R4, 0.69314718246459960938 ;  /* 0x3f31721804093820 */ /* 0x001fe20000410000 */
[----:B------:R-:W-:Y:S01]  /*1b8f0*/  IMAD.MOV.U32 R92, RZ, RZ, -0x800000 ;  /* 0xff800000ff5c7424 */ /* 0x000fe200078e00ff */
[----:B------:R-:W-:Y:S01]  /*1b900*/  MOV R91, 0xff800000 ;  /* 0xff800000005b7802 */ /* 0x000fe20000000f00 */
[----:B-1----:R-:W-:Y:S01]  /*1b910*/  @P2 FMUL.FTZ R5, R5, 0.69314718246459960938 ;  /* 0x3f31721805052820 */ /* 0x002fe20000410000 */
[----:B------:R-:W-:-:S01]  /*1b920*/  @P3 FFMA.FTZ R92, R88, R90, R9 ;  /* 0x0000005a585c3223 */ /* 0x000fc20000010009 */
[----:B--2---:R-:W-:-:S02]  /*1b930*/  FMUL.FTZ R9, R3, R0 ;  /* 0x0000000003097220 */ /* 0x004fc40000410000 */
[----:B------:R-:W-:-:S01]  /*1b940*/  @P2 FFMA.FTZ R91, R2, R89, R5 ;  /* 0x00000059025b2223 */ /* 0x000fc20000010005 */
[----:B---3--:R-:W-:Y:S01]  /*1b950*/  FMUL.FTZ R10, R7, R0 ;  /* 0x00000000070a7220 */ /* 0x008fe20000410000 */
[----:B------:R-:W-:Y:S02]  /*1b960*/  WARPGROUP.DEPBAR.LE gsb0, 0x0 ;  /* 0x00008000000079c5 */ /* 0x000fe40000010000 */
[----:B------:R-:W-:Y:S05]  /*1b970*/  @!P0 BRA `(.L_x_482) ;  /* 0x0000000000048947 */ /* 0x000fea0003800000 */
[----:B------:R-:W-:Y:S01]  /*1b980*/  BPT.TRAP 0x1 ;  /* 0x000000040000795c */ /* 0x000fe20000300000 */
.L_x_482:
[----:B------:R-:W2:Y:S01]  /*1b990*/  LDL.LU R8, [R1+0x88] ;  /* 0x0000880001087983 */ /* 0x000ea20000300800 */
[----:B------:R-:W0:Y:S01]  /*1b9a0*/  S2R R2, SR_CgaCtaId ;  /* 0x0000000000027919 */ /* 0x000e220000008800 */
[----:B------:R-:W-:Y:S02]  /*1b9b0*/  VIADD R233, R233, 0x1 ;  /* 0x00000001e9e97836 */ /* 0x000fe40000000000 */
[----:B------:R-:W-:Y:S02]  /*1b9c0*/  VIADD R0, R11, 0x2e860 ;  /* 0x0002e8600b007836 */ /* 0x000fe40000000000 */
[-C--:B------:R-:W-:Y:S01]  /*1b9d0*/  FMUL.FTZ R3, R24, R9.reuse ;  /* 0x0000000918037220 */ /* 0x080fe20000410000 */
[-C--:B------:R-:W-:Y:S01]  /*1b9e0*/  FMUL.FTZ R88, R29, R9.reuse ;  /* 0x000000091d587220 */ /* 0x080fe20000410000 */
[----:B------:R-:W-:Y:S01]  /*1b9f0*/  ISETP.NE.AND P1, PT, R233, 0x2, PT ;  /* 0x00000002e900780c */ /* 0x000fe20003f25270 */
[-C--:B------:R-:W-:Y:S01]  /*1ba00*/  FMUL.FTZ R111, R41, R9.reuse ;  /* 0x00000009296f7220 */ /* 0x080fe20000410000 */
[-C--:B------:R-:W-:Y:S01]  /*1ba10*/  FMUL.FTZ R41, R52, R9.reuse ;  /* 0x0000000934297220 */ /* 0x080fe20000410000 */
[-C--:B------:R-:W-:Y:S01]  /*1ba20*/  FMUL.FTZ R20, R53, R9.reuse ;  /* 0x0000000935147220 */ /* 0x080fe20000410000 */
[----:B------:R-:W-:Y:S01]  /*1ba30*/  SEL R7, RZ, 0x1, P1 ;  /* 0x00000001ff077807 */ /* 0x000fe20000800000 */
        /* <DEDUP_REMOVED lines=16> */
[----:B0-----:R-:W-:Y:S01]  /*1bb40*/  PRMT R2, R2, 0x654, R0 ;  /* 0x0000065402027816 */ /* 0x001fe20000000000 */
[-C--:B------:R-:W-:Y:S01]  /*1bb50*/  FMUL.FTZ R40, R40, R9.reuse ;  /* 0x0000000928287220 */ /* 0x080fe20000410000 */
[----:B------:R-:W-:-:S02]  /*1bb60*/  FMUL.FTZ R45, R45, R9 ;  /* 0x000000092d2d7220 */ /* 0x000fc40000410000 */
        /* <DEDUP_REMOVED lines=8> */
[-C--:B0-----:R-:W-:Y:S01]  /*1bbf0*/  FMUL.FTZ R2, R79, R10.reuse ;  /* 0x0000000a4f027220 */ /* 0x081fe20000410000 */
        /* <DEDUP_REMOVED lines=33> */
[----:B------:R-:W-:Y:S01]  /*1be10*/  FMUL.FTZ R34, R83, R10 ;  /* 0x0000000a53227220 */ /* 0x000fe20000410000 */
[----:B------:R-:W-:-:S02]  /*1be20*/  LOP3.LUT R236, R236, R7, RZ, 0x3c, !PT ;  /* 0x00000007ecec7212 */ /* 0x000fc400078e3cff */
[----:B------:R-:W-:Y:S01]  /*1be30*/  SEL R233, R233, RZ, P1 ;  /* 0x000000ffe9e97207 */ /* 0x000fe20000800000 */
[----:B--2---:R-:W-:-:S05]  /*1be40*/  VIADD R8, R8, 0x1 ;  /* 0x0000000108087836 */ /* 0x004fca0000000000 */
[----:B------:R0:W-:Y:S02]  /*1be50*/  STL [R1+0x88], R8 ;  /* 0x0000880801007387 */ /* 0x0001e40000100800 */
.L_x_430:
[----:B------:R-:W-:Y:S05]  /*1be60*/  WARPSYNC.ALL ;  /* 0x0000000000007948 */ /* 0x000fea0003800000 */
[----:B------:R-:W2:Y:S01]  /*1be70*/  LDL R124, [R1+0x7c] ;  /* 0x00007c00017c7983 */ /* 0x000ea20000100800 */
[----:B------:R-:W-:Y:S01]  /*1be80*/  MOV R16, 0x400 ;  /* 0x0000040000107802 */ /* 0x000fe20000000f00 */
[----:B------:R-:W-:Y:S01]  /*1be90*/  BSSY B0, `(.L_x_483) ;  /* 0x000041e000007945 */ /* 0x000fe20003800000 */
[----:B------:R-:W1:Y:S02]  /*1bea0*/  S2R R7, SR_CgaCtaId ;  /* 0x0000000000077919 */ /* 0x000e640000008800 */
[----:B-1----:R-:W-:Y:S01]  /*1beb0*/  LEA R16, R7, R16, 0x18 ;  /* 0x0000001007107211 */ /* 0x002fe200078ec0ff */
[----:B------:R-:W-:Y:S06]  /*1bec0*/  BAR.SYNC.DEFER_BLOCKING 0x5, 0x180 ;  /* 0x0146000000007b1d */ /* 0x000fec0000010000 */
[----:B-----5:R1:W3:Y:S02]  /*1bed0*/  LDS.128 R120, [R16+0x2e8d0] ;  /* 0x02e8d00010787984 */ /* 0x0202e40000000c00 */
[----:B------:R-:W-:Y:S06]  /*1bee0*/  BAR.ARV 0x4, 0x180 ;  /* 0x0106000000007b1d */ /* 0x000fec0000002000 */
[----:B--2---:R-:W-:-:S13]  /*1bef0*/  ISETP.NE.AND P1, PT, R124, RZ, PT ;  /* 0x000000ff7c00720c */ /* 0x004fda0003f25270 */
[----:B------:R-:W2:Y:S02]  /*1bf00*/  @!P1 LDC R124, c[0x0][0xad4] ;  /* 0x0002b500ff7c9b82 */ /* 0x000ea40000000800 */
[----:B--2---:R1:W-:Y:S01]  /*1bf10*/  @!P1 STL [R1+0x7c], R124 ;  /* 0x00007c7c01009387 */ /* 0x0043e20000100800 */
[----:B---3--:R-:W-:Y:S05]  /*1bf20*/  @P0 BRA `(.L_x_484) ;  /* 0x0000003000d80947 */ /* 0x008fea0003800000 */
[----:B------:R-:W2:Y:S01]  /*1bf30*/  LDL R14, [R1+0xa8] ;  /* 0x0000a800010e7983 */ /* 0x000ea20000100800 */
[----:B------:R-:W-:Y:S01]  /*1bf40*/  ULDC.64 UR4, c[0x4][0x38] ;  /* 0x01000e0000047ab9 */ /* 0x000fe20000000a00 */
[----:B------:R-:W3:Y:S01]  /*1bf50*/  S2R R15, SR_TID.X ;  /* 0x00000000000f7919 */ /* 0x000ee20000002100 */
[----:B------:R-:W4:Y:S01]  /*1bf60*/  S2R R13, SR_SWINHI ;  /* 0x00000000000d7919 */ /* 0x000f220000002f00 */
[----:B---3--:R-:W-:-:S04]  /*1bf70*/  SHF.L.U32 R7, R15, 0x2, RZ ;  /* 0x000000020f077819 */ /* 0x008fc800000006ff */
[----:B------:R-:W-:Y:S02]  /*1bf80*/  LOP3.LUT R7, R7, 0xc, RZ, 0xc0, !PT ;  /* 0x0000000c07077812 */ /* 0x000fe400078ec0ff */
[----:B------:R-:W-:Y:S02]  /*1bf90*/  MOV R68, R16 ;  /* 0x0000001000447202 */ /* 0x000fe40000000f00 */
[----:B----4-:R-:W-:Y:S02]  /*1bfa0*/  MOV R69, R13 ;  /* 0x0000000d00457202 */ /* 0x010fe40000000f00 */
[----:B------:R-:W-:-:S05]  /*1bfb0*/  IADD3 R10, P0, R7, UR4, RZ ;  /* 0x00000004070a7c10 */ /* 0x000fca000ff1e0ff */
[----:B------:R-:W-:Y:S01]  /*1bfc0*/  IMAD.X R11, RZ, RZ, UR5, P0 ;  /* 0x00000005ff0b7e24 */ /* 0x000fe200080e06ff */
[----:B------:R-:W-:-:S04]  /*1bfd0*/  LOP3.LUT P0, R7, R15, 0x3, RZ, 0xc0, !PT ;  /* 0x000000030f077812 */ /* 0x000fc8000780c0ff */
[----:B------:R-:W-:Y:S01]  /*1bfe0*/  ISETP.EQ.OR P0, PT, R7, 0x3, !P0 ;  /* 0x000000030700780c */ /* 0x000fe20004702670 */
[----:B0-----:R0:W5:Y:S03]  /*1bff0*/  LDG.E.CONSTANT R8, desc[UR60][R10.64] ;  /* 0x0000003c0a087981 */ /* 0x001166000c1e9900 */
[----:B------:R-:W-:Y:S02]  /*1c000*/  SEL R13, R5, R88, P0 ;  /* 0x00000058050d7207 */ /* 0x000fe40000000000 */
[----:B------:R-:W-:Y:S01]  /*1c010*/  SEL R5, R88, R5, P0 ;  /* 0x0000000558057207 */ /* 0x000fe20000000000 */
[----:B------:R-:W-:Y:S01]  /*1c020*/  UMOV UR4, 0xffffffff ;  /* 0xffffffff00047882 */ /* 0x000fe20000000000 */
[----:B------:R-:W-:Y:S02]  /*1c030*/  SEL R7, R3, R72, P0 ;  /* 0x0000004803077207 */ /* 0x000fe40000000000 */
[----:B------:R-:W-:Y:S01]  /*1c040*/  SEL R3, R72, R3, P0 ;  /* 0x0000000348037207 */ /* 0x000fe20000000000 */
[----:B--2---:R-:W-:-:S03]  /*1c050*/  IMAD.WIDE R14, R14, 0x2, R68 ;  /* 0x000000020e0e7825 */ /* 0x004fc600078e0244 */
[C---:B------:R-:W-:Y:S02]  /*1c060*/  IADD3 R54, P5, R14.reuse, 0x4060, RZ ;  /* 0x000040600e367810 */ /* 0x040fe40007fbe0ff */
[----:B------:R-:W-:Y:S02]  /*1c070*/  IADD3 R89, P1, R14, 0x4040, RZ ;  /* 0x000040400e597810 */ /* 0x000fe40007f3e0ff */
[----:B0-----:R-:W-:Y:S02]  /*1c080*/  LOP3.LUT R11, R54, 0x380, RZ, 0xc0, !PT ;  /* 0x00000380360b7812 */ /* 0x001fe400078ec0ff */
[----:B------:R-:W-:Y:S02]  /*1c090*/  LOP3.LUT R10, R89, 0x380, RZ, 0xc0, !PT ;  /* 0x00000380590a7812 */ /* 0x000fe400078ec0ff */
[----:B------:R-:W-:Y:S02]  /*1c0a0*/  SHF.R.U64 R11, R11, 0x3, RZ ;  /* 0x000000030b0b7819 */ /* 0x000fe400000012ff */
[----:B------:R-:W-:-:S02]  /*1c0b0*/  SHF.R.U64 R88, R10, 0x3, RZ ;  /* 0x000000030a587819 */ /* 0x000fc400000012ff */
[----:B------:R-:W-:Y:S01]  /*1c0c0*/  LOP3.LUT R10, R11, R54, RZ, 0x3c, !PT ;  /* 0x000000360b0a7212 */ /* 0x000fe200078e3cff */
[--C-:B------:R-:W-:Y:S01]  /*1c0d0*/  IMAD.X R11, RZ, RZ, R15.reuse, P5 ;  /* 0x000000ffff0b7224 */ /* 0x100fe200028e060f */
[----:B------:R-:W-:Y:S01]  /*1c0e0*/  LOP3.LUT R88, R88, R89, RZ, 0x3c, !PT ;  /* 0x0000005958587212 */ /* 0x000fe200078e3cff */
[----:B------:R-:W-:Y:S01]  /*1c0f0*/  IMAD.X R89, RZ, RZ, R15, P1 ;  /* 0x000000ffff597224 */ /* 0x000fe200008e060f */
[C---:B------:R-:W-:Y:S02]  /*1c100*/  IADD3 R87, P2, R14.reuse, 0x4020, RZ ;  /* 0x000040200e577810 */ /* 0x040fe40007f5e0ff */
[C---:B------:R-:W-:Y:S02]  /*1c110*/  IADD3 R103, P4, R14.reuse, 0x60, RZ ;  /* 0x000000600e677810 */ /* 0x040fe40007f9e0ff */
[C---:B------:R-:W-:Y:S02]  /*1c120*/  IADD3 R101, P5, R14.reuse, 0x40, RZ ;  /* 0x000000400e657810 */ /* 0x040fe40007fbe0ff */
[----:B------:R-:W-:-:S02]  /*1c130*/  IADD3 R99, P1, R14, 0x20, RZ ;  /* 0x000000200e637810 */ /* 0x000fc40007f3e0ff */
[----:B------:R-:W-:Y:S02]  /*1c140*/  IADD3 R85, P3, R14, 0x4000, RZ ;  /* 0x000040000e557810 */ /* 0x000fe40007f7e0ff */
[----:B------:R-:W-:Y:S02]  /*1c150*/  LOP3.LUT R86, R87, 0x380, RZ, 0xc0, !PT ;  /* 0x0000038057567812 */ /* 0x000fe400078ec0ff */
[----:B------:R-:W-:Y:S02]  /*1c160*/  LOP3.LUT R102, R103, 0x380, RZ, 0xc0, !PT ;  /* 0x0000038067667812 */ /* 0x000fe400078ec0ff */
[----:B------:R-:W-:Y:S02]  /*1c170*/  LOP3.LUT R100, R101, 0x380, RZ, 0xc0, !PT ;  /* 0x0000038065647812 */ /* 0x000fe400078ec0ff */
[----:B------:R-:W-:Y:S02]  /*1c180*/  LOP3.LUT R98, R99, 0x380, RZ, 0xc0, !PT ;  /* 0x0000038063627812 */ /* 0x000fe400078ec0ff */
[----:B------:R-:W-:-:S02]  /*1c190*/  LOP3.LUT R84, R85, 0x380, RZ, 0xc0, !PT ;  /* 0x0000038055547812 */ /* 0x000fc400078ec0ff */
[----:B------:R-:W-:Y:S02]  /*1c1a0*/  LOP3.LUT R29, R14, 0x380, RZ, 0xc0, !PT ;  /* 0x000003800e1d7812 */ /* 0x000fe400078ec0ff */
[----:B------:R-:W-:Y:S02]  /*1c1b0*/  SHF.R.U64 R86, R86, 0x3, RZ ;  /* 0x0000000356567819 */ /* 0x000fe400000012ff */
[----:B------:R-:W-:Y:S02]  /*1c1c0*/  SHF.R.U64 R102, R102, 0x3, RZ ;  /* 0x0000000366667819 */ /* 0x000fe400000012ff */
[----:B------:R-:W-:Y:S02]  /*1c1d0*/  SHF.R.U64 R100, R100, 0x3, RZ ;  /* 0x0000000364647819 */ /* 0x000fe400000012ff */
[----:B------:R-:W-:Y:S02]  /*1c1e0*/  SHF.R.U64 R98, R98, 0x3, RZ ;  /* 0x0000000362627819 */ /* 0x000fe400000012ff */
[----:B------:R-:W-:-:S02]  /*1c1f0*/  SHF.R.U64 R84, R84, 0x3, RZ ;  /* 0x0000000354547819 */ /* 0x000fc400000012ff */
        /* <DEDUP_REMOVED lines=9> */
[----:B------:R-:W-:-:S02]  /*1c290*/  LOP3.LUT R84, R84, R85, RZ, 0x3c, !PT ;  /* 0x0000005554547212 */ /* 0x000fc400078e3cff */
[----:B------:R-:W-:Y:S02]  /*1c2a0*/  LOP3.LUT R14, R29, R14, RZ, 0x3c, !PT ;  /* 0x0000000e1d0e7212 */ /* 0x000fe400078e3cff */
[-C--:B------:R-:W-:Y:S02]  /*1c2b0*/  IADD3.X R85, RZ, R15.reuse, RZ, P3, !PT ;  /* 0x0000000fff557210 */ /* 0x080fe40001ffe4ff */
[----:B------:R-:W-:Y:S02]  /*1c2c0*/  MOV R104, R14 ;  /* 0x0000000e00687202 */ /* 0x000fe40000000f00 */
[----:B------:R-:W-:Y:S02]  /*1c2d0*/  MOV R90, R10 ;  /* 0x0000000a005a7202 */ /* 0x000fe40000000f00 */
[----:B------:R-:W-:Y:S02]  /*1c2e0*/  MOV R88, R88 ;  /* 0x0000005800587202 */ /* 0x000fe40000000f00 */
[----:B------:R-:W-:-:S02]  /*1c2f0*/  MOV R86, R86 ;  /* 0x0000005600567202 */ /* 0x000fc40000000f00 */
[----:B------:R-:W-:Y:S02]  /*1c300*/  MOV R84, R84 ;  /* 0x0000005400547202 */ /* 0x000fe40000000f00 */
[----:B------:R-:W-:Y:S02]  /*1c310*/  MOV R102, R102 ;  /* 0x0000006600667202 */ /* 0x000fe40000000f00 */
[----:B------:R-:W-:Y:S02]  /*1c320*/  MOV R100, R100 ;  /* 0x0000006400647202 */ /* 0x000fe40000000f00 */
[----:B------:R-:W-:Y:S01]  /*1c330*/  MOV R98, R98 ;  /* 0x0000006200627202 */ /* 0x000fe20000000f00 */
[----:B------:R-:W-:Y:S06]  /*1c340*/  BRA.DIV UR4, `(.L_x_485) ;  /* 0x000000b204d47947 */ /* 0x000fec000b800000 */
[----:B------:R-:W-:Y:S01]  /*1c350*/  SEL R147, R64, R21, P0 ;  /* 0x0000001540937207 */ /* 0x000fe20000000000 */
[----:B-----5:R-:W-:Y:S01]  /*1c360*/  SHFL.IDX PT, R7, R7, R8, 0x1c1f ;  /* 0x001c1f0807077589 */ /* 0x020fe200000e0000 */
[----:B------:R-:W-:Y:S02]  /*1c370*/  SEL R115, R40, R111, P0 ;  /* 0x0000006f28737207 */ /* 0x000fe40000000000 */
[----:B------:R-:W-:Y:S01]  /*1c380*/  SEL R47, R111, R40, P0 ;  /* 0x000000286f2f7207 */ /* 0x000fe20000000000 */
[----:B------:R-:W-:Y:S01]  /*1c390*/  SHFL.IDX PT, R10, R147, R8, 0x1c1f ;  /* 0x001c1f08930a7589 */ /* 0x000fe200000e0000 */
[----:B------:R-:W-:Y:S02]  /*1c3a0*/  SEL R129, R4, R81, P0 ;  /* 0x0000005104817207 */ /* 0x000fe40000000000 */
[----:B------:R-:W-:Y:S02]  /*1c3b0*/  SEL R101, R81, R4, P0 ;  /* 0x0000000451657207 */ /* 0x000fe40000000000 */
[----:B------:R-:W-:-:S02]  /*1c3c0*/  SEL R21, R21, R64, P0 ;  /* 0x0000004015157207 */ /* 0x000fc40000000000 */
[----:B------:R-:W-:Y:S02]  /*1c3d0*/  SEL R111, R24, R49, P0 ;  /* 0x00000031186f7207 */ /* 0x000fe40000000000 */
[----:B------:R-:W-:Y:S02]  /*1c3e0*/  SEL R51, R49, R24, P0 ;  /* 0x0000001831337207 */ /* 0x000fe40000000000 */
[----:B------:R-:W-:Y:S01]  /*1c3f0*/  LOP3.LUT R4, R8, 0x2, RZ, 0x3c, !PT ;  /* 0x0000000208047812 */ /* 0x000fe200078e3cff */
[----:B------:R-:W-:Y:S01]  /*1c400*/  SHFL.IDX PT, R40, R111, R8, 0x1c1f ;  /* 0x001c1f086f287589 */ /* 0x000fe200000e0000 */
[----:B------:R-:W-:Y:S02]  /*1c410*/  SEL R145, R94, R113, P0 ;  /* 0x000000715e917207 */ /* 0x000fe40000000000 */
[----:B------:R-:W-:Y:S01]  /*1c420*/  SEL R43, R113, R94, P0 ;  /* 0x0000005e712b7207 */ /* 0x000fe20000000000 */
[----:B------:R-:W-:Y:S01]  /*1c430*/  SHFL.IDX PT, R5, R5, R4, 0x1c1f ;  /* 0x001c1f0405057589 */ /* 0x000fe200000e0000 */
[----:B------:R-:W-:-:S02]  /*1c440*/  SEL R49, R20, R41, P0 ;  /* 0x0000002914317207 */ /* 0x000fc40000000000 */
[----:B------:R-:W-:Y:S01]  /*1c450*/  SEL R113, R41, R20, P0 ;  /* 0x0000001429717207 */ /* 0x000fe20000000000 */
[----:B------:R-:W-:Y:S01]  /*1c460*/  SHFL.IDX PT, R21, R21, R4, 0x1c1f ;  /* 0x001c1f0415157589 */ /* 0x000fe200000e0000 */
[----:B------:R-:W-:Y:S02]  /*1c470*/  SEL R89, R6, R77, P0 ;  /* 0x0000004d06597207 */ /* 0x000fe40000000000 */
[----:B------:R-:W-:Y:S01]  /*1c480*/  SEL R139, R77, R6, P0 ;  /* 0x000000064d8b7207 */ /* 0x000fe20000000000 */
        /* <DEDUP_REMOVED lines=12> */
[----:B------:R-:W0:Y:S01]  /*1c550*/  SHFL.IDX PT, R0, R13, R8, 0x1c1f ;  /* 0x001c1f080d007589 */ /* 0x000e2200000e0000 */
        /* <DEDUP_REMOVED lines=32> */
[----:B------:R-:W2:Y:S01]  /*1c760*/  SHFL.IDX PT, R26, R115, R8, 0x1c1f ;  /* 0x001c1f08731a7589 */ /* 0x000ea200000e0000 */
[----:B------:R-:W-:Y:S02]  /*1c770*/  SEL R73, R70, R37, P0 ;  /* 0x0000002546497207 */ /* 0x000fe40000000000 */
[----:B------:R-:W-:Y:S01]  /*1c780*/  SEL R39, R31, R32, P0 ;  /* 0x000000201f277207 */ /* 0x000fe20000000000 */
[----:B------:R3:W4:Y:S01]  /*1c790*/  SHFL.IDX PT, R28, R113, R8, 0x1c1f ;  /* 0x001c1f08711c7589 */ /* 0x00072200000e0000 */
        /* <DEDUP_REMOVED lines=14> */
[----:B------:R-:W1:Y:S01]  /*1c880*/  SHFL.IDX PT, R32, R139, R8, 0x1c1f ;  /* 0x001c1f088b207589 */ /* 0x000e6200000e0000 */
[----:B------:R-:W-:Y:S02]  /*1c890*/  SEL R27, R30, R25, P0 ;  /* 0x000000191e1b7207 */ /* 0x000fe40000000000 */
[----:B------:R-:W-:Y:S01]  /*1c8a0*/  SEL R29, R9, R34, P0 ;  /* 0x00000022091d7207 */ /* 0x000fe20000000000 */
[----:B------:R-:W-:Y:S01]  /*1c8b0*/  SHFL.IDX PT, R58, R117, R8, 0x1c1f ;  /* 0x001c1f08753a7589 */ /* 0x000fe200000e0000 */
[----:B------:R-:W-:-:S02]  /*1c8c0*/  SEL R25, R25, R30, P0 ;  /* 0x0000001e19197207 */ /* 0x000fc40000000000 */
[----:B------:R-:W-:Y:S01]  /*1c8d0*/  SEL R9, R34, R9, P0 ;  /* 0x0000000922097207 */ /* 0x000fe20000000000 */
[----:B------:R-:W1:Y:S01]  /*1c8e0*/  SHFL.IDX PT, R101, R101, R4, 0x1c1f ;  /* 0x001c1f0465657589 */ /* 0x000e6200000e0000 */
[----:B0-----:R-:W-:Y:S02]  /*1c8f0*/  SEL R3, R0, R5, P0 ;  /* 0x0000000500037207 */ /* 0x001fe40000000000 */
[----:B------:R-:W-:Y:S01]  /*1c900*/  SEL R94, R7, R6, P0 ;  /* 0x00000006075e7207 */ /* 0x000fe20000000000 */
[----:B------:R-:W-:Y:S01]  /*1c910*/  SHFL.IDX PT, R107, R107, R4, 0x1c1f ;  /* 0x001c1f046b6b7589 */ /* 0x000fe200000e0000 */
[----:B------:R-:W-:Y:S02]  /*1c920*/  SEL R96, R6, R7, P0 ;  /* 0x0000000706607207 */ /* 0x000fe40000000000 */
[----:B------:R-:W-:Y:S01]  /*1c930*/  SEL R5, R5, R0, P0 ;  /* 0x0000000005057207 */ /* 0x000fe20000000000 */
[----:B------:R-:W0:Y:S01]  /*1c940*/  SHFL.IDX PT, R79, R79, R4, 0x1c1f ;  /* 0x001c1f044f4f7589 */ /* 0x000e2200000e0000 */
[----:B------:R-:W-:-:S02]  /*1c950*/  SEL R111, R10, R21, P0 ;  /* 0x000000150a6f7207 */ /* 0x000fc40000000000 */
[----:B---3--:R-:W-:Y:S01]  /*1c960*/  SEL R113, R21, R10, P0 ;  /* 0x0000000a15717207 */ /* 0x008fe20000000000 */
[----:B------:R3:W-:Y:S01]  /*1c970*/  SHFL.IDX PT, R85, R57, R4, 0x1c1f ;  /* 0x001c1f0439557589 */ /* 0x0007e200000e0000 */
[----:B--2---:R-:W-:Y:S02]  /*1c980*/  SEL R0, R26, R47, P0 ;  /* 0x0000002f1a007207 */ /* 0x004fe40000000000 */
[----:B------:R-:W-:Y:S01]  /*1c990*/  SEL R6, R47, R26, P0 ;  /* 0x0000001a2f067207 */ /* 0x000fe20000000000 */
[----:B------:R-:W2:Y:S01]  /*1c9a0*/  SHFL.IDX PT, R72, R63, R4, 0x1c1f ;  /* 0x001c1f043f487589 */ /* 0x000ea200000e0000 */
[----:B----4-:R-:W-:Y:S02]  /*1c9b0*/  SEL R21, R28, R49, P0 ;  /* 0x000000311c157207 */ /* 0x010fe40000000000 */
[----:B------:R-:W-:Y:S01]  /*1c9c0*/  SEL R41, R49, R28, P0 ;  /* 0x0000001c31297207 */ /* 0x000fe20000000000 */
[----:B------:R-:W-:Y:S01]  /*1c9d0*/  SHFL.IDX PT, R30, R141, R8, 0x1c1f ;  /* 0x001c1f088d1e7589 */ /* 0x000fe200000e0000 */
[----:B-1----:R-:W-:-:S02]  /*1c9e0*/  SEL R47, R32, R89, P0 ;  /* 0x00000059202f7207 */ /* 0x002fc40000000000 */
        /* <DEDUP_REMOVED lines=16> */
[----:B------:R2:W-:Y:S01]  /*1caf0*/  SHFL.IDX PT, R78, R71, R8, 0x1c1f ;  /* 0x001c1f08474e7589 */ /* 0x0005e200000e0000 */
[----:B------:R-:W-:-:S02]  /*1cb00*/  SEL R114, R101, R52, P0 ;  /* 0x0000003465727207 */ /* 0x000fc40000000000 */
[----:B0-----:R-:W-:Y:S01]  /*1cb10*/  SEL R56, R58, R79, P0 ;  /* 0x0000004f3a387207 */ /* 0x001fe20000000000 */
[----:B------:R-:W-:Y:S01]  /*1cb20*/  SHFL.IDX PT, R39, R39, R8, 0x1c1f ;  /* 0x001c1f0827277589 */ /* 0x000fe200000e0000 */
[----:B---3--:R-:W-:Y:S02]  /*1cb30*/  SEL R57, R107, R60, P0 ;  /* 0x0000003c6b397207 */ /* 0x008fe40000000000 */
[----:B------:R-:W-:Y:S01]  /*1cb40*/  SEL R40, R51, R40, P0 ;  /* 0x0000002833287207 */ /* 0x000fe20000000000 */
[----:B------:R-:W0:Y:S01]  /*1cb50*/  SHFL.IDX PT, R53, R53, R4, 0x1c1f ;  /* 0x001c1f0435357589 */ /* 0x000e2200000e0000 */
[----:B------:R-:W-:Y:S02]  /*1cb60*/  SEL R58, R79, R58, P0 ;  /* 0x0000003a4f3a7207 */ /* 0x000fe40000000000 */
[----:B--2---:R-:W-:Y:S01]  /*1cb70*/  SEL R71, R72, R77, P0 ;  /* 0x0000004d48477207 */ /* 0x004fe20000000000 */
[----:B------:R-:W1:Y:S04]  /*1cb80*/  SHFL.IDX PT, R93, R93, R4, 0x1c1f ;  /* 0x001c1f045d5d7589 */ /* 0x000e6800000e0000 */
[----:B------:R-:W2:Y:S04]  /*1cb90*/  SHFL.IDX PT, R99, R99, R4, 0x1c1f ;  /* 0x001c1f0463637589 */ /* 0x000ea800000e0000 */
[----:B------:R-:W3:Y:S04]  /*1cba0*/  SHFL.IDX PT, R105, R105, R4, 0x1c1f ;  /* 0x001c1f0469697589 */ /* 0x000ee800000e0000 */
[----:B------:R4:W3:Y:S04]  /*1cbb0*/  SHFL.IDX PT, R109, R55, R4, 0x1c1f ;  /* 0x001c1f04376d7589 */ /* 0x0008e800000e0000 */
[----:B------:R1:W3:Y:S04]  /*1cbc0*/  SHFL.IDX PT, R66, R67, R4, 0x1c1f ;  /* 0x001c1f0443427589 */ /* 0x0002e800000e0000 */
[----:B------:R3:W-:Y:S01]  /*1cbd0*/  SHFL.IDX PT, R70, R65, R4, 0x1c1f ;  /* 0x001c1f0441467589 */ /* 0x0007e200000e0000 */
[----:B0-----:R-:W-:-:S02]  /*1cbe0*/  SEL R43, R30, R53, P0 ;  /* 0x000000351e2b7207 */ /* 0x001fc40000000000 */
[----:B----4-:R-:W-:Y:S01]  /*1cbf0*/  SEL R55, R60, R107, P0 ;  /* 0x0000006b3c377207 */ /* 0x010fe20000000000 */
[----:B------:R-:W0:Y:S01]  /*1cc00*/  SHFL.IDX PT, R33, R33, R4, 0x1c1f ;  /* 0x001c1f0421217589 */ /* 0x000e2200000e0000 */
[----:B------:R-:W-:Y:S02]  /*1cc10*/  SEL R45, R53, R30, P0 ;  /* 0x0000001e352d7207 */ /* 0x000fe40000000000 */
[----:B-1----:R-:W-:Y:S01]  /*1cc20*/  SEL R67, R77, R72, P0 ;  /* 0x000000484d437207 */ /* 0x002fe20000000000 */
[----:B------:R-:W1:Y:S01]  /*1cc30*/  SHFL.IDX PT, R82, R31, R4, 0x1c1f ;  /* 0x001c1f041f527589 */ /* 0x000e6200000e0000 */
[----:B------:R-:W-:Y:S02]  /*1cc40*/  SEL R46, R48, R93, P0 ;  /* 0x0000005d302e7207 */ /* 0x000fe40000000000 */
[----:B--2---:R-:W-:Y:S01]  /*1cc50*/  SEL R87, R38, R99, P0 ;  /* 0x0000006326577207 */ /* 0x004fe20000000000 */
[----:B------:R-:W-:Y:S01]  /*1cc60*/  SHFL.IDX PT, R36, R133, R8, 0x1c1f ;  /* 0x001c1f0885247589 */ /* 0x000fe200000e0000 */
[----:B---3--:R-:W-:-:S02]  /*1cc70*/  SEL R52, R54, R105, P0 ;  /* 0x0000006936347207 */ /* 0x008fc40000000000 */
        /* <DEDUP_REMOVED lines=10> */
[----:B------:R2:W-:Y:S01]  /*1cd20*/  SHFL.IDX PT, R80, R61, R8, 0x1c1f ;  /* 0x001c1f083d507589 */ /* 0x0005e200000e0000 */
[----:B0-----:R-:W-:Y:S02]  /*1cd30*/  SEL R72, R78, R33, P0 ;  /* 0x000000214e487207 */ /* 0x001fe40000000000 */
[----:B------:R-:W-:Y:S01]  /*1cd40*/  SEL R78, R33, R78, P0 ;  /* 0x0000004e214e7207 */ /* 0x000fe20000000000 */
[----:B------:R-:W0:Y:S01]  /*1cd50*/  SHFL.IDX PT, R95, R95, R4, 0x1c1f ;  /* 0x001c1f045f5f7589 */ /* 0x000e2200000e0000 */
[----:B-1----:R-:W-:Y:S02]  /*1cd60*/  SEL R116, R39, R82, P0 ;  /* 0x0000005227747207 */ /* 0x002fe40000000000 */
[----:B------:R-:W-:Y:S01]  /*1cd70*/  SEL R82, R82, R39, P0 ;  /* 0x0000002752527207 */ /* 0x000fe20000000000 */
[----:B------:R-:W1:Y:S01]  /*1cd80*/  SHFL.IDX PT, R97, R97, R4, 0x1c1f ;  /* 0x001c1f0461617589 */ /* 0x000e6200000e0000 */
[----:B--2---:R-:W-:-:S03]  /*1cd90*/  SEL R61, R85, R64, P0 ;  /* 0x00000040553d7207 */ /* 0x004fc60000000000 */
[----:B------:R2:W3:Y:S04]  /*1cda0*/  SHFL.IDX PT, R74, R59, R4, 0x1c1f ;  /* 0x001c1f043b4a7589 */ /* 0x0004e800000e0000 */
[----:B------:R-:W4:Y:S04]  /*1cdb0*/  SHFL.IDX PT, R37, R37, R4, 0x1c1f ;  /* 0x001c1f0425257589 */ /* 0x000f2800000e0000 */
[----:B------:R-:W4:Y:S01]  /*1cdc0*/  SHFL.IDX PT, R35, R35, R4, 0x1c1f ;  /* 0x001c1f0423237589 */ /* 0x000f2200000e0000 */
[----:B--2---:R-:W-:Y:S01]  /*1cdd0*/  SEL R59, R64, R85, P0 ;  /* 0x00000055403b7207 */ /* 0x004fe20000000000 */
[----:B------:R-:W-:-:S02]  /*1cde0*/  IMAD.MOV.U32 R85, RZ, RZ, RZ ;  /* 0x000000ffff557224 */ /* 0x000fc400078e00ff */
[----:B------:R-:W2:Y:S01]  /*1cdf0*/  SHFL.IDX PT, R2, R29, R8, 0x1c1f ;  /* 0x001c1f081d027589 */ /* 0x000ea200000e0000 */
[----:B------:R-:W-:-:S03]  /*1ce00*/  SEL R64, R70, R81, P0 ;  /* 0x0000005146407207 */ /* 0x000fc60000000000 */
[----:B------:R-:W2:Y:S01]  /*1ce10*/  SHFL.IDX PT, R27, R27, R8, 0x1c1f ;  /* 0x001c1f081b1b7589 */ /* 0x000ea200000e0000 */
[----:B0-----:R-:W-:Y:S02]  /*1ce20*/  SEL R51, R34, R95, P0 ;  /* 0x0000005f22337207 */ /* 0x001fe40000000000 */
[----:B------:R-:W-:Y:S01]  /*1ce30*/  SEL R53, R95, R34, P0 ;  /* 0x000000225f357207 */ /* 0x000fe20000000000 */
[----:B------:R-:W0:Y:S01]  /*1ce40*/  SHFL.IDX PT, R8, R25, R4, 0x1c1f ;  /* 0x001c1f0419087589 */ /* 0x000e2200000e0000 */
[----:B-1----:R-:W-:Y:S02]  /*1ce50*/  SEL R50, R36, R97, P0 ;  /* 0x0000006124327207 */ /* 0x002fe40000000000 */
[----:B------:R-:W-:Y:S01]  /*1ce60*/  SEL R106, R97, R36, P0 ;  /* 0x00000024616a7207 */ /* 0x000fe20000000000 */
[----:B------:R1:W0:Y:S01]  /*1ce70*/  SHFL.IDX PT, R14, R9, R4, 0x1c1f ;  /* 0x001c1f04090e7589 */ /* 0x00022200000e0000 */
[----:B---3--:R-:W-:Y:S02]  /*1ce80*/  SEL R66, R75, R74, P0 ;  /* 0x0000004a4b427207 */ /* 0x008fe40000000000 */
[----:B----4-:R-:W-:-:S02]  /*1ce90*/  SEL R73, R76, R37, P0 ;  /* 0x000000254c497207 */ /* 0x010fc40000000000 */
[----:B------:R-:W-:Y:S02]  /*1cea0*/  SEL R79, R37, R76, P0 ;  /* 0x0000004c254f7207 */ /* 0x000fe40000000000 */
[----:B------:R-:W-:Y:S02]  /*1ceb0*/  SEL R83, R35, R80, P0 ;  /* 0x0000005023537207 */ /* 0x000fe40000000000 */
[----:B-1----:R-:W-:Y:S02]  /*1cec0*/  SEL R4, R81, R70, P0 ;  /* 0x0000004651047207 */ /* 0x002fe40000000000 */
[----:B------:R-:W-:Y:S02]  /*1ced0*/  SEL R70, R74, R75, P0 ;  /* 0x0000004b4a467207 */ /* 0x000fe40000000000 */
[----:B------:R-:W-:-:S07]  /*1cee0*/  SEL R81, R80, R35, P0 ;  /* 0x0000002350517207 */ /* 0x000fce0000000000 */
.L_x_728:
[----:B------:R-:W3:Y:S04]  /*1cef0*/  LDL.LU R93, [R1+0x80] ;  /* 0x00008000015d7983 */ /* 0x000ee80000300800 */
[----:B------:R-:W4:Y:S01]  /*1cf00*/  LDL.LU R80, [R1+0x84] ;  /* 0x0000840001507983 */ /* 0x000f220000300800 */
[----:B------:R-:W-:Y:S05]  /*1cf10*/  WARPSYNC.ALL ;  /* 0x0000000000007948 */ /* 0x000fea0003800000 */
[----:B0-2---:R-:W-:Y:S01]  /*1cf20*/  SEL R75, R27, R8, P0 ;  /* 0x000000081b4b7207 */ /* 0x005fe20000000000 */
[----:B------:R-:W-:Y:S01]  /*1cf30*/  ULDC.64 UR6, c[0x0][0xc08] ;  /* 0x0003020000067ab9 */ /* 0x000fe20000000a00 */
[----:B------:R-:W-:Y:S01]  /*1cf40*/  SEL R77, R8, R27, P0 ;  /* 0x0000001b084d7207 */ /* 0x000fe20000000000 */
[----:B------:R-:W-:Y:S01]  /*1cf50*/  ULDC.64 UR4, c[0x0][0xc00] ;  /* 0x0003000000047ab9 */ /* 0x000fe20000000a00 */
[----:B------:R-:W-:-:S02]  /*1cf60*/  SEL R74, R2, R14, P0 ;  /* 0x0000000e024a7207 */ /* 0x000fc40000000000 */
[----:B------:R-:W-:Y:S02]  /*1cf70*/  SEL R76, R14, R2, P0 ;  /* 0x000000020e4c7207 */ /* 0x000fe40000000000 */
[----:B------:R-:W-:Y:S01]  /*1cf80*/  F2FP.BF16.F32.PACK_AB R8, R3, R94 ;  /* 0x0000005e0308723e */ /* 0x000fe200000010ff */
[----:B------:R-:W0:Y:S01]  /*1cf90*/  LDC R2, c[0x0][0xbe8] ;  /* 0x0002fa00ff027b82 */ /* 0x000e220000000800 */
[----:B------:R-:W-:Y:S02]  /*1cfa0*/  F2FP.BF16.F32.PACK_AB R9, R89, R52 ;  /* 0x000000345909723e */ /* 0x000fe400000010ff */
[----:B------:R-:W-:Y:S02]  /*1cfb0*/  F2FP.BF16.F32.PACK_AB R10, R5, R96 ;  /* 0x00000060050a723e */ /* 0x000fe400000010ff */
[----:B------:R-:W-:-:S03]  /*1cfc0*/  F2FP.BF16.F32.PACK_AB R11, R103, R54 ;  /* 0x00000036670b723e */ /* 0x000fc600000010ff */
[----:B------:R-:W-:Y:S01]  /*1cfd0*/  BAR.SYNC.DEFER_BLOCKING 0x1, 0x100 ;  /* 0x0044000000007b1d */ /* 0x000fe20000010000 */
[----:B------:R-:W-:Y:S02]  /*1cfe0*/  F2FP.BF16.F32.PACK_AB R12, R111, R110 ;  /* 0x0000006e6f0c723e */ /* 0x000fe400000010ff */
[----:B------:R-:W-:Y:S02]  /*1cff0*/  F2FP.BF16.F32.PACK_AB R13, R55, R56 ;  /* 0x00000038370d723e */ /* 0x000fe400000010ff */
[----:B------:R-:W-:Y:S02]  /*1d000*/  F2FP.BF16.F32.PACK_AB R14, R113, R112 ;  /* 0x00000070710e723e */ /* 0x000fe400000010ff */
[----:B------:R-:W-:Y:S02]  /*1d010*/  F2FP.BF16.F32.PACK_AB R15, R57, R58 ;  /* 0x0000003a390f723e */ /* 0x000fe400000010ff */
[----:B------:R-:W-:Y:S02]  /*1d020*/  F2FP.BF16.F32.PACK_AB R24, R115, R0 ;  /* 0x000000007318723e */ /* 0x000fe400000010ff */
[----:B------:R-:W-:-:S02]  /*1d030*/  F2FP.BF16.F32.PACK_AB R25, R59, R60 ;  /* 0x0000003c3b19723e */ /* 0x000fc400000010ff */
[----:B------:R-:W-:Y:S02]  /*1d040*/  F2FP.BF16.F32.PACK_AB R26, R7, R6 ;  /* 0x00000006071a723e */ /* 0x000fe400000010ff */
[----:B------:R-:W-:Y:S02]  /*1d050*/  F2FP.BF16.F32.PACK_AB R27, R61, R62 ;  /* 0x0000003e3d1b723e */ /* 0x000fe400000010ff */
[----:B------:R-:W-:Y:S02]  /*1d060*/  F2FP.BF16.F32.PACK_AB R28, R21, R20 ;  /* 0x00000014151c723e */ /* 0x000fe400000010ff */
[----:B------:R-:W-:Y:S02]  /*1d070*/  F2FP.BF16.F32.PACK_AB R29, R63, R4 ;  /* 0x000000043f1d723e */ /* 0x000fe400000010ff */
[----:B------:R-:W-:Y:S02]  /*1d080*/  F2FP.BF16.F32.PACK_AB R30, R41, R40 ;  /* 0x00000028291e723e */ /* 0x000fe400000010ff */
[----:B------:R-:W-:Y:S01]  /*1d090*/  F2FP.BF16.F32.PACK_AB R31, R65, R64 ;  /* 0x00000040411f723e */ /* 0x000fe200000010ff */
[----:B------:R1:W-:Y:S01]  /*1d0a0*/  STSM.16.M88.4 [R104], R8 ;  /* 0x0000000868007844 */ /* 0x0003e20000000200 */
[----:B------:R-:W-:-:S02]  /*1d0b0*/  F2FP.BF16.F32.PACK_AB R32, R43, R42 ;  /* 0x0000002a2b20723e */ /* 0x000fc400000010ff */
[----:B------:R-:W-:Y:S01]  /*1d0c0*/  F2FP.BF16.F32.PACK_AB R33, R67, R66 ;  /* 0x000000424321723e */ /* 0x000fe200000010ff */
[----:B------:R2:W-:Y:S01]  /*1d0d0*/  STSM.16.M88.4 [R98], R12 ;  /* 0x0000000c62007844 */ /* 0x0005e20000000200 */
[----:B------:R-:W-:Y:S02]  /*1d0e0*/  F2FP.BF16.F32.PACK_AB R34, R45, R44 ;  /* 0x0000002c2d22723e */ /* 0x000fe400000010ff */
[----:B------:R-:W-:Y:S01]  /*1d0f0*/  F2FP.BF16.F32.PACK_AB R35, R71, R70 ;  /* 0x000000464723723e */ /* 0x000fe200000010ff */
[----:B------:R3:W-:Y:S01]  /*1d100*/  STSM.16.M88.4 [R100], R24 ;  /* 0x0000001864007844 */ /* 0x0007e20000000200 */
[----:B------:R-:W-:Y:S02]  /*1d110*/  F2FP.BF16.F32.PACK_AB R36, R47, R46 ;  /* 0x0000002e2f24723e */ /* 0x000fe400000010ff */
[----:B------:R-:W-:Y:S01]  /*1d120*/  F2FP.BF16.F32.PACK_AB R37, R73, R72 ;  /* 0x000000484925723e */ /* 0x000fe200000010ff */
[----:B------:R0:W-:Y:S01]  /*1d130*/  STSM.16.M88.4 [R102], R28 ;  /* 0x0000001c66007844 */ /* 0x0001e20000000200 */
[----:B------:R-:W-:-:S02]  /*1d140*/  F2FP.BF16.F32.PACK_AB R38, R49, R48 ;  /* 0x000000303126723e */ /* 0x000fc400000010ff */
[----:B------:R-:W-:Y:S01]  /*1d150*/  F2FP.BF16.F32.PACK_AB R39, R79, R78 ;  /* 0x0000004e4f27723e */ /* 0x000fe200000010ff */
[----:B------:R-:W-:Y:S01]  /*1d160*/  STSM.16.M88.4 [R84], R32 ;  /* 0x0000002054007844 */ /* 0x000fe20000000200 */
[----:B-1----:R-:W-:Y:S02]  /*1d170*/  F2FP.BF16.F32.PACK_AB R8, R51, R50 ;  /* 0x000000323308723e */ /* 0x002fe400000010ff */
[----:B------:R-:W-:Y:S01]  /*1d180*/  F2FP.BF16.F32.PACK_AB R9, R81, R116 ;  /* 0x000000745109723e */ /* 0x000fe200000010ff */
[----:B------:R-:W-:Y:S01]  /*1d190*/  STSM.16.M88.4 [R86], R36 ;  /* 0x0000002456007844 */ /* 0x000fe20000000200 */
[----:B------:R-:W-:Y:S02]  /*1d1a0*/  F2FP.BF16.F32.PACK_AB R10, R53, R106 ;  /* 0x0000006a350a723e */ /* 0x000fe400000010ff */
[----:B------:R-:W-:Y:S02]  /*1d1b0*/  F2FP.BF16.F32.PACK_AB R11, R83, R82 ;  /* 0x00000052530b723e */ /* 0x000fe400000010ff */
[----:B--2---:R-:W-:-:S02]  /*1d1c0*/  F2FP.BF16.F32.PACK_AB R12, R87, R108 ;  /* 0x0000006c570c723e */ /* 0x004fc400000010ff */
[----:B------:R-:W-:Y:S01]  /*1d1d0*/  F2FP.BF16.F32.PACK_AB R14, R99, R114 ;  /* 0x00000072630e723e */ /* 0x000fe200000010ff */
[----:B------:R-:W-:Y:S01]  /*1d1e0*/  STSM.16.M88.4 [R88], R8 ;  /* 0x0000000858007844 */ /* 0x000fe20000000200 */
[----:B------:R-:W-:Y:S02]  /*1d1f0*/  F2FP.BF16.F32.PACK_AB R13, R75, R74 ;  /* 0x0000004a4b0d723e */ /* 0x000fe400000010ff */
[----:B------:R-:W-:Y:S02]  /*1d200*/  F2FP.BF16.F32.PACK_AB R15, R77, R76 ;  /* 0x0000004c4d0f723e */ /* 0x000fe400000010ff */
[----:B------:R-:W-:Y:S02]  /*1d210*/  ISETP.NE.U32.AND P3, PT, RZ, UR6, PT ;  /* 0x00000006ff007c0c */ /* 0x000fe4000bf65070 */
[----:B------:R-:W-:Y:S01]  /*1d220*/  ISETP.NE.U32.AND P0, PT, RZ, UR4, PT ;  /* 0x00000004ff007c0c */ /* 0x000fe2000bf05070 */
[----:B------:R1:W-:Y:S01]  /*1d230*/  STSM.16.M88.4 [R90], R12 ;  /* 0x0000000c5a007844 */ /* 0x0003e20000000200 */
[----:B------:R-:W-:Y:S01]  /*1d240*/  BAR.SYNC.DEFER_BLOCKING 0x1, 0x100 ;  /* 0x0044000000007b1d */ /* 0x000fe20000010000 */
[----:B------:R-:W-:-:S02]  /*1d250*/  ISETP.NE.AND.EX P3, PT, RZ, UR7, PT, P3 ;  /* 0x00000007ff007c0c */ /* 0x000fc4000bf65330 */
[----:B------:R-:W-:Y:S02]  /*1d260*/  ISETP.NE.AND.EX P0, PT, RZ, UR5, PT, P0 ;  /* 0x00000005ff007c0c */ /* 0x000fe4000bf05300 */
[----:B---3--:R-:W-:-:S04]  /*1d270*/  IADD3 R24, P1, R93, UR4, RZ ;  /* 0x000000045d187c10 */ /* 0x008fc8000ff3e0ff */
[----:B----4-:R-:W-:-:S05]  /*1d280*/  IADD3.X R25, R80, UR5, RZ, P1, !PT ;  /* 0x0000000550197c10 */ /* 0x010fca0008ffe4ff */
[----:B------:R-:W-:Y:S01]  /*1d290*/  @P3 IADD3 R26, P1, R93, UR6, RZ ;  /* 0x000000065d1a3c10 */ /* 0x000fe2000ff3e0ff */
[----:B------:R-:W-:Y:S02]  /*1d2a0*/  ULDC UR6, c[0x0][0xa88] ;  /* 0x0002a20000067ab9 */ /* 0x000fe40000000800 */
[----:B0-----:R-:W-:Y:S01]  /*1d2b0*/  MOV R29, UR6 ;  /* 0x00000006001d7c02 */ /* 0x001fe20008000f00 */
[----:B------:R0:W5:Y:S01]  /*1d2c0*/  @P0 LDG.E R85, desc[UR60][R24.64] ;  /* 0x0000003c18550981 */ /* 0x000162000c1e1900 */
[----:B------:R-:W-:-:S05]  /*1d2d0*/  @P3 IADD3.X R27, R80, UR7, RZ, P1, !PT ;  /* 0x00000007501b3c10 */ /* 0x000fca0008ffe4ff */
[----:B------:R0:W5:Y:S01]  /*1d2e0*/  @P3 LDG.E R29, desc[UR60][R26.64] ;  /* 0x0000003c1a1d3981 */ /* 0x000162000c1e1900 */
[----:B-1----:R-:W-:Y:S01]  /*1d2f0*/  IMAD.MOV.U32 R14, RZ, RZ, 0x9b8 ;  /* 0x000009b8ff0e7424 */ /* 0x002fe200078e00ff */
[----:B------:R-:W-:Y:S02]  /*1d300*/  ISETP.GT.AND P2, PT, R124, 0x1, PT ;  /* 0x000000017c00780c */ /* 0x000fe40003f44270 */
[----:B------:R-:W-:Y:S02]  /*1d310*/  ISETP.NE.AND P1, PT, R2, 0x1, PT ;  /* 0x000000010200780c */ /* 0x000fe40003f25270 */
[----:B------:R-:W-:-:S04]  /*1d320*/  SEL R14, R14, 0x978, P2 ;  /* 0x000009780e0e7807 */ /* 0x000fc80001000000 */
[----:B------:R0:W1:Y:S08]  /*1d330*/  LDC.64 R8, c[0x0][R14+0x220] ;  /* 0x000088000e087b82 */ /* 0x0000700000000a00 */
[----:B------:R0:W2:Y:S08]  /*1d340*/  LDC.64 R12, c[0x0][R14+0x218] ;  /* 0x000086000e0c7b82 */ /* 0x0000b00000000a00 */
[----:B------:R0:W3:Y:S01]  /*1d350*/  LDC.64 R10, c[0x0][R14+0x228] ;  /* 0x00008a000e0a7b82 */ /* 0x0000e20000000a00 */
[----:B------:R-:W-:Y:S05]  /*1d360*/  @P3 BRA `(.L_x_486) ;  /* 0x0000000000103947 */ /* 0x000fea0003800000 */
[----:B------:R-:W-:Y:S05]  /*1d370*/  @!P0 BRA `(.L_x_486) ;  /* 0x00000000000c8947 */ /* 0x000fea0003800000 */
[----:B0-----:R-:W4:Y:S04]  /*1d380*/  LDG.E R26, desc[UR60][R24.64] ;  /* 0x0000003c181a7981 */ /* 0x001f28000c1e1900 */
[----:B-----5:R-:W4:Y:S02]  /*1d390*/  LDG.E R29, desc[UR60][R24.64+0x4] ;  /* 0x0000043c181d7981 */ /* 0x020f24000c1e1900 */
[----:B----4-:R-:W-:-:S07]  /*1d3a0*/  IMAD.IADD R29, R29, 0x1, -R26 ;  /* 0x000000011d1d7824 */ /* 0x010fce00078e0a1a */
.L_x_486:
[----:B------:R-:W4:Y:S01]  /*1d3b0*/  LDL R15, [R1+0x60] ;  /* 0x00006000010f7983 */ /* 0x000f220000100800 */
[----:B------:R-:W-:Y:S01]  /*1d3c0*/  ISETP.NE.U32.AND P0, PT, RZ, UR4, PT ;  /* 0x00000004ff007c0c */ /* 0x000fe2000bf05070 */
[----:B0-----:R-:W0:Y:S02]  /*1d3d0*/  @P1 LDC R26, c[0x0][0xbec] ;  /* 0x0002fb00ff1a1b82 */ /* 0x001e240000000800 */
[----:B------:R-:W2:Y:S04]  /*1d3e0*/  LDL.LU R24, [R1+0x74] ;  /* 0x0000740001187983 */ /* 0x000ea80000300800 */
[----:B------:R-:W3:Y:S02]  /*1d3f0*/  LDL.LU R27, [R1+0x8c] ;  /* 0x00008c00011b7983 */ /* 0x000ee40000300800 */
[----:B------:R-:W0:Y:S02]  /*1d400*/  @P1 LDC R35, c[0x0][0xbf0] ;  /* 0x0002fc00ff231b82 */ /* 0x000e240000000800 */
[----:B------:R-:W3:Y:S04]  /*1d410*/  LDL R28, [R1+0xa4] ;  /* 0x0000a400011c7983 */ /* 0x000ee80000100800 */
[----:B------:R-:W3:Y:S04]  /*1d420*/  LDL R95, [R1+0x90] ;  /* 0x00009000015f7983 */ /* 0x000ee80000100800 */
[----:B------:R-:W3:Y:S04]  /*1d430*/  LDL R86, [R1+0x94] ;  /* 0x0000940001567983 */ /* 0x000ee80000100800 */
[----:B------:R-:W3:Y:S01]  /*1d440*/  LDL R30, [R1+0xa0] ;  /* 0x0000a000011e7983 */ /* 0x000ee20000100800 */
[----:B------:R-:W-:-:S02]  /*1d450*/  ISETP.NE.AND.EX P0, PT, RZ, UR5, PT, P0 ;  /* 0x00000005ff007c0c */ /* 0x000fc4000bf05300 */
[----:B-----5:R-:W-:Y:S01]  /*1d460*/  SHF.R.S32.HI R84, RZ, 0x1f, R85 ;  /* 0x0000001fff547819 */ /* 0x020fe20000011455 */
[----:B------:R-:W-:Y:S02]  /*1d470*/  IMAD R80, R29, R2, RZ ;  /* 0x000000021d507224 */ /* 0x000fe400078e02ff */
[----:B----4-:R-:W-:Y:S02]  /*1d480*/  IMAD.MOV.U32 R88, RZ, RZ, R15 ;  /* 0x000000ffff587224 */ /* 0x010fe400078e000f */
[----:B------:R-:W4:Y:S01]  /*1d490*/  LDC.64 R14, c[0x0][R14+0x210] ;  /* 0x000084000e0e7b82 */ /* 0x000f220000000a00 */
[----:B--2---:R-:W-:-:S07]  /*1d4a0*/  SEL R93, R24, RZ, !P0 ;  /* 0x000000ff185d7207 */ /* 0x004fce0004000000 */
[----:B------:R-:W2:Y:S01]  /*1d4b0*/  LDC.64 R24, c[0x0][0xba8] ;  /* 0x0002ea00ff187b82 */ /* 0x000ea20000000a00 */
[----:B---3--:R-:W-:Y:S01]  /*1d4c0*/  SEL R27, R27, RZ, !P0 ;  /* 0x000000ff1b1b7207 */ /* 0x008fe20004000000 */
[----:B-1----:R-:W-:Y:S02]  /*1d4d0*/  IMAD R9, R9, R93, RZ ;  /* 0x0000005d09097224 */ /* 0x002fe400078e02ff */
[----:B------:R-:W-:Y:S02]  /*1d4e0*/  IMAD R37, R95, 0x80, R28 ;  /* 0x000000805f257824 */ /* 0x000fe400078e021c */
[----:B------:R-:W1:Y:S01]  /*1d4f0*/  S2R R28, SR_TID.X ;  /* 0x00000000001c7919 */ /* 0x000e620000002100 */
[----:B------:R-:W-:Y:S02]  /*1d500*/  IMAD R33, R8, R27, R9 ;  /* 0x0000001b08217224 */ /* 0x000fe400078e0209 */
[-C--:B------:R-:W-:Y:S02]  /*1d510*/  IMAD R31, R13, R88.reuse, RZ ;  /* 0x000000580d1f7224 */ /* 0x080fe400078e02ff */
[----:B------:R-:W-:-:S04]  /*1d520*/  IMAD.WIDE.U32 R12, R12, R88, RZ ;  /* 0x000000580c0c7225 */ /* 0x000fc800078e00ff */
[----:B------:R-:W-:Y:S01]  /*1d530*/  IMAD.WIDE.U32 R8, R8, R93, RZ ;  /* 0x0000005d08087225 */ /* 0x000fe200078e00ff */
[----:B------:R-:W-:Y:S02]  /*1d540*/  SEL R27, R86, RZ, P2 ;  /* 0x000000ff561b7207 */ /* 0x000fe40001000000 */
[----:B------:R-:W-:Y:S01]  /*1d550*/  IADD3 R12, P0, P3, R8, R12, R85 ;  /* 0x0000000c080c7210 */ /* 0x000fe20007b1e055 */
[----:B0-----:R-:W-:Y:S01]  /*1d560*/  @P1 IMAD.HI.U32 R8, R37, R26, RZ ;  /* 0x0000001a25081227 */ /* 0x001fe200078e00ff */
[----:B--2---:R-:W0:Y:S03]  /*1d570*/  @!P2 LDC R24, c[0x0][0xb50] ;  /* 0x0002d400ff18ab82 */ /* 0x004e260000000800 */
[----:B------:R-:W-:Y:S02]  /*1d580*/  IMAD.IADD R33, R9, 0x1, R33 ;  /* 0x0000000109217824 */ /* 0x000fe400078e0221 */
[----:B------:R-:W-:Y:S01]  /*1d590*/  IMAD.MOV.U32 R9, RZ, RZ, R37 ;  /* 0x000000ffff097224 */ /* 0x000fe200078e0025 */
[----:B------:R-:W-:-:S02]  /*1d5a0*/  @P1 SHF.R.U32.HI R9, RZ, R35, R8 ;  /* 0x00000023ff091219 */ /* 0x000fc40000011608 */
[----:B------:R-:W-:Y:S01]  /*1d5b0*/  IADD3 R13, R13, R31, RZ ;  /* 0x0000001f0d0d7210 */ /* 0x000fe20007ffe0ff */
[-C--:B------:R-:W-:Y:S01]  /*1d5c0*/  IMAD R31, R11, R27.reuse, RZ ;  /* 0x0000001b0b1f7224 */ /* 0x080fe200078e02ff */
[----:B------:R-:W2:Y:S01]  /*1d5d0*/  @!P2 LDC R25, c[0x0][0xb54] ;  /* 0x0002d500ff19ab82 */ /* 0x000ea20000000800 */
[----:B------:R-:W-:Y:S01]  /*1d5e0*/  IMAD.WIDE.U32 R10, R10, R27, RZ ;  /* 0x0000001b0a0a7225 */ /* 0x000fe200078e00ff */
[----:B------:R-:W-:-:S03]  /*1d5f0*/  IADD3.X R13, R33, R13, R84, P0, P3 ;  /* 0x0000000d210d7210 */ /* 0x000fc600007e6454 */
[----:B------:R-:W-:Y:S01]  /*1d600*/  IMAD.MOV R27, RZ, RZ, -R9 ;  /* 0x000000ffff1b7224 */ /* 0x000fe200078e0a09 */
[----:B------:R-:W-:Y:S01]  /*1d610*/  IADD3 R10, P0, P3, R9, R12, R10 ;  /* 0x0000000c090a7210 */ /* 0x000fe20007b1e00a */
[----:B------:R-:W-:Y:S01]  /*1d620*/  IMAD.IADD R31, R11, 0x1, R31 ;  /* 0x000000010b1f7824 */ /* 0x000fe200078e021f */
[----:B------:R-:W-:Y:S01]  /*1d630*/  SHF.R.S32.HI R8, RZ, 0x1f, R9 ;  /* 0x0000001fff087819 */ /* 0x000fe20000011409 */
[----:B------:R-:W-:-:S03]  /*1d640*/  IMAD R9, R2, R27, R37 ;  /* 0x0000001b02097224 */ /* 0x000fc600078e0225 */
[----:B------:R-:W-:Y:S01]  /*1d650*/  IADD3.X R11, R8, R13, R31, P0, P3 ;  /* 0x0000000d080b7210 */ /* 0x000fe200007e641f */
[-C--:B----4-:R-:W-:Y:S01]  /*1d660*/  IMAD R8, R15, R9.reuse, RZ ;  /* 0x000000090f087224 */ /* 0x090fe200078e02ff */
[----:B------:R-:W-:Y:S01]  /*1d670*/  SHF.R.S32.HI R13, RZ, 0x1f, R9 ;  /* 0x0000001fff0d7819 */ /* 0x000fe20000011409 */
[----:B-1----:R-:W-:Y:S02]  /*1d680*/  VIADD R32, R28, 0xffffff80 ;  /* 0xffffff801c207836 */ /* 0x002fe40000000000 */
[----:B------:R-:W-:-:S04]  /*1d690*/  IMAD.WIDE.U32 R10, R14, R9, R10 ;  /* 0x000000090e0a7225 */ /* 0x000fc800078e000a */
[----:B------:R-:W-:Y:S01]  /*1d6a0*/  IMAD R13, R14, R13, R8 ;  /* 0x0000000d0e0d7224 */ /* 0x000fe200078e0208 */
[----:B------:R-:W-:Y:S02]  /*1d6b0*/  SHF.R.S32.HI R28, RZ, 0x1f, R32 ;  /* 0x0000001fff1c7819 */ /* 0x000fe40000011420 */
[----:B0-----:R-:W-:Y:S02]  /*1d6c0*/  LEA R24, P0, R10, R24, 0x2 ;  /* 0x000000180a187211 */ /* 0x001fe400078010ff */
[----:B------:R-:W-:Y:S02]  /*1d6d0*/  IADD3 R8, R11, R13, RZ ;  /* 0x0000000d0b087210 */ /* 0x000fe40007ffe0ff */
[----:B------:R-:W-:Y:S02]  /*1d6e0*/  LEA.HI R28, R28, R32, RZ, 0x7 ;  /* 0x000000201c1c7211 */ /* 0x000fe400078f38ff */
[----:B--2---:R-:W-:Y:S02]  /*1d6f0*/  LEA.HI.X R25, R10, R25, R8, 0x2, P0 ;  /* 0x000000190a197211 */ /* 0x004fe400000f1408 */
[----:B------:R-:W-:Y:S01]  /*1d700*/  LOP3.LUT R28, R28, 0xffffff80, RZ, 0xc0, !PT ;  /* 0xffffff801c1c7812 */ /* 0x000fe200078ec0ff */
[----:B------:R-:W-:Y:S01]  /*1d710*/  SHFL.IDX PT, R8, R24, RZ, 0x1c1f ;  /* 0x001c1fff18087589 */ /* 0x000fe200000e0000 */
[----:B------:R-:W-:-:S03]  /*1d720*/  IMAD R27, R95, 0x80, R30 ;  /* 0x000000805f1b7824 */ /* 0x000fc600078e021e */
[----:B------:R-:W0:Y:S01]  /*1d730*/  SHFL.IDX PT, R9, R25, RZ, 0x1c1f ;  /* 0x001c1fff19097589 */ /* 0x000e2200000e0000 */
[----:B------:R-:W-:-:S03]  /*1d740*/  IMAD.IADD R28, R32, 0x1, -R28 ;  /* 0x00000001201c7824 */ /* 0x000fc600078e0a1c */
[----:B------:R-:W-:Y:S04]  /*1d750*/  SHFL.IDX PT, R10, R24, 0x1, 0x1c1f ;  /* 0x003c1f00180a7f89 */ /* 0x000fe800000e0000 */
[----:B------:R-:W1:Y:S01]  /*1d760*/  SHFL.IDX PT, R11, R25, 0x1, 0x1c1f ;  /* 0x003c1f00190b7f89 */ /* 0x000e6200000e0000 */
[----:B------:R-:W-:Y:S01]  /*1d770*/  LOP3.LUT P0, RZ, R28, 0x3, RZ, 0xc0, !PT ;  /* 0x000000031cff7812 */ /* 0x000fe2000780c0ff */
[----:B------:R-:W-:-:S03]  /*1d780*/  VIADD R29, R27, 0x8 ;  /* 0x000000081b1d7836 */ /* 0x000fc60000000000 */
[-C--:B------:R-:W-:Y:S02]  /*1d790*/  ISETP.GE.OR P3, PT, R27, R80.reuse, P0 ;  /* 0x000000501b00720c */ /* 0x080fe40000766670 */
[----:B------:R-:W-:-:S11]  /*1d7a0*/  ISETP.GE.OR P0, PT, R29, R80, P0 ;  /* 0x000000501d00720c */ /* 0x000fd60000706670 */
[----:B0-----:R0:W-:Y:S04]  /*1d7b0*/  @!P3 ST.E desc[UR60][R8.64], R91 ;  /* 0x0000005b0800b985 */ /* 0x0011e8000c10193c */
[----:B-1----:R0:W-:Y:S01]  /*1d7c0*/  @!P0 ST.E desc[UR60][R10.64], R92 ;  /* 0x0000005c0a008985 */ /* 0x0021e2000c10193c */
[----:B------:R-:W-:Y:S05]  /*1d7d0*/  @P2 BRA `(.L_x_487) ;  /* 0x0000000800f42947 */ /* 0x000fea0003800000 */
[----:B------:R-:W2:Y:S01]  /*1d7e0*/  LDL R90, [R1+0x58] ;  /* 0x00005800015a7983 */ /* 0x000ea20000100800 */
[----:B0-----:R-:W0:Y:S01]  /*1d7f0*/  @P1 LDC R11, c[0x0][0xbec] ;  /* 0x0002fb00ff0b1b82 */ /* 0x001e220000000800 */
[----:B------:R-:W-:Y:S01]  /*1d800*/  ULDC.64 UR4, c[0x0][0xaa0] ;  /* 0x0002a80000047ab9 */ /* 0x000fe20000000a00 */
[----:B------:R-:W1:Y:S06]  /*1d810*/  S2R R28, SR_TID.X ;  /* 0x00000000001c7919 */ /* 0x000e6c0000002100 */
[----:B------:R-:W3:Y:S01]  /*1d820*/  @P1 LDC R13, c[0x0][0xbf0] ;  /* 0x0002fc00ff0d1b82 */ /* 0x000ee20000000800 */
[----:B-1----:R-:W-:-:S04]  /*1d830*/  IADD3 R98, R28, -0x80, RZ ;  /* 0xffffff801c627810 */ /* 0x002fc80007ffe0ff */
[----:B------:R-:W-:-:S04]  /*1d840*/  SHF.R.S32.HI R97, RZ, 0x1f, R98 ;  /* 0x0000001fff617819 */ /* 0x000fc80000011462 */
[----:B------:R-:W-:-:S04]  /*1d850*/  LEA.HI R97, R97, R98, RZ, 0x3 ;  /* 0x0000006261617211 */ /* 0x000fc800078f18ff */
[----:B------:R-:W-:Y:S02]  /*1d860*/  SHF.R.S32.HI R97, RZ, 0x3, R97 ;  /* 0x00000003ff617819 */ /* 0x000fe40000011461 */
[----:B------:R-:W-:-:S04]  /*1d870*/  SHF.R.S32.HI R10, RZ, 0x1f, R98 ;  /* 0x0000001fff0a7819 */ /* 0x000fc80000011462 */
[----:B------:R-:W-:Y:S01]  /*1d880*/  LEA.HI R10, R10, R98, RZ, 0x3 ;  /* 0x000000620a0a7211 */ /* 0x000fe200078f18ff */
[----:B------:R-:W-:-:S03]  /*1d890*/  IMAD.WIDE.U32 R8, R85, UR4, RZ ;  /* 0x0000000455087c25 */ /* 0x000fc6000f8e00ff */
[----:B------:R-:W-:-:S05]  /*1d8a0*/  LOP3.LUT R10, R10, 0xfffffff8, RZ, 0xc0, !PT ;  /* 0xfffffff80a0a7812 */ /* 0x000fca00078ec0ff */
[----:B------:R-:W-:Y:S02]  /*1d8b0*/  IMAD.IADD R10, R98, 0x1, -R10 ;  /* 0x00000001620a7824 */ /* 0x000fe400078e0a0a */
[----:B--2---:R-:W-:-:S04]  /*1d8c0*/  IMAD R3, R97, 0x40, R90 ;  /* 0x0000004061037824 */ /* 0x004fc800078e025a */
[----:B------:R-:W-:-:S03]  /*1d8d0*/  IMAD.WIDE R68, R3, 0x2, R68 ;  /* 0x0000000203447825 */ /* 0x000fc600078e0244 */
[----:B------:R-:W-:-:S04]  /*1d8e0*/  IADD3 R41, P0, R68, 0x2000, RZ ;  /* 0x0000200044297810 */ /* 0x000fc80007f1e0ff */
[----:B------:R-:W-:Y:S02]  /*1d8f0*/  LOP3.LUT R40, R41, 0x380, RZ, 0xc0, !PT ;  /* 0x0000038029287812 */ /* 0x000fe400078ec0ff */
[----:B------:R-:W-:Y:S02]  /*1d900*/  IADD3 R45, P5, R68, 0x1000, RZ ;  /* 0x00001000442d7810 */ /* 0x000fe40007fbe0ff */
[----:B------:R-:W-:Y:S02]  /*1d910*/  SHF.R.U64 R40, R40, 0x3, RZ ;  /* 0x0000000328287819 */ /* 0x000fe400000012ff */
[----:B------:R-:W-:Y:S02]  /*1d920*/  LOP3.LUT R44, R45, 0x380, RZ, 0xc0, !PT ;  /* 0x000003802d2c7812 */ /* 0x000fe400078ec0ff */
[----:B------:R-:W-:Y:S01]  /*1d930*/  LOP3.LUT R40, R40, R41, RZ, 0x3c, !PT ;  /* 0x0000002928287212 */ /* 0x000fe200078e3cff */
[----:B------:R-:W-:Y:S01]  /*1d940*/  IMAD.X R41, RZ, RZ, R69, P0 ;  /* 0x000000ffff297224 */ /* 0x000fe200000e0645 */
[----:B------:R-:W-:-:S02]  /*1d950*/  IADD3 R3, P0, R68, 0x7000, RZ ;  /* 0x0000700044037810 */ /* 0x000fc40007f1e0ff */
[----:B------:R-:W-:Y:S02]  /*1d960*/  SHF.R.U64 R44, R44, 0x3, RZ ;  /* 0x000000032c2c7819 */ /* 0x000fe400000012ff */
[----:B------:R-:W-:Y:S01]  /*1d970*/  LOP3.LUT R0, R3, 0x380, RZ, 0xc0, !PT ;  /* 0x0000038003007812 */ /* 0x000fe200078ec0ff */
[----:B------:R-:W5:Y:S01]  /*1d980*/  LD.E.128 R40, desc[UR60][R40.64] ;  /* 0x0000003c28287980 */ /* 0x000f62000c101d00 */
[----:B------:R-:W-:Y:S01]  /*1d990*/  LOP3.LUT R44, R44, R45, RZ, 0x3c, !PT ;  /* 0x0000002d2c2c7212 */ /* 0x000fe200078e3cff */
[----:B------:R-:W-:Y:S01]  /*1d9a0*/  IMAD.X R45, RZ, RZ, R69, P5 ;  /* 0x000000ffff2d7224 */ /* 0x000fe200028e0645 */
[C---:B------:R-:W-:Y:S02]  /*1d9b0*/  IADD3 R37, P2, R68.reuse, 0x3000, RZ ;  /* 0x0000300044257810 */ /* 0x040fe40007f5e0ff */
[C---:B------:R-:W-:Y:S02]  /*1d9c0*/  IADD3 R33, P3, R68.reuse, 0x4000, RZ ;  /* 0x0000400044217810 */ /* 0x040fe40007f7e0ff */
[C---:B------:R-:W-:Y:S01]  /*1d9d0*/  IADD3 R29, P4, R68.reuse, 0x5000, RZ ;  /* 0x00005000441d7810 */ /* 0x040fe20007f9e0ff */
[----:B------:R-:W5:Y:S01]  /*1d9e0*/  LD.E.128 R44, desc[UR60][R44.64] ;  /* 0x0000003c2c2c7980 */ /* 0x000f62000c101d00 */
[----:B------:R-:W-:-:S02]  /*1d9f0*/  IADD3 R25, P5, R68, 0x6000, RZ ;  /* 0x0000600044197810 */ /* 0x000fc40007fbe0ff */
[----:B------:R-:W-:Y:S02]  /*1da00*/  SHF.R.U64 R0, R0, 0x3, RZ ;  /* 0x0000000300007819 */ /* 0x000fe400000012ff */
[----:B------:R-:W-:Y:S02]  /*1da10*/  LOP3.LUT R36, R37, 0x380, RZ, 0xc0, !PT ;  /* 0x0000038025247812 */ /* 0x000fe400078ec0ff */
[----:B------:R-:W-:Y:S02]  /*1da20*/  LOP3.LUT R32, R33, 0x380, RZ, 0xc0, !PT ;  /* 0x0000038021207812 */ /* 0x000fe400078ec0ff */
[----:B------:R-:W-:Y:S02]  /*1da30*/  LOP3.LUT R28, R29, 0x380, RZ, 0xc0, !PT ;  /* 0x000003801d1c7812 */ /* 0x000fe400078ec0ff */
[----:B------:R-:W-:Y:S02]  /*1da40*/  LOP3.LUT R24, R25, 0x380, RZ, 0xc0, !PT ;  /* 0x0000038019187812 */ /* 0x000fe400078ec0ff */
[----:B------:R-:W-:-:S02]  /*1da50*/  LOP3.LUT R5, R68, 0x380, RZ, 0xc0, !PT ;  /* 0x0000038044057812 */ /* 0x000fc400078ec0ff */
[----:B------:R-:W-:Y:S01]  /*1da60*/  LOP3.LUT R4, R0, R3, RZ, 0x3c, !PT ;  /* 0x0000000300047212 */ /* 0x000fe200078e3cff */
[----:B------:R-:W-:Y:S01]  /*1da70*/  IMAD R0, R84, UR4, RZ ;  /* 0x0000000454007c24 */ /* 0x000fe2000f8e02ff */
[----:B------:R-:W-:Y:S02]  /*1da80*/  SHF.R.U64 R36, R36, 0x3, RZ ;  /* 0x0000000324247819 */ /* 0x000fe400000012ff */
[----:B------:R-:W-:Y:S01]  /*1da90*/  SHF.R.U64 R32, R32, 0x3, RZ ;  /* 0x0000000320207819 */ /* 0x000fe200000012ff */
[----:B------:R-:W-:Y:S01]  /*1daa0*/  IMAD R3, R85, UR5, R0 ;  /* 0x0000000555037c24 */ /* 0x000fe2000f8e0200 */
[----:B------:R-:W-:Y:S01]  /*1dab0*/  SHF.R.U64 R28, R28, 0x3, RZ ;  /* 0x000000031c1c7819 */ /* 0x000fe200000012ff */
[----:B------:R-:W-:Y:S01]  /*1dac0*/  ULDC.64 UR4, c[0x0][0xae8] ;  /* 0x0002ba0000047ab9 */ /* 0x000fe20000000a00 */
[----:B------:R-:W-:Y:S02]  /*1dad0*/  SHF.R.U64 R24, R24, 0x3, RZ ;  /* 0x0000000318187819 */ /* 0x000fe400000012ff */
[----:B------:R-:W-:-:S02]  /*1dae0*/  SHF.R.U64 R5, R5, 0x3, RZ ;  /* 0x0000000305057819 */ /* 0x000fc400000012ff */
[----:B------:R-:W-:Y:S01]  /*1daf0*/  LOP3.LUT R36, R36, R37, RZ, 0x3c, !PT ;  /* 0x0000002524247212 */ /* 0x000fe200078e3cff */
[--C-:B------:R-:W-:Y:S01]  /*1db00*/  IMAD.X R37, RZ, RZ, R69.reuse, P2 ;  /* 0x000000ffff257224 */ /* 0x100fe200010e0645 */
[----:B------:R-:W-:Y:S02]  /*1db10*/  LOP3.LUT R32, R32, R33, RZ, 0x3c, !PT ;  /* 0x0000002120207212 */ /* 0x000fe400078e3cff */
[----:B------:R-:W-:Y:S01]  /*1db20*/  LOP3.LUT R28, R28, R29, RZ, 0x3c, !PT ;  /* 0x0000001d1c1c7212 */ /* 0x000fe200078e3cff */
[--C-:B------:R-:W-:Y:S01]  /*1db30*/  IMAD.X R29, RZ, RZ, R69.reuse, P4 ;  /* 0x000000ffff1d7224 */ /* 0x100fe200020e0645 */
[----:B------:R-:W-:Y:S01]  /*1db40*/  LOP3.LUT R24, R24, R25, RZ, 0x3c, !PT ;  /* 0x0000001918187212 */ /* 0x000fe200078e3cff */
[--C-:B------:R-:W-:Y:S01]  /*1db50*/  IMAD.X R25, RZ, RZ, R69.reuse, P5 ;  /* 0x000000ffff197224 */ /* 0x100fe200028e0645 */
[----:B------:R-:W-:Y:S01]  /*1db60*/  LOP3.LUT R68, R5, R68, RZ, 0x3c, !PT ;  /* 0x0000004405447212 */ /* 0x000fe200078e3cff */
[----:B------:R-:W-:Y:S01]  /*1db70*/  IMAD.X R5, RZ, RZ, R69, P0 ;  /* 0x000000ffff057224 */ /* 0x000fe200000e0645 */
[----:B------:R-:W-:Y:S01]  /*1db80*/  IADD3.X R33, RZ, R69, RZ, P3, !PT ;  /* 0x00000045ff217210 */ /* 0x000fe20001ffe4ff */
[----:B------:R-:W-:Y:S01]  /*1db90*/  IMAD R0, R10, 0x20, R97 ;  /* 0x000000200a007824 */ /* 0x000fe200078e0261 */
[----:B------:R-:W-:Y:S01]  /*1dba0*/  IADD3 R9, R9, R3, RZ ;  /* 0x0000000309097210 */ /* 0x000fe20007ffe0ff */
[----:B------:R1:W5:Y:S01]  /*1dbb0*/  LD.E.128 R48, desc[UR60][R68.64] ;  /* 0x0000003c44307980 */ /* 0x000362000c101d00 */
[----:B------:R-:W-:-:S03]  /*1dbc0*/  SHF.R.S32.HI R10, RZ, 0x1f, R93 ;  /* 0x0000001fff0a7819 */ /* 0x000fc6000001145d */
[----:B------:R-:W5:Y:S01]  /*1dbd0*/  LD.E.128 R36, desc[UR60][R36.64] ;  /* 0x0000003c24247980 */ /* 0x000f62000c101d00 */
[----:B------:R-:W-:-:S03]  /*1dbe0*/  IMAD.WIDE.U32 R8, R88, UR4, R8 ;  /* 0x0000000458087c25 */ /* 0x000fc6000f8e0008 */
[----:B------:R-:W5:Y:S01]  /*1dbf0*/  LD.E.128 R32, desc[UR60][R32.64] ;  /* 0x0000003c20207980 */ /* 0x000f62000c101d00 */
[----:B------:R-:W-:-:S03]  /*1dc00*/  IMAD R12, R95, 0x80, R0 ;  /* 0x000000805f0c7824 */ /* 0x000fc600078e0200 */
[----:B------:R-:W5:Y:S04]  /*1dc10*/  LD.E.128 R28, desc[UR60][R28.64] ;  /* 0x0000003c1c1c7980 */ /* 0x000f68000c101d00 */
[----:B------:R-:W5:Y:S04]  /*1dc20*/  LD.E.128 R24, desc[UR60][R24.64] ;  /* 0x0000003c18187980 */ /* 0x000f68000c101d00 */
[----:B------:R-:W5:Y:S01]  /*1dc30*/  LD.E.128 R4, desc[UR60][R4.64] ;  /* 0x0000003c04047980 */ /* 0x000f62000c101d00 */
[----:B------:R-:W-:Y:S01]  /*1dc40*/  IMAD R9, R88, UR5, R9 ;  /* 0x0000000558097c24 */ /* 0x000fe2000f8e0209 */
[----:B------:R-:W-:Y:S01]  /*1dc50*/  ULDC.64 UR4, c[0x0][0xaf0] ;  /* 0x0002bc0000047ab9 */ /* 0x000fe20000000a00 */
[----:B------:R-:W-:Y:S01]  /*1dc60*/  @!PT LDS RZ, [RZ] ;  /* 0x00000000fffff984 */ /* 0x000fe20000000800 */
[----:B------:R-:W-:Y:S01]  /*1dc70*/  @!PT LDS RZ, [RZ] ;  /* 0x00000000fffff984 */ /* 0x000fe20000000800 */
[----:B------:R-:W-:Y:S01]  /*1dc80*/  @!PT LDS RZ, [RZ] ;  /* 0x00000000fffff984 */ /* 0x000fe20000000800 */
[----:B------:R-:W-:Y:S01]  /*1dc90*/  @!PT LDS RZ, [RZ] ;  /* 0x00000000fffff984 */ /* 0x000fe20000000800 */
[----:B------:R2:W-:Y:S06]  /*1dca0*/  MEMBAR.ALL.CTA ;  /* 0x0000000000007992 */ /* 0x0005ec0000008000 */
[----:B--2---:R-:W2:Y:S01]  /*1dcb0*/  FENCE.VIEW.ASYNC.S ;  /* 0x00000000000073c6 */ /* 0x004ea20000000000 */
[----:B------:R-:W-:-:S02]  /*1dcc0*/  IMAD R10, R10, UR4, RZ ;  /* 0x000000040a0a7c24 */ /* 0x000fc4000f8e02ff */
[----:B0-----:R-:W-:-:S04]  /*1dcd0*/  @P1 IMAD.HI.U32 R0, R12, R11, RZ ;  /* 0x0000000b0c001227 */ /* 0x001fc800078e00ff */
[----:B------:R-:W-:Y:S01]  /*1dce0*/  IMAD.MOV.U32 R3, RZ, RZ, R12 ;  /* 0x000000ffff037224 */ /* 0x000fe200078e000c */
[----:B---3--:R-:W-:Y:S01]  /*1dcf0*/  @P1 SHF.R.U32.HI R3, RZ, R13, R0 ;  /* 0x0000000dff031219 */ /* 0x008fe20000011600 */
[C---:B------:R-:W-:Y:S02]  /*1dd00*/  IMAD R11, R93.reuse, UR5, R10 ;  /* 0x000000055d0b7c24 */ /* 0x040fe4000f8e020a */
[----:B------:R-:W-:Y:S01]  /*1dd10*/  IMAD.WIDE.U32 R8, R93, UR4, R8 ;  /* 0x000000045d087c25 */ /* 0x000fe2000f8e0008 */
[----:B------:R-:W-:Y:S01]  /*1dd20*/  SHF.R.S32.HI R10, RZ, 0x1f, R3 ;  /* 0x0000001fff0a7819 */ /* 0x000fe20000011403 */
[----:B------:R-:W-:Y:S02]  /*1dd30*/  ULDC.64 UR4, c[0x0][0xae0] ;  /* 0x0002b80000047ab9 */ /* 0x000fe40000000a00 */
[----:B------:R-:W-:Y:S01]  /*1dd40*/  IMAD.IADD R9, R9, 0x1, R11 ;  /* 0x0000000109097824 */ /* 0x000fe200078e020b */
[----:B------:R-:W-:Y:S01]  /*1dd50*/  IADD3 R11, -R3, RZ, RZ ;  /* 0x000000ff030b7210 */ /* 0x000fe20007ffe1ff */
[----:B------:R-:W-:-:S02]  /*1dd60*/  VIADD R0, R16, 0x2e820 ;  /* 0x0002e82010007836 */ /* 0x000fc40000000000 */
[----:B------:R-:W-:Y:S02]  /*1dd70*/  IMAD R10, R10, UR4, RZ ;  /* 0x000000040a0a7c24 */ /* 0x000fe4000f8e02ff */
[----:B------:R-:W-:Y:S01]  /*1dd80*/  IMAD R11, R2, R11, R12 ;  /* 0x0000000b020b7224 */ /* 0x000fe200078e020c */
[----:B------:R-:W-:Y:S01]  /*1dd90*/  PRMT R0, RZ, 0x654, R0 ;  /* 0x00000654ff007816 */ /* 0x000fe20000000000 */
[C---:B------:R-:W-:Y:S02]  /*1dda0*/  IMAD R13, R3.reuse, UR5, R10 ;  /* 0x00000005030d7c24 */ /* 0x040fe4000f8e020a */
[----:B------:R-:W-:Y:S01]  /*1ddb0*/  IMAD.WIDE.U32 R2, R3, UR4, R8 ;  /* 0x0000000403027c25 */ /* 0x000fe2000f8e0008 */
[----:B--2---:R0:W-:Y:S01]  /*1ddc0*/  SYNCS.ARRIVE.TRANS64.RED.A1T0 RZ, [R0+URZ], RZ ;  /* 0x000000ff00ff79a7 */ /* 0x0041e2000810043f */
[----:B------:R-:W-:Y:S02]  /*1ddd0*/  ULDC.64 UR4, c[0x0][0xad8] ;  /* 0x0002b60000047ab9 */ /* 0x000fe40000000a00 */
[----:B------:R-:W-:Y:S01]  /*1dde0*/  IMAD.IADD R3, R3, 0x1, R13 ;  /* 0x0000000103037824 */ /* 0x000fe200078e020d */
[----:B0-----:R-:W-:Y:S01]  /*1ddf0*/  SHF.R.S32.HI R0, RZ, 0x1f, R11 ;  /* 0x0000001fff007819 */ /* 0x001fe2000001140b */
[----:B------:R-:W-:-:S04]  /*1de00*/  IMAD.WIDE.U32 R8, R11, UR4, R2 ;  /* 0x000000040b087c25 */ /* 0x000fc8000f8e0002 */
[----:B------:R-:W-:-:S04]  /*1de10*/  IMAD R0, R0, UR4, RZ ;  /* 0x0000000400007c24 */ /* 0x000fc8000f8e02ff */
[----:B------:R-:W-:Y:S01]  /*1de20*/  IMAD R3, R11, UR5, R0 ;  /* 0x000000050b037c24 */ /* 0x000fe2000f8e0200 */
[----:B------:R-:W-:Y:S02]  /*1de30*/  ULDC.64 UR4, c[0x0][0xa80] ;  /* 0x0002a00000047ab9 */ /* 0x000fe40000000a00 */
[----:B------:R-:W-:Y:S01]  /*1de40*/  LEA R2, P0, R8, UR4, 0x1 ;  /* 0x0000000408027c11 */ /* 0x000fe2000f8008ff */
[----:B------:R-:W-:Y:S01]  /*1de50*/  IMAD.IADD R3, R9, 0x1, R3 ;  /* 0x0000000109037824 */ /* 0x000fe200078e0203 */
[----:B------:R-:W-:-:S04]  /*1de60*/  UMOV UR4, 0xffffffff ;  /* 0xffffffff00047882 */ /* 0x000fc80000000000 */
[----:B------:R-:W-:Y:S01]  /*1de70*/  LEA.HI.X R3, R8, UR5, R3, 0x1, P0 ;  /* 0x0000000508037c11 */ /* 0x000fe200080f0c03 */
[----:B-1----:R-:W-:Y:S06]  /*1de80*/  BRA.DIV UR4, `(.L_x_488) ;  /* 0x000000b604707947 */ /* 0x002fec000b800000 */
[----:B------:R0:W1:Y:S04]  /*1de90*/  SHFL.IDX PT, R0, R3, RZ, 0x181f ;  /* 0x00181fff03007589 */ /* 0x00006800000e0000 */
[----:B------:R0:W2:Y:S02]  /*1dea0*/  SHFL.IDX PT, R14, R2, RZ, 0x181f ;  /* 0x00181fff020e7589 */ /* 0x0000a400000e0000 */
.L_x_731:
[----:B------:R-:W-:Y:S01]  /*1deb0*/  IMAD R21, R95, 0x80, R97 ;  /* 0x000000805f157824 */ /* 0x000fe200078e0261 */
[----:B------:R-:W-:Y:S04]  /*1dec0*/  BSSY B1, `(.L_x_489) ;  /* 0x000000f000017945 */ /* 0x000fe80003800000 */
[----:B------:R-:W-:-:S13]  /*1ded0*/  ISETP.GE.AND P0, PT, R21, R80, PT ;  /* 0x000000501500720c */ /* 0x000fda0003f06270 */
[----:B------:R-:W-:Y:S05]  /*1dee0*/  @P0 BRA `(.L_x_490) ;  /* 0x0000000000300947 */ /* 0x000fea0003800000 */
[----:B------:R-:W3:Y:S01]  /*1def0*/  LDL R10, [R1+0x78] ;  /* 0x00007800010a7983 */ /* 0x000ee20000100800 */
[----:B------:R-:W-:-:S03]  /*1df00*/  ULDC UR4, c[0x0][0xac8] ;  /* 0x0002b20000047ab9 */ /* 0x000fc60000000800 */
[----:B------:R-:W1:Y:S04]  /*1df10*/  LDL R12, [R1+0xb0] ;  /* 0x0000b000010c7983 */ /* 0x000e680000100800 */
[----:B------:R-:W4:Y:S01]  /*1df20*/  LDL R11, [R1+0xac] ;  /* 0x0000ac00010b7983 */ /* 0x000f220000100800 */
[----:B------:R-:W-:-:S13]  /*1df30*/  ISETP.GE.AND P0, PT, R90, UR4, PT ;  /* 0x000000045a007c0c */ /* 0x000fda000bf06270 */
[----:B--2---:R-:W-:Y:S02]  /*1df40*/  @!P0 LEA R8, P2, R90, R14, 0x1 ;  /* 0x0000000e5a088211 */ /* 0x004fe400078408ff */
[----:B---3--:R-:W-:Y:S02]  /*1df50*/  ISETP.GE.AND P1, PT, R10, UR4, PT ;  /* 0x000000040a007c0c */ /* 0x008fe4000bf26270 */
[----:B-1----:R-:W-:-:S11]  /*1df60*/  @!P0 LEA.HI.X R9, R90, R0, R12, 0x1, P2 ;  /* 0x000000005a098211 */ /* 0x002fd600010f0c0c */
[----:B------:R-:W-:-:S04]  /*1df70*/  @!P1 LEA R14, P3, R10, R14, 0x1 ;  /* 0x0000000e0a0e9211 */ /* 0x000fc800078608ff */
[----:B----4-:R-:W-:Y:S01]  /*1df80*/  @!P1 LEA.HI.X R15, R10, R0, R11, 0x1, P3 ;  /* 0x000000000a0f9211 */ /* 0x010fe200018f0c0b */
[----:B-----5:R3:W-:Y:S04]  /*1df90*/  @!P0 ST.E.128 desc[UR60][R8.64], R48 ;  /* 0x0000003008008985 */ /* 0x0207e8000c101d3c */
[----:B------:R3:W-:Y:S04]  /*1dfa0*/  @!P1 ST.E.128 desc[UR60][R14.64], R32 ;  /* 0x000000200e009985 */ /* 0x0007e8000c101d3c */
.L_x_490:
[----:B------:R-:W-:Y:S05]  /*1dfb0*/  BSYNC B1 ;  /* 0x0000000000017941 */ /* 0x000fea0003800000 */
.L_x_489:
[----:B------:R-:W-:-:S03]  /*1dfc0*/  UMOV UR4, 0xffffffff ;  /* 0xffffffff00047882 */ /* 0x000fc60000000000 */
[----:B------:R-:W-:Y:S05]  /*1dfd0*/  BRA.DIV UR4, `(.L_x_491) ;  /* 0x000000b604507947 */ /* 0x000fea000b800000 */
[----:B-1----:R1:W4:Y:S04]  /*1dfe0*/  SHFL.IDX PT, R0, R3, 0x1, 0x181f ;  /* 0x00381f0003007f89 */ /* 0x00232800000e0000 */
[----:B--23--:R1:W2:Y:S02]  /*1dff0*/  SHFL.IDX PT, R14, R2, 0x1, 0x181f ;  /* 0x00381f00020e7f89 */ /* 0x00c2a400000e0000 */
.L_x_735:
[----:B------:R-:W-:Y:S01]  /*1e000*/  IADD3 R9, R21, 0x20, RZ ;  /* 0x0000002015097810 */ /* 0x000fe20007ffe0ff */
[----:B------:R-:W-:Y:S03]  /*1e010*/  BSSY B1, `(.L_x_492) ;  /* 0x000000f000017945 */ /* 0x000fe60003800000 */
[----:B------:R-:W-:-:S13]  /*1e020*/  ISETP.GE.AND P0, PT, R9, R80, PT ;  /* 0x000000500900720c */ /* 0x000fda0003f06270 */
[----:B------:R-:W-:Y:S05]  /*1e030*/  @P0 BRA `(.L_x_493) ;  /* 0x0000000000300947 */ /* 0x000fea0003800000 */
[----:B------:R-:W3:Y:S01]  /*1e040*/  LDL R10, [R1+0x78] ;  /* 0x00007800010a7983 */ /* 0x000ee20000100800 */
[----:B------:R-:W-:-:S03]  /*1e050*/  ULDC UR4, c[0x0][0xac8] ;  /* 0x0002b20000047ab9 */ /* 0x000fc60000000800 */
[----:B------:R-:W4:Y:S04]  /*1e060*/  LDL R12, [R1+0xb0] ;  /* 0x0000b000010c7983 */ /* 0x000f280000100800 */
[----:B------:R-:W4:Y:S01]  /*1e070*/  LDL R11, [R1+0xac] ;  /* 0x0000ac00010b7983 */ /* 0x000f220000100800 */
[----:B------:R-:W-:-:S13]  /*1e080*/  ISETP.GE.AND P2, PT, R90, UR4, PT ;  /* 0x000000045a007c0c */ /* 0x000fda000bf46270 */
[----:B--2---:R-:W-:Y:S02]  /*1e090*/  @!P2 LEA R8, P0, R90, R14, 0x1 ;  /* 0x0000000e5a08a211 */ /* 0x004fe400078008ff */
[----:B---3--:R-:W-:Y:S02]  /*1e0a0*/  ISETP.GE.AND P3, PT, R10, UR4, PT ;  /* 0x000000040a007c0c */ /* 0x008fe4000bf66270 */
[----:B----4-:R-:W-:-:S11]  /*1e0b0*/  @!P2 LEA.HI.X R9, R90, R0, R12, 0x1, P0 ;  /* 0x000000005a09a211 */ /* 0x010fd600000f0c0c */
[----:B------:R-:W-:-:S04]  /*1e0c0*/  @!P3 LEA R14, P1, R10, R14, 0x1 ;  /* 0x0000000e0a0eb211 */ /* 0x000fc800078208ff */
[----:B------:R-:W-:Y:S01]  /*1e0d0*/  @!P3 LEA.HI.X R15, R10, R0, R11, 0x1, P1 ;  /* 0x000000000a0fb211 */ /* 0x000fe200008f0c0b */
[----:B-----5:R3:W-:Y:S04]  /*1e0e0*/  @!P2 ST.E.128 desc[UR60][R8.64], R44 ;  /* 0x0000002c0800a985 */ /* 0x0207e8000c101d3c */
[----:B------:R3:W-:Y:S04]  /*1e0f0*/  @!P3 ST.E.128 desc[UR60][R14.64], R28 ;  /* 0x0000001c0e00b985 */ /* 0x0007e8000c101d3c */
.L_x_493:
[----:B------:R-:W-:Y:S05]  /*1e100*/  BSYNC B1 ;  /* 0x0000000000017941 */ /* 0x000fea0003800000 */
.L_x_492:
[----:B------:R-:W-:-:S03]  /*1e110*/  UMOV UR4, 0xffffffff ;  /* 0xffffffff00047882 */ /* 0x000fc60000000000 */
[----:B------:R-:W-:Y:S05]  /*1e120*/  BRA.DIV UR4, `(.L_x_494) ;  /* 0x000000b604447947 */ /* 0x000fea000b800000 */
[----:B----4-:R4:W0:Y:S04]  /*1e130*/  SHFL.IDX PT, R0, R3, 0x2, 0x181f ;  /* 0x00581f0003007f89 */ /* 0x01082800000e0000 */
[----:B--23--:R4:W2:Y:S02]  /*1e140*/  SHFL.IDX PT, R14, R2, 0x2, 0x181f ;  /* 0x00581f00020e7f89 */ /* 0x00c8a400000e0000 */
.L_x_739:
[----:B------:R-:W-:Y:S01]  /*1e150*/  VIADD R9, R21, 0x40 ;  /* 0x0000004015097836 */ /* 0x000fe20000000000 */
[----:B------:R-:W-:Y:S04]  /*1e160*/  BSSY B1, `(.L_x_495) ;  /* 0x000000f000017945 */ /* 0x000fe80003800000 */
[----:B------:R-:W-:-:S13]  /*1e170*/  ISETP.GE.AND P0, PT, R9, R80, PT ;  /* 0x000000500900720c */ /* 0x000fda0003f06270 */
[----:B------:R-:W-:Y:S05]  /*1e180*/  @P0 BRA `(.L_x_496) ;  /* 0x0000000000300947 */ /* 0x000fea0003800000 */
[----:B------:R-:W3:Y:S01]  /*1e190*/  LDL R10, [R1+0x78] ;  /* 0x00007800010a7983 */ /* 0x000ee20000100800 */
[----:B------:R-:W-:-:S03]  /*1e1a0*/  ULDC UR4, c[0x0][0xac8] ;  /* 0x0002b20000047ab9 */ /* 0x000fc60000000800 */
[----:B------:R-:W0:Y:S04]  /*1e1b0*/  LDL R12, [R1+0xb0] ;  /* 0x0000b000010c7983 */ /* 0x000e280000100800 */
[----:B------:R-:W4:Y:S01]  /*1e1c0*/  LDL R11, [R1+0xac] ;  /* 0x0000ac00010b7983 */ /* 0x000f220000100800 */
[----:B------:R-:W-:-:S13]  /*1e1d0*/  ISETP.GE.AND P2, PT, R90, UR4, PT ;  /* 0x000000045a007c0c */ /* 0x000fda000bf46270 */
[----:B--2---:R-:W-:Y:S02]  /*1e1e0*/  @!P2 LEA R8, P0, R90, R14, 0x1 ;  /* 0x0000000e5a08a211 */ /* 0x004fe400078008ff */
[----:B---3--:R-:W-:Y:S02]  /*1e1f0*/  ISETP.GE.AND P3, PT, R10, UR4, PT ;  /* 0x000000040a007c0c */ /* 0x008fe4000bf66270 */
[----:B0-----:R-:W-:-:S11]  /*1e200*/  @!P2 LEA.HI.X R9, R90, R0, R12, 0x1, P0 ;  /* 0x000000005a09a211 */ /* 0x001fd600000f0c0c */
[----:B------:R-:W-:-:S04]  /*1e210*/  @!P3 LEA R14, P1, R10, R14, 0x1 ;  /* 0x0000000e0a0eb211 */ /* 0x000fc800078208ff */
[----:B----4-:R-:W-:Y:S01]  /*1e220*/  @!P3 LEA.HI.X R15, R10, R0, R11, 0x1, P1 ;  /* 0x000000000a0fb211 */ /* 0x010fe200008f0c0b */
[----:B-----5:R3:W-:Y:S04]  /*1e230*/  @!P2 ST.E.128 desc[UR60][R8.64], R40 ;  /* 0x000000280800a985 */ /* 0x0207e8000c101d3c */
[----:B------:R3:W-:Y:S04]  /*1e240*/  @!P3 ST.E.128 desc[UR60][R14.64], R24 ;  /* 0x000000180e00b985 */ /* 0x0007e8000c101d3c */
.L_x_496:
[----:B------:R-:W-:Y:S05]  /*1e250*/  BSYNC B1 ;  /* 0x0000000000017941 */ /* 0x000fea0003800000 */
.L_x_495:
[----:B------:R-:W-:-:S03]  /*1e260*/  UMOV UR4, 0xffffffff ;  /* 0xffffffff00047882 */ /* 0x000fc60000000000 */
[----:B------:R-:W-:Y:S05]  /*1e270*/  BRA.DIV UR4, `(.L_x_497) ;  /* 0x000000b604387947 */ /* 0x000fea000b800000 */
[----:B0-----:R0:W0:Y:S04]  /*1e280*/  SHFL.IDX PT, R0, R3, 0x3, 0x181f ;  /* 0x00781f0003007f89 */ /* 0x00102800000e0000 */
[----:B--23--:R2:W3:Y:S02]  /*1e290*/  SHFL.IDX PT, R14, R2, 0x3, 0x181f ;  /* 0x00781f00020e7f89 */ /* 0x00c4e400000e0000 */
.L_x_743:
[----:B01--4-:R-:W-:-:S05]  /*1e2a0*/  VIADD R3, R21, 0x60 ;  /* 0x0000006015037836 */ /* 0x013fca0000000000 */
[----:B------:R-:W-:-:S13]  /*1e2b0*/  ISETP.GE.AND P0, PT, R3, R80, PT ;  /* 0x000000500300720c */ /* 0x000fda0003f06270 */
[----:B------:R-:W-:Y:S05]  /*1e2c0*/  @P0 BRA `(.L_x_498) ;  /* 0x0000001c00680947 */ /* 0x000fea0003800000 */
[----:B------:R-:W4:Y:S01]  /*1e2d0*/  LDL R9, [R1+0xb0] ;  /* 0x0000b00001097983 */ /* 0x000f220000100800 */
[----:B------:R-:W-:-:S03]  /*1e2e0*/  ULDC UR4, c[0x0][0xac8] ;  /* 0x0002b20000047ab9 */ /* 0x000fc60000000800 */
[----:B------:R-:W4:Y:S01]  /*1e2f0*/  LDL R8, [R1+0x78] ;  /* 0x0000780001087983 */ /* 0x000f220000100800 */
[----:B------:R-:W-:-:S13]  /*1e300*/  ISETP.GE.AND P1, PT, R90, UR4, PT ;  /* 0x000000045a007c0c */ /* 0x000fda000bf26270 */
[----:B--23--:R-:W-:-:S04]  /*1e310*/  @!P1 LEA R2, P0, R90, R14, 0x1 ;  /* 0x0000000e5a029211 */ /* 0x00cfc800078008ff */
[----:B----4-:R-:W-:Y:S02]  /*1e320*/  @!P1 LEA.HI.X R3, R90, R0, R9, 0x1, P0 ;  /* 0x000000005a039211 */ /* 0x010fe400000f0c09 */
[----:B------:R-:W-:-:S03]  /*1e330*/  ISETP.GE.AND P0, PT, R8, UR4, PT ;  /* 0x0000000408007c0c */ /* 0x000fc6000bf06270 */
[----:B-----5:R0:W-:Y:S10]  /*1e340*/  @!P1 ST.E.128 desc[UR60][R2.64], R36 ;  /* 0x0000002402009985 */ /* 0x0201f4000c101d3c */
[----:B------:R-:W-:Y:S05]  /*1e350*/  @P0 BRA `(.L_x_498) ;  /* 0x0000001c00440947 */ /* 0x000fea0003800000 */
[----:B------:R-:W2:Y:S01]  /*1e360*/  LDL R9, [R1+0xac] ;  /* 0x0000ac0001097983 */ /* 0x000ea20000100800 */
[----:B------:R-:W-:-:S04]  /*1e370*/  LEA R14, P0, R8, R14, 0x1 ;  /* 0x0000000e080e7211 */ /* 0x000fc800078008ff */
[----:B--2---:R-:W-:-:S05]  /*1e380*/  LEA.HI.X R15, R8, R0, R9, 0x1, P0 ;  /* 0x00000000080f7211 */ /* 0x004fca00000f0c09 */
[----:B------:R1:W-:Y:S01]  /*1e390*/  ST.E.128 desc[UR60][R14.64], R4 ;  /* 0x000000040e007985 */ /* 0x0003e2000c101d3c */
[----:B------:R-:W-:Y:S05]  /*1e3a0*/  BRA `(.L_x_498) ;  /* 0x0000001c00307947 */ /* 0x000fea0003800000 */
.L_x_487:
[----:B------:R-:W2:Y:S01]  /*1e3b0*/  LDL R120, [R1+0x64] ;  /* 0x0000640001787983 */ /* 0x000ea20000100800 */
[----:B------:R-:W1:Y:S01]  /*1e3c0*/  @P1 LDC R12, c[0x0][0xbec] ;  /* 0x0002fb00ff0c1b82 */ /* 0x000e620000000800 */
[----:B------:R-:W-:-:S07]  /*1e3d0*/  ULDC.64 UR4, c[0x0][0xb08] ;  /* 0x0002c20000047ab9 */ /* 0x000fce0000000a00 */
[----:B------:R-:W3:Y:S01]  /*1e3e0*/  @P1 LDC R15, c[0x0][0xbf0] ;  /* 0x0002fc00ff0f1b82 */ /* 0x000ee20000000800 */
[----:B------:R-:W4:Y:S01]  /*1e3f0*/  LDL R119, [R1+0x98] ;  /* 0x0000980001777983 */ /* 0x000f220000100800 */
[----:B0-----:R-:W-:Y:S01]  /*1e400*/  IMAD R10, R84, UR4, RZ ;  /* 0x00000004540a7c24 */ /* 0x001fe2000f8e02ff */
[----:B------:R-:W-:Y:S01]  /*1e410*/  ULDC.64 UR6, c[0x0][0xb30] ;  /* 0x0002cc0000067ab9 */ /* 0x000fe20000000a00 */
[----:B------:R-:W-:-:S04]  /*1e420*/  IMAD.WIDE.U32 R8, R85, UR4, RZ ;  /* 0x0000000455087c25 */ /* 0x000fc8000f8e00ff */
[----:B------:R-:W-:Y:S01]  /*1e430*/  IMAD R85, R85, UR5, R10 ;  /* 0x0000000555557c24 */ /* 0x000fe2000f8e020a */
[----:B------:R-:W-:Y:S01]  /*1e440*/  ULDC.64 UR4, c[0x0][0xb38] ;  /* 0x0002ce0000047ab9 */ /* 0x000fe20000000a00 */
[----:B------:R-:W-:Y:S02]  /*1e450*/  SHF.R.S32.HI R10, RZ, 0x1f, R93 ;  /* 0x0000001fff0a7819 */ /* 0x000fe4000001145d */
[----:B------:R-:W-:Y:S02]  /*1e460*/  IMAD.IADD R9, R9, 0x1, R85 ;  /* 0x0000000109097824 */ /* 0x000fe400078e0255 */
[----:B------:R-:W-:-:S04]  /*1e470*/  IMAD.WIDE.U32 R8, R88, UR4, R8 ;  /* 0x0000000458087c25 */ /* 0x000fc8000f8e0008 */
[----:B------:R-:W-:Y:S01]  /*1e480*/  IMAD R9, R88, UR5, R9 ;  /* 0x0000000558097c24 */ /* 0x000fe2000f8e0209 */
[----:B------:R-:W-:Y:S02]  /*1e490*/  ULDC.64 UR4, c[0x0][0xb40] ;  /* 0x0002d00000047ab9 */ /* 0x000fe40000000a00 */
[----:B------:R-:W-:Y:S02]  /*1e4a0*/  IMAD R10, R10, UR4, RZ ;  /* 0x000000040a0a7c24 */ /* 0x000fe4000f8e02ff */
[----:B-1----:R-:W-:-:S04]  /*1e4b0*/  @P1 IMAD.HI.U32 R12, R37, R12, RZ ;  /* 0x0000000c250c1227 */ /* 0x002fc800078e00ff */
[C---:B------:R-:W-:Y:S02]  /*1e4c0*/  IMAD R13, R93.reuse, UR5, R10 ;  /* 0x000000055d0d7c24 */ /* 0x040fe4000f8e020a */
[----:B------:R-:W-:Y:S01]  /*1e4d0*/  IMAD.WIDE.U32 R8, R93, UR4, R8 ;  /* 0x000000045d087c25 */ /* 0x000fe2000f8e0008 */
[----:B------:R-:W-:-:S03]  /*1e4e0*/  ULDC.64 UR4, c[0x0][0xb48] ;  /* 0x0002d20000047ab9 */ /* 0x000fc60000000a00 */
[----:B------:R-:W-:Y:S01]  /*1e4f0*/  IMAD.MOV.U32 R11, RZ, RZ, R37 ;  /* 0x000000ffff0b7224 */ /* 0x000fe200078e0025 */
[----:B---3--:R-:W-:Y:S02]  /*1e500*/  @P1 SHF.R.U32.HI R11, RZ, R15, R12 ;  /* 0x0000000fff0b1219 */ /* 0x008fe4000001160c */
[----:B------:R-:W-:Y:S02]  /*1e510*/  IADD3 R9, R9, R13, RZ ;  /* 0x0000000d09097210 */ /* 0x000fe40007ffe0ff */
[--C-:B------:R-:W-:Y:S01]  /*1e520*/  SHF.R.S32.HI R10, RZ, 0x1f, R11.reuse ;  /* 0x0000001fff0a7819 */ /* 0x100fe2000001140b */
[----:B------:R-:W-:Y:S02]  /*1e530*/  IMAD.MOV R13, RZ, RZ, -R11 ;  /* 0x000000ffff0d7224 */ /* 0x000fe400078e0a0b */
[----:B------:R-:W-:-:S04]  /*1e540*/  IMAD.WIDE.U32 R8, R86, UR4, R8 ;  /* 0x0000000456087c25 */ /* 0x000fc8000f8e0008 */
[----:B------:R-:W-:Y:S02]  /*1e550*/  IMAD R13, R2, R13, R37 ;  /* 0x0000000d020d7224 */ /* 0x000fe400078e0225 */
[----:B------:R-:W-:Y:S02]  /*1e560*/  IMAD R10, R10, UR6, RZ ;  /* 0x000000060a0a7c24 */ /* 0x000fe4000f8e02ff */
[----:B------:R-:W-:Y:S01]  /*1e570*/  IMAD R9, R86, UR5, R9 ;  /* 0x0000000556097c24 */ /* 0x000fe2000f8e0209 */
[----:B------:R-:W-:Y:S01]  /*1e580*/  SHF.R.S32.HI R2, RZ, 0x1f, R13 ;  /* 0x0000001fff027819 */ /* 0x000fe2000001140d */
[C---:B------:R-:W-:Y:S01]  /*1e590*/  IMAD R15, R11.reuse, UR7, R10 ;  /* 0x000000070b0f7c24 */ /* 0x040fe2000f8e020a */
[----:B------:R-:W-:Y:S01]  /*1e5a0*/  ULDC.64 UR4, c[0x0][0xb28] ;  /* 0x0002ca0000047ab9 */ /* 0x000fe20000000a00 */
[----:B------:R-:W-:-:S04]  /*1e5b0*/  IMAD.WIDE.U32 R8, R11, UR6, R8 ;  /* 0x000000060b087c25 */ /* 0x000fc8000f8e0008 */
[----:B------:R-:W-:Y:S02]  /*1e5c0*/  IMAD R2, R2, UR4, RZ ;  /* 0x0000000402027c24 */ /* 0x000fe4000f8e02ff */
[----:B------:R-:W-:Y:S02]  /*1e5d0*/  IMAD.IADD R9, R9, 0x1, R15 ;  /* 0x0000000109097824 */ /* 0x000fe400078e020f */
[----:B------:R-:W-:Y:S02]  /*1e5e0*/  VIADD R10, R16, 0x2e820 ;  /* 0x0002e820100a7836 */ /* 0x000fe40000000000 */
[C---:B------:R-:W-:Y:S02]  /*1e5f0*/  IMAD R11, R13.reuse, UR5, R2 ;  /* 0x000000050d0b7c24 */ /* 0x040fe4000f8e0202 */
[----:B------:R-:W-:Y:S01]  /*1e600*/  IMAD.WIDE.U32 R8, R13, UR4, R8 ;  /* 0x000000040d087c25 */ /* 0x000fe2000f8e0008 */
[----:B------:R-:W-:Y:S01]  /*1e610*/  ULDC.64 UR4, c[0x0][0xb00] ;  /* 0x0002c00000047ab9 */ /* 0x000fe20000000a00 */
[----:B------:R-:W-:-:S02]  /*1e620*/  PRMT R10, RZ, 0x654, R10 ;  /* 0x00000654ff0a7816 */ /* 0x000fc4000000000a */
[----:B------:R-:W-:Y:S01]  /*1e630*/  IMAD.IADD R9, R9, 0x1, R11 ;  /* 0x0000000109097824 */ /* 0x000fe200078e020b */
[C---:B------:R-:W-:Y:S01]  /*1e640*/  LEA R2, P0, R8.reuse, UR4, 0x2 ;  /* 0x0000000408027c11 */ /* 0x040fe2000f8010ff */
[----:B------:R-:W-:Y:S01]  /*1e650*/  UMOV UR4, 0xffffffff ;  /* 0xffffffff00047882 */ /* 0x000fe20000000000 */
[----:B------:R0:W-:Y:S02]  /*1e660*/  SYNCS.ARRIVE.TRANS64.RED.A1T0 RZ, [R10+URZ], RZ ;  /* 0x000000ff0aff79a7 */ /* 0x0001e4000810043f */
[----:B------:R-:W-:Y:S01]  /*1e670*/  LEA.HI.X R8, R8, UR5, R9, 0x2, P0 ;  /* 0x0000000508087c11 */ /* 0x000fe200080f1409 */
[C---:B--2---:R-:W-:Y:S01]  /*1e680*/  VIADD R101, R120.reuse, 0x10 ;  /* 0x0000001078657836 */ /* 0x044fe20000000000 */
[C---:B------:R-:W-:Y:S01]  /*1e690*/  IADD3 R98, R120.reuse, 0x8, RZ ;  /* 0x0000000878627810 */ /* 0x040fe20007ffe0ff */
[C---:B------:R-:W-:Y:S01]  /*1e6a0*/  VIADD R104, R120.reuse, 0x18 ;  /* 0x0000001878687836 */ /* 0x040fe20000000000 */
[C---:B------:R-:W-:Y:S01]  /*1e6b0*/  IADD3 R88, R120.reuse, 0x30, RZ ;  /* 0x0000003078587810 */ /* 0x040fe20007ffe0ff */
[C---:B------:R-:W-:Y:S01]  /*1e6c0*/  VIADD R117, R120.reuse, 0x20 ;  /* 0x0000002078757836 */ /* 0x040fe20000000000 */
[C---:B------:R-:W-:Y:S01]  /*1e6d0*/  IADD3 R37, R120.reuse, 0x58, RZ ;  /* 0x0000005878257810 */ /* 0x040fe20007ffe0ff */
[----:B------:R-:W-:-:S02]  /*1e6e0*/  VIADD R92, R120, 0x28 ;  /* 0x00000028785c7836 */ /* 0x000fc40000000000 */
[C---:B------:R-:W-:Y:S02]  /*1e6f0*/  VIADD R91, R120.reuse, 0x38 ;  /* 0x00000038785b7836 */ /* 0x040fe40000000000 */
[C---:B------:R-:W-:Y:S02]  /*1e700*/  VIADD R85, R120.reuse, 0x40 ;  /* 0x0000004078557836 */ /* 0x040fe40000000000 */
[C---:B------:R-:W-:Y:S02]  /*1e710*/  VIADD R69, R120.reuse, 0x48 ;  /* 0x0000004878457836 */ /* 0x040fe40000000000 */
[C---:B------:R-:W-:Y:S02]  /*1e720*/  VIADD R39, R120.reuse, 0x50 ;  /* 0x0000005078277836 */ /* 0x040fe40000000000 */
[C---:B------:R-:W-:Y:S02]  /*1e730*/  VIADD R35, R120.reuse, 0x60 ;  /* 0x0000006078237836 */ /* 0x040fe40000000000 */
[----:B------:R-:W-:-:S02]  /*1e740*/  VIADD R33, R120, 0x68 ;  /* 0x0000006878217836 */ /* 0x000fc40000000000 */
[----:B------:R-:W-:Y:S01]  /*1e750*/  VIADD R31, R120, 0x70 ;  /* 0x00000070781f7836 */ /* 0x000fe20000000000 */
[----:B----4-:R-:W-:Y:S02]  /*1e760*/  SHF.R.S32.HI R28, RZ, 0x1f, R119 ;  /* 0x0000001fff1c7819 */ /* 0x010fe40000011477 */
[----:B------:R-:W-:Y:S02]  /*1e770*/  SHF.R.S32.HI R100, RZ, 0x1f, R98 ;  /* 0x0000001fff647819 */ /* 0x000fe40000011462 */
[----:B------:R-:W-:Y:S02]  /*1e780*/  SHF.R.S32.HI R102, RZ, 0x1f, R101 ;  /* 0x0000001fff667819 */ /* 0x000fe40000011465 */
[----:B------:R-:W-:Y:S02]  /*1e790*/  SHF.R.S32.HI R105, RZ, 0x1f, R104 ;  /* 0x0000001fff697819 */ /* 0x000fe40000011468 */
[----:B------:R-:W-:Y:S02]  /*1e7a0*/  SHF.R.S32.HI R118, RZ, 0x1f, R117 ;  /* 0x0000001fff767819 */ /* 0x000fe40000011475 */
[----:B------:R-:W-:-:S02]  /*1e7b0*/  SHF.R.S32.HI R93, RZ, 0x1f, R92 ;  /* 0x0000001fff5d7819 */ /* 0x000fc4000001145c */
[----:B------:R-:W-:Y:S02]  /*1e7c0*/  SHF.R.S32.HI R90, RZ, 0x1f, R88 ;  /* 0x0000001fff5a7819 */ /* 0x000fe40000011458 */
[----:B------:R-:W-:Y:S02]  /*1e7d0*/  SHF.R.S32.HI R86, RZ, 0x1f, R91 ;  /* 0x0000001fff567819 */ /* 0x000fe4000001145b */
[----:B------:R-:W-:Y:S02]  /*1e7e0*/  SHF.R.S32.HI R84, RZ, 0x1f, R85 ;  /* 0x0000001fff547819 */ /* 0x000fe40000011455 */
[----:B------:R-:W-:Y:S02]  /*1e7f0*/  SHF.R.S32.HI R68, RZ, 0x1f, R69 ;  /* 0x0000001fff447819 */ /* 0x000fe40000011445 */
[----:B------:R-:W-:Y:S02]  /*1e800*/  SHF.R.S32.HI R36, RZ, 0x1f, R39 ;  /* 0x0000001fff247819 */ /* 0x000fe40000011427 */
[----:B------:R-:W-:-:S02]  /*1e810*/  SHF.R.S32.HI R38, RZ, 0x1f, R37 ;  /* 0x0000001fff267819 */ /* 0x000fc40000011425 */
[----:B------:R-:W-:Y:S02]  /*1e820*/  SHF.R.S32.HI R34, RZ, 0x1f, R35 ;  /* 0x0000001fff227819 */ /* 0x000fe40000011423 */
[----:B------:R-:W-:Y:S02]  /*1e830*/  SHF.R.S32.HI R32, RZ, 0x1f, R33 ;  /* 0x0000001fff207819 */ /* 0x000fe40000011421 */
[----:B------:R-:W-:Y:S01]  /*1e840*/  SHF.R.S32.HI R30, RZ, 0x1f, R31 ;  /* 0x0000001fff1e7819 */ /* 0x000fe2000001141f */
[----:B0-----:R-:W-:Y:S06]  /*1e850*/  BRA.DIV UR4, `(.L_x_499) ;  /* 0x000000b204087947 */ /* 0x001fec000b800000 */
[----:B------:R0:W1:Y:S04]  /*1e860*/  SHFL.IDX PT, R9, R8, RZ, 0x1c1f ;  /* 0x001c1fff08097589 */ /* 0x00006800000e0000 */
[----:B------:R0:W2:Y:S02]  /*1e870*/  SHFL.IDX PT, R14, R2, RZ, 0x1c1f ;  /* 0x001c1fff020e7589 */ /* 0x0000a400000e0000 */
.L_x_746:
[----:B------:R-:W-:Y:S01]  /*1e880*/  ISETP.GE.AND P0, PT, R27, R80, PT ;  /* 0x000000501b00720c */ /* 0x000fe20003f06270 */
[----:B------:R-:W-:-:S12]  /*1e890*/  BSSY B1, `(.L_x_500) ;  /* 0x000004e000017945 */ /* 0x000fd80003800000 */
[----:B------:R-:W-:Y:S05]  /*1e8a0*/  @P0 BRA `(.L_x_501) ;  /* 0x0000000400300947 */ /* 0x000fea0003800000 */
[----:B------:R-:W-:Y:S02]  /*1e8b0*/  ULDC UR4, c[0x0][0xac8] ;  /* 0x0002b20000047ab9 */ /* 0x000fe40000000800 */
[----:B------:R-:W-:Y:S02]  /*1e8c0*/  ISETP.GE.AND P0, PT, R120, UR4, PT ;  /* 0x0000000478007c0c */ /* 0x000fe4000bf06270 */
[----:B------:R-:W-:Y:S02]  /*1e8d0*/  ISETP.GE.AND P3, PT, R98, UR4, PT ;  /* 0x0000000462007c0c */ /* 0x000fe4000bf66270 */
[----:B------:R-:W-:Y:S02]  /*1e8e0*/  ISETP.GE.AND P2, PT, R101, UR4, PT ;  /* 0x0000000465007c0c */ /* 0x000fe4000bf46270 */
[----:B------:R-:W-:-:S07]  /*1e8f0*/  ISETP.GE.AND P1, PT, R104, UR4, PT ;  /* 0x0000000468007c0c */ /* 0x000fce000bf26270 */
[----:B-1----:R-:W-:Y:S01]  /*1e900*/  @!P0 IMAD.MOV.U32 R15, RZ, RZ, R9 ;  /* 0x000000ffff0f8224 */ /* 0x002fe200078e0009 */
[----:B------:R-:W-:Y:S01]  /*1e910*/  @!P0 MOV R95, R3 ;  /* 0x00000003005f8202 */ /* 0x000fe20000000f00 */
[----:B------:R-:W-:Y:S01]  /*1e920*/  @!P3 IMAD.MOV.U32 R97, RZ, RZ, R5 ;  /* 0x000000ffff61b224 */ /* 0x000fe200078e0005 */
[-C--:B--2---:R-:W-:Y:S01]  /*1e930*/  @!P3 LEA R10, P4, R98, R14.reuse, 0x2 ;  /* 0x0000000e620ab211 */ /* 0x084fe200078810ff */
[----:B------:R-:W-:Y:S02]  /*1e940*/  @!P0 IMAD.WIDE R12, R120, 0x4, R14 ;  /* 0x00000004780c8825 */ /* 0x000fe400078e020e */
[----:B------:R-:W-:Y:S02]  /*1e950*/  @!P1 LEA R26, P5, R104, R14, 0x2 ;  /* 0x0000000e681a9211 */ /* 0x000fe400078a10ff */
[----:B------:R-:W-:Y:S01]  /*1e960*/  @!P3 LEA.HI.X R11, R98, R9, R100, 0x2, P4 ;  /* 0x00000009620bb211 */ /* 0x000fe200020f1464 */
[----:B------:R1:W-:Y:S01]  /*1e970*/  @!P0 ST.E.64 desc[UR60][R12.64], R94 ;  /* 0x0000005e0c008985 */ /* 0x0003e2000c101b3c */
[----:B------:R-:W-:-:S02]  /*1e980*/  ISETP.GE.AND P0, PT, R117, UR4, PT ;  /* 0x0000000475007c0c */ /* 0x000fc4000bf06270 */
[C---:B------:R-:W-:Y:S01]  /*1e990*/  @!P2 LEA R24, P4, R101.reuse, R14, 0x2 ;  /* 0x0000000e6518a211 */ /* 0x040fe200078810ff */
[----:B------:R2:W-:Y:S01]  /*1e9a0*/  @!P3 ST.E.64 desc[UR60][R10.64], R96 ;  /* 0x000000600a00b985 */ /* 0x0005e2000c101b3c */
[----:B------:R-:W-:Y:S02]  /*1e9b0*/  ISETP.GE.AND P3, PT, R92, UR4, PT ;  /* 0x000000045c007c0c */ /* 0x000fe4000bf66270 */
[-C--:B------:R-:W-:Y:S02]  /*1e9c0*/  @!P2 LEA.HI.X R25, R101, R9.reuse, R102, 0x2, P4 ;  /* 0x000000096519a211 */ /* 0x080fe400020f1466 */
[----:B------:R-:W-:-:S03]  /*1e9d0*/  @!P1 LEA.HI.X R27, R104, R9, R105, 0x2, P5 ;  /* 0x00000009681b9211 */ /* 0x000fc600028f1469 */
[----:B------:R3:W-:Y:S01]  /*1e9e0*/  @!P2 ST.E.64 desc[UR60][R24.64], R110 ;  /* 0x0000006e1800a985 */ /* 0x0007e2000c101b3c */
[----:B------:R-:W-:Y:S02]  /*1e9f0*/  ISETP.GE.AND P2, PT, R88, UR4, PT ;  /* 0x0000000458007c0c */ /* 0x000fe4000bf46270 */
[-C--:B-1----:R-:W-:Y:S01]  /*1ea00*/  @!P0 LEA R12, P4, R117, R14.reuse, 0x2 ;  /* 0x0000000e750c8211 */ /* 0x082fe200078810ff */
[----:B------:R1:W-:Y:S01]  /*1ea10*/  @!P1 ST.E.64 desc[UR60][R26.64], R112 ;  /* 0x000000701a009985 */ /* 0x0003e2000c101b3c */
[----:B------:R-:W-:Y:S02]  /*1ea20*/  ISETP.GE.AND P1, PT, R91, UR4, PT ;  /* 0x000000045b007c0c */ /* 0x000fe4000bf26270 */
[----:B------:R-:W-:Y:S02]  /*1ea30*/  @!P0 LEA.HI.X R13, R117, R9, R118, 0x2, P4 ;  /* 0x00000009750d8211 */ /* 0x000fe400020f1476 */
[----:B--2---:R-:W-:-:S04]  /*1ea40*/  @!P3 LEA R10, P5, R92, R14, 0x2 ;  /* 0x0000000e5c0ab211 */ /* 0x004fc800078a10ff */
[----:B------:R-:W-:Y:S01]  /*1ea50*/  @!P3 LEA.HI.X R11, R92, R9, R93, 0x2, P5 ;  /* 0x000000095c0bb211 */ /* 0x000fe200028f145d */
[----:B---3--:R-:W-:Y:S02]  /*1ea60*/  @!P0 IMAD.MOV.U32 R24, RZ, RZ, R0 ;  /* 0x000000ffff188224 */ /* 0x008fe400078e0000 */
[----:B------:R-:W-:Y:S02]  /*1ea70*/  @!P0 IMAD.MOV.U32 R25, RZ, RZ, R115 ;  /* 0x000000ffff198224 */ /* 0x000fe400078e0073 */
[----:B-1----:R-:W-:-:S03]  /*1ea80*/  @!P1 LEA R26, P4, R91, R14, 0x2 ;  /* 0x0000000e5b1a9211 */ /* 0x002fc600078810ff */
[----:B------:R1:W-:Y:S01]  /*1ea90*/  @!P0 ST.E.64 desc[UR60][R12.64], R24 ;  /* 0x000000180c008985 */ /* 0x0003e2000c101b3c */
[----:B------:R-:W-:Y:S02]  /*1eaa0*/  ISETP.GE.AND P0, PT, R85, UR4, PT ;  /* 0x0000000455007c0c */ /* 0x000fe4000bf06270 */
[----:B------:R-:W-:Y:S01]  /*1eab0*/  @!P1 LEA.HI.X R27, R91, R9, R86, 0x2, P4 ;  /* 0x000000095b1b9211 */ /* 0x000fe200020f1456 */
[----:B-1----:R-:W-:Y:S01]  /*1eac0*/  @!P3 IMAD.MOV.U32 R12, RZ, RZ, R6 ;  /* 0x000000ffff0cb224 */ /* 0x002fe200078e0006 */
[----:B------:R-:W-:Y:S02]  /*1ead0*/  @!P3 MOV R13, R7 ;  /* 0x00000007000db202 */ /* 0x000fe40000000f00 */
[----:B------:R-:W-:-:S03]  /*1eae0*/  @!P2 LEA R6, P5, R88, R14, 0x2 ;  /* 0x0000000e5806a211 */ /* 0x000fc600078a10ff */
[----:B------:R1:W-:Y:S01]  /*1eaf0*/  @!P3 ST.E.64 desc[UR60][R10.64], R12 ;  /* 0x0000000c0a00b985 */ /* 0x0003e2000c101b3c */
[----:B------:R-:W-:Y:S02]  /*1eb00*/  @!P2 LEA.HI.X R7, R88, R9, R90, 0x2, P5 ;  /* 0x000000095807a211 */ /* 0x000fe400028f145a */
[----:B------:R-:W-:Y:S02]  /*1eb10*/  ISETP.GE.AND P3, PT, R69, UR4, PT ;  /* 0x0000000445007c0c */ /* 0x000fe4000bf66270 */
[----:B------:R-:W-:Y:S01]  /*1eb20*/  ISETP.GE.AND P5, PT, R39, UR4, PT ;  /* 0x0000000427007c0c */ /* 0x000fe2000bfa6270 */
[----:B-1----:R-:W-:Y:S02]  /*1eb30*/  @!P2 IMAD.MOV.U32 R10, RZ, RZ, R20 ;  /* 0x000000ffff0aa224 */ /* 0x002fe400078e0014 */
[----:B------:R-:W-:-:S08]  /*1eb40*/  @!P2 IMAD.MOV.U32 R11, RZ, RZ, R21 ;  /* 0x000000ffff0ba224 */ /* 0x000fd000078e0015 */
[-C--:B------:R-:W-:Y:S01]  /*1eb50*/  @!P3 LEA R12, P4, R69, R14.reuse, 0x2 ;  /* 0x0000000e450cb211 */ /* 0x080fe200078810ff */
[----:B------:R1:W-:Y:S01]  /*1eb60*/  @!P2 ST.E.64 desc[UR60][R6.64], R10 ;  /* 0x0000000a0600a985 */ /* 0x0003e2000c101b3c */
[-C--:B------:R-:W-:Y:S02]  /*1eb70*/  @!P0 LEA R20, P2, R85, R14.reuse, 0x2 ;  /* 0x0000000e55148211 */ /* 0x080fe400078410ff */
[-C--:B------:R-:W-:Y:S01]  /*1eb80*/  @!P3 LEA.HI.X R13, R69, R9.reuse, R68, 0x2, P4 ;  /* 0x00000009450db211 */ /* 0x080fe200020f1444 */
[----:B------:R-:W-:Y:S01]  /*1eb90*/  @!P1 ST.E.64 desc[UR60][R26.64], R40 ;  /* 0x000000281a009985 */ /* 0x000fe2000c101b3c */
[----:B------:R-:W-:Y:S02]  /*1eba0*/  @!P0 LEA.HI.X R21, R85, R9, R84, 0x2, P2 ;  /* 0x0000000955158211 */ /* 0x000fe400010f1454 */
[----:B------:R-:W-:Y:S02]  /*1ebb0*/  ISETP.GE.AND P1, PT, R37, UR4, PT ;  /* 0x0000000425007c0c */ /* 0x000fe4000bf26270 */
[----:B------:R-:W-:Y:S01]  /*1ebc0*/  @!P5 LEA R24, P2, R39, R14, 0x2 ;  /* 0x0000000e2718d211 */ /* 0x000fe200078410ff */
[----:B------:R-:W-:Y:S01]  /*1ebd0*/  @!P0 ST.E.64 desc[UR60][R20.64], R42 ;  /* 0x0000002a14008985 */ /* 0x000fe2000c101b3c */
[----:B------:R-:W-:-:S02]  /*1ebe0*/  ISETP.GE.AND P0, PT, R35, UR4, PT ;  /* 0x0000000423007c0c */ /* 0x000fc4000bf06270 */
[----:B------:R-:W-:Y:S01]  /*1ebf0*/  @!P5 LEA.HI.X R25, R39, R9, R36, 0x2, P2 ;  /* 0x000000092719d211 */ /* 0x000fe200010f1424 */
[----:B------:R2:W-:Y:S01]  /*1ec00*/  @!P3 ST.E.64 desc[UR60][R12.64], R44 ;  /* 0x0000002c0c00b985 */ /* 0x0005e2000c101b3c */
[----:B------:R-:W-:Y:S02]  /*1ec10*/  ISETP.GE.AND P3, PT, R33, UR4, PT ;  /* 0x0000000421007c0c */ /* 0x000fe4000bf66270 */
[----:B------:R-:W-:Y:S01]  /*1ec20*/  ISETP.GE.AND P4, PT, R119, UR4, PT ;  /* 0x0000000477007c0c */ /* 0x000fe2000bf86270 */
[----:B------:R3:W-:Y:S01]  /*1ec30*/  @!P5 ST.E.64 desc[UR60][R24.64], R46 ;  /* 0x0000002e1800d985 */ /* 0x0007e2000c101b3c */
[----:B------:R-:W-:Y:S02]  /*1ec40*/  ISETP.GE.AND P5, PT, R31, UR4, PT ;  /* 0x000000041f007c0c */ /* 0x000fe4000bfa6270 */
[----:B-1----:R-:W-:-:S04]  /*1ec50*/  @!P1 LEA R6, P2, R37, R14, 0x2 ;  /* 0x0000000e25069211 */ /* 0x002fc800078410ff */
[-C--:B------:R-:W-:Y:S02]  /*1ec60*/  @!P1 LEA.HI.X R7, R37, R9.reuse, R38, 0x2, P2 ;  /* 0x0000000925079211 */ /* 0x080fe400010f1426 */
[CC--:B------:R-:W-:Y:S01]  /*1ec70*/  @!P0 LEA R10, P2, R35.reuse, R14.reuse, 0x2 ;  /* 0x0000000e230a8211 */ /* 0x0c0fe200078410ff */
[----:B------:R-:W-:Y:S02]  /*1ec80*/  @!P3 IMAD.MOV.U32 R107, RZ, RZ, R53 ;  /* 0x000000ffff6bb224 */ /* 0x000fe400078e0035 */
[----:B------:R3:W-:Y:S01]  /*1ec90*/  @!P1 ST.E.64 desc[UR60][R6.64], R48 ;  /* 0x0000003006009985 */ /* 0x0007e2000c101b3c */
[----:B------:R-:W-:Y:S01]  /*1eca0*/  @!P0 LEA.HI.X R11, R35, R9, R34, 0x2, P2 ;  /* 0x00000009230b8211 */ /* 0x000fe200010f1422 */
[----:B------:R-:W-:Y:S01]  /*1ecb0*/  @!P5 IMAD.MOV.U32 R109, RZ, RZ, R87 ;  /* 0x000000ffff6dd224 */ /* 0x000fe200078e0057 */
[-C--:B--2---:R-:W-:Y:S02]  /*1ecc0*/  @!P3 LEA R12, P1, R33, R14.reuse, 0x2 ;  /* 0x0000000e210cb211 */ /* 0x084fe400078210ff */
[----:B------:R-:W-:Y:S01]  /*1ecd0*/  @!P4 MOV R115, R99 ;  /* 0x000000630073c202 */ /* 0x000fe20000000f00 */
[----:B------:R3:W-:Y:S01]  /*1ece0*/  @!P0 ST.E.64 desc[UR60][R10.64], R50 ;  /* 0x000000320a008985 */ /* 0x0007e2000c101b3c */
[----:B------:R-:W-:-:S02]  /*1ecf0*/  @!P5 LEA R20, P0, R31, R14, 0x2 ;  /* 0x0000000e1f14d211 */ /* 0x000fc400078010ff */
[----:B------:R-:W-:Y:S02]  /*1ed00*/  @!P4 LEA R14, P2, R119, R14, 0x2 ;  /* 0x0000000e770ec211 */ /* 0x000fe400078410ff */
[-C--:B------:R-:W-:Y:S02]  /*1ed10*/  @!P3 LEA.HI.X R13, R33, R9.reuse, R32, 0x2, P1 ;  /* 0x00000009210db211 */ /* 0x080fe400008f1420 */
[-C--:B------:R-:W-:Y:S02]  /*1ed20*/  @!P5 LEA.HI.X R21, R31, R9.reuse, R30, 0x2, P0 ;  /* 0x000000091f15d211 */ /* 0x080fe400000f141e */
[----:B------:R-:W-:Y:S01]  /*1ed30*/  @!P4 LEA.HI.X R15, R119, R9, R28, 0x2, P2 ;  /* 0x00000009770fc211 */ /* 0x000fe200010f141c */
[----:B------:R3:W-:Y:S04]  /*1ed40*/  @!P3 ST.E.64 desc[UR60][R12.64], R106 ;  /* 0x0000006a0c00b985 */ /* 0x0007e8000c101b3c */
[----:B------:R3:W-:Y:S04]  /*1ed50*/  @!P5 ST.E.64 desc[UR60][R20.64], R108 ;  /* 0x0000006c1400d985 */ /* 0x0007e8000c101b3c */
[----:B------:R3:W-:Y:S02]  /*1ed60*/  @!P4 ST.E.64 desc[UR60][R14.64], R114 ;  /* 0x000000720e00c985 */ /* 0x0007e4000c101b3c */
.L_x_501:
[----:B------:R-:W-:Y:S05]  /*1ed70*/  BSYNC B1 ;  /* 0x0000000000017941 */ /* 0x000fea0003800000 */
.L_x_500:
[----:B------:R-:W-:-:S03]  /*1ed80*/  UMOV UR4, 0xffffffff ;  /* 0xffffffff00047882 */ /* 0x000fc60000000000 */
[----:B------:R-:W-:Y:S05]  /*1ed90*/  BRA.DIV UR4, `(.L_x_502) ;  /* 0x000000aa04ec7947 */ /* 0x000fea000b800000 */
[----:B------:R4:W0:Y:S04]  /*1eda0*/  SHFL.IDX PT, R3, R8, 0x1, 0x1c1f ;  /* 0x003c1f0008037f89 */ /* 0x00082800000e0000 */
[----:B--23--:R4:W2:Y:S02]  /*1edb0*/  SHFL.IDX PT, R14, R2, 0x1, 0x1c1f ;  /* 0x003c1f00020e7f89 */ /* 0x00c8a400000e0000 */
.L_x_750:
[----:B------:R-:W-:-:S13]  /*1edc0*/  ISETP.GE.AND P0, PT, R29, R80, PT ;  /* 0x000000501d00720c */ /* 0x000fda0003f06270 */
[----:B------:R-:W-:Y:S05]  /*1edd0*/  @P0 BRA `(.L_x_498) ;  /* 0x0000001000a40947 */ /* 0x000fea0003800000 */
[----:B------:R-:W-:Y:S02]  /*1ede0*/  ULDC UR4, c[0x0][0xac8] ;  /* 0x0002b20000047ab9 */ /* 0x000fe40000000800 */
[----:B------:R-:W-:Y:S02]  /*1edf0*/  ISETP.GE.AND P2, PT, R98, UR4, PT ;  /* 0x0000000462007c0c */ /* 0x000fe4000bf46270 */
[----:B------:R-:W-:Y:S02]  /*1ee00*/  ISETP.GE.AND P1, PT, R101, UR4, PT ;  /* 0x0000000465007c0c */ /* 0x000fe4000bf26270 */
[----:B------:R-:W-:Y:S02]  /*1ee10*/  ISETP.GE.AND P0, PT, R104, UR4, PT ;  /* 0x0000000468007c0c */ /* 0x000fe4000bf06270 */
[----:B------:R-:W-:Y:S02]  /*1ee20*/  ISETP.GE.AND P3, PT, R120, UR4, PT ;  /* 0x0000000478007c0c */ /* 0x000fe4000bf66270 */
[----:B------:R-:W-:-:S05]  /*1ee30*/  ISETP.GE.AND P5, PT, R117, UR4, PT ;  /* 0x0000000475007c0c */ /* 0x000fca000bfa6270 */
[----:B0-2-4-:R-:W-:-:S04]  /*1ee40*/  @!P2 LEA R8, P4, R98, R14, 0x2 ;  /* 0x0000000e6208a211 */ /* 0x015fc800078810ff */
[-C--:B-1----:R-:W-:Y:S02]  /*1ee50*/  @!P2 LEA.HI.X R9, R98, R3.reuse, R100, 0x2, P4 ;  /* 0x000000036209a211 */ /* 0x082fe400020f1464 */
[CC--:B------:R-:W-:Y:S01]  /*1ee60*/  @!P1 LEA R10, P4, R101.reuse, R14.reuse, 0x2 ;  /* 0x0000000e650a9211 */ /* 0x0c0fe200078810ff */
[----:B------:R-:W-:Y:S02]  /*1ee70*/  @!P3 IMAD.MOV.U32 R2, RZ, RZ, R14 ;  /* 0x000000ffff02b224 */ /* 0x000fe400078e000e */
[----:B------:R-:W-:Y:S01]  /*1ee80*/  @!P3 IMAD.MOV.U32 R53, RZ, RZ, R89 ;  /* 0x000000ffff35b224 */ /* 0x000fe200078e0059 */
[----:B------:R-:W-:Y:S01]  /*1ee90*/  @!P1 LEA.HI.X R11, R101, R3, R102, 0x2, P4 ;  /* 0x00000003650b9211 */ /* 0x000fe200020f1466 */
[----:B------:R-:W-:Y:S01]  /*1eea0*/  @!P3 IMAD.WIDE R6, R120, 0x4, R2 ;  /* 0x000000047806b825 */ /* 0x000fe200078e0202 */
[----:B------:R-:W-:-:S03]  /*1eeb0*/  @!P0 LEA R12, P4, R104, R14, 0x2 ;  /* 0x0000000e680c8211 */ /* 0x000fc600078810ff */
[----:B------:R-:W-:Y:S01]  /*1eec0*/  @!P2 IMAD.MOV.U32 R102, RZ, RZ, R54 ;  /* 0x000000ffff66a224 */ /* 0x000fe200078e0036 */
[-C--:B------:R-:W-:Y:S01]  /*1eed0*/  @!P0 LEA.HI.X R13, R104, R3.reuse, R105, 0x2, P4 ;  /* 0x00000003680d8211 */ /* 0x080fe200020f1469 */
[----:B------:R-:W-:Y:S01]  /*1eee0*/  @!P3 ST.E.64 desc[UR60][R6.64], R52 ;  /* 0x000000340600b985 */ /* 0x000fe2000c101b3c */
[C---:B------:R-:W-:Y:S01]  /*1eef0*/  @!P5 LEA R20, P4, R117.reuse, R14, 0x2 ;  /* 0x0000000e7514d211 */ /* 0x040fe200078810ff */
[----:B------:R-:W-:Y:S01]  /*1ef00*/  @!P1 IMAD.MOV.U32 R54, RZ, RZ, R56 ;  /* 0x000000ffff369224 */ /* 0x000fe200078e0038 */
[----:B------:R-:W-:Y:S01]  /*1ef10*/  ISETP.GE.AND P3, PT, R88, UR4, PT ;  /* 0x0000000458007c0c */ /* 0x000fe2000bf66270 */
[----:B------:R0:W-:Y:S01]  /*1ef20*/  @!P2 ST.E.64 desc[UR60][R8.64], R102 ;  /* 0x000000660800a985 */ /* 0x0001e2000c101b3c */
[----:B------:R-:W-:Y:S02]  /*1ef30*/  @!P5 LEA.HI.X R21, R117, R3, R118, 0x2, P4 ;  /* 0x000000037515d211 */ /* 0x000fe400020f1476 */
[----:B------:R-:W-:Y:S01]  /*1ef40*/  ISETP.GE.AND P4, PT, R92, UR4, PT ;  /* 0x000000045c007c0c */ /* 0x000fe2000bf86270 */
[----:B------:R1:W-:Y:S01]  /*1ef50*/  @!P1 ST.E.64 desc[UR60][R10.64], R54 ;  /* 0x000000360a009985 */ /* 0x0003e2000c101b3c */
[----:B------:R-:W-:Y:S01]  /*1ef60*/  @!P0 MOV R56, R58 ;  /* 0x0000003a00388202 */ /* 0x000fe20000000f00 */
[----:B------:R-:W-:Y:S01]  /*1ef70*/  @!P5 IMAD.MOV.U32 R58, RZ, RZ, R60 ;  /* 0x000000ffff3ad224 */ /* 0x000fe200078e003c */
[----:B------:R-:W-:-:S02]  /*1ef80*/  ISETP.GE.AND P2, PT, R91, UR4, PT ;  /* 0x000000045b007c0c */ /* 0x000fc4000bf46270 */
[----:B------:R-:W-:Y:S01]  /*1ef90*/  ISETP.GE.AND P1, PT, R85, UR4, PT ;  /* 0x0000000455007c0c */ /* 0x000fe2000bf26270 */
[----:B------:R2:W-:Y:S02]  /*1efa0*/  @!P0 ST.E.64 desc[UR60][R12.64], R56 ;  /* 0x000000380c008985 */ /* 0x0005e4000c101b3c */
[----:B------:R-:W-:Y:S02]  /*1efb0*/  @!P3 IMAD.MOV.U32 R5, RZ, RZ, R63 ;  /* 0x000000ffff05b224 */ /* 0x000fe400078e003f */
[----:B------:R-:W-:Y:S01]  /*1efc0*/  @!P5 ST.E.64 desc[UR60][R20.64], R58 ;  /* 0x0000003a1400d985 */ /* 0x000fe2000c101b3c */
[-C--:B0-----:R-:W-:Y:S01]  /*1efd0*/  @!P3 LEA R8, P5, R88, R14.reuse, 0x2 ;  /* 0x0000000e5808b211 */ /* 0x081fe200078a10ff */
[----:B------:R-:W-:Y:S01]  /*1efe0*/  @!P4 IMAD.MOV.U32 R60, RZ, RZ, R62 ;  /* 0x000000ffff3cc224 */ /* 0x000fe200078e003e */
[----:B------:R-:W-:Y:S02]  /*1eff0*/  @!P4 LEA R6, P0, R92, R14, 0x2 ;  /* 0x0000000e5c06c211 */ /* 0x000fe400078010ff */
[----:B------:R-:W-:-:S02]  /*1f000*/  @!P3 LEA.HI.X R9, R88, R3, R90, 0x2, P5 ;  /* 0x000000035809b211 */ /* 0x000fc400028f145a */
[-C--:B------:R-:W-:Y:S02]  /*1f010*/  @!P4 LEA.HI.X R7, R92, R3.reuse, R93, 0x2, P0 ;  /* 0x000000035c07c211 */ /* 0x080fe400000f145d */
[----:B------:R-:W-:Y:S02]  /*1f020*/  ISETP.GE.AND P0, PT, R69, UR4, PT ;  /* 0x0000000445007c0c */ /* 0x000fe4000bf06270 */
[-C--:B-1----:R-:W-:Y:S01]  /*1f030*/  @!P2 LEA R10, P5, R91, R14.reuse, 0x2 ;  /* 0x0000000e5b0aa211 */ /* 0x082fe200078a10ff */
[----:B------:R0:W-:Y:S01]  /*1f040*/  @!P4 ST.E.64 desc[UR60][R6.64], R60 ;  /* 0x0000003c0600c985 */ /* 0x0001e2000c101b3c */
[----:B------:R-:W-:Y:S02]  /*1f050*/  ISETP.GE.AND P4, PT, R39, UR4, PT ;  /* 0x0000000427007c0c */ /* 0x000fe4000bf86270 */
[----:B------:R-:W-:Y:S01]  /*1f060*/  @!P2 LEA.HI.X R11, R91, R3, R86, 0x2, P5 ;  /* 0x000000035b0ba211 */ /* 0x000fe200028f1456 */
[----:B------:R1:W-:Y:S01]  /*1f070*/  @!P3 ST.E.64 desc[UR60][R8.64], R4 ;  /* 0x000000040800b985 */ /* 0x0003e2000c101b3c */
[----:B--2---:R-:W-:-:S02]  /*1f080*/  @!P1 LEA R12, P5, R85, R14, 0x2 ;  /* 0x0000000e550c9211 */ /* 0x004fc400078a10ff */
[----:B------:R-:W-:Y:S01]  /*1f090*/  ISETP.GE.AND P3, PT, R37, UR4, PT ;  /* 0x0000000425007c0c */ /* 0x000fe2000bf66270 */
[----:B------:R2:W-:Y:S01]  /*1f0a0*/  @!P2 ST.E.64 desc[UR60][R10.64], R64 ;  /* 0x000000400a00a985 */ /* 0x0005e2000c101b3c */
[-C--:B------:R-:W-:Y:S02]  /*1f0b0*/  @!P1 LEA.HI.X R13, R85, R3.reuse, R84, 0x2, P5 ;  /* 0x00000003550d9211 */ /* 0x080fe400028f1454 */
[----:B------:R-:W-:Y:S02]  /*1f0c0*/  @!P0 LEA R24, P5, R69, R14, 0x2 ;  /* 0x0000000e45188211 */ /* 0x000fe400078a10ff */
[----:B------:R-:W-:Y:S01]  /*1f0d0*/  ISETP.GE.AND P2, PT, R35, UR4, PT ;  /* 0x0000000423007c0c */ /* 0x000fe2000bf46270 */
[----:B------:R3:W-:Y:S01]  /*1f0e0*/  @!P1 ST.E.64 desc[UR60][R12.64], R66 ;  /* 0x000000420c009985 */ /* 0x0007e2000c101b3c */
[----:B------:R-:W-:Y:S02]  /*1f0f0*/  @!P0 LEA.HI.X R25, R69, R3, R68, 0x2, P5 ;  /* 0x0000000345198211 */ /* 0x000fe400028f1444 */
[----:B------:R-:W-:-:S02]  /*1f100*/  ISETP.GE.AND P1, PT, R33, UR4, PT ;  /* 0x0000000421007c0c */ /* 0x000fc4000bf26270 */
[-C--:B0-----:R-:W-:Y:S01]  /*1f110*/  @!P4 LEA R6, P5, R39, R14.reuse, 0x2 ;  /* 0x0000000e2706c211 */ /* 0x081fe200078a10ff */
[----:B------:R0:W-:Y:S01]  /*1f120*/  @!P0 ST.E.64 desc[UR60][R24.64], R70 ;  /* 0x0000004618008985 */ /* 0x0001e2000c101b3c */
[-C--:B-1----:R-:W-:Y:S02]  /*1f130*/  @!P3 LEA R4, P0, R37, R14.reuse, 0x2 ;  /* 0x0000000e2504b211 */ /* 0x082fe400078010ff */
[-C--:B------:R-:W-:Y:S02]  /*1f140*/  @!P4 LEA.HI.X R7, R39, R3.reuse, R36, 0x2, P5 ;  /* 0x000000032707c211 */ /* 0x080fe400028f1424 */
[----:B------:R-:W-:Y:S01]  /*1f150*/  ISETP.GE.AND P5, PT, R31, UR4, PT ;  /* 0x000000041f007c0c */ /* 0x000fe2000bfa6270 */
[----:B------:R-:W-:Y:S01]  /*1f160*/  @!P2 IMAD.MOV.U32 R117, RZ, RZ, R81 ;  /* 0x000000ffff75a224 */ /* 0x000fe200078e0051 */
[----:B------:R-:W-:Y:S01]  /*1f170*/  @!P3 LEA.HI.X R5, R37, R3, R38, 0x2, P0 ;  /* 0x000000032505b211 */ /* 0x000fe200000f1426 */
[----:B------:R0:W-:Y:S01]  /*1f180*/  @!P4 ST.E.64 desc[UR60][R6.64], R72 ;  /* 0x000000480600c985 */ /* 0x0001e2000c101b3c */
[----:B------:R-:W-:-:S03]  /*1f190*/  @!P2 LEA R8, P0, R35, R14, 0x2 ;  /* 0x0000000e2308a211 */ /* 0x000fc600078010ff */
[----:B------:R0:W-:Y:S01]  /*1f1a0*/  @!P3 ST.E.64 desc[UR60][R4.64], R78 ;  /* 0x0000004e0400b985 */ /* 0x0001e2000c101b3c */
[----:B------:R-:W-:Y:S02]  /*1f1b0*/  @!P2 LEA.HI.X R9, R35, R3, R34, 0x2, P0 ;  /* 0x000000032309a211 */ /* 0x000fe400000f1422 */
[----:B--2---:R-:W-:-:S03]  /*1f1c0*/  @!P1 LEA R10, P0, R33, R14, 0x2 ;  /* 0x0000000e210a9211 */ /* 0x004fc600078010ff */
[----:B------:R0:W-:Y:S01]  /*1f1d0*/  @!P2 ST.E.64 desc[UR60][R8.64], R116 ;  /* 0x000000740800a985 */ /* 0x0001e2000c101b3c */
[----:B------:R-:W-:Y:S02]  /*1f1e0*/  @!P1 LEA.HI.X R11, R33, R3, R32, 0x2, P0 ;  /* 0x00000003210b9211 */ /* 0x000fe400000f1420 */
[----:B---3--:R-:W-:-:S03]  /*1f1f0*/  @!P5 LEA R12, P0, R31, R14, 0x2 ;  /* 0x0000000e1f0cd211 */ /* 0x008fc600078010ff */
[----:B------:R0:W-:Y:S01]  /*1f200*/  @!P1 ST.E.64 desc[UR60][R10.64], R82 ;  /* 0x000000520a009985 */ /* 0x0001e2000c101b3c */
[----:B------:R-:W-:Y:S02]  /*1f210*/  @!P5 LEA.HI.X R13, R31, R3, R30, 0x2, P0 ;  /* 0x000000031f0dd211 */ /* 0x000fe400000f141e */
[----:B------:R-:W-:-:S03]  /*1f220*/  ISETP.GE.AND P0, PT, R119, UR4, PT ;  /* 0x0000000477007c0c */ /* 0x000fc6000bf06270 */
[----:B------:R0:W-:Y:S10]  /*1f230*/  @!P5 ST.E.64 desc[UR60][R12.64], R74 ;  /* 0x0000004a0c00d985 */ /* 0x0001f4000c101b3c */
[----:B------:R-:W-:Y:S05]  /*1f240*/  @P0 BRA `(.L_x_498) ;  /* 0x0000000c00880947 */ /* 0x000fea0003800000 */
[----:B------:R-:W-:-:S04]  /*1f250*/  LEA R14, P0, R119, R14, 0x2 ;  /* 0x0000000e770e7211 */ /* 0x000fc800078010ff */
[----:B------:R-:W-:-:S05]  /*1f260*/  LEA.HI.X R15, R119, R3, R28, 0x2, P0 ;  /* 0x00000003770f7211 */ /* 0x000fca00000f141c */
[----:B------:R1:W-:Y:S01]  /*1f270*/  ST.E.64 desc[UR60][R14.64], R76 ;  /* 0x0000004c0e007985 */ /* 0x0003e2000c101b3c */
[----:B------:R-:W-:Y:S05]  /*1f280*/  BRA `(.L_x_498) ;  /* 0x0000000c00787947 */ /* 0x000fea0003800000 */
.L_x_484:
[----:B------:R-:W2:Y:S01]  /*1f290*/  LDL.LU R4, [R1+0x80] ;  /* 0x0000800001047983 */ /* 0x000ea20000300800 */
[----:B------:R-:W-:Y:S01]  /*1f2a0*/  ULDC.64 UR6, c[0x0][0xc08] ;  /* 0x0003020000067ab9 */ /* 0x000fe20000000a00 */
[----:B------:R-:W-:Y:S02]  /*1f2b0*/  ULDC.64 UR4, c[0x0][0xc00] ;  /* 0x0003000000047ab9 */ /* 0x000fe40000000a00 */
[----:B------:R-:W3:Y:S01]  /*1f2c0*/  LDL.LU R0, [R1+0x84] ;  /* 0x0000840001007983 */ /* 0x000ee20000300800 */
[----:B------:R-:W-:Y:S02]  /*1f2d0*/  ISETP.NE.U32.AND P1, PT, RZ, UR6, PT ;  /* 0x00000006ff007c0c */ /* 0x000fe4000bf25070 */
[----:B------:R-:W-:Y:S01]  /*1f2e0*/  ISETP.NE.U32.AND P0, PT, RZ, UR4, PT ;  /* 0x00000004ff007c0c */ /* 0x000fe2000bf05070 */
[----:B------:R-:W4:Y:S01]  /*1f2f0*/  S2R R6, SR_TID.X ;  /* 0x0000000000067919 */ /* 0x000f220000002100 */
[----:B------:R-:W-:Y:S02]  /*1f300*/  ISETP.NE.AND.EX P1, PT, RZ, UR7, PT, P1 ;  /* 0x00000007ff007c0c */ /* 0x000fe4000bf25310 */
[----:B------:R-:W-:-:S02]  /*1f310*/  ISETP.NE.AND.EX P0, PT, RZ, UR5, PT, P0 ;  /* 0x00000005ff007c0c */ /* 0x000fc4000bf05300 */
[----:B------:R-:W-:Y:S02]  /*1f320*/  MOV R13, RZ ;  /* 0x000000ff000d7202 */ /* 0x000fe40000000f00 */
[----:B--2---:R-:W-:Y:S01]  /*1f330*/  IADD3 R2, P2, R4, UR4, RZ ;  /* 0x0000000404027c10 */ /* 0x004fe2000ff5e0ff */
[----:B------:R-:W-:-:S03]  /*1f340*/  ULDC UR4, c[0x0][0xa88] ;  /* 0x0002a20000047ab9 */ /* 0x000fc60000000800 */
[----:B---3--:R-:W-:-:S03]  /*1f350*/  IADD3.X R3, R0, UR5, RZ, P2, !PT ;  /* 0x0000000500037c10 */ /* 0x008fc600097fe4ff */
[----:B------:R-:W-:Y:S01]  /*1f360*/  @P1 IADD3 R4, P2, R4, UR6, RZ ;  /* 0x0000000604041c10 */ /* 0x000fe2000ff5e0ff */
[----:B------:R-:W-:Y:S01]  /*1f370*/  IMAD.U32 R20, RZ, RZ, UR4 ;  /* 0x00000004ff147e24 */ /* 0x000fe2000f8e00ff */
[----:B------:R2:W5:Y:S02]  /*1f380*/  @P0 LDG.E R13, desc[UR60][R2.64] ;  /* 0x0000003c020d0981 */ /* 0x000564000c1e1900 */
[----:B------:R-:W-:Y:S01]  /*1f390*/  @P1 IADD3.X R5, R0, UR7, RZ, P2, !PT ;  /* 0x0000000700051c10 */ /* 0x000fe200097fe4ff */
[----:B----4-:R-:W-:-:S04]  /*1f3a0*/  VIADD R26, R6, 0xffffff80 ;  /* 0xffffff80061a7836 */ /* 0x010fc80000000000 */
[----:B------:R2:W5:Y:S01]  /*1f3b0*/  @P1 LDG.E R20, desc[UR60][R4.64] ;  /* 0x0000003c04141981 */ /* 0x000562000c1e1900 */
[----:B------:R-:W-:Y:S02]  /*1f3c0*/  ISETP.GT.AND P3, PT, R26, 0x7f, PT ;  /* 0x0000007f1a00780c */ /* 0x000fe40003f64270 */
[----:B------:R-:W-:Y:S01]  /*1f3d0*/  ISETP.GT.AND P2, PT, R124, 0x1, PT ;  /* 0x000000017c00780c */ /* 0x000fe20003f44270 */
[----:B------:R-:W-:-:S12]  /*1f3e0*/  @P1 BRA `(.L_x_503) ;  /* 0x0000000000101947 */ /* 0x000fd80003800000 */
[----:B------:R-:W-:Y:S05]  /*1f3f0*/  @!P0 BRA `(.L_x_503) ;  /* 0x00000000000c8947 */ /* 0x000fea0003800000 */
[----:B--2---:R-:W2:Y:S04]  /*1f400*/  LDG.E R5, desc[UR60][R2.64] ;  /* 0x0000003c02057981 */ /* 0x004ea8000c1e1900 */
[----:B-----5:R-:W2:Y:S02]  /*1f410*/  LDG.E R20, desc[UR60][R2.64+0x4] ;  /* 0x0000043c02147981 */ /* 0x020ea4000c1e1900 */
[----:B--2---:R-:W-:-:S07]  /*1f420*/  IMAD.IADD R20, R20, 0x1, -R5 ;  /* 0x0000000114147824 */ /* 0x004fce00078e0a05 */
.L_x_503:
[----:B------:R-:W3:Y:S04]  /*1f430*/  LDL.LU R0, [R1+0x8c] ;  /* 0x00008c0001007983 */ /* 0x000ee80000300800 */
[----:B--2---:R-:W2:Y:S01]  /*1f440*/  LDL.LU R2, [R1+0x74] ;  /* 0x0000740001027983 */ /* 0x004ea20000300800 */
[----:B------:R-:W-:Y:S01]  /*1f450*/  BSSY B1, `(.L_x_504) ;  /* 0x0000039000017945 */ /* 0x000fe20003800000 */
[----:B-----5:R-:W-:Y:S02]  /*1f460*/  SHF.R.S32.HI R12, RZ, 0x1f, R13 ;  /* 0x0000001fff0c7819 */ /* 0x020fe4000001140d */
[----:B---3--:R-:W-:Y:S02]  /*1f470*/  SEL R14, R0, RZ, !P0 ;  /* 0x000000ff000e7207 */ /* 0x008fe40004000000 */
[----:B--2---:R-:W-:Y:S01]  /*1f480*/  SEL R21, R2, RZ, !P0 ;  /* 0x000000ff02157207 */ /* 0x004fe20004000000 */
[----:B------:R-:W-:Y:S06]  /*1f490*/  @P3 BRA `(.L_x_505) ;  /* 0x0000000000d03947 */ /* 0x000fec0003800000 */
[----:B------:R-:W2:Y:S01]  /*1f4a0*/  LDL R0, [R1+0x90] ;  /* 0x0000900001007983 */ /* 0x000ea20000100800 */
[----:B------:R-:W3:Y:S02]  /*1f4b0*/  LDC R27, c[0x0][0xbe8] ;  /* 0x0002fa00ff1b7b82 */ /* 0x000ee40000000800 */
[----:B---3--:R-:W-:Y:S02]  /*1f4c0*/  IMAD R2, R20, R27, RZ ;  /* 0x0000001b14027224 */ /* 0x008fe400078e02ff */
[----:B--2---:R-:W-:-:S05]  /*1f4d0*/  IMAD R0, R0, 0x80, R6 ;  /* 0x0000008000007824 */ /* 0x004fca00078e0206 */
[----:B------:R-:W-:-:S04]  /*1f4e0*/  IADD3 R25, R0, -0x80, RZ ;  /* 0xffffff8000197810 */ /* 0x000fc80007ffe0ff */
[----:B------:R-:W-:-:S13]  /*1f4f0*/  ISETP.GE.AND P0, PT, R25, R2, PT ;  /* 0x000000021900720c */ /* 0x000fda0003f06270 */
[----:B------:R-:W-:Y:S05]  /*1f500*/  @P0 BRA `(.L_x_505) ;  /* 0x0000000000b40947 */ /* 0x000fea0003800000 */
[----:B------:R-:W2:Y:S01]  /*1f510*/  LDL R10, [R1+0x60] ;  /* 0x00006000010a7983 */ /* 0x000ea20000100800 */
[----:B------:R-:W-:Y:S01]  /*1f520*/  IMAD.MOV.U32 R0, RZ, RZ, 0x9b8 ;  /* 0x000009b8ff007424 */ /* 0x000fe200078e00ff */
[----:B------:R-:W-:Y:S01]  /*1f530*/  ISETP.GT.AND P3, PT, R124, 0x1, PT ;  /* 0x000000017c00780c */ /* 0x000fe20003f64270 */
[----:B------:R-:W3:Y:S01]  /*1f540*/  LDC.64 R28, c[0x0][0xba8] ;  /* 0x0002ea00ff1c7b82 */ /* 0x000ee20000000a00 */
[----:B------:R-:W4:Y:S01]  /*1f550*/  LDL.LU R30, [R1+0x94] ;  /* 0x00009400011e7983 */ /* 0x000f220000300800 */
[----:B------:R-:W-:Y:S01]  /*1f560*/  ISETP.NE.AND P0, PT, R27, 0x1, PT ;  /* 0x000000011b00780c */ /* 0x000fe20003f05270 */
[----:B------:R-:W-:Y:S01]  /*1f570*/  IMAD.MOV.U32 R15, RZ, RZ, R25 ;  /* 0x000000ffff0f7224 */ /* 0x000fe200078e0019 */
[----:B------:R-:W-:-:S04]  /*1f580*/  SEL R24, R0, 0x978, P3 ;  /* 0x0000097800187807 */ /* 0x000fc80001800000 */
[----:B------:R-:W5:Y:S08]  /*1f590*/  LDC.64 R6, c[0x0][R24+0x220] ;  /* 0x0000880018067b82 */ /* 0x000f700000000a00 */
[----:B------:R-:W2:Y:S08]  /*1f5a0*/  LDC.64 R2, c[0x0][R24+0x218] ;  /* 0x0000860018027b82 */ /* 0x000eb00000000a00 */
[----:B0-----:R-:W0:Y:S08]  /*1f5b0*/  LDC.64 R8, c[0x0][R24+0x228] ;  /* 0x00008a0018087b82 */ /* 0x001e300000000a00 */
[----:B------:R-:W1:Y:S08]  /*1f5c0*/  LDC.64 R4, c[0x0][R24+0x210] ;  /* 0x0000840018047b82 */ /* 0x000e700000000a00 */
[----:B------:R-:W0:Y:S08]  /*1f5d0*/  @P0 LDC R0, c[0x0][0xbec] ;  /* 0x0002fb00ff000b82 */ /* 0x000e300000000800 */
[----:B------:R-:W1:Y:S01]  /*1f5e0*/  @P0 LDC R33, c[0x0][0xbf0] ;  /* 0x0002fc00ff210b82 */ /* 0x000e620000000800 */
[----:B-----5:R-:W-:-:S07]  /*1f5f0*/  IMAD R7, R7, R21, RZ ;  /* 0x0000001507077224 */ /* 0x020fce00078e02ff */
[----:B---3--:R-:W3:Y:S01]  /*1f600*/  @!P3 LDC R28, c[0x0][0xb50] ;  /* 0x0002d400ff1cbb82 */ /* 0x008ee20000000800 */
[----:B------:R-:W-:Y:S02]  /*1f610*/  IMAD R7, R6, R14, R7 ;  /* 0x0000000e06077224 */ /* 0x000fe400078e0207 */
[----:B0-----:R-:W-:-:S05]  /*1f620*/  @P0 IMAD.HI.U32 R0, R25, R0, RZ ;  /* 0x0000000019000227 */ /* 0x001fca00078e00ff */
[----:B------:R-:W0:Y:S01]  /*1f630*/  @!P3 LDC R29, c[0x0][0xb54] ;  /* 0x0002d500ff1dbb82 */ /* 0x000e220000000800 */
[----:B-1----:R-:W-:-:S05]  /*1f640*/  @P0 SHF.R.U32.HI R15, RZ, R33, R0 ;  /* 0x00000021ff0f0219 */ /* 0x002fca0000011600 */
[----:B------:R-:W-:Y:S02]  /*1f650*/  IMAD.MOV R0, RZ, RZ, -R15 ;  /* 0x000000ffff007224 */ /* 0x000fe400078e0a0f */
[-C--:B--2---:R-:W-:Y:S02]  /*1f660*/  IMAD R31, R3, R10.reuse, RZ ;  /* 0x0000000a031f7224 */ /* 0x084fe400078e02ff */
[----:B------:R-:W-:Y:S01]  /*1f670*/  IMAD.WIDE.U32 R10, R2, R10, RZ ;  /* 0x0000000a020a7225 */ /* 0x000fe200078e00ff */
[----:B----4-:R-:W-:-:S03]  /*1f680*/  SEL R33, R30, RZ, P3 ;  /* 0x000000ff1e217207 */ /* 0x010fc60001800000 */
[----:B------:R-:W-:-:S04]  /*1f690*/  IMAD.WIDE.U32 R2, R6, R21, RZ ;  /* 0x0000001506027225 */ /* 0x000fc800078e00ff */
[----:B------:R-:W-:Y:S01]  /*1f6a0*/  IMAD.IADD R11, R31, 0x1, R11 ;  /* 0x000000011f0b7824 */ /* 0x000fe200078e020b */
[----:B------:R-:W-:Y:S01]  /*1f6b0*/  IADD3 R10, P0, P1, R2, R10, R13 ;  /* 0x0000000a020a7210 */ /* 0x000fe2000791e00d */
[----:B------:R-:W-:Y:S01]  /*1f6c0*/  IMAD R9, R9, R33, RZ ;  /* 0x0000002109097224 */ /* 0x000fe200078e02ff */
[----:B------:R-:W-:Y:S01]  /*1f6d0*/  IADD3 R6, R3, R7, RZ ;  /* 0x0000000703067210 */ /* 0x000fe20007ffe0ff */
[----:B------:R-:W-:-:S04]  /*1f6e0*/  IMAD.WIDE.U32 R2, R8, R33, RZ ;  /* 0x0000002108027225 */ /* 0x000fc800078e00ff */
[----:B------:R-:W-:Y:S01]  /*1f6f0*/  IMAD R7, R27, R0, R25 ;  /* 0x000000001b077224 */ /* 0x000fe200078e0219 */
[----:B------:R-:W-:Y:S01]  /*1f700*/  IADD3.X R0, R6, R11, R12, P0, P1 ;  /* 0x0000000b06007210 */ /* 0x000fe200007e240c */
[----:B------:R-:W-:Y:S01]  /*1f710*/  IMAD.IADD R3, R9, 0x1, R3 ;  /* 0x0000000109037824 */ /* 0x000fe200078e0203 */
[----:B------:R-:W-:Y:S02]  /*1f720*/  IADD3 R2, P0, P1, R15, R10, R2 ;  /* 0x0000000a0f027210 */ /* 0x000fe4000791e002 */
[----:B------:R-:W-:Y:S02]  /*1f730*/  SHF.R.S32.HI R15, RZ, 0x1f, R15 ;  /* 0x0000001fff0f7819 */ /* 0x000fe4000001140f */
[----:B------:R-:W-:Y:S02]  /*1f740*/  SHF.R.S32.HI R9, RZ, 0x1f, R7 ;  /* 0x0000001fff097819 */ /* 0x000fe40000011407 */
[----:B------:R-:W-:Y:S01]  /*1f750*/  IADD3.X R3, R15, R0, R3, P0, P1 ;  /* 0x000000000f037210 */ /* 0x000fe200007e2403 */
[----:B------:R-:W-:-:S04]  /*1f760*/  IMAD R0, R5, R7, RZ ;  /* 0x0000000705007224 */ /* 0x000fc800078e02ff */
[C---:B------:R-:W-:Y:S02]  /*1f770*/  IMAD R9, R4.reuse, R9, R0 ;  /* 0x0000000904097224 */ /* 0x040fe400078e0200 */
[----:B------:R-:W-:-:S04]  /*1f780*/  IMAD.WIDE.U32 R2, R4, R7, R2 ;  /* 0x0000000704027225 */ /* 0x000fc800078e0002 */
[----:B------:R-:W-:Y:S01]  /*1f790*/  IMAD.IADD R0, R3, 0x1, R9 ;  /* 0x0000000103007824 */ /* 0x000fe200078e0209 */
[----:B---3--:R-:W-:Y:S01]  /*1f7a0*/  LEA R4, P0, R2, R28, 0x2 ;  /* 0x0000001c02047211 */ /* 0x008fe200078010ff */
[----:B------:R-:W-:-:S03]  /*1f7b0*/  IMAD.MOV.U32 R3, RZ, RZ, -0x800000 ;  /* 0xff800000ff037424 */ /* 0x000fc600078e00ff */
[----:B0-----:R-:W-:-:S05]  /*1f7c0*/  LEA.HI.X R5, R2, R29, R0, 0x2, P0 ;  /* 0x0000001d02057211 */ /* 0x001fca00000f1400 */
[----:B------:R2:W-:Y:S04]  /*1f7d0*/  STG.E desc[UR60][R4.64], R3 ;  /* 0x0000000304007986 */ /* 0x0005e8000c10193c */
.L_x_505:
[----:B------:R-:W-:Y:S05]  /*1f7e0*/  BSYNC B1 ;  /* 0x0000000000017941 */ /* 0x000fea0003800000 */
.L_x_504:
[----:B------:R-:W-:Y:S05]  /*1f7f0*/  @P2 BRA `(.L_x_498) ;  /* 0x00000008001c2947 */ /* 0x000fea0003800000 */
[----:B------:R-:W3:Y:S01]  /*1f800*/  LDL.LU R10, [R1+0x60] ;  /* 0x00006000010a7983 */ /* 0x000ee20000300800 */
[----:B------:R-:W4:Y:S01]  /*1f810*/  LDC R25, c[0x0][0xbe8] ;  /* 0x0002fa00ff197b82 */ /* 0x000f220000000800 */
[--C-:B------:R-:W-:Y:S01]  /*1f820*/  SHF.R.S32.HI R9, RZ, 0x1f, R26.reuse ;  /* 0x0000001fff097819 */ /* 0x100fe2000001141a */
[----:B------:R-:W-:Y:S01]  /*1f830*/  ULDC.64 UR4, c[0x0][0xaa0] ;  /* 0x0002a80000047ab9 */ /* 0x000fe20000000a00 */
[----:B------:R-:W5:Y:S01]  /*1f840*/  LDL R6, [R1+0x90] ;  /* 0x0000900001067983 */ /* 0x000f620000100800 */
[----:B0-----:R-:W-:Y:S01]  /*1f850*/  SHF.R.S32.HI R8, RZ, 0x1f, R26 ;  /* 0x0000001fff087819 */ /* 0x001fe2000001141a */
[----:B------:R-:W-:Y:S01]  /*1f860*/  IMAD R0, R12, UR4, RZ ;  /* 0x000000040c007c24 */ /* 0x000fe2000f8e02ff */
[-C--:B------:R-:W-:Y:S01]  /*1f870*/  LEA.HI R9, R9, R26.reuse, RZ, 0x3 ;  /* 0x0000001a09097211 */ /* 0x080fe200078f18ff */
[----:B--2---:R-:W-:Y:S01]  /*1f880*/  IMAD.WIDE.U32 R2, R13, UR4, RZ ;  /* 0x000000040d027c25 */ /* 0x004fe2000f8e00ff */
[----:B------:R-:W-:Y:S01]  /*1f890*/  LEA.HI R8, R8, R26, RZ, 0x3 ;  /* 0x0000001a08087211 */ /* 0x000fe200078f18ff */
[----:B------:R-:W-:Y:S01]  /*1f8a0*/  ULDC.64 UR6, c[0x0][0xaf0] ;  /* 0x0002bc0000067ab9 */ /* 0x000fe20000000a00 */
[----:B------:R-:W-:Y:S01]  /*1f8b0*/  LOP3.LUT R9, R9, 0xfffffff8, RZ, 0xc0, !PT ;  /* 0xfffffff809097812 */ /* 0x000fe200078ec0ff */
[----:B------:R-:W-:Y:S01]  /*1f8c0*/  IMAD R5, R13, UR5, R0 ;  /* 0x000000050d057c24 */ /* 0x000fe2000f8e0200 */
[----:B------:R-:W-:Y:S01]  /*1f8d0*/  SHF.R.S32.HI R8, RZ, 0x3, R8 ;  /* 0x00000003ff087819 */ /* 0x000fe20000011408 */
[----:B------:R-:W-:-:S02]  /*1f8e0*/  ULDC.64 UR4, c[0x0][0xae8] ;  /* 0x0002ba0000047ab9 */ /* 0x000fc40000000a00 */
[----:B------:R-:W-:Y:S02]  /*1f8f0*/  IMAD.IADD R9, R26, 0x1, -R9 ;  /* 0x000000011a097824 */ /* 0x000fe400078e0a09 */
[----:B------:R-:W-:-:S03]  /*1f900*/  IMAD.IADD R3, R3, 0x1, R5 ;  /* 0x0000000103037824 */ /* 0x000fc600078e0205 */
[----:B------:R-:W-:Y:S02]  /*1f910*/  LEA R0, R9, R8, 0x5 ;  /* 0x0000000809007211 */ /* 0x000fe400078e28ff */
[----:B----4-:R-:W-:-:S13]  /*1f920*/  ISETP.NE.AND P0, PT, R25, 0x1, PT ;  /* 0x000000011900780c */ /* 0x010fda0003f05270 */
[----:B------:R-:W0:Y:S08]  /*1f930*/  @P0 LDC R4, c[0x0][0xbec] ;  /* 0x0002fb00ff040b82 */ /* 0x000e300000000800 */
[----:B------:R-:W2:Y:S01]  /*1f940*/  @P0 LDC R7, c[0x0][0xbf0] ;  /* 0x0002fc00ff070b82 */ /* 0x000ea20000000800 */
[----:B---3--:R-:W-:-:S04]  /*1f950*/  IMAD.WIDE.U32 R2, R10, UR4, R2 ;  /* 0x000000040a027c25 */ /* 0x008fc8000f8e0002 */
[----:B-----5:R-:W-:Y:S02]  /*1f960*/  IMAD R9, R6, 0x80, R0 ;  /* 0x0000008006097824 */ /* 0x020fe400078e0200 */
[----:B------:R-:W-:Y:S01]  /*1f970*/  IMAD R3, R10, UR5, R3 ;  /* 0x000000050a037c24 */ /* 0x000fe2000f8e0203 */
[----:B------:R-:W-:Y:S01]  /*1f980*/  ULDC.64 UR4, c[0x0][0xae0] ;  /* 0x0002b80000047ab9 */ /* 0x000fe20000000a00 */
[----:B0-----:R-:W-:-:S04]  /*1f990*/  @P0 IMAD.HI.U32 R0, R9, R4, RZ ;  /* 0x0000000409000227 */ /* 0x001fc800078e00ff */
[----:B------:R-:W-:Y:S01]  /*1f9a0*/  IMAD.MOV.U32 R5, RZ, RZ, R9 ;  /* 0x000000ffff057224 */ /* 0x000fe200078e0009 */
[----:B--2---:R-:W-:Y:S01]  /*1f9b0*/  @P0 SHF.R.U32.HI R5, RZ, R7, R0 ;  /* 0x00000007ff050219 */ /* 0x004fe20000011600 */
[----:B------:R-:W-:Y:S02]  /*1f9c0*/  IMAD R4, R14, UR6, RZ ;  /* 0x000000060e047c24 */ /* 0x000fe4000f8e02ff */
[----:B------:R-:W-:Y:S01]  /*1f9d0*/  IMAD.WIDE.U32 R2, R21, UR6, R2 ;  /* 0x0000000615027c25 */ /* 0x000fe2000f8e0002 */
[----:B------:R-:W-:-:S03]  /*1f9e0*/  SHF.R.S32.HI R0, RZ, 0x1f, R5 ;  /* 0x0000001fff007819 */ /* 0x000fc60000011405 */
[----:B------:R-:W-:Y:S02]  /*1f9f0*/  IMAD R7, R21, UR7, R4 ;  /* 0x0000000715077c24 */ /* 0x000fe4000f8e0204 */
[----:B------:R-:W-:Y:S02]  /*1fa00*/  IMAD.MOV R4, RZ, RZ, -R5 ;  /* 0x000000ffff047224 */ /* 0x000fe400078e0a05 */
[----:B------:R-:W-:Y:S01]  /*1fa10*/  IMAD R0, R0, UR4, RZ ;  /* 0x0000000400007c24 */ /* 0x000fe2000f8e02ff */
[----:B------:R-:W-:Y:S01]  /*1fa20*/  IADD3 R3, R3, R7, RZ ;  /* 0x0000000703037210 */ /* 0x000fe20007ffe0ff */
[----:B------:R-:W-:Y:S02]  /*1fa30*/  IMAD R7, R25, R4, R9 ;  /* 0x0000000419077224 */ /* 0x000fe400078e0209 */
[C---:B------:R-:W-:Y:S02]  /*1fa40*/  IMAD R9, R5.reuse, UR5, R0 ;  /* 0x0000000505097c24 */ /* 0x040fe4000f8e0200 */
[----:B------:R-:W-:Y:S01]  /*1fa50*/  IMAD.WIDE.U32 R2, R5, UR4, R2 ;  /* 0x0000000405027c25 */ /* 0x000fe2000f8e0002 */
[----:B------:R-:W-:Y:S01]  /*1fa60*/  SHF.R.S32.HI R0, RZ, 0x1f, R7 ;  /* 0x0000001fff007819 */ /* 0x000fe20000011407 */
[----:B------:R-:W-:-:S02]  /*1fa70*/  ULDC.64 UR4, c[0x0][0xad8] ;  /* 0x0002b60000047ab9 */ /* 0x000fc40000000a00 */
[----:B------:R-:W-:Y:S02]  /*1fa80*/  IMAD.IADD R3, R3, 0x1, R9 ;  /* 0x0000000103037824 */ /* 0x000fe400078e0209 */
[----:B------:R-:W-:Y:S02]  /*1fa90*/  IMAD R0, R0, UR4, RZ ;  /* 0x0000000400007c24 */ /* 0x000fe4000f8e02ff */
[----:B------:R-:W-:-:S04]  /*1faa0*/  IMAD.WIDE.U32 R4, R7, UR4, R2 ;  /* 0x0000000407047c25 */ /* 0x000fc8000f8e0002 */
[----:B------:R-:W-:Y:S01]  /*1fab0*/  IMAD R3, R7, UR5, R0 ;  /* 0x0000000507037c24 */ /* 0x000fe2000f8e0200 */
[----:B------:R-:W-:Y:S02]  /*1fac0*/  ULDC.64 UR4, c[0x0][0xa80] ;  /* 0x0002a00000047ab9 */ /* 0x000fe40000000a00 */
[----:B------:R-:W-:Y:S01]  /*1fad0*/  LEA R2, P0, R4, UR4, 0x1 ;  /* 0x0000000404027c11 */ /* 0x000fe2000f8008ff */
[----:B------:R-:W-:Y:S01]  /*1fae0*/  IMAD.IADD R3, R5, 0x1, R3 ;  /* 0x0000000105037824 */ /* 0x000fe200078e0203 */
[----:B------:R-:W-:-:S04]  /*1faf0*/  UMOV UR4, 0xffffffff ;  /* 0xffffffff00047882 */ /* 0x000fc80000000000 */
[----:B------:R-:W-:Y:S01]  /*1fb00*/  LEA.HI.X R3, R4, UR5, R3, 0x1, P0 ;  /* 0x0000000504037c11 */ /* 0x000fe200080f0c03 */
[----:B------:R-:W-:Y:S06]  /*1fb10*/  BRA.DIV UR4, `(.L_x_506) ;  /* 0x0000009e04d47947 */ /* 0x000fec000b800000 */
[----:B------:R0:W2:Y:S04]  /*1fb20*/  SHFL.IDX PT, R0, R3, RZ, 0x181f ;  /* 0x00181fff03007589 */ /* 0x0000a800000e0000 */
[----:B------:R0:W3:Y:S02]  /*1fb30*/  SHFL.IDX PT, R14, R2, RZ, 0x181f ;  /* 0x00181fff020e7589 */ /* 0x0000e400000e0000 */
.L_x_753:
[----:B------:R-:W-:Y:S01]  /*1fb40*/  IMAD R25, R20, R25, RZ ;  /* 0x0000001914197224 */ /* 0x000fe200078e02ff */
[----:B------:R-:W-:Y:S01]  /*1fb50*/  BSSY B1, `(.L_x_507) ;  /* 0x0000011000017945 */ /* 0x000fe20003800000 */
[----:B------:R-:W-:-:S05]  /*1fb60*/  IMAD R6, R6, 0x80, R8 ;  /* 0x0000008006067824 */ /* 0x000fca00078e0208 */
[----:B------:R-:W-:-:S13]  /*1fb70*/  ISETP.GE.AND P0, PT, R6, R25, PT ;  /* 0x000000190600720c */ /* 0x000fda0003f06270 */
[----:B------:R-:W-:Y:S05]  /*1fb80*/  @P0 BRA `(.L_x_508) ;  /* 0x0000000000340947 */ /* 0x000fea0003800000 */
[----:B------:R-:W4:Y:S01]  /*1fb90*/  LDL R9, [R1+0x58] ;  /* 0x0000580001097983 */ /* 0x000f220000100800 */
[----:B------:R-:W-:-:S03]  /*1fba0*/  ULDC UR4, c[0x0][0xac8] ;  /* 0x0002b20000047ab9 */ /* 0x000fc60000000800 */
[----:B------:R-:W5:Y:S04]  /*1fbb0*/  LDL R7, [R1+0x78] ;  /* 0x0000780001077983 */ /* 0x000f680000100800 */
[----:B------:R-:W2:Y:S04]  /*1fbc0*/  LDL R10, [R1+0xb0] ;  /* 0x0000b000010a7983 */ /* 0x000ea80000100800 */
[----:B------:R-:W2:Y:S01]  /*1fbd0*/  LDL R8, [R1+0xac] ;  /* 0x0000ac0001087983 */ /* 0x000ea20000100800 */
[----:B----4-:R-:W-:Y:S02]  /*1fbe0*/  ISETP.GE.AND P2, PT, R9, UR4, PT ;  /* 0x0000000409007c0c */ /* 0x010fe4000bf46270 */
[----:B-----5:R-:W-:-:S11]  /*1fbf0*/  ISETP.GE.AND P3, PT, R7, UR4, PT ;  /* 0x0000000407007c0c */ /* 0x020fd6000bf66270 */
[-C--:B---3--:R-:W-:Y:S02]  /*1fc00*/  @!P2 LEA R4, P0, R9, R14.reuse, 0x1 ;  /* 0x0000000e0904a211 */ /* 0x088fe400078008ff */
[----:B------:R-:W-:Y:S02]  /*1fc10*/  @!P3 LEA R14, P1, R7, R14, 0x1 ;  /* 0x0000000e070eb211 */ /* 0x000fe400078208ff */
[-C--:B--2---:R-:W-:Y:S02]  /*1fc20*/  @!P2 LEA.HI.X R5, R9, R0.reuse, R10, 0x1, P0 ;  /* 0x000000000905a211 */ /* 0x084fe400000f0c0a */
[----:B------:R-:W-:-:S03]  /*1fc30*/  @!P3 LEA.HI.X R15, R7, R0, R8, 0x1, P1 ;  /* 0x00000000070fb211 */ /* 0x000fc600008f0c08 */
[----:B------:R4:W-:Y:S04]  /*1fc40*/  @!P2 ST.E.128 desc[UR60][R4.64], RZ ;  /* 0x000000ff0400a985 */ /* 0x0009e8000c101d3c */
[----:B------:R4:W-:Y:S02]  /*1fc50*/  @!P3 ST.E.128 desc[UR60][R14.64], RZ ;  /* 0x000000ff0e00b985 */ /* 0x0009e4000c101d3c */
.L_x_508:
[----:B------:R-:W-:Y:S05]  /*1fc60*/  BSYNC B1 ;  /* 0x0000000000017941 */ /* 0x000fea0003800000 */
.L_x_507:
[----:B------:R-:W-:-:S03]  /*1fc70*/  UMOV UR4, 0xffffffff ;  /* 0xffffffff00047882 */ /* 0x000fc60000000000 */
[----:B------:R-:W-:Y:S05]  /*1fc80*/  BRA.DIV UR4, `(.L_x_509) ;  /* 0x0000009e04ac7947 */ /* 0x000fea000b800000 */
[----:B--2---:R2:W0:Y:S04]  /*1fc90*/  SHFL.IDX PT, R0, R3, 0x1, 0x181f ;  /* 0x00381f0003007f89 */ /* 0x00442800000e0000 */
[----:B---34-:R2:W3:Y:S02]  /*1fca0*/  SHFL.IDX PT, R14, R2, 0x1, 0x181f ;  /* 0x00381f00020e7f89 */ /* 0x0184e400000e0000 */
.L_x_757:
[----:B------:R-:W-:Y:S01]  /*1fcb0*/  VIADD R4, R6, 0x20 ;  /* 0x0000002006047836 */ /* 0x000fe20000000000 */
[----:B------:R-:W-:Y:S04]  /*1fcc0*/  BSSY B1, `(.L_x_510) ;  /* 0x0000010000017945 */ /* 0x000fe80003800000 */
[----:B------:R-:W-:-:S13]  /*1fcd0*/  ISETP.GE.AND P0, PT, R4, R25, PT ;  /* 0x000000190400720c */ /* 0x000fda0003f06270 */
[----:B------:R-:W-:Y:S05]  /*1fce0*/  @P0 BRA `(.L_x_511) ;  /* 0x0000000000340947 */ /* 0x000fea0003800000 */
[----:B------:R-:W4:Y:S01]  /*1fcf0*/  LDL R9, [R1+0x58] ;  /* 0x0000580001097983 */ /* 0x000f220000100800 */
[----:B------:R-:W-:-:S03]  /*1fd00*/  ULDC UR4, c[0x0][0xac8] ;  /* 0x0002b20000047ab9 */ /* 0x000fc60000000800 */
[----:B------:R-:W5:Y:S04]  /*1fd10*/  LDL R7, [R1+0x78] ;  /* 0x0000780001077983 */ /* 0x000f680000100800 */
[----:B------:R-:W0:Y:S04]  /*1fd20*/  LDL R10, [R1+0xb0] ;  /* 0x0000b000010a7983 */ /* 0x000e280000100800 */
[----:B------:R-:W2:Y:S01]  /*1fd30*/  LDL R8, [R1+0xac] ;  /* 0x0000ac0001087983 */ /* 0x000ea20000100800 */
[----:B----4-:R-:W-:Y:S02]  /*1fd40*/  ISETP.GE.AND P2, PT, R9, UR4, PT ;  /* 0x0000000409007c0c */ /* 0x010fe4000bf46270 */
[----:B-----5:R-:W-:-:S11]  /*1fd50*/  ISETP.GE.AND P3, PT, R7, UR4, PT ;  /* 0x0000000407007c0c */ /* 0x020fd6000bf66270 */
[-C--:B---3--:R-:W-:Y:S02]  /*1fd60*/  @!P2 LEA R4, P0, R9, R14.reuse, 0x1 ;  /* 0x0000000e0904a211 */ /* 0x088fe400078008ff */
[----:B------:R-:W-:Y:S02]  /*1fd70*/  @!P3 LEA R14, P1, R7, R14, 0x1 ;  /* 0x0000000e070eb211 */ /* 0x000fe400078208ff */
[-C--:B0-----:R-:W-:Y:S02]  /*1fd80*/  @!P2 LEA.HI.X R5, R9, R0.reuse, R10, 0x1, P0 ;  /* 0x000000000905a211 */ /* 0x081fe400000f0c0a */
[----:B--2---:R-:W-:-:S03]  /*1fd90*/  @!P3 LEA.HI.X R15, R7, R0, R8, 0x1, P1 ;  /* 0x00000000070fb211 */ /* 0x004fc600008f0c08 */
[----:B------:R4:W-:Y:S04]  /*1fda0*/  @!P2 ST.E.128 desc[UR60][R4.64], RZ ;  /* 0x000000ff0400a985 */ /* 0x0009e8000c101d3c */
[----:B------:R4:W-:Y:S02]  /*1fdb0*/  @!P3 ST.E.128 desc[UR60][R14.64], RZ ;  /* 0x000000ff0e00b985 */ /* 0x0009e4000c101d3c */
.L_x_511:
[----:B------:R-:W-:Y:S05]  /*1fdc0*/  BSYNC B1 ;  /* 0x0000000000017941 */ /* 0x000fea0003800000 */
.L_x_510:
[----:B------:R-:W-:-:S03]  /*1fdd0*/  UMOV UR4, 0xffffffff ;  /* 0xffffffff00047882 */ /* 0x000fc60000000000 */
[----:B------:R-:W-:Y:S05]  /*1fde0*/  BRA.DIV UR4, `(.L_x_512) ;  /* 0x0000009e049c7947 */ /* 0x000fea000b800000 */
[----:B0-----:R0:W0:Y:S04]  /*1fdf0*/  SHFL.IDX PT, R0, R3, 0x2, 0x181f ;  /* 0x00581f0003007f89 */ /* 0x00102800000e0000 */
[----:B---34-:R3:W4:Y:S02]  /*1fe00*/  SHFL.IDX PT, R14, R2, 0x2, 0x181f ;  /* 0x00581f00020e7f89 */ /* 0x01872400000e0000 */
.L_x_761:
[----:B------:R-:W-:Y:S01]  /*1fe10*/  IADD3 R4, R6, 0x40, RZ ;  /* 0x0000004006047810 */ /* 0x000fe20007ffe0ff */
[----:B------:R-:W-:Y:S03]  /*1fe20*/  BSSY B1, `(.L_x_513) ;  /* 0x0000010000017945 */ /* 0x000fe60003800000 */
[----:B------:R-:W-:-:S13]  /*1fe30*/  ISETP.GE.AND P0, PT, R4, R25, PT ;  /* 0x000000190400720c */ /* 0x000fda0003f06270 */
[----:B------:R-:W-:Y:S05]  /*1fe40*/  @P0 BRA `(.L_x_514) ;  /* 0x0000000000340947 */ /* 0x000fea0003800000 */
[----:B------:R-:W5:Y:S01]  /*1fe50*/  LDL R9, [R1+0x58] ;  /* 0x0000580001097983 */ /* 0x000f620000100800 */
[----:B------:R-:W-:-:S03]  /*1fe60*/  ULDC UR4, c[0x0][0xac8] ;  /* 0x0002b20000047ab9 */ /* 0x000fc60000000800 */
[----:B------:R-:W2:Y:S04]  /*1fe70*/  LDL R7, [R1+0x78] ;  /* 0x0000780001077983 */ /* 0x000ea80000100800 */
[----:B------:R-:W0:Y:S04]  /*1fe80*/  LDL R10, [R1+0xb0] ;  /* 0x0000b000010a7983 */ /* 0x000e280000100800 */
[----:B------:R-:W3:Y:S01]  /*1fe90*/  LDL R8, [R1+0xac] ;  /* 0x0000ac0001087983 */ /* 0x000ee20000100800 */
[----:B-----5:R-:W-:Y:S02]  /*1fea0*/  ISETP.GE.AND P2, PT, R9, UR4, PT ;  /* 0x0000000409007c0c */ /* 0x020fe4000bf46270 */
[----:B--2---:R-:W-:-:S11]  /*1feb0*/  ISETP.GE.AND P3, PT, R7, UR4, PT ;  /* 0x0000000407007c0c */ /* 0x004fd6000bf66270 */
[-C--:B----4-:R-:W-:Y:S02]  /*1fec0*/  @!P2 LEA R4, P0, R9, R14.reuse, 0x1 ;  /* 0x0000000e0904a211 */ /* 0x090fe400078008ff */
[----:B------:R-:W-:Y:S02]  /*1fed0*/  @!P3 LEA R14, P1, R7, R14, 0x1 ;  /* 0x0000000e070eb211 */ /* 0x000fe400078208ff */
[-C--:B0-----:R-:W-:Y:S02]  /*1fee0*/  @!P2 LEA.HI.X R5, R9, R0.reuse, R10, 0x1, P0 ;  /* 0x000000000905a211 */ /* 0x081fe400000f0c0a */
[----:B---3--:R-:W-:-:S03]  /*1fef0*/  @!P3 LEA.HI.X R15, R7, R0, R8, 0x1, P1 ;  /* 0x00000000070fb211 */ /* 0x008fc600008f0c08 */
[----:B------:R0:W-:Y:S04]  /*1ff00*/  @!P2 ST.E.128 desc[UR60][R4.64], RZ ;  /* 0x000000ff0400a985 */ /* 0x0001e8000c101d3c */
[----:B------:R0:W-:Y:S02]  /*1ff10*/  @!P3 ST.E.128 desc[UR60][R14.64], RZ ;  /* 0x000000ff0e00b985 */ /* 0x0001e4000c101d3c */
.L_x_514:
[----:B------:R-:W-:Y:S05]  /*1ff20*/  BSYNC B1 ;  /* 0x0000000000017941 */ /* 0x000fea0003800000 */
.L_x_513:
[----:B------:R-:W-:-:S03]  /*1ff30*/  UMOV UR4, 0xffffffff ;  /* 0xffffffff00047882 */ /* 0x000fc60000000000 */
[----:B------:R-:W-:Y:S05]  /*1ff40*/  BRA.DIV UR4, `(.L_x_515) ;  /* 0x0000009e048c7947 */ /* 0x000fea000b800000 */
[----:B0-----:R0:W0:Y:S04]  /*1ff50*/  SHFL.IDX PT, R0, R3, 0x3, 0x181f ;  /* 0x00781f0003007f89 */ /* 0x00102800000e0000 */
[----:B----4-:R4:W0:Y:S02]  /*1ff60*/  SHFL.IDX PT, R14, R2, 0x3, 0x181f ;  /* 0x00781f00020e7f89 */ /* 0x01082400000e0000 */
.L_x_765:
[----:B--234-:R-:W-:-:S05]  /*1ff70*/  VIADD R2, R6, 0x60 ;  /* 0x0000006006027836 */ /* 0x01cfca0000000000 */
[----:B------:R-:W-:-:S13]  /*1ff80*/  ISETP.GE.AND P0, PT, R2, R25, PT ;  /* 0x000000190200720c */ /* 0x000fda0003f06270 */
[----:B------:R-:W-:Y:S05]  /*1ff90*/  @P0 BRA `(.L_x_498) ;  /* 0x0000000000340947 */ /* 0x000fea0003800000 */
[----:B------:R-:W2:Y:S01]  /*1ffa0*/  LDL R7, [R1+0x58] ;  /* 0x0000580001077983 */ /* 0x000ea20000100800 */
[----:B------:R-:W-:-:S03]  /*1ffb0*/  ULDC UR4, c[0x0][0xac8] ;  /* 0x0002b20000047ab9 */ /* 0x000fc60000000800 */
[----:B------:R-:W3:Y:S04]  /*1ffc0*/  LDL R4, [R1+0x78] ;  /* 0x0000780001047983 */ /* 0x000ee80000100800 */
[----:B------:R-:W4:Y:S04]  /*1ffd0*/  LDL R8, [R1+0xb0] ;  /* 0x0000b00001087983 */ /* 0x000f280000100800 */
[----:B------:R-:W5:Y:S01]  /*1ffe0*/  LDL R5, [R1+0xac] ;  /* 0x0000ac0001057983 */ /* 0x000f620000100800 */
[----:B--2---:R-:W-:Y:S02]  /*1fff0*/  ISETP.GE.AND P2, PT, R7, UR4, PT ;  /* 0x0000000407007c0c */ /* 0x004fe4000bf46270 */
[----:B---3--:R-:W-:-:S11]  /*20000*/  ISETP.GE.AND P3, PT, R4, UR4, PT ;  /* 0x0000000404007c0c */ /* 0x008fd6000bf66270 */
[CC--:B0-----:R-:W-:Y:S02]  /*20010*/  @!P2 LEA R2, P0, R7.reuse, R14.reuse, 0x1 ;  /* 0x0000000e0702a211 */ /* 0x0c1fe400078008ff */
[C---:B------:R-:W-:Y:S02]  /*20020*/  @!P3 LEA R14, P1, R4.reuse, R14, 0x1 ;  /* 0x0000000e040eb211 */ /* 0x040fe400078208ff */
[-C--:B----4-:R-:W-:Y:S02]  /*20030*/  @!P2 LEA.HI.X R3, R7, R0.reuse, R8, 0x1, P0 ;  /* 0x000000000703a211 */ /* 0x090fe400000f0c08 */
[----:B-----5:R-:W-:-:S03]  /*20040*/  @!P3 LEA.HI.X R15, R4, R0, R5, 0x1, P1 ;  /* 0x00000000040fb211 */ /* 0x020fc600008f0c05 */
[----:B------:R3:W-:Y:S04]  /*20050*/  @!P2 ST.E.128 desc[UR60][R2.64], RZ ;  /* 0x000000ff0200a985 */ /* 0x0007e8000c101d3c */
[----:B------:R3:W-:Y:S02]  /*20060*/  @!P3 ST.E.128 desc[UR60][R14.64], RZ ;  /* 0x000000ff0e00b985 */ /* 0x0007e4000c101d3c */
.L_x_498:
[----:B------:R-:W-:Y:S05]  /*20070*/  BSYNC B0 ;  /* 0x0000000000007941 */ /* 0x000fea0003800000 */
.L_x_483:
[----:B------:R-:W-:Y:S02]  /*20080*/  ULDC UR4, c[0x0][0xc3c] ;  /* 0x00030f0000047ab9 */ /* 0x000fe40000000800 */
[----:B------:R-:W-:-:S13]  /*20090*/  ISETP.GE.AND P0, PT, R123, UR4, PT ;  /* 0x000000047b007c0c */ /* 0x000fda000bf06270 */
[----:B------:R-:W-:Y:S05]  /*200a0*/  @!P0 BRA `(.L_x_516) ;  /* 0xfffffe1000408947 */ /* 0x000fea000383ffff */
[----:B------:R-:W-:Y:S05]  /*200b0*/  BRA `(.L_x_332) ;  /* 0x0000006c00887947 */ /* 0x000fea0003800000 */
.L_x_330:
[----:B------:R-:W-:-:S08]  /*200c0*/  NOP ;  /* 0x0000000000007918 */ /* 0x000fd00000000000 */
[----:B--2---:R-:W0:-:S00]  /*200d0*/  USETMAXREG.DEALLOC.CTAPOOL 0x18 ;  /* 0x00000018000079c8 */ /* 0x004e0000080e0500 */
        /* <DEDUP_REMOVED lines=14> */
[----:B-1----:R2:W-:Y:S04]  /*201c0*/  STL.64 [R1], R4 ;  /* 0x0000000401007387 */ /* 0x0025e80000100a00 */
[----:B------:R2:W-:Y:S01]  /*201d0*/  STL.64 [R1+0x8], R6 ;  /* 0x0000080601007387 */ /* 0x0005e20000100a00 */
[----:B------:R-:W-:Y:S06]  /*201e0*/  BAR.ARV 0x4, 0x180 ;  /* 0x0106000000007b1d */ /* 0x000fec0000002000 */
[----:B------:R-:W-:Y:S05]  /*201f0*/  BRA `(.L_x_518) ;  /* 0x0000000800a87947 */ /* 0x000fea0003800000 */
.L_x_517:
[----:B------:R-:W1:Y:S01]  /*20200*/  S2R R0, SR_TID.X ;  /* 0x0000000000007919 */ /* 0x000e620000002100 */
[----:B------:R-:W-:Y:S01]  /*20210*/  ULDC UR4, c[0x0][0xc3c] ;  /* 0x00030f0000047ab9 */ /* 0x000fe20000000800 */
[----:B------:R-:W-:Y:S01]  /*20220*/  IMAD.MOV.U32 R9, RZ, RZ, RZ ;  /* 0x000000ffff097224 */ /* 0x000fe200078e00ff */
[----:B------:R-:W2:Y:S01]  /*20230*/  S2UR UR6, SR_CTAID.X ;  /* 0x00000000000679c3 */ /* 0x000ea20000002500 */
[----:B------:R-:W-:Y:S01]  /*20240*/  ULDC UR5, c[0x0][0xc38] ;  /* 0x00030e0000057ab9 */ /* 0x000fe20000000800 */
[----:B-1----:R-:W-:-:S04]  /*20250*/  LOP3.LUT R0, R0, 0x1f, RZ, 0xc0, !PT ;  /* 0x0000001f00007812 */ /* 0x002fc800078ec0ff */
[----:B------:R-:W-:-:S04]  /*20260*/  ISETP.NE.AND P0, PT, R0, 0x1f, PT ;  /* 0x0000001f0000780c */ /* 0x000fc80003f05270 */
[----:B------:R-:W-:-:S13]  /*20270*/  ISETP.GE.OR P1, PT, R0, UR4, !P0 ;  /* 0x0000000400007c0c */ /* 0x000fda000c726670 */
[----:B0-----:R-:W0:Y:S08]  /*20280*/  @!P1 LDC.64 R2, c[0x0][0xc80] ;  /* 0x00032000ff029b82 */ /* 0x001e300000000a00 */
[----:B------:R-:W1:Y:S01]  /*20290*/  @!P1 LDC.64 R4, c[0x0][0xc78] ;  /* 0x00031e00ff049b82 */ /* 0x000e620000000a00 */
[----:B0-----:R-:W-:-:S05]  /*202a0*/  @!P1 IMAD.WIDE.U32 R2, R0, 0x4, R2 ;  /* 0x0000000400029825 */ /* 0x001fca00078e0002 */
[----:B------:R1:W3:Y:S02]  /*202b0*/  @!P1 LDG.E R6, desc[UR60][R2.64] ;  /* 0x0000003c02069981 */ /* 0x0002e4000c1e1900 */
[----:B-1----:R-:W-:-:S05]  /*202c0*/  @!P1 IMAD.WIDE.U32 R2, R0, 0x4, R4 ;  /* 0x0000000400029825 */ /* 0x002fca00078e0004 */
[----:B------:R-:W3:Y:S01]  /*202d0*/  @!P1 LDG.E R9, desc[UR60][R2.64] ;  /* 0x0000003c02099981 */ /* 0x000ee2000c1e1900 */
[C---:B------:R-:W-:Y:S01]  /*202e0*/  ISETP.NE.AND P1, PT, R0.reuse, RZ, PT ;  /* 0x000000ff0000720c */ /* 0x040fe20003f25270 */
[----:B------:R-:W-:Y:S01]  /*202f0*/  UMOV UR4, URZ ;  /* 0x0000003f00047c82 */ /* 0x000fe20008000000 */
[C---:B------:R-:W-:Y:S02]  /*20300*/  ISETP.GE.U32.AND P2, PT, R0.reuse, 0x2, PT ;  /* 0x000000020000780c */ /* 0x040fe40003f46070 */
[C---:B------:R-:W-:Y:S02]  /*20310*/  ISETP.GE.U32.AND P3, PT, R0.reuse, 0x4, PT ;  /* 0x000000040000780c */ /* 0x040fe40003f66070 */
[C---:B------:R-:W-:Y:S02]  /*20320*/  ISETP.GE.U32.AND P4, PT, R0.reuse, 0x8, PT ;  /* 0x000000080000780c */ /* 0x040fe40003f86070 */
[----:B------:R-:W-:Y:S01]  /*20330*/  ISETP.GE.U32.AND P5, PT, R0, 0x10, PT ;  /* 0x000000100000780c */ /* 0x000fe20003fa6070 */
[----:B---3--:R-:W-:-:S05]  /*20340*/  IMAD R4, R6, R9, RZ ;  /* 0x0000000906047224 */ /* 0x008fca00078e02ff */
[----:B------:R-:W0:Y:S02]  /*20350*/  SHFL.UP PT, R5, R4, 0x1, RZ ;  /* 0x0420000004057989 */ /* 0x000e2400000e00ff */
[----:B0-----:R-:W-:-:S05]  /*20360*/  SEL R5, R5, RZ, P1 ;  /* 0x000000ff05057207 */ /* 0x001fca0000800000 */
[----:B------:R-:W-:-:S05]  /*20370*/  IMAD.IADD R5, R4, 0x1, R5 ;  /* 0x0000000104057824 */ /* 0x000fca00078e0205 */
[----:B------:R-:W0:Y:S02]  /*20380*/  SHFL.UP PT, R7, R5, 0x2, RZ ;  /* 0x0440000005077989 */ /* 0x000e2400000e00ff */
[----:B0-----:R-:W-:-:S04]  /*20390*/  SEL R8, R7, RZ, P2 ;  /* 0x000000ff07087207 */ /* 0x001fc80001000000 */
[----:B------:R-:W-:-:S05]  /*203a0*/  IADD3 R8, R5, R8, RZ ;  /* 0x0000000805087210 */ /* 0x000fca0007ffe0ff */
        /* <DEDUP_REMOVED lines=9> */
[----:B------:R-:W0:Y:S02]  /*20440*/  SHFL.IDX PT, R4, R2, 0x1f, 0x1f ;  /* 0x03e01f0002047f89 */ /* 0x000e2400000e0000 */
[----:B0-----:R-:W-:-:S04]  /*20450*/  IMAD R7, R4, UR5, RZ ;  /* 0x0000000504077c24 */ /* 0x001fc8000f8e02ff */
[----:B------:R-:W-:Y:S01]  /*20460*/  IMAD.MOV.U32 R4, RZ, RZ, R7 ;  /* 0x000000ffff047224 */ /* 0x000fe200078e0007 */
[----:B--2---:R-:W-:-:S13]  /*20470*/  ISETP.GT.AND P6, PT, R7, UR6, PT ;  /* 0x0000000607007c0c */ /* 0x004fda000bfc4270 */
[----:B------:R-:W-:Y:S05]  /*20480*/  @P6 BRA `(.L_x_519) ;  /* 0x0000000000a46947 */ /* 0x000fea0003800000 */
[----:B------:R-:W-:Y:S01]  /*20490*/  MOV R7, R4 ;  /* 0x0000000400077202 */ /* 0x000fe20000000f00 */
[----:B------:R-:W-:Y:S01]  /*204a0*/  UMOV UR4, URZ ;  /* 0x0000003f00047c82 */ /* 0x000fe20008000000 */
[----:B------:R-:W-:-:S05]  /*204b0*/  ULDC UR5, c[0x0][0xc38] ;  /* 0x00030e0000057ab9 */ /* 0x000fca0000000800 */
.L_x_521:
[----:B------:R-:W0:Y:S01]  /*204c0*/  LDC R2, c[0x0][0xc3c] ;  /* 0x00030f00ff027b82 */ /* 0x000e220000000800 */
[----:B------:R-:W-:Y:S01]  /*204d0*/  ULDC UR7, c[0x0][0xc3c] ;  /* 0x00030f0000077ab9 */ /* 0x000fe20000000800 */
[----:B------:R-:W-:Y:S01]  /*204e0*/  UIADD3 UR4, UR4, 0x1f, URZ ;  /* 0x0000001f04047890 */ /* 0x000fe2000fffe03f */
[----:B------:R-:W-:-:S05]  /*204f0*/  IMAD.U32 R3, RZ, RZ, UR7 ;  /* 0x00000007ff037e24 */ /* 0x000fca000f8e00ff */
[----:B------:R1:W-:Y:S01]  /*20500*/  STL [R1+0xc], R3 ;  /* 0x00000c0301007387 */ /* 0x0003e20000100800 */
[----:B0-----:R-:W-:-:S13]  /*20510*/  ISETP.LE.AND P6, PT, R2, UR4, PT ;  /* 0x0000000402007c0c */ /* 0x001fda000bfc3270 */
[----:B-1----:R-:W-:Y:S05]  /*20520*/  @P6 BRA `(.L_x_520) ;  /* 0x0000000400a46947 */ /* 0x002fea0003800000 */
[----:B------:R-:W-:Y:S02]  /*20530*/  VIADD R9, R0, UR4 ;  /* 0x0000000400097c36 */ /* 0x000fe40008000000 */
[----:B------:R-:W-:-:S03]  /*20540*/  IMAD.MOV.U32 R6, RZ, RZ, RZ ;  /* 0x000000ffff067224 */ /* 0x000fc600078e00ff */
[----:B------:R-:W-:-:S13]  /*20550*/  ISETP.GE.OR P6, PT, R9, R2, !P0 ;  /* 0x000000020900720c */ /* 0x000fda00047c6670 */
        /* <DEDUP_REMOVED lines=24> */
[----:B0-----:R-:W-:-:S05]  /*206e0*/  IMAD R4, R4, UR5, RZ ;  /* 0x0000000504047c24 */ /* 0x001fca000f8e02ff */
[----:B------:R-:W-:-:S04]  /*206f0*/  IADD3 R7, R4, R7, RZ ;  /* 0x0000000704077210 */ /* 0x000fc80007ffe0ff */
[----:B------:R-:W-:-:S13]  /*20700*/  ISETP.GT.AND P6, PT, R7, UR6, PT ;  /* 0x0000000607007c0c */ /* 0x000fda000bfc4270 */
[----:B------:R-:W-:Y:S05]  /*20710*/  @!P6 BRA `(.L_x_521) ;  /* 0xfffffffc0068e947 */ /* 0x000fea000383ffff */
.L_x_519:
[----:B------:R-:W-:Y:S02]  /*20720*/  IMAD.IADD R11, R7, 0x1, -R4 ;  /* 0x00000001070b7824 */ /* 0x000fe400078e0a04 */
[----:B------:R-:W-:Y:S02]  /*20730*/  IMAD.MOV.U32 R12, RZ, RZ, RZ ;  /* 0x000000ffff0c7224 */ /* 0x000fe400078e00ff */
[----:B------:R-:W-:-:S05]  /*20740*/  IMAD R3, R2, UR5, R11 ;  /* 0x0000000502037c24 */ /* 0x000fca000f8e020b */
[----:B------:R-:W-:-:S13]  /*20750*/  ISETP.GT.AND P0, PT, R3, UR6, PT ;  /* 0x0000000603007c0c */ /* 0x000fda000bf04270 */
[----:B------:R-:W-:-:S04]  /*20760*/  VOTE.ANY R10, PT, !P0 ;  /* 0x00000000000a7806 */ /* 0x000fc800040e0100 */
[----:B------:R-:W0:Y:S01]  /*20770*/  POPC R5, R10 ;  /* 0x0000000a00057309 */ /* 0x000e220000000000 */
[----:B------:R-:W-:Y:S01]  /*20780*/  ISETP.NE.AND P0, PT, R10, RZ, PT ;  /* 0x000000ff0a00720c */ /* 0x000fe20003f05270 */
[----:B0-----:R-:W0:Y:S04]  /*20790*/  SHFL.IDX PT, R6, R6, R5, 0x1f ;  /* 0x00001f0506067589 */ /* 0x001e2800000e0000 */
[----:B------:R-:W1:Y:S01]  /*207a0*/  SHFL.IDX PT, R8, R9, R5, 0x1f ;  /* 0x00001f0509087589 */ /* 0x000e6200000e0000 */
[----:B0-----:R-:W-:-:S04]  /*207b0*/  IABS R4, R6 ;  /* 0x0000000600047213 */ /* 0x001fc80000000000 */
[----:B------:R-:W0:Y:S01]  /*207c0*/  I2F.RP R13, R4 ;  /* 0x00000004000d7306 */ /* 0x000e220000209400 */
[----:B-1----:R-:W-:-:S07]  /*207d0*/  IABS R7, R8 ;  /* 0x0000000800077213 */ /* 0x002fce0000000000 */
[----:B------:R-:W-:Y:S08]  /*207e0*/  I2F.RP R10, R7 ;  /* 0x00000007000a7306 */ /* 0x000ff00000209400 */
[----:B0-----:R-:W0:Y:S02]  /*207f0*/  MUFU.RCP R13, R13 ;  /* 0x0000000d000d7308 */ /* 0x001e240000001000 */
[----:B0-----:R-:W-:-:S06]  /*20800*/  VIADD R3, R13, 0xffffffe ;  /* 0x0ffffffe0d037836 */ /* 0x001fcc0000000000 */
[----:B------:R-:W0:Y:S02]  /*20810*/  F2I.FTZ.U32.TRUNC.NTZ R3, R3 ;  /* 0x0000000300037305 */ /* 0x000e24000021f000 */
[----:B0-----:R-:W-:Y:S01]  /*20820*/  IMAD.MOV R15, RZ, RZ, -R3 ;  /* 0x000000ffff0f7224 */ /* 0x001fe200078e0a03 */
[----:B------:R-:W-:Y:S06]  /*20830*/  @!P0 BRA `(.L_x_522) ;  /* 0x0000000000088947 */ /* 0x000fec0003800000 */
[----:B------:R-:W-:-:S05]  /*20840*/  IADD3 R9, R5, -0x1, RZ ;  /* 0xffffffff05097810 */ /* 0x000fca0007ffe0ff */
[----:B------:R0:W1:Y:S02]  /*20850*/  SHFL.IDX PT, R12, R2, R9, 0x1f ;  /* 0x00001f09020c7589 */ /* 0x00006400000e0000 */
.L_x_522:
[----:B------:R-:W2:Y:S01]  /*20860*/  MUFU.RCP R10, R10 ;  /* 0x0000000a000a7308 */ /* 0x000ea20000001000 */
[----:B-1----:R-:W-:Y:S02]  /*20870*/  IMAD R11, R12, UR5, R11 ;  /* 0x000000050c0b7c24 */ /* 0x002fe4000f8e020b */
[----:B0-----:R-:W-:Y:S02]  /*20880*/  IMAD R9, R15, R4, RZ ;  /* 0x000000040f097224 */ /* 0x001fe400078e02ff */
[----:B------:R-:W-:Y:S01]  /*20890*/  IMAD.MOV.U32 R2, RZ, RZ, RZ ;  /* 0x000000ffff027224 */ /* 0x000fe200078e00ff */
[----:B------:R0:W-:Y:S03]  /*208a0*/  STL [R1], R11 ;  /* 0x0000000b01007387 */ /* 0x0001e60000100800 */
[----:B------:R-:W-:Y:S01]  /*208b0*/  IMAD.HI.U32 R2, R3, R9, R2 ;  /* 0x0000000903027227 */ /* 0x000fe200078e0002 */
[----:B------:R-:W-:-:S02]  /*208c0*/  IADD3 R9, -R11, UR6, RZ ;  /* 0x000000060b097c10 */ /* 0x000fc4000fffe1ff */
[----:B------:R-:W-:Y:S02]  /*208d0*/  IABS R3, R6 ;  /* 0x0000000600037213 */ /* 0x000fe40000000000 */
[----:B------:R-:W-:-:S03]  /*208e0*/  IABS R13, R9 ;  /* 0x00000009000d7213 */ /* 0x000fc60000000000 */
[----:B------:R-:W-:Y:S02]  /*208f0*/  IMAD.MOV R12, RZ, RZ, -R3 ;  /* 0x000000ffff0c7224 */ /* 0x000fe400078e0a03 */
[----:B0-----:R-:W-:-:S04]  /*20900*/  IMAD.HI.U32 R11, R2, R13, RZ ;  /* 0x0000000d020b7227 */ /* 0x001fc800078e00ff */
[----:B--2---:R-:W-:Y:S02]  /*20910*/  VIADD R3, R10, 0xffffffe ;  /* 0x0ffffffe0a037836 */ /* 0x004fe40000000000 */
[----:B------:R-:W-:-:S04]  /*20920*/  IMAD R13, R11, R12, R13 ;  /* 0x0000000c0b0d7224 */ /* 0x000fc800078e020d */
[----:B------:R-:W0:Y:S01]  /*20930*/  F2I.FTZ.U32.TRUNC.NTZ R3, R3 ;  /* 0x0000000300037305 */ /* 0x000e22000021f000 */
[----:B------:R-:W-:-:S13]  /*20940*/  ISETP.GT.U32.AND P1, PT, R4, R13, PT ;  /* 0x0000000d0400720c */ /* 0x000fda0003f24070 */
[----:B------:R-:W-:Y:S01]  /*20950*/  @!P1 IMAD.IADD R13, R13, 0x1, -R4 ;  /* 0x000000010d0d9824 */ /* 0x000fe200078e0a04 */
[----:B0-----:R-:W-:Y:S01]  /*20960*/  IADD3 R2, RZ, -R3, RZ ;  /* 0x80000003ff027210 */ /* 0x001fe20007ffe0ff */
[----:B------:R-:W-:Y:S01]  /*20970*/  @!P1 VIADD R11, R11, 0x1 ;  /* 0x000000010b0b9836 */ /* 0x000fe20000000000 */
[----:B------:R-:W-:Y:S02]  /*20980*/  ISETP.NE.AND P1, PT, R6, RZ, PT ;  /* 0x000000ff0600720c */ /* 0x000fe40003f25270 */
[----:B------:R-:W-:Y:S01]  /*20990*/  ISETP.GE.U32.AND P0, PT, R13, R4, PT ;  /* 0x000000040d00720c */ /* 0x000fe20003f06070 */
[----:B------:R-:W-:Y:S02]  /*209a0*/  IMAD R13, R2, R7, RZ ;  /* 0x00000007020d7224 */ /* 0x000fe400078e02ff */
[----:B------:R-:W-:-:S04]  /*209b0*/  IMAD.MOV.U32 R2, RZ, RZ, RZ ;  /* 0x000000ffff027224 */ /* 0x000fc800078e00ff */
[----:B------:R-:W-:Y:S01]  /*209c0*/  IMAD.HI.U32 R4, R3, R13, R2 ;  /* 0x0000000d03047227 */ /* 0x000fe200078e0002 */
[----:B------:R-:W-:-:S04]  /*209d0*/  LOP3.LUT R2, R9, R6, RZ, 0x3c, !PT ;  /* 0x0000000609027212 */ /* 0x000fc800078e3cff */
[----:B------:R-:W-:Y:S01]  /*209e0*/  ISETP.GE.AND P2, PT, R2, RZ, PT ;  /* 0x000000ff0200720c */ /* 0x000fe20003f46270 */
[----:B------:R-:W-:Y:S01]  /*209f0*/  @P0 VIADD R11, R11, 0x1 ;  /* 0x000000010b0b0836 */ /* 0x000fe20000000000 */
[----:B------:R-:W-:-:S04]  /*20a00*/  IABS R2, R8 ;  /* 0x0000000800027213 */ /* 0x000fc80000000000 */
[----:B------:R-:W-:-:S07]  /*20a10*/  IADD3 R2, RZ, -R2, RZ ;  /* 0x80000002ff027210 */ /* 0x000fce0007ffe0ff */
[----:B------:R-:W-:Y:S01]  /*20a20*/  @!P2 IMAD.MOV R11, RZ, RZ, -R11 ;  /* 0x000000ffff0ba224 */ /* 0x000fe200078e0a0b */
[----:B------:R-:W-:-:S04]  /*20a30*/  @!P1 LOP3.LUT R11, RZ, R6, RZ, 0x33, !PT ;  /* 0x00000006ff0b9212 */ /* 0x000fc800078e33ff */
[-C--:B------:R-:W-:Y:S01]  /*20a40*/  IABS R3, R11.reuse ;  /* 0x0000000b00037213 */ /* 0x080fe20000000000 */
[----:B------:R-:W-:-:S04]  /*20a50*/  IMAD R6, R6, R11, RZ ;  /* 0x0000000b06067224 */ /* 0x000fc800078e02ff */
[----:B------:R-:W-:-:S04]  /*20a60*/  IMAD.HI.U32 R4, R4, R3, RZ ;  /* 0x0000000304047227 */ /* 0x000fc800078e00ff */
[----:B------:R-:W-:Y:S02]  /*20a70*/  IMAD R2, R4, R2, R3 ;  /* 0x0000000204027224 */ /* 0x000fe400078e0203 */
[----:B------:R-:W-:-:S03]  /*20a80*/  IMAD.IADD R6, R9, 0x1, -R6 ;  /* 0x0000000109067824 */ /* 0x000fc600078e0a06 */
[----:B------:R-:W-:Y:S02]  /*20a90*/  ISETP.GT.U32.AND P1, PT, R7, R2, PT ;  /* 0x000000020700720c */ /* 0x000fe40003f24070 */
[----:B------:R1:W-:Y:S11]  /*20aa0*/  STL [R1+0x4], R6 ;  /* 0x0000040601007387 */ /* 0x0003f60000100800 */
[----:B------:R-:W-:-:S02]  /*20ab0*/  @!P1 IMAD.IADD R2, R2, 0x1, -R7 ;  /* 0x0000000102029824 */ /* 0x000fc400078e0a07 */
[----:B------:R-:W-:Y:S01]  /*20ac0*/  @!P1 VIADD R4, R4, 0x1 ;  /* 0x0000000104049836 */ /* 0x000fe20000000000 */
[----:B------:R-:W-:Y:S02]  /*20ad0*/  ISETP.NE.AND P1, PT, R8, RZ, PT ;  /* 0x000000ff0800720c */ /* 0x000fe40003f25270 */
[----:B------:R-:W-:Y:S02]  /*20ae0*/  ISETP.GE.U32.AND P0, PT, R2, R7, PT ;  /* 0x000000070200720c */ /* 0x000fe40003f06070 */
[----:B------:R-:W-:-:S04]  /*20af0*/  LOP3.LUT R2, R11, R8, RZ, 0x3c, !PT ;  /* 0x000000080b027212 */ /* 0x000fc800078e3cff */
[----:B------:R-:W-:-:S07]  /*20b00*/  ISETP.GE.AND P2, PT, R2, RZ, PT ;  /* 0x000000ff0200720c */ /* 0x000fce0003f46270 */
[----:B------:R-:W-:-:S06]  /*20b10*/  @P0 VIADD R4, R4, 0x1 ;  /* 0x0000000104040836 */ /* 0x000fcc0000000000 */
[----:B------:R-:W-:Y:S01]  /*20b20*/  @!P2 IMAD.MOV R4, RZ, RZ, -R4 ;  /* 0x000000ffff04a224 */ /* 0x000fe200078e0a04 */
[----:B------:R-:W-:-:S04]  /*20b30*/  @!P1 LOP3.LUT R4, RZ, R8, RZ, 0x33, !PT ;  /* 0x00000008ff049212 */ /* 0x000fc800078e33ff */
[----:B------:R-:W-:Y:S01]  /*20b40*/  IADD3 R2, -R4, RZ, RZ ;  /* 0x000000ff04027210 */ /* 0x000fe20007ffe1ff */
[----:B------:R-:W-:-:S04]  /*20b50*/  IMAD R4, R8, 0x1000000, R4 ;  /* 0x0100000008047824 */ /* 0x000fc800078e0204 */
[----:B------:R-:W-:Y:S02]  /*20b60*/  IMAD R11, R8, R2, R11 ;  /* 0x00000002080b7224 */ /* 0x000fe400078e020b */
[----:B------:R-:W-:Y:S02]  /*20b70*/  VIADD R2, R5, UR4 ;  /* 0x0000000405027c36 */ /* 0x000fe40008000000 */
[----:B------:R-:W-:-:S03]  /*20b80*/  IMAD R3, R11, 0x10000, R4 ;  /* 0x000100000b037824 */ /* 0x000fc600078e0204 */
[----:B------:R1:W-:Y:S04]  /*20b90*/  STL [R1+0xc], R2 ;  /* 0x00000c0201007387 */ /* 0x0003e80000100800 */
[----:B------:R1:W-:Y:S01]  /*20ba0*/  STL [R1+0x8], R3 ;  /* 0x0000080301007387 */ /* 0x0003e20000100800 */
[----:B------:R-:W-:Y:S05]  /*20bb0*/  BRA `(.L_x_523) ;  /* 0x0000000000107947 */ /* 0x000fea0003800000 */
.L_x_520:
[----:B------:R-:W-:Y:S01]  /*20bc0*/  MOV R2, UR6 ;  /* 0x0000000600027c02 */ /* 0x000fe20008000f00 */
[----:B------:R0:W-:Y:S04]  /*20bd0*/  STL [R1+0x4], RZ ;  /* 0x000004ff01007387 */ /* 0x0001e80000100800 */
[----:B------:R0:W-:Y:S04]  /*20be0*/  STL [R1+0x8], RZ ;  /* 0x000008ff01007387 */ /* 0x0001e80000100800 */
[----:B------:R0:W-:Y:S02]  /*20bf0*/  STL [R1], R2 ;  /* 0x0000000201007387 */ /* 0x0001e40000100800 */
.L_x_523:
[----:B------:R-:W2:Y:S04]  /*20c00*/  LDL R4, [R1] ;  /* 0x0000000001047983 */ /* 0x000ea80000100800 */
[----:B------:R-:W2:Y:S04]  /*20c10*/  LDL R5, [R1+0x4] ;  /* 0x0000040001057983 */ /* 0x000ea80000100800 */
[----:B-1----:R-:W2:Y:S04]  /*20c20*/  LDL R6, [R1+0x8] ;  /* 0x0000080001067983 */ /* 0x002ea80000100800 */
[----:B------:R-:W2:Y:S01]  /*20c30*/  LDL R7, [R1+0xc] ;  /* 0x00000c0001077983 */ /* 0x000ea20000100800 */
[----:B------:R-:W-:-:S13]  /*20c40*/  ISETP.NE.AND P0, PT, R0, RZ, PT ;  /* 0x000000ff0000720c */ /* 0x000fda0003f05270 */
[----:B------:R-:W1:Y:S01]  /*20c50*/  @!P0 S2R R3, SR_CgaCtaId ;  /* 0x0000000000038919 */ /* 0x000e620000008800 */
[----:B------:R-:W-:-:S04]  /*20c60*/  @!P0 MOV R0, 0x400 ;  /* 0x0000040000008802 */ /* 0x000fc80000000f00 */
[----:B-1----:R-:W-:-:S05]  /*20c70*/  @!P0 LEA R0, R3, R0, 0x18 ;  /* 0x0000000003008211 */ /* 0x002fca00078ec0ff */
[----:B--2---:R1:W-:Y:S01]  /*20c80*/  @!P0 STS.128 [R0+0x2e8d0], R4 ;  /* 0x02e8d00400008388 */ /* 0x0043e20000000c00 */
[----:B------:R-:W-:Y:S06]  /*20c90*/  BAR.ARV 0x5, 0x180 ;  /* 0x0146000000007b1d */ /* 0x000fec0000002000 */
.L_x_518:
[----:B-1----:R-:W3:Y:S01]  /*20ca0*/  LDL R0, [R1+0xc] ;  /* 0x00000c0001007983 */ /* 0x002ee20000100800 */
[----:B------:R-:W-:-:S03]  /*20cb0*/  ULDC UR4, c[0x0][0xc3c] ;  /* 0x00030f0000047ab9 */ /* 0x000fc60000000800 */
[----:B------:R1:W-:Y:S01]  /*20cc0*/  STL [R1+0x10], RZ ;  /* 0x000010ff01007387 */ /* 0x0003e20000100800 */
[----:B---3--:R-:W-:Y:S01]  /*20cd0*/  ISETP.GE.AND P0, PT, R0, UR4, PT ;  /* 0x0000000400007c0c */ /* 0x008fe2000bf06270 */
[----:B------:R-:W-:-:S05]  /*20ce0*/  IMAD.MOV.U32 R0, RZ, RZ, 0x1 ;  /* 0x00000001ff007424 */ /* 0x000fca00078e00ff */
[----:B------:R1:W-:Y:S04]  /*20cf0*/  STL [R1+0x18], R0 ;  /* 0x0000180001007387 */ /* 0x0003e80000100800 */
[----:B------:R1:W-:Y:S03]  /*20d00*/  STL [R1+0x68], RZ ;  /* 0x000068ff01007387 */ /* 0x0003e60000100800 */
[----:B------:R-:W-:Y:S05]  /*20d10*/  @P0 BRA `(.L_x_524) ;  /* 0x0000005c006c0947 */ /* 0x000fea0003800000 */
[----:B------:R-:W3:Y:S01]  /*20d20*/  LDL R8, [R1+0x64] ;  /* 0x0000640001087983 */ /* 0x000ee20000100800 */
[----:B------:R-:W1:Y:S01]  /*20d30*/  S2R R10, SR_TID.X ;  /* 0x00000000000a7919 */ /* 0x000e620000002100 */
[----:B------:R-:W4:Y:S01]  /*20d40*/  S2UR UR5, SR_CgaCtaId ;  /* 0x00000000000579c3 */ /* 0x000f220000008800 */
[C---:B-1----:R-:W-:Y:S01]  /*20d50*/  IMAD.SHL.U32 R0, R10.reuse, 0x10, RZ ;  /* 0x000000100a007824 */ /* 0x042fe200078e00ff */
[C---:B------:R-:W-:Y:S01]  /*20d60*/  LOP3.LUT R9, R10.reuse, 0x7f, RZ, 0xc0, !PT ;  /* 0x0000007f0a097812 */ /* 0x040fe200078ec0ff */
[----:B------:R-:W-:-:S03]  /*20d70*/  IMAD.SHL.U32 R3, R10, 0x2, RZ ;  /* 0x000000020a037824 */ /* 0x000fc600078e00ff */
[----:B0-----:R-:W-:-:S04]  /*20d80*/  LOP3.LUT R2, R0, 0x3f0, RZ, 0xc0, !PT ;  /* 0x000003f000027812 */ /* 0x001fc800078ec0ff */
[----:B------:R-:W-:Y:S01]  /*20d90*/  LOP3.LUT R3, R2, 0x70, R3, 0x78, !PT ;  /* 0x0000007002037812 */ /* 0x000fe200078e7803 */
[----:B------:R-:W-:Y:S01]  /*20da0*/  IMAD.SHL.U32 R2, R9, 0x10, RZ ;  /* 0x0000001009027824 */ /* 0x000fe200078e00ff */
[----:B--2---:R-:W-:-:S04]  /*20db0*/  SHF.L.U32 R5, R10, 0x5, RZ ;  /* 0x000000050a057819 */ /* 0x004fc800000006ff */
[----:B------:R-:W-:Y:S02]  /*20dc0*/  LOP3.LUT R3, R3, 0x400, R2, 0xf8, !PT ;  /* 0x0000040003037812 */ /* 0x000fe400078ef802 */
[----:B------:R-:W-:-:S04]  /*20dd0*/  LOP3.LUT R2, R2, 0x600, RZ, 0xc0, !PT ;  /* 0x0000060002027812 */ /* 0x000fc800078ec0ff */
[----:B------:R-:W-:-:S04]  /*20de0*/  LOP3.LUT R2, R2, 0x60, R5, 0xf8, !PT ;  /* 0x0000006002027812 */ /* 0x000fc800078ef805 */
[----:B------:R-:W-:Y:S01]  /*20df0*/  LOP3.LUT R4, R2, 0x100, R5, 0xf8, !PT ;  /* 0x0000010002047812 */ /* 0x000fe200078ef805 */
[----:B------:R-:W-:Y:S01]  /*20e00*/  IMAD.SHL.U32 R2, R10, 0x80, RZ ;  /* 0x000000800a027824 */ /* 0x000fe200078e00ff */
[----:B------:R-:W-:Y:S02]  /*20e10*/  LOP3.LUT R7, R5, 0x80, RZ, 0xc0, !PT ;  /* 0x0000008005077812 */ /* 0x000fe400078ec0ff */
[--C-:B------:R-:W-:Y:S02]  /*20e20*/  SHF.R.U32.HI R6, RZ, 0x1, R10.reuse ;  /* 0x00000001ff067819 */ /* 0x100fe4000001160a */
[----:B------:R-:W-:Y:S02]  /*20e30*/  LOP3.LUT R5, R2, 0x380, RZ, 0xc0, !PT ;  /* 0x0000038002057812 */ /* 0x000fe400078ec0ff */
[----:B------:R-:W-:Y:S02]  /*20e40*/  LOP3.LUT R7, R7, 0x10, R10, 0xf8, !PT ;  /* 0x0000001007077812 */ /* 0x000fe400078ef80a */
[----:B------:R-:W-:Y:S01]  /*20e50*/  LOP3.LUT R5, R5, 0x30, R6, 0xf8, !PT ;  /* 0x0000003005057812 */ /* 0x000fe200078ef806 */
[----:B------:R-:W-:-:S03]  /*20e60*/  IMAD.SHL.U32 R6, R10, 0x4, RZ ;  /* 0x000000040a067824 */ /* 0x000fc600078e00ff */
[----:B------:R-:W-:Y:S02]  /*20e70*/  LOP3.LUT R5, R5, 0x70, R0, 0x78, !PT ;  /* 0x0000007005057812 */ /* 0x000fe400078e7800 */
[----:B------:R-:W-:Y:S02]  /*20e80*/  LOP3.LUT R7, R7, 0x10, R6, 0x78, !PT ;  /* 0x0000001007077812 */ /* 0x000fe400078e7806 */
[----:B------:R-:W-:Y:S02]  /*20e90*/  LOP3.LUT R2, R5, 0xc00, R2, 0xf8, !PT ;  /* 0x00000c0005027812 */ /* 0x000fe400078ef802 */
[----:B------:R-:W-:Y:S01]  /*20ea0*/  LOP3.LUT R4, R4, R7, RZ, 0xfc, !PT ;  /* 0x0000000704047212 */ /* 0x000fe200078efcff */
[----:B------:R-:W-:Y:S01]  /*20eb0*/  UMOV UR4, 0x400 ;  /* 0x0000040000047882 */ /* 0x000fe20000000000 */
[----:B------:R-:W-:-:S03]  /*20ec0*/  LOP3.LUT P0, RZ, R10, 0x4, RZ, 0xc0, !PT ;  /* 0x000000040aff7812 */ /* 0x000fc6000780c0ff */
[----:B------:R-:W-:Y:S01]  /*20ed0*/  STL [R1+0x30], R4 ;  /* 0x0000300401007387 */ /* 0x000fe20000100800 */
[----:B----4-:R-:W-:-:S03]  /*20ee0*/  ULEA UR4, UR5, UR4, 0x18 ;  /* 0x0000000405047291 */ /* 0x010fc6000f8ec03f */
[----:B------:R0:W-:Y:S03]  /*20ef0*/  STL [R1+0x34], R2 ;  /* 0x0000340201007387 */ /* 0x0001e60000100800 */
[----:B------:R-:W-:Y:S02]  /*20f00*/  IMAD.U32 R18, RZ, RZ, UR4 ;  /* 0x00000004ff127e24 */ /* 0x000fe4000f8e00ff */
[----:B0-----:R-:W-:Y:S01]  /*20f10*/  IMAD.MOV.U32 R2, RZ, RZ, 0x40 ;  /* 0x00000040ff027424 */ /* 0x001fe200078e00ff */
[----:B------:R-:W-:-:S04]  /*20f20*/  SHF.R.U32.HI R4, RZ, 0x3, R9 ;  /* 0x00000003ff047819 */ /* 0x000fc80000011609 */
[----:B------:R-:W-:-:S05]  /*20f30*/  SEL R2, R2, 0xffffffc0, !P0 ;  /* 0xffffffc002027807 */ /* 0x000fca0004000000 */
[----:B------:R0:W-:Y:S02]  /*20f40*/  STL [R1+0x38], R2 ;  /* 0x0000380201007387 */ /* 0x0001e40000100800 */
[----:B0-----:R-:W-:Y:S02]  /*20f50*/  LOP3.LUT R2, R4, 0x70, R0, 0xf8, !PT ;  /* 0x0000007004027812 */ /* 0x001fe400078ef800 */
[----:B------:R-:W-:-:S05]  /*20f60*/  IADD3 R0, R18, R3, RZ ;  /* 0x0000000312007210 */ /* 0x000fca0007ffe0ff */
[----:B------:R0:W-:Y:S02]  /*20f70*/  STL [R1+0x50], R0 ;  /* 0x0000500001007387 */ /* 0x0001e40000100800 */
[----:B0-----:R-:W-:Y:S01]  /*20f80*/  IMAD.MOV.U32 R0, RZ, RZ, 0x1 ;  /* 0x00000001ff007424 */ /* 0x001fe200078e00ff */
[----:B------:R-:W-:Y:S01]  /*20f90*/  BSSY B7, `(.L_x_524) ;  /* 0x00005b3000077945 */ /* 0x000fe20003800000 */
[----:B------:R-:W-:Y:S01]  /*20fa0*/  ULDC.64 UR36, c[0x0][0x198] ;  /* 0x0000660000247ab9 */ /* 0x000fe20000000a00 */
[----:B------:R-:W-:Y:S01]  /*20fb0*/  ULDC UR38, c[0x0][0xc] ;  /* 0x0000030000267ab9 */ /* 0x000fe20000000800 */
[C---:B---3--:R-:W-:Y:S02]  /*20fc0*/  LOP3.LUT R3, R8.reuse, 0x1, RZ, 0xfc, !PT ;  /* 0x0000000108037812 */ /* 0x048fe400078efcff */
[----:B------:R-:W-:-:S03]  /*20fd0*/  LOP3.LUT R2, R8, 0x2, RZ, 0xfc, !PT ;  /* 0x0000000208027812 */ /* 0x000fc600078efcff */
[----:B------:R0:W-:Y:S04]  /*20fe0*/  STL [R1+0x6c], R3 ;  /* 0x00006c0301007387 */ /* 0x0001e80000100800 */
[----:B------:R0:W-:Y:S04]  /*20ff0*/  STL [R1+0x58], R2 ;  /* 0x0000580201007387 */ /* 0x0001e80000100800 */
[----:B------:R0:W-:Y:S04]  /*21000*/  STL [R1+0x68], RZ ;  /* 0x000068ff01007387 */ /* 0x0001e80000100800 */
[----:B------:R0:W-:Y:S04]  /*21010*/  STL [R1+0x1c], R0 ;  /* 0x00001c0001007387 */ /* 0x0001e80000100800 */
[----:B------:R0:W-:Y:S04]  /*21020*/  STL [R1+0x14], RZ ;  /* 0x000014ff01007387 */ /* 0x0001e80000100800 */
[----:B------:R0:W-:Y:S04]  /*21030*/  STL [R1+0x10], RZ ;  /* 0x000010ff01007387 */ /* 0x0001e80000100800 */
[----:B------:R0:W-:Y:S02]  /*21040*/  STL [R1+0x18], R0 ;  /* 0x0000180001007387 */ /* 0x0001e40000100800 */
.L_x_628:
[----:B0-----:R-:W2:Y:S01]  /*21050*/  LDL R0, [R1+0xc] ;  /* 0x00000c0001007983 */ /* 0x001ea20000100800 */
[----:B------:R-:W2:Y:S01]  /*21060*/  LDC.64 R2, c[0x0][0xc88] ;  /* 0x00032200ff027b82 */ /* 0x000ea20000000a00 */
[----:B------:R-:W-:Y:S05]  /*21070*/  YIELD ;  /* 0x0000000000007946 */ /* 0x000fea0003800000 */
[----:B------:R-:W-:Y:S01]  /*21080*/  ULDC.64 UR4, c[0x0][0xa28] ;  /* 0x00028a0000047ab9 */ /* 0x000fe20000000a00 */
[----:B------:R-:W-:Y:S02]  /*21090*/  CS2R R8, SRZ ;  /* 0x0000000000087805 */ /* 0x000fe4000001ff00 */
[----:B------:R-:W-:Y:S01]  /*210a0*/  ISETP.NE.U32.AND P0, PT, RZ, UR4, PT ;  /* 0x00000004ff007c0c */ /* 0x000fe2000bf05070 */
[----:B------:R-:W-:Y:S01]  /*210b0*/  ULDC.64 UR10, c[0x0][0xa18] ;  /* 0x00028600000a7ab9 */ /* 0x000fe20000000a00 */
[----:B------:R-:W-:Y:S01]  /*210c0*/  ULDC.64 UR8, c[0x0][0xa10] ;  /* 0x0002840000087ab9 */ /* 0x000fe20000000a00 */
[----:B------:R-:W-:Y:S01]  /*210d0*/  ULDC.64 UR6, c[0x0][0xa08] ;  /* 0x0002820000067ab9 */ /* 0x000fe20000000a00 */
[----:B--2---:R-:W-:-:S05]  /*210e0*/  IMAD.WIDE R2, R0, 0x4, R2 ;  /* 0x0000000400027825 */ /* 0x004fca00078e0202 */
[----:B------:R-:W2:Y:S01]  /*210f0*/  LDG.E R19, desc[UR60][R2.64] ;  /* 0x0000003c02137981 */ /* 0x000ea2000c1e1900 */
[----:B------:R-:W-:Y:S02]  /*21100*/  ISETP.NE.AND.EX P0, PT, RZ, UR5, PT, P0 ;  /* 0x00000005ff007c0c */ /* 0x000fe4000bf05300 */
[----:B--2---:R-:W-:-:S11]  /*21110*/  SHF.R.S32.HI R0, RZ, 0x1f, R19 ;  /* 0x0000001fff007819 */ /* 0x004fd60000011413 */
[C---:B------:R-:W-:Y:S01]  /*21120*/  @P0 LEA R2, P1, R19.reuse, UR4, 0x2 ;  /* 0x0000000413020c11 */ /* 0x040fe2000f8210ff */
[C---:B------:R-:W-:Y:S01]  /*21130*/  IMAD.SHL.U32 R14, R19.reuse, 0x4, RZ ;  /* 0x00000004130e7824 */ /* 0x040fe200078e00ff */
[C-C-:B------:R-:W-:Y:S01]  /*21140*/  SHF.L.U64.HI R13, R19.reuse, 0x2, R0.reuse ;  /* 0x00000002130d7819 */ /* 0x140fe20000010200 */
[----:B------:R0:W-:Y:S01]  /*21150*/  STL [R1+0x54], R0 ;  /* 0x0000540001007387 */ /* 0x0001e20000100800 */
[----:B------:R-:W-:Y:S01]  /*21160*/  @P0 LEA.HI.X R3, R19, UR5, R0, 0x2, P1 ;  /* 0x0000000513030c11 */ /* 0x000fe200088f1400 */
[----:B------:R-:W-:Y:S02]  /*21170*/  ULDC.64 UR4, c[0x0][0xa00] ;  /* 0x0002800000047ab9 */ /* 0x000fe40000000a00 */
[----:B------:R-:W-:Y:S02]  /*21180*/  ISETP.NE.U32.AND P1, PT, RZ, UR4, PT ;  /* 0x00000004ff007c0c */ /* 0x000fe4000bf25070 */
[----:B-1----:R1:W5:Y:S01]  /*21190*/  @P0 LDG.E R8, desc[UR60][R2.64] ;  /* 0x0000003c02080981 */ /* 0x002362000c1e1900 */
[----:B------:R-:W-:Y:S01]  /*211a0*/  ISETP.NE.U32.AND P3, PT, RZ, UR10, PT ;  /* 0x0000000aff007c0c */ /* 0x000fe2000bf65070 */
[----:B------:R-:W-:Y:S01]  /*211b0*/  IMAD.MOV.U32 R12, RZ, RZ, RZ ;  /* 0x000000ffff0c7224 */ /* 0x000fe200078e00ff */
[----:B------:R-:W-:Y:S01]  /*211c0*/  ISETP.NE.AND.EX P1, PT, RZ, UR5, PT, P1 ;  /* 0x00000005ff007c0c */ /* 0x000fe2000bf25310 */
[----:B------:R-:W-:Y:S01]  /*211d0*/  STL [R1+0x28], R14 ;  /* 0x0000280e01007387 */ /* 0x000fe20000100800 */
[----:B------:R-:W-:Y:S01]  /*211e0*/  ISETP.NE.U32.AND P2, PT, RZ, UR8, PT ;  /* 0x00000008ff007c0c */ /* 0x000fe2000bf45070 */
[----:B0-----:R-:W-:Y:S01]  /*211f0*/  IMAD.MOV.U32 R0, RZ, RZ, RZ ;  /* 0x000000ffff007224 */ /* 0x001fe200078e00ff */
[C---:B------:R-:W-:Y:S01]  /*21200*/  IADD3 R6, P5, R14.reuse, UR6, RZ ;  /* 0x000000060e067c10 */ /* 0x040fe2000ffbe0ff */
[----:B------:R-:W-:Y:S01]  /*21210*/  STL [R1+0x3c], R13 ;  /* 0x00003c0d01007387 */ /* 0x000fe20000100800 */
[----:B-1----:R-:W-:-:S02]  /*21220*/  IADD3 R2, P4, R14, UR4, RZ ;  /* 0x000000040e027c10 */ /* 0x002fc4000ff9e0ff */
[----:B------:R-:W-:Y:S02]  /*21230*/  ISETP.NE.AND.EX P3, PT, RZ, UR11, PT, P3 ;  /* 0x0000000bff007c0c */ /* 0x000fe4000bf65330 */
[C---:B------:R-:W-:Y:S02]  /*21240*/  IADD3.X R3, R13.reuse, UR5, RZ, P4, !PT ;  /* 0x000000050d037c10 */ /* 0x040fe4000a7fe4ff */
[----:B------:R-:W-:Y:S02]  /*21250*/  IADD3 R4, P4, R14, UR8, RZ ;  /* 0x000000080e047c10 */ /* 0x000fe4000ff9e0ff */
[----:B------:R-:W-:Y:S01]  /*21260*/  ISETP.NE.U32.AND P0, PT, RZ, UR6, PT ;  /* 0x00000006ff007c0c */ /* 0x000fe2000bf05070 */
[----:B------:R-:W2:Y:S01]  /*21270*/  @P1 LDG.E R9, desc[UR60][R2.64] ;  /* 0x0000003c02091981 */ /* 0x000ea2000c1e1900 */
[----:B------:R-:W-:Y:S01]  /*21280*/  IADD3.X R5, R13, UR9, RZ, P4, !PT ;  /* 0x000000090d057c10 */ /* 0x000fe2000a7fe4ff */
[----:B------:R-:W-:Y:S01]  /*21290*/  ULDC UR4, c[0x0][0x288] ;  /* 0x0000a20000047ab9 */ /* 0x000fe20000000800 */
[----:B------:R-:W-:-:S02]  /*212a0*/  ISETP.NE.AND.EX P0, PT, RZ, UR7, PT, P0 ;  /* 0x00000007ff007c0c */ /* 0x000fc4000bf05300 */
[----:B------:R-:W-:Y:S02]  /*212b0*/  ISETP.NE.AND.EX P2, PT, RZ, UR9, PT, P2 ;  /* 0x00000009ff007c0c */ /* 0x000fe4000bf45320 */
[----:B------:R-:W-:Y:S02]  /*212c0*/  @P3 IADD3 R10, P4, R14, UR10, RZ ;  /* 0x0000000a0e0a3c10 */ /* 0x000fe4000ff9e0ff */
[C---:B------:R-:W-:Y:S02]  /*212d0*/  IADD3.X R7, R13.reuse, UR7, RZ, P5, !PT ;  /* 0x000000070d077c10 */ /* 0x040fe4000affe4ff */
[----:B------:R-:W-:-:S05]  /*212e0*/  @P3 IADD3.X R11, R13, UR11, RZ, P4, !PT ;  /* 0x0000000b0d0b3c10 */ /* 0x000fca000a7fe4ff */
[----:B------:R-:W5:Y:S04]  /*212f0*/  @P0 LDG.E R12, desc[UR60][R6.64] ;  /* 0x0000003c060c0981 */ /* 0x000f68000c1e1900 */
[----:B------:R-:W5:Y:S04]  /*21300*/  @P2 LDG.E R0, desc[UR60][R4.64] ;  /* 0x0000003c04002981 */ /* 0x000f68000c1e1900 */
[----:B--2---:R0:W-:Y:S02]  /*21310*/  STL [R1+0x40], R9 ;  /* 0x0000400901007387 */ /* 0x0041e40000100800 */
[----:B0-----:R-:W-:Y:S01]  /*21320*/  MOV R9, UR4 ;  /* 0x0000000400097c02 */ /* 0x001fe20008000f00 */
[----:B------:R-:W-:-:S05]  /*21330*/  ULDC.64 UR4, c[0x0][0x418] ;  /* 0x0001060000047ab9 */ /* 0x000fca0000000a00 */
[----:B------:R0:W2:Y:S01]  /*21340*/  @P3 LDG.E R9, desc[UR60][R10.64] ;  /* 0x0000003c0a093981 */ /* 0x0000a2000c1e1900 */
[----:B------:R-:W-:-:S03]  /*21350*/  UISETP.NE.U32.AND UP0, UPT, UR4, URZ, UPT ;  /* 0x0000003f0400728c */ /* 0x000fc6000bf05070 */
[----:B------:R-:W-:Y:S01]  /*21360*/  ULDC UR4, c[0x0][0x424] ;  /* 0x0001090000047ab9 */ /* 0x000fe20000000800 */
[----:B------:R-:W-:-:S03]  /*21370*/  UISETP.NE.AND.EX UP0, UPT, UR5, URZ, UPT, UP0 ;  /* 0x0000003f0500728c */ /* 0x000fc6000bf05300 */
[----:B------:R-:W-:Y:S01]  /*21380*/  ULDC UR5, c[0x0][0x2f0] ;  /* 0x0000bc0000057ab9 */ /* 0x000fe20000000800 */
[----:B------:R-:W-:-:S04]  /*21390*/  USEL UR4, UR4, 0x1, UP0 ;  /* 0x0000000104047887 */ /* 0x000fc80008000000 */
[----:B------:R-:W-:-:S03]  /*213a0*/  UIMAD UR4, UR4, UR5, URZ ;  /* 0x00000005040472a4 */ /* 0x000fc6000f8e023f */
[----:B------:R-:W-:Y:S02]  /*213b0*/  ULDC UR5, c[0x0][0x348] ;  /* 0x0000d20000057ab9 */ /* 0x000fe40000000800 */
[----:B0-----:R-:W-:Y:S01]  /*213c0*/  IMAD.U32 R10, RZ, RZ, UR5 ;  /* 0x00000005ff0a7e24 */ /* 0x001fe2000f8e00ff */
[----:B--2---:R0:W-:Y:S02]  /*213d0*/  STL [R1+0x5c], R9 ;  /* 0x00005c0901007387 */ /* 0x0041e40000100800 */
[----:B0-----:R-:W-:Y:S01]  /*213e0*/  IMAD.U32 R9, RZ, RZ, UR4 ;  /* 0x00000004ff097e24 */ /* 0x001fe2000f8e00ff */
[----:B------:R-:W-:Y:S06]  /*213f0*/  @P3 BRA `(.L_x_525) ;  /* 0x0000000000143947 */ /* 0x000fec0003800000 */
[----:B------:R-:W-:Y:S05]  /*21400*/  @!P1 BRA `(.L_x_525) ;  /* 0x0000000000109947 */ /* 0x000fea0003800000 */
[----:B------:R-:W2:Y:S04]  /*21410*/  LDG.E R11, desc[UR60][R2.64] ;  /* 0x0000003c020b7981 */ /* 0x000ea8000c1e1900 */
[----:B------:R-:W2:Y:S02]  /*21420*/  LDG.E R2, desc[UR60][R2.64+0x4] ;  /* 0x0000043c02027981 */ /* 0x000ea4000c1e1900 */
[----:B--2---:R-:W-:-:S05]  /*21430*/  IMAD.IADD R2, R2, 0x1, -R11 ;  /* 0x0000000102027824 */ /* 0x004fca00078e0a0b */
[----:B------:R0:W-:Y:S02]  /*21440*/  STL [R1+0x5c], R2 ;  /* 0x00005c0201007387 */ /* 0x0001e40000100800 */
.L_x_525:
[----:B------:R-:W2:Y:S01]  /*21450*/  LDL.LU R3, [R1+0x8] ;  /* 0x0000080001037983 */ /* 0x000ea20000300800 */
[----:B------:R-:W-:Y:S01]  /*21460*/  MOV R11, R19 ;  /* 0x00000013000b7202 */ /* 0x000fe20000000f00 */
[----:B------:R-:W-:Y:S02]  /*21470*/  ULDC.64 UR4, c[0x0][0xa20] ;  /* 0x0002880000047ab9 */ /* 0x000fe40000000a00 */
[----:B------:R-:W-:Y:S02]  /*21480*/  ISETP.NE.U32.AND P1, PT, RZ, UR4, PT ;  /* 0x00000004ff007c0c */ /* 0x000fe4000bf25070 */
[----:B------:R1:W-:Y:S02]  /*21490*/  STL [R1+0x8], R11 ;  /* 0x0000080b01007387 */ /* 0x0003e40000100800 */
[----:B------:R-:W-:Y:S02]  /*214a0*/  ISETP.NE.AND.EX P1, PT, RZ, UR5, PT, P1 ;  /* 0x00000005ff007c0c */ /* 0x000fe4000bf25310 */
[----:B--2---:R-:W-:-:S02]  /*214b0*/  LOP3.LUT R17, R3, 0xff000000, RZ, 0xc0, !PT ;  /* 0xff00000003117812 */ /* 0x004fc400078ec0ff */
[C---:B0-----:R-:W-:Y:S02]  /*214c0*/  LOP3.LUT R2, R3.reuse, 0xff0000, RZ, 0xc0, !PT ;  /* 0x00ff000003027812 */ /* 0x041fe400078ec0ff */
[----:B------:R-:W-:Y:S02]  /*214d0*/  SHF.R.U32.HI R17, RZ, 0x8, R17 ;  /* 0x00000008ff117819 */ /* 0x000fe40000011611 */
[----:B------:R-:W-:Y:S02]  /*214e0*/  LOP3.LUT R16, R3, 0xffff, RZ, 0xc0, !PT ;  /* 0x0000ffff03107812 */ /* 0x000fe400078ec0ff */
[----:B------:R-:W-:Y:S01]  /*214f0*/  LEA.HI R17, R2, R17, RZ, 0x10 ;  /* 0x0000001102117211 */ /* 0x000fe200078f80ff */
[----:B-----5:R-:W-:-:S05]  /*21500*/  IMAD.IADD R2, R12, 0x1, R8 ;  /* 0x000000010c027824 */ /* 0x020fca00078e0208 */
[----:B------:R1:W-:Y:S01]  /*21510*/  STL [R1+0x2c], R2 ;  /* 0x00002c0201007387 */ /* 0x0003e20000100800 */
[----:B------:R-:W-:Y:S05]  /*21520*/  @!P1 BRA `(.L_x_526) ;  /* 0x0000000000109947 */ /* 0x000fea0003800000 */
[----:B-1----:R-:W-:-:S04]  /*21530*/  IADD3 R2, P0, R14, UR4, RZ ;  /* 0x000000040e027c10 */ /* 0x002fc8000ff1e0ff */
[----:B------:R-:W-:-:S05]  /*21540*/  IADD3.X R3, R13, UR5, RZ, P0, !PT ;  /* 0x000000050d037c10 */ /* 0x000fca00087fe4ff */
[----:B------:R0:W5:Y:S01]  /*21550*/  LDG.E R9, desc[UR60][R2.64] ;  /* 0x0000003c02097981 */ /* 0x000162000c1e1900 */
[----:B------:R-:W-:Y:S05]  /*21560*/  BRA `(.L_x_527) ;  /* 0x0000000000107947 */ /* 0x000fea0003800000 */
.L_x_526:
[----:B------:R-:W-:Y:S05]  /*21570*/  @!P0 BRA `(.L_x_527) ;  /* 0x00000000000c8947 */ /* 0x000fea0003800000 */
[----:B------:R-:W2:Y:S04]  /*21580*/  LDG.E R9, desc[UR60][R6.64] ;  /* 0x0000003c06097981 */ /* 0x000ea8000c1e1900 */
[----:B------:R-:W2:Y:S02]  /*21590*/  LDG.E R6, desc[UR60][R6.64+0x4] ;  /* 0x0000043c06067981 */ /* 0x000ea4000c1e1900 */
[----:B--2---:R-:W-:-:S07]  /*215a0*/  IMAD.IADD R9, R6, 0x1, -R9 ;  /* 0x0000000106097824 */ /* 0x004fce00078e0a09 */
.L_x_527:
[----:B01----:R-:W2:Y:S01]  /*215b0*/  @P2 LDG.E R2, desc[UR60][R4.64] ;  /* 0x0000003c04022981 */ /* 0x003ea2000c1e1900 */
[----:B-----5:R-:W-:-:S03]  /*215c0*/  IMAD.IADD R8, R9, 0x1, -R8 ;  /* 0x0000000109087824 */ /* 0x020fc600078e0a08 */
[----:B------:R-:W2:Y:S01]  /*215d0*/  @P2 LDG.E R4, desc[UR60][R4.64+0x4] ;  /* 0x0000043c04042981 */ /* 0x000ea2000c1e1900 */
[----:B------:R-:W-:Y:S01]  /*215e0*/  BSSY B0, `(.L_x_528) ;  /* 0x000002a000007945 */ /* 0x000fe20003800000 */
[----:B------:R-:W-:Y:S02]  /*215f0*/  LOP3.LUT R21, R17, 0xff, RZ, 0xc0, !PT ;  /* 0x000000ff11157812 */ /* 0x000fe400078ec0ff */
[----:B------:R-:W-:Y:S01]  /*21600*/  SHF.R.U32.HI R17, RZ, 0x10, R17 ;  /* 0x00000010ff117819 */ /* 0x000fe20000011611 */
[----:B--2---:R-:W-:-:S04]  /*21610*/  @P2 IMAD.IADD R10, R4, 0x1, -R2 ;  /* 0x00000001040a2824 */ /* 0x004fc800078e0a02 */
[----:B------:R-:W-:-:S05]  /*21620*/  IMAD.IADD R2, R8, 0x1, R10 ;  /* 0x0000000108027824 */ /* 0x000fca00078e020a */
[C---:B------:R-:W-:Y:S02]  /*21630*/  IADD3 R3, R2.reuse, 0xdf, RZ ;  /* 0x000000df02037810 */ /* 0x040fe40007ffe0ff */
[----:B------:R-:W-:Y:S01]  /*21640*/  ISETP.GE.AND P1, PT, R2, 0x1, PT ;  /* 0x000000010200780c */ /* 0x000fe20003f26270 */
[----:B------:R-:W-:-:S04]  /*21650*/  IMAD.MOV.U32 R2, RZ, RZ, RZ ;  /* 0x000000ffff027224 */ /* 0x000fc800078e00ff */
[----:B------:R-:W-:-:S05]  /*21660*/  IMAD.HI R2, R3, -0x6db6db6d, R2 ;  /* 0x9249249303027827 */ /* 0x000fca00078e0202 */
[----:B------:R-:W-:-:S04]  /*21670*/  SHF.R.U32.HI R20, RZ, 0x1f, R2 ;  /* 0x0000001fff147819 */ /* 0x000fc80000011602 */
[----:B------:R-:W-:Y:S01]  /*21680*/  LEA.HI.SX32 R20, R2, R20, 0x19 ;  /* 0x0000001402147211 */ /* 0x000fe200078fcaff */
[----:B------:R-:W-:Y:S01]  /*21690*/  IMAD.MOV.U32 R2, RZ, RZ, RZ ;  /* 0x000000ffff027224 */ /* 0x000fe200078e00ff */
[----:B------:R-:W-:Y:S06]  /*216a0*/  @!P1 BRA `(.L_x_529) ;  /* 0x0000000000749947 */ /* 0x000fec0003800000 */
[----:B------:R-:W-:Y:S01]  /*216b0*/  ISETP.NE.AND P0, PT, R17, RZ, PT ;  /* 0x000000ff1100720c */ /* 0x000fe20003f05270 */
[----:B------:R-:W-:-:S03]  /*216c0*/  ULDC UR4, c[0x0][0x9f0] ;  /* 0x00027c0000047ab9 */ /* 0x000fc60000000800 */
[----:B------:R-:W-:-:S04]  /*216d0*/  SEL R3, R17, UR4, P0 ;  /* 0x0000000411037c07 */ /* 0x000fc80008000000 */
[-C--:B------:R-:W-:Y:S02]  /*216e0*/  IABS R4, R3.reuse ;  /* 0x0000000300047213 */ /* 0x080fe40000000000 */
[----:B------:R-:W-:Y:S02]  /*216f0*/  IADD3 R2, R3, -0x1, R20 ;  /* 0xffffffff03027810 */ /* 0x000fe40007ffe014 */
[----:B------:R-:W0:Y:S02]  /*21700*/  I2F.RP R6, R4 ;  /* 0x0000000400067306 */ /* 0x000e240000209400 */
[----:B------:R-:W-:-:S04]  /*21710*/  LOP3.LUT R5, R2, R3, RZ, 0x3c, !PT ;  /* 0x0000000302057212 */ /* 0x000fc800078e3cff */
[----:B------:R-:W-:Y:S02]  /*21720*/  ISETP.GE.AND P4, PT, R5, RZ, PT ;  /* 0x000000ff0500720c */ /* 0x000fe40003f86270 */
[----:B0-----:R-:W0:Y:S02]  /*21730*/  MUFU.RCP R6, R6 ;  /* 0x0000000600067308 */ /* 0x001e240000001000 */
[----:B0-----:R-:W-:-:S06]  /*21740*/  VIADD R6, R6, 0xffffffe ;  /* 0x0ffffffe06067836 */ /* 0x001fcc0000000000 */
[----:B------:R0:W1:Y:S02]  /*21750*/  F2I.FTZ.U32.TRUNC.NTZ R7, R6 ;  /* 0x0000000600077305 */ /* 0x000064000021f000 */
[----:B0-----:R-:W-:Y:S01]  /*21760*/  MOV R6, RZ ;  /* 0x000000ff00067202 */ /* 0x001fe20000000f00 */
[----:B-1----:R-:W-:-:S04]  /*21770*/  IMAD.MOV R5, RZ, RZ, -R7 ;  /* 0x000000ffff057224 */ /* 0x002fc800078e0a07 */
[----:B------:R-:W-:-:S04]  /*21780*/  IMAD R5, R5, R4, RZ ;  /* 0x0000000405057224 */ /* 0x000fc800078e02ff */
[----:B------:R-:W-:Y:S01]  /*21790*/  IMAD.HI.U32 R7, R7, R5, R6 ;  /* 0x0000000507077227 */ /* 0x000fe200078e0006 */
[----:B------:R-:W-:Y:S02]  /*217a0*/  IABS R5, R2 ;  /* 0x0000000200057213 */ /* 0x000fe40000000000 */
[----:B------:R-:W-:-:S05]  /*217b0*/  IABS R2, R3 ;  /* 0x0000000300027213 */ /* 0x000fca0000000000 */
[----:B------:R-:W-:-:S04]  /*217c0*/  IMAD.MOV R2, RZ, RZ, -R2 ;  /* 0x000000ffff027224 */ /* 0x000fc800078e0a02 */
        /* <DEDUP_REMOVED lines=8> */
[----:B------:R-:W-:-:S05]  /*21850*/  @P0 IADD3 R2, R2, 0x1, RZ ;  /* 0x0000000102020810 */ /* 0x000fca0007ffe0ff */
[----:B------:R-:W-:Y:S01]  /*21860*/  @!P4 IMAD.MOV R2, RZ, RZ, -R2 ;  /* 0x000000ffff02c224 */ /* 0x000fe200078e0a02 */
[----:B------:R-:W-:-:S07]  /*21870*/  @!P3 LOP3.LUT R2, RZ, R3, RZ, 0x33, !PT ;  /* 0x00000003ff02b212 */ /* 0x000fce00078e33ff */
.L_x_529:
[----:B------:R-:W-:Y:S05]  /*21880*/  BSYNC B0 ;  /* 0x0000000000007941 */ /* 0x000fea0003800000 */
.L_x_528:
[-C--:B------:R-:W-:Y:S01]  /*21890*/  IMAD R3, R21, R2.reuse, RZ ;  /* 0x0000000215037224 */ /* 0x080fe200078e02ff */
[----:B------:R-:W-:Y:S04]  /*218a0*/  BSSY B0, `(.L_x_530) ;  /* 0x00000e4000007945 */ /* 0x000fe80003800000 */
[C---:B------:R-:W-:Y:S01]  /*218b0*/  VIADDMNMX R4, R3.reuse, R2, R20, PT ;  /* 0x0000000203047246 */ /* 0x040fe20003800114 */
[----:B------:R-:W-:-:S04]  /*218c0*/  IMAD R2, R3, 0xe0, -R8 ;  /* 0x000000e003027824 */ /* 0x000fc800078e0a08 */
[----:B------:R-:W-:Y:S01]  /*218d0*/  IMAD R4, R4, 0xe0, -R8 ;  /* 0x000000e004047824 */ /* 0x000fe200078e0a08 */
[----:B------:R-:W-:-:S04]  /*218e0*/  VIMNMX R2, RZ, R2, !PT ;  /* 0x00000002ff027248 */ /* 0x000fc80007fe0100 */
[----:B------:R-:W-:-:S04]  /*218f0*/  VIMNMX R4, R4, R10, PT ;  /* 0x0000000a04047248 */ /* 0x000fc80003fe0100 */
[----:B------:R-:W-:Y:S02]  /*21900*/  ISETP.GT.AND P0, PT, R4, R2, PT ;  /* 0x000000020400720c */ /* 0x000fe40003f04270 */
[----:B------:R-:W-:-:S05]  /*21910*/  SHF.R.U32.HI R2, RZ, 0x5, R2 ;  /* 0x00000005ff027819 */ /* 0x000fca0000011602 */
[----:B------:R-:W-:-:S04]  /*21920*/  IMAD.WIDE.U32 R2, R2, 0x24924925, RZ ;  /* 0x2492492502027825 */ /* 0x000fc800078e00ff */
[----:B------:R-:W-:Y:S02]  /*21930*/  IMAD.MOV.U32 R8, RZ, RZ, R3 ;  /* 0x000000ffff087224 */ /* 0x000fe400078e0003 */
[----:B------:R-:W-:Y:S02]  /*21940*/  @P0 VIADD R5, R4, 0xdf ;  /* 0x000000df04050836 */ /* 0x000fe40000000000 */
[----:B------:R-:W-:-:S04]  /*21950*/  @P0 IMAD.MOV.U32 R4, RZ, RZ, RZ ;  /* 0x000000ffff040224 */ /* 0x000fc800078e00ff */
[----:B------:R-:W-:-:S05]  /*21960*/  @P0 IMAD.HI R4, R5, -0x6db6db6d, R4 ;  /* 0x9249249305040827 */ /* 0x000fca00078e0204 */
[----:B------:R-:W-:-:S04]  /*21970*/  @P0 SHF.R.U32.HI R2, RZ, 0x1f, R4 ;  /* 0x0000001fff020819 */ /* 0x000fc80000011604 */
[----:B------:R-:W-:Y:S02]  /*21980*/  @P0 LEA.HI.SX32 R8, R4, R2, 0x19 ;  /* 0x0000000204080211 */ /* 0x000fe400078fcaff */
[----:B------:R-:W-:Y:S02]  /*21990*/  PLOP3.LUT P0, PT, PT, PT, PT, 0x80, 0x0 ;  /* 0x000000000000781c */ /* 0x000fe40003f0f070 */
[----:B------:R-:W-:-:S13]  /*219a0*/  ISETP.GT.AND P3, PT, R8, R3, PT ;  /* 0x000000030800720c */ /* 0x000fda0003f64270 */
[----:B------:R-:W-:Y:S05]  /*219b0*/  @!P3 BRA `(.L_x_531) ;  /* 0x0000000c0048b947 */ /* 0x000fea0003800000 */
[----:B------:R-:W-:Y:S01]  /*219c0*/  UMOV UR4, 0xffffffff ;  /* 0xffffffff00047882 */ /* 0x000fe20000000000 */
[----:B------:R-:W-:Y:S02]  /*219d0*/  SEL R2, R11, RZ, !P2 ;  /* 0x000000ff0b027207 */ /* 0x000fe40005000000 */
[----:B------:R-:W-:Y:S05]  /*219e0*/  BRA.DIV UR4, `(.L_x_532) ;  /* 0x00000086042c7947 */ /* 0x000fea000b800000 */
[----:B------:R-:W0:Y:S02]  /*219f0*/  S2R R4, SR_TID.X ;  /* 0x0000000000047919 */ /* 0x000e240000002100 */
[----:B0-----:R-:W-:-:S04]  /*21a00*/  SHF.R.U32.HI R4, RZ, 0x5, R4 ;  /* 0x00000005ff047819 */ /* 0x001fc80000011604 */
[----:B------:R-:W-:-:S05]  /*21a10*/  LOP3.LUT R4, R4, 0x3, RZ, 0xc0, !PT ;  /* 0x0000000304047812 */ /* 0x000fca00078ec0ff */
[----:B------:R0:W1:Y:S02]  /*21a20*/  SHFL.IDX PT, R14, R4, RZ, 0x1f ;  /* 0x00001fff040e7589 */ /* 0x00006400000e0000 */
.L_x_768:
[----:B-1----:R-:W-:Y:S02]  /*21a30*/  ISETP.NE.AND P0, PT, R14, RZ, PT ;  /* 0x000000ff0e00720c */ /* 0x002fe40003f05270 */
[----:B------:R-:W-:-:S11]  /*21a40*/  PLOP3.LUT P6, PT, PT, PT, PT, 0x8, 0x0 ;  /* 0x000000000000781c */ /* 0x000fd60003fce170 */
[----:B------:R-:W-:Y:S05]  /*21a50*/  @P0 BRA `(.L_x_533) ;  /* 0x00000000000c0947 */ /* 0x000fea0003800000 */
[----:B------:R-:W-:-:S03]  /*21a60*/  UMOV UR4, 0xffffffff ;  /* 0xffffffff00047882 */ /* 0x000fc60000000000 */
[----:B------:R-:W-:Y:S05]  /*21a70*/  BRA.DIV UR4, `(.L_x_534) ;  /* 0x00000086043c7947 */ /* 0x000fea000b800000 */
[----:B------:R-:W-:-:S13]  /*21a80*/  ELECT P6, URZ, PT ;  /* 0x00000000003f782f */ /* 0x000fda00038c0000 */
.L_x_533:
[----:B0-----:R-:W2:Y:S01]  /*21a90*/  LDL R4, [R1+0x68] ;  /* 0x0000680001047983 */ /* 0x001ea20000100800 */
[----:B------:R-:W-:Y:S01]  /*21aa0*/  BSSY B1, `(.L_x_535) ;  /* 0x0000008000017945 */ /* 0x000fe20003800000 */
[----:B--2---:R-:W-:-:S04]  /*21ab0*/  IADD3 R4, R4, 0x1, RZ ;  /* 0x0000000104047810 */ /* 0x004fc80007ffe0ff */
[----:B------:R-:W-:-:S04]  /*21ac0*/  LEA.HI R5, R4, R4, RZ, 0x1 ;  /* 0x0000000404057211 */ /* 0x000fc800078f08ff */
[----:B------:R-:W-:-:S05]  /*21ad0*/  LOP3.LUT R5, R5, 0xfffffffe, RZ, 0xc0, !PT ;  /* 0xfffffffe05057812 */ /* 0x000fca00078ec0ff */
[----:B------:R-:W-:-:S05]  /*21ae0*/  IMAD.IADD R4, R4, 0x1, -R5 ;  /* 0x0000000104047824 */ /* 0x000fca00078e0a05 */
[----:B------:R-:W-:-:S04]  /*21af0*/  SHF.L.U32 R4, R4, 0x1f, RZ ;  /* 0x0000001f04047819 */ /* 0x000fc800000006ff */
[----:B------:R-:W0:Y:S02]  /*21b00*/  SYNCS.PHASECHK.TRANS64.TRYWAIT P0, [R18+URZ+0x2e820], R4 ;  /* 0x02e82004120075a7 */ /* 0x000e24000800017f */
[----:B0-----:R-:W-:Y:S05]  /*21b10*/  @!P0 BRA `(.L_x_536) ;  /* 0x0000008400348947 */ /* 0x001fea0003800000 */
.L_x_771:
[----:B------:R-:W-:Y:S05]  /*21b20*/  BSYNC B1 ;  /* 0x0000000000017941 */ /* 0x000fea0003800000 */
.L_x_535:
[----:B------:R-:W-:Y:S04]  /*21b30*/  BSSY B1, `(.L_x_537) ;  /* 0x0000050000017945 */ /* 0x000fe80003800000 */
[----:B------:R-:W-:Y:S05]  /*21b40*/  @!P6 BRA `(.L_x_538) ;  /* 0x000000040038e947 */ /* 0x000fea0003800000 */
[----:B------:R-:W2:Y:S04]  /*21b50*/  LDL R7, [R1+0x14] ;  /* 0x0000140001077983 */ /* 0x000ea80000100800 */
[----:B------:R-:W3:Y:S01]  /*21b60*/  LDL R6, [R1+0x1c] ;  /* 0x00001c0001067983 */ /* 0x000ee20000100800 */
[----:B------:R-:W1:Y:S01]  /*21b70*/  S2R R5, SR_TID.X ;  /* 0x0000000000057919 */ /* 0x000e620000002100 */
[----:B------:R-:W-:Y:S01]  /*21b80*/  BSSY B2, `(.L_x_539) ;  /* 0x0000007000027945 */ /* 0x000fe20003800000 */
[----:B-1----:R-:W-:-:S04]  /*21b90*/  LOP3.LUT R5, R5, 0x7f, RZ, 0xc0, !PT ;  /* 0x0000007f05057812 */ /* 0x002fc800078ec0ff */
[----:B------:R-:W-:Y:S01]  /*21ba0*/  ISETP.NE.AND P2, PT, R5, RZ, PT ;  /* 0x000000ff0500720c */ /* 0x000fe20003f45270 */
[----:B--2---:R-:W-:Y:S01]  /*21bb0*/  IMAD R7, R7, 0x8, R18 ;  /* 0x0000000807077824 */ /* 0x004fe200078e0212 */
[----:B---3--:R-:W-:-:S04]  /*21bc0*/  SHF.L.U32 R9, R6, 0x1f, RZ ;  /* 0x0000001f06097819 */ /* 0x008fc800000006ff */
[----:B------:R-:W1:Y:S02]  /*21bd0*/  SYNCS.PHASECHK.TRANS64.TRYWAIT P0, [R7+URZ+0x2e8a0], R9 ;  /* 0x02e8a009070075a7 */ /* 0x000e64000800017f */
[----:B-1----:R-:W-:Y:S05]  /*21be0*/  @!P0 BRA `(.L_x_540) ;  /* 0x0000008400148947 */ /* 0x002fea0003800000 */
.L_x_772:
[----:B------:R-:W-:Y:S05]  /*21bf0*/  BSYNC B2 ;  /* 0x0000000000027941 */ /* 0x000fea0003800000 */
.L_x_539:
[----:B------:R-:W-:Y:S04]  /*21c00*/  BSSY B2, `(.L_x_541) ;  /* 0x0000009000027945 */ /* 0x000fe80003800000 */
[----:B------:R-:W-:Y:S05]  /*21c10*/  @P2 BRA `(.L_x_542) ;  /* 0x00000000001c2947 */ /* 0x000fea0003800000 */
[----:B0-----:R-:W0:Y:S02]  /*21c20*/  S2R R4, SR_TID.X ;  /* 0x0000000000047919 */ /* 0x001e240000002100 */
[----:B0-----:R-:W-:Y:S01]  /*21c30*/  LOP3.LUT R5, R4, 0x1f, RZ, 0xc0, !PT ;  /* 0x0000001f04057812 */ /* 0x001fe200078ec0ff */
[----:B------:R-:W-:-:S03]  /*21c40*/  IMAD.MOV.U32 R4, RZ, RZ, 0x7000 ;  /* 0x00007000ff047424 */ /* 0x000fc600078e00ff */
[----:B------:R-:W-:Y:S01]  /*21c50*/  ISETP.NE.AND P0, PT, R5, RZ, PT ;  /* 0x000000ff0500720c */ /* 0x000fe20003f05270 */
[----:B------:R2:W-:-:S12]  /*21c60*/  SYNCS.ARRIVE.TRANS64 RZ, [R7+URZ+0x2e890], R4 ;  /* 0x02e8900407ff79a7 */ /* 0x0005d8000800003f */
[----:B--2---:R-:W-:Y:S05]  /*21c70*/  @!P0 BRA `(.L_x_542) ;  /* 0x0000000000048947 */ /* 0x004fea0003800000 */
[----:B------:R-:W-:Y:S01]  /*21c80*/  BPT.TRAP 0x1 ;  /* 0x000000040000795c */ /* 0x000fe20000300000 */
.L_x_542:
[----:B------:R-:W-:Y:S05]  /*21c90*/  BSYNC B2 ;  /* 0x0000000000027941 */ /* 0x000fea0003800000 */
.L_x_541:
[----:B------:R-:W2:Y:S01]  /*21ca0*/  LDL R5, [R1+0x14] ;  /* 0x0000140001057983 */ /* 0x000ea20000100800 */
[----:B------:R-:W-:Y:S01]  /*21cb0*/  IMAD.MOV.U32 R11, RZ, RZ, RZ ;  /* 0x000000ffff0b7224 */ /* 0x000fe200078e00ff */
[----:B------:R-:W-:Y:S01]  /*21cc0*/  UIADD3 UR4, UP0, UR36, 0x570, URZ ;  /* 0x0000057024047890 */ /* 0x000fe2000ff1e03f */
[----:B0-----:R-:W-:Y:S01]  /*21cd0*/  IMAD R4, R8, 0xe0, R0 ;  /* 0x000000e008047824 */ /* 0x001fe200078e0200 */
[----:B------:R-:W-:Y:S01]  /*21ce0*/  PLOP3.LUT P0, PT, PT, PT, PT, 0x80, 0x0 ;  /* 0x000000000000781c */ /* 0x000fe20003f0f070 */
[----:B------:R-:W-:Y:S01]  /*21cf0*/  UMOV UR6, 0x0 ;  /* 0x0000000000067882 */ /* 0x000fe20000000000 */
[----:B------:R-:W-:Y:S01]  /*21d00*/  R2UR UR10, R11 ;  /* 0x000000000b0a72ca */ /* 0x000fe200000e0000 */
[----:B------:R-:W-:Y:S01]  /*21d10*/  UIADD3.X UR5, URZ, UR37, URZ, UP0, !UPT ;  /* 0x000000253f057290 */ /* 0x000fe200087fe43f */
[----:B------:R-:W-:Y:S01]  /*21d20*/  IADD3 R4, R4, -0xe0, RZ ;  /* 0xffffff2004047810 */ /* 0x000fe20007ffe0ff */
[----:B------:R-:W-:Y:S01]  /*21d30*/  UMOV UR7, 0x12f00000 ;  /* 0x12f0000000077882 */ /* 0x000fe20000000000 */
[----:B--2---:R-:W-:-:S02]  /*21d40*/  IMAD R10, R5, 0x7000, R18 ;  /* 0x00007000050a7824 */ /* 0x004fc400078e0212 */
[----:B------:R-:W-:Y:S02]  /*21d50*/  VIADD R5, R7, 0x2e890 ;  /* 0x0002e89007057836 */ /* 0x000fe40000000000 */
[----:B------:R-:W-:-:S07]  /*21d60*/  VIADD R6, R10, 0x20400 ;  /* 0x000204000a067836 */ /* 0x000fce0000000000 */
.L_x_543:
[----:B------:R-:W-:-:S13]  /*21d70*/  @P0 ELECT P3, URZ, PT ;  /* 0x00000000003f082f */ /* 0x000fda0003860000 */
[----:B------:R-:W-:Y:S02]  /*21d80*/  @P3 R2UR UR13, R2 ;  /* 0x00000000020d32ca */ /* 0x000fe400000e0000 */
[----:B------:R-:W-:Y:S02]  /*21d90*/  @P3 R2UR UR12, R16 ;  /* 0x00000000100c32ca */ /* 0x000fe400000e0000 */
[----:B------:R-:W-:Y:S02]  /*21da0*/  @P3 R2UR UR11, R4 ;  /* 0x00000000040b32ca */ /* 0x000fe400000e0000 */
[----:B------:R-:W-:Y:S02]  /*21db0*/  @P3 R2UR UR9, R5 ;  /* 0x00000000050932ca */ /* 0x000fe400000e0000 */
[----:B------:R-:W-:Y:S02]  /*21dc0*/  @P3 R2UR UR8, R6 ;  /* 0x00000000060832ca */ /* 0x000fe400000e0000 */
[----:B------:R-:W-:-:S02]  /*21dd0*/  @P3 PLOP3.LUT P0, PT, P3, PT, PT, 0x8, 0x0 ;  /* 0x000000000000381c */ /* 0x000fc40001f0e170 */
[----:B------:R-:W-:-:S09]  /*21de0*/  PLOP3.LUT P3, PT, PT, PT, PT, 0x8, 0x0 ;  /* 0x000000000000781c */ /* 0x000fd20003f6e170 */
[----:B------:R0:W-:Y:S02]  /*21df0*/  UTMALDG.4D [UR8], [UR4], desc[UR6] ;  /* 0x00000608040075b4 */ /* 0x0001e40008019000 */
[----:B0-----:R-:W-:Y:S05]  /*21e00*/  @P0 BRA.U.ANY `(.L_x_543) ;  /* 0xfffffffd00d80947 */ /* 0x001fea000393ffff */
[----:B------:R-:W0:Y:S01]  /*21e10*/  SYNCS.PHASECHK.TRANS64.TRYWAIT P0, [R7+URZ+0x2e8c0], R9 ;  /* 0x02e8c009070075a7 */ /* 0x000e22000800017f */
[----:B------:R-:W-:Y:S04]  /*21e20*/  BSSY B2, `(.L_x_544) ;  /* 0x0000002000027945 */ /* 0x000fe80003800000 */
[----:B0-----:R-:W-:Y:S05]  /*21e30*/  @!P0 BRA `(.L_x_545) ;  /* 0x0000008000948947 */ /* 0x001fea0003800000 */
.L_x_773:
[----:B------:R-:W-:Y:S05]  /*21e40*/  BSYNC B2 ;  /* 0x0000000000027941 */ /* 0x000fea0003800000 */
.L_x_544:
[----:B------:R-:W-:Y:S01]  /*21e50*/  BSSY B2, `(.L_x_546) ;  /* 0x000000b000027945 */ /* 0x000fe20003800000 */
[----:B------:R-:W-:Y:S02]  /*21e60*/  IMAD.MOV.U32 R12, RZ, RZ, 0x0 ;  /* 0x00000000ff0c7424 */ /* 0x000fe400078e00ff */
[----:B------:R-:W-:Y:S01]  /*21e70*/  IMAD.MOV.U32 R13, RZ, RZ, 0x12f00000 ;  /* 0x12f00000ff0d7424 */ /* 0x000fe200078e00ff */
[----:B------:R-:W-:Y:S06]  /*21e80*/  @P2 BRA `(.L_x_547) ;  /* 0x00000000001c2947 */ /* 0x000fec0003800000 */
[----:B------:R-:W2:Y:S02]  /*21e90*/  S2R R5, SR_TID.X ;  /* 0x0000000000057919 */ /* 0x000ea40000002100 */
[----:B--2---:R-:W-:Y:S02]  /*21ea0*/  LOP3.LUT R6, R5, 0x1f, RZ, 0xc0, !PT ;  /* 0x0000001f05067812 */ /* 0x004fe400078ec0ff */
[----:B------:R-:W-:Y:S02]  /*21eb0*/  MOV R5, 0x7000 ;  /* 0x0000700000057802 */ /* 0x000fe40000000f00 */
[----:B------:R-:W-:Y:S02]  /*21ec0*/  ISETP.NE.AND P0, PT, R6, RZ, PT ;  /* 0x000000ff0600720c */ /* 0x000fe40003f05270 */
[----:B------:R2:W-:Y:S11]  /*21ed0*/  SYNCS.ARRIVE.TRANS64 RZ, [R7+URZ+0x2e8b0], R5 ;  /* 0x02e8b00507ff79a7 */ /* 0x0005f6000800003f */
[----:B--2---:R-:W-:Y:S05]  /*21ee0*/  @!P0 BRA `(.L_x_547) ;  /* 0x0000000000048947 */ /* 0x004fea0003800000 */
[----:B------:R-:W-:Y:S01]  /*21ef0*/  BPT.TRAP 0x1 ;  /* 0x000000040000795c */ /* 0x000fe20000300000 */
.L_x_547:
[----:B------:R-:W-:Y:S05]  /*21f00*/  BSYNC B2 ;  /* 0x0000000000027941 */ /* 0x000fea0003800000 */
.L_x_546:
[----:B------:R-:W-:Y:S01]  /*21f10*/  R2UR UR10, R11 ;  /* 0x000000000b0a72ca */ /* 0x000fe200000e0000 */
[----:B------:R-:W-:Y:S01]  /*21f20*/  UIADD3 UR4, UP0, UR36, 0x670, URZ ;  /* 0x0000067024047890 */ /* 0x000fe2000ff1e03f */
[----:B------:R-:W-:Y:S01]  /*21f30*/  R2UR UR6, R12 ;  /* 0x000000000c0672ca */ /* 0x000fe200000e0000 */
[----:B------:R-:W-:Y:S01]  /*21f40*/  VIADD R5, R10, 0xe400 ;  /* 0x0000e4000a057836 */ /* 0x000fe20000000000 */
[----:B------:R-:W-:Y:S01]  /*21f50*/  R2UR UR7, R13 ;  /* 0x000000000d0772ca */ /* 0x000fe200000e0000 */
[----:B------:R-:W-:Y:S01]  /*21f60*/  VIADD R6, R7, 0x2e8b0 ;  /* 0x0002e8b007067836 */ /* 0x000fe20000000000 */
[----:B------:R-:W-:Y:S01]  /*21f70*/  PLOP3.LUT P0, PT, PT, PT, PT, 0x80, 0x0 ;  /* 0x000000000000781c */ /* 0x000fe20003f0f070 */
[----:B------:R-:W-:-:S12]  /*21f80*/  UIADD3.X UR5, URZ, UR37, URZ, UP0, !UPT ;  /* 0x000000253f057290 */ /* 0x000fd800087fe43f */
.L_x_548:
        /* <DEDUP_REMOVED lines=9> */
[----:B--2---:R-:W-:Y:S05]  /*22020*/  @P0 BRA.U.ANY `(.L_x_548) ;  /* 0xfffffffd00d80947 */ /* 0x004fea000393ffff */
.L_x_538:
[----:B------:R-:W-:Y:S05]  /*22030*/  BSYNC B1 ;  /* 0x0000000000017941 */ /* 0x000fea0003800000 */
.L_x_537:
[----:B01----:R-:W2:Y:S04]  /*22040*/  LDL.LU R9, [R1+0x14] ;  /* 0x0000140001097983 */ /* 0x003ea80000300800 */
[----:B------:R-:W3:Y:S01]  /*22050*/  LDL.LU R7, [R1+0x1c] ;  /* 0x00001c0001077983 */ /* 0x000ee20000300800 */
[----:B------:R-:W-:Y:S01]  /*22060*/  VIADD R4, R8, 0xfffffffe ;  /* 0xfffffffe08047836 */ /* 0x000fe20000000000 */
[----:B------:R-:W-:-:S04]  /*22070*/  PLOP3.LUT P0, PT, PT, PT, PT, 0x8, 0x0 ;  /* 0x000000000000781c */ /* 0x000fc80003f0e170 */
[----:B------:R-:W-:Y:S01]  /*22080*/  ISETP.GE.AND P3, PT, R4, R3, PT ;  /* 0x000000030400720c */ /* 0x000fe20003f66270 */
[----:B--2---:R-:W-:-:S05]  /*22090*/  VIADD R5, R9, 0x1 ;  /* 0x0000000109057836 */ /* 0x004fca0000000000 */
[----:B------:R-:W-:-:S04]  /*220a0*/  ISETP.NE.AND P2, PT, R5, 0x2, PT ;  /* 0x000000020500780c */ /* 0x000fc80003f45270 */
[----:B------:R-:W-:Y:S02]  /*220b0*/  SEL R6, RZ, 0x1, P2 ;  /* 0x00000001ff067807 */ /* 0x000fe40001000000 */
[----:B------:R-:W-:Y:S02]  /*220c0*/  SEL R5, R5, RZ, P2 ;  /* 0x000000ff05057207 */ /* 0x000fe40001000000 */
[----:B---3--:R-:W-:-:S03]  /*220d0*/  LOP3.LUT R7, R7, R6, RZ, 0x3c, !PT ;  /* 0x0000000607077212 */ /* 0x008fc600078e3cff */
[----:B------:R0:W-:Y:S04]  /*220e0*/  STL [R1+0x14], R5 ;  /* 0x0000140501007387 */ /* 0x0001e80000100800 */
[----:B------:R0:W-:Y:S01]  /*220f0*/  STL [R1+0x1c], R7 ;  /* 0x00001c0701007387 */ /* 0x0001e20000100800 */
[----:B------:R-:W-:Y:S05]  /*22100*/  @!P3 BRA `(.L_x_531) ;  /* 0x000000040074b947 */ /* 0x000fea0003800000 */
.L_x_561:
[----:B------:R-:W-:Y:S05]  /*22110*/  YIELD ;  /* 0x0000000000007946 */ /* 0x000fea0003800000 */
[----:B------:R-:W-:Y:S04]  /*22120*/  BSSY B1, `(.L_x_549) ;  /* 0x000004f000017945 */ /* 0x000fe80003800000 */
[----:B-1----:R-:W-:Y:S05]  /*22130*/  @!P6 BRA `(.L_x_550) ;  /* 0x000000040034e947 */ /* 0x002fea0003800000 */
[----:B0-----:R-:W2:Y:S04]  /*22140*/  LDL R5, [R1+0x14] ;  /* 0x0000140001057983 */ /* 0x001ea80000100800 */
[----:B------:R-:W3:Y:S01]  /*22150*/  LDL R6, [R1+0x1c] ;  /* 0x00001c0001067983 */ /* 0x000ee20000100800 */
[----:B------:R-:W0:Y:S01]  /*22160*/  S2R R7, SR_TID.X ;  /* 0x0000000000077919 */ /* 0x000e220000002100 */
[----:B------:R-:W-:Y:S01]  /*22170*/  BSSY B2, `(.L_x_551) ;  /* 0x0000007000027945 */ /* 0x000fe20003800000 */
[----:B0-----:R-:W-:-:S04]  /*22180*/  LOP3.LUT R7, R7, 0x7f, RZ, 0xc0, !PT ;  /* 0x0000007f07077812 */ /* 0x001fc800078ec0ff */
[----:B------:R-:W-:Y:S02]  /*22190*/  ISETP.NE.AND P3, PT, R7, RZ, PT ;  /* 0x000000ff0700720c */ /* 0x000fe40003f65270 */
[----:B--2---:R-:W-:Y:S02]  /*221a0*/  LEA R5, R5, R18, 0x3 ;  /* 0x0000001205057211 */ /* 0x004fe400078e18ff */
[----:B---3--:R-:W-:-:S04]  /*221b0*/  SHF.L.U32 R6, R6, 0x1f, RZ ;  /* 0x0000001f06067819 */ /* 0x008fc800000006ff */
[----:B------:R-:W0:Y:S02]  /*221c0*/  SYNCS.PHASECHK.TRANS64.TRYWAIT P2, [R5+URZ+0x2e8a0], R6 ;  /* 0x02e8a006050075a7 */ /* 0x000e24000804017f */
[----:B0-----:R-:W-:Y:S05]  /*221d0*/  @!P2 BRA `(.L_x_552) ;  /* 0x0000007c00c0a947 */ /* 0x001fea0003800000 */
.L_x_774:
[----:B------:R-:W-:Y:S05]  /*221e0*/  BSYNC B2 ;  /* 0x0000000000027941 */ /* 0x000fea0003800000 */
.L_x_551:
[----:B------:R-:W-:Y:S04]  /*221f0*/  BSSY B2, `(.L_x_553) ;  /* 0x0000009000027945 */ /* 0x000fe80003800000 */
        /* <DEDUP_REMOVED lines=8> */
.L_x_554:
[----:B------:R-:W-:Y:S05]  /*22280*/  BSYNC B2 ;  /* 0x0000000000027941 */ /* 0x000fea0003800000 */
.L_x_553:
[----:B------:R-:W2:Y:S01]  /*22290*/  LDL R7, [R1+0x14] ;  /* 0x0000140001077983 */ /* 0x000ea20000100800 */
[----:B------:R-:W-:Y:S01]  /*222a0*/  IMAD.MOV.U32 R11, RZ, RZ, RZ ;  /* 0x000000ffff0b7224 */ /* 0x000fe200078e00ff */
[----:B------:R-:W-:Y:S01]  /*222b0*/  UIADD3 UR4, UP0, UR36, 0x570, URZ ;  /* 0x0000057024047890 */ /* 0x000fe2000ff1e03f */
[----:B------:R-:W-:Y:S01]  /*222c0*/  PLOP3.LUT P2, PT, PT, PT, PT, 0x80, 0x0 ;  /* 0x000000000000781c */ /* 0x000fe20003f4f070 */
[----:B------:R-:W-:Y:S01]  /*222d0*/  IMAD R8, R4, 0xe0, R0 ;  /* 0x000000e004087824 */ /* 0x000fe200078e0200 */
[----:B------:R-:W-:Y:S01]  /*222e0*/  UMOV UR6, 0x0 ;  /* 0x0000000000067882 */ /* 0x000fe20000000000 */
[----:B------:R-:W-:Y:S01]  /*222f0*/  R2UR UR10, R11 ;  /* 0x000000000b0a72ca */ /* 0x000fe200000e0000 */
[----:B------:R-:W-:Y:S01]  /*22300*/  VIADD R9, R5, 0x2e890 ;  /* 0x0002e89005097836 */ /* 0x000fe20000000000 */
[----:B------:R-:W-:Y:S01]  /*22310*/  UIADD3.X UR5, URZ, UR37, URZ, UP0, !UPT ;  /* 0x000000253f057290 */ /* 0x000fe200087fe43f */
[----:B------:R-:W-:Y:S01]  /*22320*/  UMOV UR7, 0x12f00000 ;  /* 0x12f0000000077882 */ /* 0x000fe20000000000 */
[----:B--2---:R-:W-:-:S04]  /*22330*/  IMAD R7, R7, 0x7000, R18 ;  /* 0x0000700007077824 */ /* 0x004fc800078e0212 */
[----:B------:R-:W-:-:S07]  /*22340*/  VIADD R10, R7, 0x20400 ;  /* 0x00020400070a7836 */ /* 0x000fce0000000000 */
.L_x_555:
        /* <DEDUP_REMOVED lines=9> */
[----:B-1----:R-:W-:Y:S05]  /*223e0*/  @P2 BRA.U.ANY `(.L_x_555) ;  /* 0xfffffffd00d82947 */ /* 0x002fea000393ffff */
[----:B------:R-:W1:Y:S01]  /*223f0*/  SYNCS.PHASECHK.TRANS64.TRYWAIT P2, [R5+URZ+0x2e8c0], R6 ;  /* 0x02e8c006050075a7 */ /* 0x000e62000804017f */
[----:B------:R-:W-:Y:S04]  /*22400*/  BSSY B2, `(.L_x_556) ;  /* 0x0000002000027945 */ /* 0x000fe80003800000 */
[----:B-1----:R-:W-:Y:S05]  /*22410*/  @!P2 BRA `(.L_x_557) ;  /* 0x0000007c0044a947 */ /* 0x002fea0003800000 */
.L_x_775:
[----:B------:R-:W-:Y:S05]  /*22420*/  BSYNC B2 ;  /* 0x0000000000027941 */ /* 0x000fea0003800000 */
.L_x_556:
[----:B------:R-:W-:Y:S01]  /*22430*/  BSSY B2, `(.L_x_558) ;  /* 0x000000b000027945 */ /* 0x000fe20003800000 */
[----:B------:R-:W-:Y:S01]  /*22440*/  MOV R12, 0x0 ;  /* 0x00000000000c7802 */ /* 0x000fe20000000f00 */
[----:B------:R-:W-:Y:S02]  /*22450*/  IMAD.MOV.U32 R13, RZ, RZ, 0x12f00000 ;  /* 0x12f00000ff0d7424 */ /* 0x000fe400078e00ff */
        /* <DEDUP_REMOVED lines=8> */
.L_x_559:
[----:B------:R-:W-:Y:S05]  /*224e0*/  BSYNC B2 ;  /* 0x0000000000027941 */ /* 0x000fea0003800000 */
.L_x_558:
[----:B------:R-:W-:Y:S01]  /*224f0*/  R2UR UR10, R11 ;  /* 0x000000000b0a72ca */ /* 0x000fe200000e0000 */
[----:B------:R-:W-:Y:S01]  /*22500*/  UIADD3 UR4, UP0, UR36, 0x670, URZ ;  /* 0x0000067024047890 */ /* 0x000fe2000ff1e03f */
[----:B------:R-:W-:Y:S01]  /*22510*/  R2UR UR6, R12 ;  /* 0x000000000c0672ca */ /* 0x000fe200000e0000 */
[----:B------:R-:W-:Y:S01]  /*22520*/  VIADD R7, R7, 0xe400 ;  /* 0x0000e40007077836 */ /* 0x000fe20000000000 */
[----:B------:R-:W-:Y:S01]  /*22530*/  R2UR UR7, R13 ;  /* 0x000000000d0772ca */ /* 0x000fe200000e0000 */
[----:B01----:R-:W-:Y:S01]  /*22540*/  VIADD R5, R5, 0x2e8b0 ;  /* 0x0002e8b005057836 */ /* 0x003fe20000000000 */
[----:B------:R-:W-:Y:S01]  /*22550*/  PLOP3.LUT P2, PT, PT, PT, PT, 0x80, 0x0 ;  /* 0x000000000000781c */ /* 0x000fe20003f4f070 */
[----:B------:R-:W-:-:S12]  /*22560*/  UIADD3.X UR5, URZ, UR37, URZ, UP0, !UPT ;  /* 0x000000253f057290 */ /* 0x000fd800087fe43f */
.L_x_560:
        /* <DEDUP_REMOVED lines=10> */
.L_x_550:
[----:B------:R-:W-:Y:S05]  /*22610*/  BSYNC B1 ;  /* 0x0000000000017941 */ /* 0x000fea0003800000 */
.L_x_549:
[----:B------:R-:W0:Y:S04]  /*22620*/  LDL.LU R6, [R1+0x14] ;  /* 0x0000140001067983 */ /* 0x000e280000300800 */
[----:B------:R-:W2:Y:S01]  /*22630*/  LDL.LU R9, [R1+0x1c] ;  /* 0x00001c0001097983 */ /* 0x000ea20000300800 */
[C---:B------:R-:W-:Y:S01]  /*22640*/  ISETP.GT.AND P3, PT, R4.reuse, R3, PT ;  /* 0x000000030400720c */ /* 0x040fe20003f64270 */
[----:B------:R-:W-:Y:S01]  /*22650*/  VIADD R4, R4, 0xffffffff ;  /* 0xffffffff04047836 */ /* 0x000fe20000000000 */
[----:B0-----:R-:W-:-:S04]  /*22660*/  IADD3 R5, R6, 0x1, RZ ;  /* 0x0000000106057810 */ /* 0x001fc80007ffe0ff */
[----:B------:R-:W-:-:S04]  /*22670*/  ISETP.NE.AND P2, PT, R5, 0x2, PT ;  /* 0x000000020500780c */ /* 0x000fc80003f45270 */
[----:B------:R-:W-:Y:S02]  /*22680*/  SEL R6, RZ, 0x1, P2 ;  /* 0x00000001ff067807 */ /* 0x000fe40001000000 */
[----:B------:R-:W-:Y:S02]  /*22690*/  SEL R5, R5, RZ, P2 ;  /* 0x000000ff05057207 */ /* 0x000fe40001000000 */
[----:B--2---:R-:W-:-:S05]  /*226a0*/  LOP3.LUT R9, R9, R6, RZ, 0x3c, !PT ;  /* 0x0000000609097212 */ /* 0x004fca00078e3cff */
[----:B------:R1:W-:Y:S04]  /*226b0*/  STL [R1+0x1c], R9 ;  /* 0x00001c0901007387 */ /* 0x0003e80000100800 */
[----:B------:R1:W-:Y:S01]  /*226c0*/  STL [R1+0x14], R5 ;  /* 0x0000140501007387 */ /* 0x0003e20000100800 */
[----:B------:R-:W-:Y:S05]  /*226d0*/  @P3 BRA `(.L_x_561) ;  /* 0xfffffff8008c3947 */ /* 0x000fea000383ffff */
.L_x_531:
[----:B------:R-:W-:Y:S05]  /*226e0*/  BSYNC B0 ;  /* 0x0000000000007941 */ /* 0x000fea0003800000 */
.L_x_530:
[----:B------:R-:W-:Y:S05]  /*226f0*/  @!P0 WARPSYNC.ALL ;  /* 0x0000000000008948 */ /* 0x000fea0003800000 */
[----:B------:R-:W-:Y:S01]  /*22700*/  @!P0 BAR.SYNC.DEFER_BLOCKING 0xc, 0x180 ;  /* 0x0306000000008b1d */ /* 0x000fe20000010000 */
[----:B------:R-:W-:-:S05]  /*22710*/  IMAD.MOV.U32 R0, RZ, RZ, RZ ;  /* 0x000000ffff007224 */ /* 0x000fca00078e00ff */
[----:B------:R-:W-:Y:S04]  /*22720*/  BSSY B0, `(.L_x_562) ;  /* 0x000001f000007945 */ /* 0x000fe80003800000 */
[----:B------:R-:W-:Y:S05]  /*22730*/  @!P1 BRA `(.L_x_563) ;  /* 0x0000000000749947 */ /* 0x000fea0003800000 */
[----:B------:R-:W-:-:S13]  /*22740*/  ISETP.NE.AND P0, PT, R17, RZ, PT ;  /* 0x000000ff1100720c */ /* 0x000fda0003f05270 */
[----:B------:R-:W2:Y:S02]  /*22750*/  @!P0 LDC R17, c[0x0][0x9f0] ;  /* 0x00027c00ff118b82 */ /* 0x000ea40000000800 */
[----:B--2---:R-:W-:-:S04]  /*22760*/  IABS R0, R17 ;  /* 0x0000001100007213 */ /* 0x004fc80000000000 */
[----:B------:R-:W2:Y:S08]  /*22770*/  I2F.RP R2, R0 ;  /* 0x0000000000027306 */ /* 0x000eb00000209400 */
[----:B--2---:R-:W2:Y:S02]  /*22780*/  MUFU.RCP R2, R2 ;  /* 0x0000000200027308 */ /* 0x004ea40000001000 */
[----:B--2---:R-:W-:-:S06]  /*22790*/  VIADD R2, R2, 0xffffffe ;  /* 0x0ffffffe02027836 */ /* 0x004fcc0000000000 */
[----:B------:R-:W2:Y:S02]  /*227a0*/  F2I.FTZ.U32.TRUNC.NTZ R3, R2 ;  /* 0x0000000200037305 */ /* 0x000ea4000021f000 */
[----:B--2---:R-:W-:-:S04]  /*227b0*/  IMAD.MOV R2, RZ, RZ, -R3 ;  /* 0x000000ffff027224 */ /* 0x004fc800078e0a03 */
[----:B------:R-:W-:Y:S01]  /*227c0*/  IMAD R4, R2, R0, RZ ;  /* 0x0000000002047224 */ /* 0x000fe200078e02ff */
[----:B------:R-:W-:-:S05]  /*227d0*/  MOV R2, RZ ;  /* 0x000000ff00027202 */ /* 0x000fca0000000f00 */
[----:B------:R-:W-:Y:S01]  /*227e0*/  IMAD.HI.U32 R6, R3, R4, R2 ;  /* 0x0000000403067227 */ /* 0x000fe200078e0002 */
[----:B------:R-:W-:Y:S02]  /*227f0*/  IABS R2, R17 ;  /* 0x0000001100027213 */ /* 0x000fe40000000000 */
[----:B------:R-:W-:-:S03]  /*22800*/  IADD3 R4, R20, -0x1, R17 ;  /* 0xffffffff14047810 */ /* 0x000fc60007ffe011 */
[----:B------:R-:W-:Y:S01]  /*22810*/  IMAD.MOV R2, RZ, RZ, -R2 ;  /* 0x000000ffff027224 */ /* 0x000fe200078e0a02 */
[----:B------:R-:W-:Y:S02]  /*22820*/  IABS R3, R4 ;  /* 0x0000000400037213 */ /* 0x000fe40000000000 */
[----:B------:R-:W-:Y:S01]  /*22830*/  LOP3.LUT R4, R4, R17, RZ, 0x3c, !PT ;  /* 0x0000001104047212 */ /* 0x000fe200078e3cff */
[----:B01----:R-:W-:Y:S02]  /*22840*/  IMAD.MOV.U32 R5, RZ, RZ, R2 ;  /* 0x000000ffff057224 */ /* 0x003fe400078e0002 */
[----:B------:R-:W-:Y:S01]  /*22850*/  IMAD.HI.U32 R2, R6, R3, RZ ;  /* 0x0000000306027227 */ /* 0x000fe200078e00ff */
[----:B------:R-:W-:-:S03]  /*22860*/  ISETP.GE.AND P2, PT, R4, RZ, PT ;  /* 0x000000ff0400720c */ /* 0x000fc60003f46270 */
[----:B------:R-:W-:-:S05]  /*22870*/  IMAD R3, R2, R5, R3 ;  /* 0x0000000502037224 */ /* 0x000fca00078e0203 */
[----:B------:R-:W-:-:S13]  /*22880*/  ISETP.GT.U32.AND P1, PT, R0, R3, PT ;  /* 0x000000030000720c */ /* 0x000fda0003f24070 */
[----:B------:R-:W-:Y:S02]  /*22890*/  @!P1 IMAD.IADD R3, R3, 0x1, -R0 ;  /* 0x0000000103039824 */ /* 0x000fe400078e0a00 */
[----:B------:R-:W-:Y:S01]  /*228a0*/  @!P1 VIADD R2, R2, 0x1 ;  /* 0x0000000102029836 */ /* 0x000fe20000000000 */
[----:B------:R-:W-:Y:S02]  /*228b0*/  ISETP.NE.AND P1, PT, R17, RZ, PT ;  /* 0x000000ff1100720c */ /* 0x000fe40003f25270 */
[----:B------:R-:W-:-:S13]  /*228c0*/  ISETP.GE.U32.AND P0, PT, R3, R0, PT ;  /* 0x000000000300720c */ /* 0x000fda0003f06070 */
[----:B------:R-:W-:-:S05]  /*228d0*/  @P0 IADD3 R2, R2, 0x1, RZ ;  /* 0x0000000102020810 */ /* 0x000fca0007ffe0ff */
[----:B------:R-:W-:-:S04]  /*228e0*/  IMAD.MOV.U32 R0, RZ, RZ, R2 ;  /* 0x000000ffff007224 */ /* 0x000fc800078e0002 */
[----:B------:R-:W-:Y:S01]  /*228f0*/  @!P2 IMAD.MOV R0, RZ, RZ, -R0 ;  /* 0x000000ffff00a224 */ /* 0x000fe200078e0a00 */
[----:B------:R-:W-:-:S07]  /*22900*/  @!P1 LOP3.LUT R0, RZ, R17, RZ, 0x33, !PT ;  /* 0x00000011ff009212 */ /* 0x000fce00078e33ff */
.L_x_563:
[----:B------:R-:W-:Y:S05]  /*22910*/  BSYNC B0 ;  /* 0x0000000000007941 */ /* 0x000fea0003800000 */
.L_x_562:
[----:B------:R-:W-:-:S05]  /*22920*/  IMAD R3, R21, R0, RZ ;  /* 0x0000000015037224 */ /* 0x000fca00078e02ff */
[----:B------:R-:W-:Y:S01]  /*22930*/  VIADDMNMX R2, R3, R0, R20, PT ;  /* 0x0000000003027246 */ /* 0x000fe20003800114 */
[----:B------:R2:W-:Y:S03]  /*22940*/  STL [R1+0x24], R3 ;  /* 0x0000240301007387 */ /* 0x0005e60000100800 */
[----:B------:R-:W-:Y:S01]  /*22950*/  ISETP.GT.AND P0, PT, R2, R3, PT ;  /* 0x000000030200720c */ /* 0x000fe20003f04270 */
[----:B------:R2:W-:-:S12]  /*22960*/  STL [R1+0x44], R2 ;  /* 0x0000440201007387 */ /* 0x0005d80000100800 */
[----:B--2---:R-:W-:Y:S05]  /*22970*/  @P0 BRA `(.L_x_564) ;  /* 0x0000000000480947 */ /* 0x004fea0003800000 */
[----:B------:R-:W2:Y:S02]  /*22980*/  S2R R2, SR_TID.X ;  /* 0x0000000000027919 */ /* 0x000ea40000002100 */
[----:B--2---:R-:W-:-:S04]  /*22990*/  LOP3.LUT R2, R2, 0x7f, RZ, 0xc0, !PT ;  /* 0x0000007f02027812 */ /* 0x004fc800078ec0ff */
[----:B------:R-:W-:-:S13]  /*229a0*/  ISETP.NE.AND P0, PT, R2, RZ, PT ;  /* 0x000000ff0200720c */ /* 0x000fda0003f05270 */
[----:B------:R-:W-:Y:S05]  /*229b0*/  @P0 BRA `(.L_x_565) ;  /* 0x0000003000d00947 */ /* 0x000fea0003800000 */
[----:B------:R-:W2:Y:S01]  /*229c0*/  S2R R2, SR_LANEID ;  /* 0x0000000000027919 */ /* 0x000ea20000000000 */
[----:B------:R-:W-:Y:S01]  /*229d0*/  VOTEU.ANY UR4, UPT, PT ;  /* 0x0000000000047886 */ /* 0x000fe200038e0100 */
[----:B01----:R-:W0:Y:S01]  /*229e0*/  LDC.64 R4, c[0x0][0xc60] ;  /* 0x00031800ff047b82 */ /* 0x003e220000000a00 */
[----:B------:R-:W2:Y:S02]  /*229f0*/  FLO.U32 R0, UR4 ;  /* 0x0000000400007d00 */ /* 0x000ea400080e0000 */
[----:B--2---:R-:W-:-:S06]  /*22a00*/  ISETP.EQ.U32.AND P0, PT, R0, R2, PT ;  /* 0x000000020000720c */ /* 0x004fcc0003f02070 */
[----:B------:R-:W0:Y:S07]  /*22a10*/  POPC R2, UR4 ;  /* 0x0000000400027d09 */ /* 0x000e2e0008000000 */
[----:B0-----:R-:W2:Y:S04]  /*22a20*/  @P0 ATOMG.E.ADD.STRONG.GPU PT, R2, desc[UR60][R4.64], R2 ;  /* 0x00000002040209a8 */ /* 0x001ea800081ee1fc */
[----:B--2---:R0:W1:Y:S02]  /*22a30*/  SHFL.IDX PT, R2, R2, R0, 0x1f ;  /* 0x00001f0002027589 */ /* 0x00406400000e0000 */
[----:B0-----:R-:W0:Y:S02]  /*22a40*/  S2R R0, SR_LTMASK ;  /* 0x0000000000007919 */ /* 0x001e240000003900 */
[----:B0-----:R-:W-:-:S06]  /*22a50*/  LOP3.LUT R0, R0, UR4, RZ, 0xc0, !PT ;  /* 0x0000000400007c12 */ /* 0x001fcc000f8ec0ff */
[----:B------:R-:W1:Y:S02]  /*22a60*/  POPC R0, R0 ;  /* 0x0000000000007309 */ /* 0x000e640000000000 */
[----:B-1----:R-:W-:-:S05]  /*22a70*/  IADD3 R0, R2, UR38, R0 ;  /* 0x0000002602007c10 */ /* 0x002fca000fffe000 */
[----:B------:R2:W-:Y:S01]  /*22a80*/  STL [R1], R0 ;  /* 0x0000000001007387 */ /* 0x0005e20000100800 */
[----:B------:R-:W-:Y:S05]  /*22a90*/  BRA `(.L_x_565) ;  /* 0x0000003000987947 */ /* 0x000fea0003800000 */
.L_x_564:
        /* <DEDUP_REMOVED lines=8> */
[----:B------:R-:W-:Y:S01]  /*22b20*/  IMAD.U32 R4, RZ, RZ, UR6 ;  /* 0x00000006ff047e24 */ /* 0x000fe2000f8e00ff */
[----:B01----:R-:W-:Y:S01]  /*22b30*/  MOV R5, UR7 ;  /* 0x0000000700057c02 */ /* 0x003fe20008000f00 */
[----:B------:R-:W0:Y:S01]  /*22b40*/  LDC.64 R2, c[0x4][R2] ;  /* 0x0100000002027b82 */ /* 0x000e220000000a00 */
[----:B------:R-:W-:Y:S01]  /*22b50*/  IMAD.U32 R6, RZ, RZ, UR8 ;  /* 0x00000008ff067e24 */ /* 0x000fe2000f8e00ff */
[----:B------:R-:W-:Y:S01]  /*22b60*/  MOV R8, 0x70 ;  /* 0x0000007000087802 */ /* 0x000fe20000000f00 */
[----:B------:R-:W-:Y:S02]  /*22b70*/  IMAD.U32 R7, RZ, RZ, UR9 ;  /* 0x00000009ff077e24 */ /* 0x000fe4000f8e00ff */
[----:B------:R-:W-:-:S02]  /*22b80*/  IMAD.U32 R10, RZ, RZ, UR4 ;  /* 0x00000004ff0a7e24 */ /* 0x000fc4000f8e00ff */
[----:B------:R-:W-:Y:S02]  /*22b90*/  IMAD.U32 R11, RZ, RZ, UR5 ;  /* 0x00000005ff0b7e24 */ /* 0x000fe4000f8e00ff */
[----:B------:R-:W-:Y:S02]  /*22ba0*/  IMAD.MOV.U32 R12, RZ, RZ, 0x1 ;  /* 0x00000001ff0c7424 */ /* 0x000fe400078e00ff */
[----:B------:R-:W-:-:S07]  /*22bb0*/  IMAD.MOV.U32 R13, RZ, RZ, RZ ;  /* 0x000000ffff0d7224 */ /* 0x000fce00078e00ff */
[----:B------:R-:W-:-:S07]  /*22bc0*/  LEPC R20, `(.L_x_567) ;  /* 0x000000001014794e */ /* 0x000fce0000000000 */
[----:B0-----:R-:W-:Y:S05]  /*22bd0*/  CALL.ABS.NOINC R2 ;  /* 0x0000000002007343 */ /* 0x001fea0003c00000 */
.L_x_567:
[----:B------:R-:W-:Y:S05]  /*22be0*/  BSYNC B6 ;  /* 0x0000000000067941 */ /* 0x000fea0003800000 */
.L_x_566:
        /* <DEDUP_REMOVED lines=23> */
[----:B0-2---:R-:W-:Y:S05]  /*22d60*/  CALL.ABS.NOINC R2 ;  /* 0x0000000002007343 */ /* 0x005fea0003c00000 */
.L_x_569:
[----:B------:R-:W-:Y:S05]  /*22d70*/  BSYNC B6 ;  /* 0x0000000000067941 */ /* 0x000fea0003800000 */
.L_x_568:
        /* <DEDUP_REMOVED lines=20> */
.L_x_571:
[----:B------:R-:W-:Y:S05]  /*22ec0*/  BSYNC B6 ;  /* 0x0000000000067941 */ /* 0x000fea0003800000 */
.L_x_570:
[----:B------:R-:W-:Y:S01]  /*22ed0*/  LOP3.LUT P6, RZ, R17, 0x1, RZ, 0xc0, !PT ;  /* 0x0000000111ff7812 */ /* 0x000fe200078cc0ff */
[----:B------:R-:W-:-:S12]  /*22ee0*/  BSSY B6, `(.L_x_572) ;  /* 0x0000012000067945 */ /* 0x000fd80003800000 */
[----:B------:R-:W-:Y:S05]  /*22ef0*/  @!P6 BRA `(.L_x_573) ;  /* 0x000000000040e947 */ /* 0x000fea0003800000 */
[----:B------:R-:W-:Y:S01]  /*22f00*/  MOV R2, 0x0 ;  /* 0x0000000000027802 */ /* 0x000fe20000000f00 */
[----:B------:R-:W-:Y:S01]  /*22f10*/  ULDC.64 UR4, c[0x4][0xc0] ;  /* 0x0100300000047ab9 */ /* 0x000fe20000000a00 */
[----:B------:R-:W-:Y:S01]  /*22f20*/  ULDC.64 UR6, c[0x4][0xc8] ;  /* 0x0100320000067ab9 */ /* 0x000fe20000000a00 */
[----:B------:R-:W-:Y:S01]  /*22f30*/  ULDC.64 UR8, c[0x4][0x20] ;  /* 0x0100080000087ab9 */ /* 0x000fe20000000a00 */
[----:B------:R-:W-:Y:S01]  /*22f40*/  IMAD.U32 R4, RZ, RZ, UR4 ;  /* 0x00000004ff047e24 */ /* 0x000fe2000f8e00ff */
[----:B------:R-:W-:Y:S01]  /*22f50*/  MOV R6, UR6 ;  /* 0x0000000600067c02 */ /* 0x000fe20008000f00 */
[----:B------:R-:W3:Y:S01]  /*22f60*/  LDC.64 R2, c[0x4][R2] ;  /* 0x0100000002027b82 */ /* 0x000ee20000000a00 */
[----:B01----:R-:W-:Y:S01]  /*22f70*/  IMAD.U32 R5, RZ, RZ, UR5 ;  /* 0x00000005ff057e24 */ /* 0x003fe2000f8e00ff */
[----:B------:R-:W-:Y:S01]  /*22f80*/  MOV R12, 0x1 ;  /* 0x00000001000c7802 */ /* 0x000fe20000000f00 */
[----:B------:R-:W-:Y:S02]  /*22f90*/  IMAD.U32 R7, RZ, RZ, UR7 ;  /* 0x00000007ff077e24 */ /* 0x000fe4000f8e00ff */
[----:B------:R-:W-:-:S02]  /*22fa0*/  IMAD.U32 R10, RZ, RZ, UR8 ;  /* 0x00000008ff0a7e24 */ /* 0x000fc4000f8e00ff */
[----:B------:R-:W-:Y:S02]  /*22fb0*/  IMAD.U32 R11, RZ, RZ, UR9 ;  /* 0x00000009ff0b7e24 */ /* 0x000fe4000f8e00ff */
[----:B------:R-:W-:Y:S02]  /*22fc0*/  IMAD.MOV.U32 R8, RZ, RZ, 0x70 ;  /* 0x00000070ff087424 */ /* 0x000fe400078e00ff */
[----:B------:R-:W-:-:S07]  /*22fd0*/  IMAD.MOV.U32 R13, RZ, RZ, RZ ;  /* 0x000000ffff0d7224 */ /* 0x000fce00078e00ff */
[----:B------:R-:W-:-:S07]  /*22fe0*/  LEPC R20, `(.L_x_573) ;  /* 0x000000001014794e */ /* 0x000fce0000000000 */
[----:B--23--:R-:W-:Y:S05]  /*22ff0*/  CALL.ABS.NOINC R2 ;  /* 0x0000000002007343 */ /* 0x00cfea0003c00000 */
.L_x_573:
[----:B------:R-:W-:Y:S05]  /*23000*/  BSYNC B6 ;  /* 0x0000000000067941 */ /* 0x000fea0003800000 */
.L_x_572:
[----:B------:R-:W3:Y:S01]  /*23010*/  LDL.LU R2, [R1+0x28] ;  /* 0x0000280001027983 */ /* 0x000ee20000300800 */
[----:B------:R-:W-:-:S03]  /*23020*/  ULDC.64 UR4, c[0x0][0x9f8] ;  /* 0x00027e0000047ab9 */ /* 0x000fc60000000a00 */
[----:B--2---:R-:W2:Y:S04]  /*23030*/  LDL.LU R17, [R1+0x3c] ;  /* 0x00003c0001117983 */ /* 0x004ea80000300800 */
[----:B------:R-:W4:Y:S01]  /*23040*/  LDL R8, [R1+0x8] ;  /* 0x0000080001087983 */ /* 0x000f220000100800 */
[----:B------:R-:W-:-:S04]  /*23050*/  ISETP.NE.U32.AND P0, PT, RZ, UR4, PT ;  /* 0x00000004ff007c0c */ /* 0x000fc8000bf05070 */
[----:B------:R-:W-:-:S13]  /*23060*/  ISETP.NE.AND.EX P0, PT, RZ, UR5, PT, P0 ;  /* 0x00000005ff007c0c */ /* 0x000fda000bf05300 */
[----:B---3--:R-:W-:-:S04]  /*23070*/  @P0 IADD3 R2, P1, R2, UR4, RZ ;  /* 0x0000000402020c10 */ /* 0x008fc8000ff3e0ff */
[----:B--2---:R-:W-:Y:S01]  /*23080*/  @P0 IADD3.X R3, R17, UR5, RZ, P1, !PT ;  /* 0x0000000511030c10 */ /* 0x004fe20008ffe4ff */
[----:B------:R-:W-:-:S04]  /*23090*/  ULDC.64 UR4, c[0x0][0xa08] ;  /* 0x0002820000047ab9 */ /* 0x000fc80000000a00 */
[----:B----4-:R2:W1:Y:S02]  /*230a0*/  @P0 LDG.E R8, desc[UR60][R2.64] ;  /* 0x0000003c02080981 */ /* 0x010464000c1e1900 */
[----:B--2---:R-:W2:Y:S01]  /*230b0*/  LDC.64 R2, c[0x0][0x418] ;  /* 0x00010600ff027b82 */ /* 0x004ea20000000a00 */
[----:B-1----:R-:W-:Y:S01]  /*230c0*/  SHF.R.S32.HI R9, RZ, 0x1f, R8 ;  /* 0x0000001fff097819 */ /* 0x002fe20000011408 */
[----:B------:R1:W-:Y:S01]  /*230d0*/  @P0 STL [R1+0x8], R8 ;  /* 0x0000080801000387 */ /* 0x0003e20000100800 */
[----:B--2---:R-:W-:Y:S01]  /*230e0*/  LOP3.LUT P0, RZ, R2, UR4, RZ, 0xfc, !PT ;  /* 0x0000000402ff7c12 */ /* 0x004fe2000f80fcff */
[----:B------:R-:W-:Y:S02]  /*230f0*/  UMOV UR4, 0xffffffff ;  /* 0xffffffff00047882 */ /* 0x000fe40000000000 */
[----:B------:R1:W-:Y:S01]  /*23100*/  STL [R1+0x28], R9 ;  /* 0x0000280901007387 */ /* 0x0003e20000100800 */
[----:B------:R-:W-:-:S04]  /*23110*/  LOP3.LUT P0, RZ, R3, UR5, RZ, 0xfc, P0 ;  /* 0x0000000503ff7c12 */ /* 0x000fc8000800fcff */
[----:B------:R-:W-:Y:S01]  /*23120*/  SEL R17, R8, RZ, !P0 ;  /* 0x000000ff08117207 */ /* 0x000fe20004000000 */
[----:B------:R-:W-:Y:S08]  /*23130*/  BRA.DIV UR4, `(.L_x_574) ;  /* 0x0000007204107947 */ /* 0x000ff0000b800000 */
[----:B------:R-:W2:Y:S02]  /*23140*/  S2R R0, SR_TID.X ;  /* 0x0000000000007919 */ /* 0x000ea40000002100 */
[----:B--2---:R-:W-:-:S04]  /*23150*/  SHF.R.U32.HI R0, RZ, 0x5, R0 ;  /* 0x00000005ff007819 */ /* 0x004fc80000011600 */
[----:B------:R-:W-:-:S05]  /*23160*/  LOP3.LUT R0, R0, 0x3, RZ, 0xc0, !PT ;  /* 0x0000000300007812 */ /* 0x000fca00078ec0ff */
[----:B------:R2:W3:Y:S02]  /*23170*/  SHFL.IDX PT, R14, R0, RZ, 0x1f ;  /* 0x00001fff000e7589 */ /* 0x0004e400000e0000 */
.L_x_778:
[----:B--2---:R-:W2:Y:S01]  /*23180*/  LDL.LU R0, [R1+0x20] ;  /* 0x0000200001007983 */ /* 0x004ea20000300800 */
[----:B------:R-:W-:Y:S02]  /*23190*/  PLOP3.LUT P1, PT, PT, PT, PT, 0x8, 0x0 ;  /* 0x000000000000781c */ /* 0x000fe40003f2e170 */
[----:B---3--:R-:W-:Y:S02]  /*231a0*/  ISETP.NE.AND P0, PT, R14, RZ, PT ;  /* 0x000000ff0e00720c */ /* 0x008fe40003f05270 */
[----:B--2---:R-:W-:-:S09]  /*231b0*/  LOP3.LUT R0, R0, 0xfffffffe, RZ, 0xc0, !PT ;  /* 0xfffffffe00007812 */ /* 0x004fd200078ec0ff */
[----:B------:R-:W-:-:S05]  /*231c0*/  @P1 LOP3.LUT R0, R0, 0x1, RZ, 0xfc, !PT ;  /* 0x0000000100001812 */ /* 0x000fca00078efcff */
[----:B------:R2:W-:Y:S01]  /*231d0*/  STL [R1+0x20], R0 ;  /* 0x0000200001007387 */ /* 0x0005e20000100800 */
[----:B------:R-:W-:Y:S05]  /*231e0*/  @P0 BRA `(.L_x_575) ;  /* 0x0000000400640947 */ /* 0x000fea0003800000 */
[----:B------:R-:W-:-:S03]  /*231f0*/  UMOV UR4, 0xffffffff ;  /* 0xffffffff00047882 */ /* 0x000fc60000000000 */
[----:B------:R-:W-:Y:S05]  /*23200*/  BRA.DIV UR4, `(.L_x_576) ;  /* 0x0000007204107947 */ /* 0x000fea000b800000 */
[----:B------:R-:W-:-:S13]  /*23210*/  ELECT P6, URZ, PT ;  /* 0x00000000003f782f */ /* 0x000fda00038c0000 */
.L_x_781:
[----:B------:R-:W-:Y:S05]  /*23220*/  @!P6 BRA `(.L_x_575) ;  /* 0x000000040054e947 */ /* 0x000fea0003800000 */
[----:B--2---:R-:W2:Y:S01]  /*23230*/  LDL R0, [R1+0x44] ;  /* 0x0000440001007983 */ /* 0x004ea20000100800 */
[----:B------:R-:W-:-:S04]  /*23240*/  ISETP.NE.U32.AND P0, PT, R2, RZ, PT ;  /* 0x000000ff0200720c */ /* 0x000fc80003f05070 */
[----:B------:R-:W-:Y:S01]  /*23250*/  ISETP.NE.AND.EX P0, PT, R3, RZ, PT, P0 ;  /* 0x000000ff0300720c */ /* 0x000fe20003f05300 */
[----:B--2---:R-:W-:-:S12]  /*23260*/  VIADD R0, R0, 0xffffffff ;  /* 0xffffffff00007836 */ /* 0x004fd80000000000 */
[----:B------:R-:W-:Y:S05]  /*23270*/  @!P0 BRA `(.L_x_577) ;  /* 0x0000000000448947 */ /* 0x000fea0003800000 */
[----:B0-----:R-:W0:Y:S01]  /*23280*/  LDC R7, c[0x0][0x43c] ;  /* 0x00010f00ff077b82 */ /* 0x001e220000000800 */
        /* <DEDUP_REMOVED lines=11> */
[----:B------:R-:W-:-:S03]  /*23340*/  IMAD.WIDE.U32 R4, R8, UR4, R4 ;  /* 0x0000000408047c25 */ /* 0x000fc6000f8e0004 */
[----:B------:R-:W-:Y:S02]  /*23350*/  LEA R2, P0, R4, R2, 0x2 ;  /* 0x0000000204027211 */ /* 0x000fe400078010ff */
[----:B------:R-:W-:-:S04]  /*23360*/  IADD3 R5, R5, R6, RZ ;  /* 0x0000000605057210 */ /* 0x000fc80007ffe0ff */
[----:B------:R-:W-:-:S05]  /*23370*/  LEA.HI.X R3, R4, R3, R5, 0x2, P0 ;  /* 0x0000000304037211 */ /* 0x000fca00000f1405 */
[----:B------:R2:W5:Y:S02]  /*23380*/  LDG.E R17, desc[UR60][R2.64] ;  /* 0x0000003c02117981 */ /* 0x000564000c1e1900 */
.L_x_577:
[----:B--2---:R-:W2:Y:S04]  /*23390*/  LDL R2, [R1+0x10] ;  /* 0x0000100001027983 */ /* 0x004ea80000100800 */
[----:B------:R-:W3:Y:S01]  /*233a0*/  LDL R3, [R1+0x18] ;  /* 0x0000180001037983 */ /* 0x000ee20000100800 */
[----:B-1----:R-:W1:Y:S02]  /*233b0*/  S2R R8, SR_TID.X ;  /* 0x0000000000087919 */ /* 0x002e640000002100 */
[----:B-1----:R-:W-:-:S04]  /*233c0*/  LOP3.LUT R8, R8, 0x7f, RZ, 0xc0, !PT ;  /* 0x0000007f08087812 */ /* 0x002fc800078ec0ff */
[----:B------:R-:W-:Y:S01]  /*233d0*/  ISETP.NE.AND P1, PT, R8, RZ, PT ;  /* 0x000000ff0800720c */ /* 0x000fe20003f25270 */
[----:B--2---:R-:W-:Y:S01]  /*233e0*/  IMAD R2, R2, 0x8, R18 ;  /* 0x0000000802027824 */ /* 0x004fe200078e0212 */
[----:B---3--:R-:W-:-:S04]  /*233f0*/  SHF.L.U32 R4, R3, 0x1f, RZ ;  /* 0x0000001f03047819 */ /* 0x008fc800000006ff */
[----:B------:R-:W1:Y:S02]  /*23400*/  SYNCS.PHASECHK.TRANS64.TRYWAIT P0, [R2+URZ+0x2e880], R4 ;  /* 0x02e88004020075a7 */ /* 0x000e64000800017f */
[----:B-1----:R-:W-:Y:S05]  /*23410*/  @!P0 BRA `(.L_x_578) ;  /* 0x0000006c00ac8947 */ /* 0x002fea0003800000 */
.L_x_782:
[----:B------:R-:W-:Y:S05]  /*23420*/  @P1 BRA `(.L_x_579) ;  /* 0x00000000001c1947 */ /* 0x000fea0003800000 */
[----:B------:R-:W0:Y:S02]  /*23430*/  S2R R3, SR_TID.X ;  /* 0x0000000000037919 */ /* 0x000e240000002100 */
[----:B0-----:R-:W-:Y:S01]  /*23440*/  LOP3.LUT R5, R3, 0x1f, RZ, 0xc0, !PT ;  /* 0x0000001f03057812 */ /* 0x001fe200078ec0ff */
[----:B------:R-:W-:-:S03]  /*23450*/  IMAD.MOV.U32 R3, RZ, RZ, 0x7000 ;  /* 0x00007000ff037424 */ /* 0x000fc600078e00ff */
[----:B------:R-:W-:Y:S01]  /*23460*/  ISETP.NE.AND P0, PT, R5, RZ, PT ;  /* 0x000000ff0500720c */ /* 0x000fe20003f05270 */
[----:B------:R2:W-:-:S12]  /*23470*/  SYNCS.ARRIVE.TRANS64 RZ, [R2+URZ+0x2e870], R3 ;  /* 0x02e8700302ff79a7 */ /* 0x0005d8000800003f */
[----:B--2---:R-:W-:Y:S05]  /*23480*/  @!P0 BRA `(.L_x_579) ;  /* 0x0000000000048947 */ /* 0x004fea0003800000 */
[----:B------:R-:W-:Y:S01]  /*23490*/  BPT.TRAP 0x1 ;  /* 0x000000040000795c */ /* 0x000fe20000300000 */
.L_x_579:
[----:B------:R-:W2:Y:S04]  /*234a0*/  LDL R3, [R1+0x10] ;  /* 0x0000100001037983 */ /* 0x000ea80000100800 */
[----:B0-----:R-:W3:Y:S01]  /*234b0*/  LDL R5, [R1+0x2c] ;  /* 0x00002c0001057983 */ /* 0x001ee20000100800 */
[----:B------:R-:W-:Y:S01]  /*234c0*/  R2UR UR9, R2 ;  /* 0x00000000020972ca */ /* 0x000fe200000e0000 */
[----:B------:R-:W-:Y:S01]  /*234d0*/  UIADD3 UR4, UP0, UR36, 0x470, URZ ;  /* 0x0000047024047890 */ /* 0x000fe2000ff1e03f */
[----:B------:R-:W-:Y:S01]  /*234e0*/  R2UR UR12, R16 ;  /* 0x00000000100c72ca */ /* 0x000fe200000e0000 */
[----:B------:R-:W-:Y:S01]  /*234f0*/  UMOV UR6, 0x0 ;  /* 0x0000000000067882 */ /* 0x000fe20000000000 */
[----:B-----5:R-:W-:Y:S01]  /*23500*/  R2UR UR13, R17 ;  /* 0x00000000110d72ca */ /* 0x020fe200000e0000 */
[----:B------:R-:W-:Y:S01]  /*23510*/  UIADD3.X UR5, URZ, UR37, URZ, UP0, !UPT ;  /* 0x000000253f057290 */ /* 0x000fe200087fe43f */
[----:B------:R-:W-:Y:S01]  /*23520*/  UMOV UR7, 0x14f00000 ;  /* 0x14f0000000077882 */ /* 0x000fe20000000000 */
[----:B------:R-:W-:-:S06]  /*23530*/  UMOV UR10, URZ ;  /* 0x0000003f000a7c82 */ /* 0x000fcc0008000000 */
[----:B------:R-:W-:Y:S01]  /*23540*/  UIADD3 UR9, UR9, 0x2e870, URZ ;  /* 0x0002e87009097890 */ /* 0x000fe2000fffe03f */
[----:B--2---:R-:W-:Y:S02]  /*23550*/  IMAD R3, R3, 0x7000, R18 ;  /* 0x0000700003037824 */ /* 0x004fe400078e0212 */
[----:B---3--:R-:W-:-:S03]  /*23560*/  IMAD R0, R0, 0xe0, R5 ;  /* 0x000000e000007824 */ /* 0x008fc600078e0205 */
[----:B------:R-:W-:Y:S02]  /*23570*/  R2UR UR8, R3 ;  /* 0x00000000030872ca */ /* 0x000fe400000e0000 */
[----:B------:R-:W-:-:S11]  /*23580*/  R2UR UR11, R0 ;  /* 0x00000000000b72ca */ /* 0x000fd600000e0000 */
[----:B------:R-:W-:-:S09]  /*23590*/  UIADD3 UR8, UR8, 0xe400, URZ ;  /* 0x0000e40008087890 */ /* 0x000fd2000fffe03f */
[----:B------:R0:W-:Y:S01]  /*235a0*/  UTMALDG.4D [UR8], [UR4], desc[UR6] ;  /* 0x00000608040075b4 */ /* 0x0001e20008019000 */
[----:B------:R-:W2:Y:S02]  /*235b0*/  SYNCS.PHASECHK.TRANS64.TRYWAIT P0, [R2+URZ+0x2e840], R4 ;  /* 0x02e84004020075a7 */ /* 0x000ea4000800017f */
[----:B0-2---:R-:W-:Y:S05]  /*235c0*/  @!P0 BRA `(.L_x_580) ;  /* 0x0000006c00548947 */ /* 0x005fea0003800000 */
.L_x_783:
        /* <DEDUP_REMOVED lines=8> */
.L_x_581:
        /* <DEDUP_REMOVED lines=11> */
[----:B------:R-:W-:-:S03]  /*23700*/  R2UR UR13, R17 ;  /* 0x00000000110d72ca */ /* 0x000fc600000e0000 */
[----:B------:R-:W-:Y:S02]  /*23710*/  UIADD3 UR8, UR8, 0x20400, URZ ;  /* 0x0002040008087890 */ /* 0x000fe4000fffe03f */
[----:B------:R-:W-:-:S09]  /*23720*/  UIADD3 UR9, UR9, 0x2e830, URZ ;  /* 0x0002e83009097890 */ /* 0x000fd2000fffe03f */
[----:B------:R3:W-:Y:S01]  /*23730*/  UTMALDG.4D [UR8], [UR4], desc[UR6] ;  /* 0x00000608040075b4 */ /* 0x0007e20008019000 */
[----:B--2---:R-:W-:-:S04]  /*23740*/  LOP3.LUT R4, R4, 0xfffffffe, RZ, 0xc0, !PT ;  /* 0xfffffffe04047812 */ /* 0x004fc800078ec0ff */
[----:B------:R-:W-:-:S05]  /*23750*/  @P0 LOP3.LUT R4, R4, 0x1, RZ, 0xfc, !PT ;  /* 0x0000000104040812 */ /* 0x000fca00078efcff */
[----:B------:R3:W-:Y:S01]  /*23760*/  STL [R1+0x20], R4 ;  /* 0x0000200401007387 */ /* 0x0007e20000100800 */
[----:B------:R-:W-:Y:S01]  /*23770*/  NOP ;  /* 0x0000000000007918 */ /* 0x000fe20000000000 */
.L_x_575:
[----:B------:R-:W2:Y:S04]  /*23780*/  LDL.LU R3, [R1+0x40] ;  /* 0x0000400001037983 */ /* 0x000ea80000300800 */
[----:B---3--:R-:W3:Y:S01]  /*23790*/  LDL.LU R4, [R1+0x54] ;  /* 0x0000540001047983 */ /* 0x008ee20000300800 */
[----:B------:R-:W-:Y:S05]  /*237a0*/  WARPSYNC.ALL ;  /* 0x0000000000007948 */ /* 0x000fea0003800000 */
[----:B------:R-:W-:Y:S01]  /*237b0*/  ULDC.64 UR4, c[0x0][0x298] ;  /* 0x0000a60000047ab9 */ /* 0x000fe20000000a00 */
[----:B------:R-:W-:Y:S01]  /*237c0*/  ULDC.64 UR6, c[0x0][0xa00] ;  /* 0x0002800000067ab9 */ /* 0x000fe20000000a00 */
[----:B------:R-:W-:Y:S01]  /*237d0*/  VIADD R2, R18, 0x1c400 ;  /* 0x0001c40012027836 */ /* 0x000fe20000000000 */
[----:B------:R-:W-:Y:S01]  /*237e0*/  BAR.SYNC.DEFER_BLOCKING 0x8, 0x180 ;  /* 0x0206000000007b1d */ /* 0x000fe20000010000 */
[----:B------:R-:W-:-:S03]  /*237f0*/  ISETP.NE.U32.AND P0, PT, RZ, UR6, PT ;  /* 0x00000006ff007c0c */ /* 0x000fc6000bf05070 */
[----:B------:R-:W-:Y:S02]  /*23800*/  LOP3.LUT P1, RZ, R2, 0x3ff, RZ, 0xc0, !PT ;  /* 0x000003ff02ff7812 */ /* 0x000fe4000782c0ff */
[----:B------:R-:W-:Y:S01]  /*23810*/  ISETP.NE.AND.EX P0, PT, RZ, UR7, PT, P0 ;  /* 0x00000007ff007c0c */ /* 0x000fe2000bf05300 */
[----:B------:R-:W-:Y:S03]  /*23820*/  BSSY B6, `(.L_x_582) ;  /* 0x000001c000067945 */ /* 0x000fe60003800000 */
[----:B------:R-:W-:Y:S02]  /*23830*/  SEL R19, R19, RZ, !P0 ;  /* 0x000000ff13137207 */ /* 0x000fe40004000000 */
[----:B--2---:R-:W-:Y:S02]  /*23840*/  SHF.R.S32.HI R0, RZ, 0x1f, R3 ;  /* 0x0000001fff007819 */ /* 0x004fe40000011403 */
[----:B---3--:R-:W-:-:S03]  /*23850*/  SEL R4, R4, RZ, !P0 ;  /* 0x000000ff04047207 */ /* 0x008fc60004000000 */
[----:B------:R-:W-:-:S04]  /*23860*/  IMAD R0, R0, UR4, RZ ;  /* 0x0000000400007c24 */ /* 0x000fc8000f8e02ff */
[C---:B------:R-:W-:Y:S02]  /*23870*/  IMAD R0, R3.reuse, UR5, R0 ;  /* 0x0000000503007c24 */ /* 0x040fe4000f8e0200 */
[----:B------:R-:W-:-:S05]  /*23880*/  IMAD.WIDE.U32 R2, R3, UR4, RZ ;  /* 0x0000000403027c25 */ /* 0x000fca000f8e00ff */
[----:B------:R-:W-:Y:S01]  /*23890*/  IADD3 R0, R3, R0, RZ ;  /* 0x0000000003007210 */ /* 0x000fe20007ffe0ff */
[----:B------:R2:W-:Y:S04]  /*238a0*/  STL.64 [R1+0x48], R2 ;  /* 0x0000480201007387 */ /* 0x0005e80000100a00 */
[----:B------:R2:W-:Y:S04]  /*238b0*/  STL [R1+0x40], R4 ;  /* 0x0000400401007387 */ /* 0x0005e80000100800 */
[----:B------:R2:W-:Y:S01]  /*238c0*/  STL [R1+0x3c], R0 ;  /* 0x00003c0001007387 */ /* 0x0005e20000100800 */
[----:B------:R-:W-:Y:S05]  /*238d0*/  @!P1 BRA `(.L_x_583) ;  /* 0x0000000000409947 */ /* 0x000fea0003800000 */
[----:B--2---:R-:W-:Y:S01]  /*238e0*/  MOV R2, 0x0 ;  /* 0x0000000000027802 */ /* 0x004fe20000000f00 */
[----:B------:R-:W-:Y:S01]  /*238f0*/  ULDC.64 UR4, c[0x4][0xc0] ;  /* 0x0100300000047ab9 */ /* 0x000fe20000000a00 */
[----:B------:R-:W-:Y:S01]  /*23900*/  ULDC.64 UR6, c[0x4][0xc8] ;  /* 0x0100320000067ab9 */ /* 0x000fe20000000a00 */
[----:B------:R-:W-:Y:S01]  /*23910*/  ULDC.64 UR8, c[0x4][0x28] ;  /* 0x01000a0000087ab9 */ /* 0x000fe20000000a00 */
[----:B------:R-:W-:Y:S01]  /*23920*/  IMAD.U32 R4, RZ, RZ, UR4 ;  /* 0x00000004ff047e24 */ /* 0x000fe2000f8e00ff */
[----:B------:R-:W-:Y:S01]  /*23930*/  MOV R10, UR8 ;  /* 0x00000008000a7c02 */ /* 0x000fe20008000f00 */
[----:B------:R-:W2:Y:S01]  /*23940*/  LDC.64 R2, c[0x4][R2] ;  /* 0x0100000002027b82 */ /* 0x000ea20000000a00 */
[----:B0-----:R-:W-:Y:S02]  /*23950*/  IMAD.U32 R5, RZ, RZ, UR5 ;  /* 0x00000005ff057e24 */ /* 0x001fe4000f8e00ff */
[----:B------:R-:W-:Y:S02]  /*23960*/  IMAD.U32 R6, RZ, RZ, UR6 ;  /* 0x00000006ff067e24 */ /* 0x000fe4000f8e00ff */
[----:B------:R-:W-:-:S02]  /*23970*/  IMAD.U32 R7, RZ, RZ, UR7 ;  /* 0x00000007ff077e24 */ /* 0x000fc4000f8e00ff */
[----:B------:R-:W-:Y:S02]  /*23980*/  IMAD.U32 R11, RZ, RZ, UR9 ;  /* 0x00000009ff0b7e24 */ /* 0x000fe4000f8e00ff */
[----:B-1----:R-:W-:Y:S02]  /*23990*/  IMAD.MOV.U32 R8, RZ, RZ, 0x70 ;  /* 0x00000070ff087424 */ /* 0x002fe400078e00ff */
[----:B------:R-:W-:Y:S02]  /*239a0*/  IMAD.MOV.U32 R12, RZ, RZ, 0x1 ;  /* 0x00000001ff0c7424 */ /* 0x000fe400078e00ff */
[----:B------:R-:W-:-:S07]  /*239b0*/  IMAD.MOV.U32 R13, RZ, RZ, RZ ;  /* 0x000000ffff0d7224 */ /* 0x000fce00078e00ff */
[----:B------:R-:W-:-:S07]  /*239c0*/  LEPC R20, `(.L_x_583) ;  /* 0x000000001014794e */ /* 0x000fce0000000000 */
[----:B--2---:R-:W-:Y:S05]  /*239d0*/  CALL.ABS.NOINC R2 ;  /* 0x0000000002007343 */ /* 0x004fea0003c00000 */
.L_x_583:
[----:B------:R-:W-:Y:S05]  /*239e0*/  BSYNC B6 ;  /* 0x0000000000067941 */ /* 0x000fea0003800000 */
.L_x_582:
[----:B--2---:R-:W2:Y:S01]  /*239f0*/  LDL.LU R0, [R1+0x40] ;  /* 0x0000400001007983 */ /* 0x004ea20000300800 */
[----:B-1----:R-:W1:Y:S01]  /*23a00*/  LDC R8, c[0x0][0x448] ;  /* 0x00011200ff087b82 */ /* 0x002e620000000800 */
[----:B------:R-:W-:Y:S01]  /*23a10*/  ULDC.64 UR4, c[0x0][0x2d8] ;  /* 0x0000b60000047ab9 */ /* 0x000fe20000000a00 */
[----:B------:R-:W-:Y:S01]  /*23a20*/  ULDC UR6, c[0x0][0x2b8] ;  /* 0x0000ae0000067ab9 */ /* 0x000fe20000000800 */
[----:B------:R-:W3:Y:S04]  /*23a30*/  LDL.LU R4, [R1+0x3c] ;  /* 0x00003c0001047983 */ /* 0x000ee80000300800 */
[----:B------:R-:W3:Y:S04]  /*23a40*/  LDL.LU.64 R2, [R1+0x48] ;  /* 0x0000480001027983 */ /* 0x000ee80000300a00 */
[----:B0-----:R-:W4:Y:S04]  /*23a50*/  LDL.LU R5, [R1+0x4] ;  /* 0x0000040001057983 */ /* 0x001f280000300800 */
[----:B------:R0:W5:Y:S01]  /*23a60*/  LDL R9, [R1+0x50] ;  /* 0x0000500001097983 */ /* 0x0001620000100800 */
[----:B-1----:R-:W-:-:S13]  /*23a70*/  ISETP.NE.AND P0, PT, R8, 0x1, PT ;  /* 0x000000010800780c */ /* 0x002fda0003f05270 */
[----:B------:R-:W1:Y:S01]  /*23a80*/  @P0 LDC R7, c[0x0][0x450] ;  /* 0x00011400ff070b82 */ /* 0x000e620000000800 */
[----:B------:R-:W0:Y:S02]  /*23a90*/  S2R R11, SR_TID.X ;  /* 0x00000000000b7919 */ /* 0x000e240000002100 */
[C---:B0-----:R-:W-:Y:S01]  /*23aa0*/  IMAD.SHL.U32 R10, R11.reuse, 0x10, RZ ;  /* 0x000000100b0a7824 */ /* 0x041fe200078e00ff */
[----:B------:R-:W-:-:S04]  /*23ab0*/  LOP3.LUT R11, R11, 0x7f, RZ, 0xc0, !PT ;  /* 0x0000007f0b0b7812 */ /* 0x000fc800078ec0ff */
[----:B------:R-:W-:Y:S02]  /*23ac0*/  LOP3.LUT R10, R10, 0x70, RZ, 0xc0, !PT ;  /* 0x000000700a0a7812 */ /* 0x000fe400078ec0ff */
[----:B---3--:R-:W-:Y:S02]  /*23ad0*/  MOV R3, R4 ;  /* 0x0000000400037202 */ /* 0x008fe40000000f00 */
[----:B------:R-:W0:Y:S01]  /*23ae0*/  S2R R4, SR_TID.X ;  /* 0x0000000000047919 */ /* 0x000e220000002100 */
[----:B------:R-:W-:-:S04]  /*23af0*/  IMAD.WIDE.U32 R2, R16, UR4, R2 ;  /* 0x0000000410027c25 */ /* 0x000fc8000f8e0002 */
[----:B------:R-:W-:Y:S01]  /*23b00*/  IMAD R3, R16, UR5, R3 ;  /* 0x0000000510037c24 */ /* 0x000fe2000f8e0203 */
[----:B------:R-:W-:Y:S02]  /*23b10*/  ULDC.64 UR4, c[0x0][0x2e0] ;  /* 0x0000b80000047ab9 */ /* 0x000fe40000000a00 */
[----:B--2---:R-:W-:Y:S01]  /*23b20*/  IMAD R0, R0, UR4, RZ ;  /* 0x0000000400007c24 */ /* 0x004fe2000f8e02ff */
[C---:B0-----:R-:W-:Y:S01]  /*23b30*/  LOP3.LUT R6, R4.reuse, 0x7f, RZ, 0xc0, !PT ;  /* 0x0000007f04067812 */ /* 0x041fe200078ec0ff */
[----:B------:R-:W-:-:S03]  /*23b40*/  IMAD.SHL.U32 R4, R4, 0x10, RZ ;  /* 0x0000001004047824 */ /* 0x000fc600078e00ff */
[----:B------:R-:W-:-:S04]  /*23b50*/  SHF.R.U32.HI R6, RZ, 0x3, R6 ;  /* 0x00000003ff067819 */ /* 0x000fc80000011606 */
[----:B------:R-:W-:Y:S02]  /*23b60*/  LOP3.LUT R4, R6, 0x70, R4, 0xf8, !PT ;  /* 0x0000007006047812 */ /* 0x000fe400078ef804 */
[----:B------:R-:W0:Y:S01]  /*23b70*/  @P0 LDC R6, c[0x0][0x44c] ;  /* 0x00011300ff060b82 */ /* 0x000e220000000800 */
[C---:B------:R-:W-:Y:S02]  /*23b80*/  IMAD R0, R19.reuse, UR5, R0 ;  /* 0x0000000513007c24 */ /* 0x040fe4000f8e0200 */
[----:B------:R-:W-:Y:S01]  /*23b90*/  IMAD.WIDE.U32 R2, R19, UR4, R2 ;  /* 0x0000000413027c25 */ /* 0x000fe2000f8e0002 */
[----:B------:R-:W-:-:S03]  /*23ba0*/  ULDC.64 UR4, c[0x0][0x2d0] ;  /* 0x0000b40000047ab9 */ /* 0x000fc60000000a00 */
[----:B----4-:R-:W-:Y:S02]  /*23bb0*/  IMAD.SHL.U32 R5, R5, 0x80, RZ ;  /* 0x0000008005057824 */ /* 0x010fe400078e00ff */
[----:B------:R-:W-:-:S03]  /*23bc0*/  IMAD.IADD R3, R3, 0x1, R0 ;  /* 0x0000000103037824 */ /* 0x000fc600078e0200 */
[----:B------:R-:W-:-:S05]  /*23bd0*/  LOP3.LUT R0, R4, R5, RZ, 0xfc, !PT ;  /* 0x0000000504007212 */ /* 0x000fca00078efcff */
[----:B------:R-:W-:Y:S02]  /*23be0*/  IMAD.MOV.U32 R4, RZ, RZ, R0 ;  /* 0x000000ffff047224 */ /* 0x000fe400078e0000 */
[----:B0-----:R-:W-:-:S05]  /*23bf0*/  @P0 IMAD.HI.U32 R6, R0, R6, RZ ;  /* 0x0000000600060227 */ /* 0x001fca00078e00ff */
[----:B-1----:R-:W-:-:S04]  /*23c00*/  @P0 SHF.R.U32.HI R4, RZ, R7, R6 ;  /* 0x00000007ff040219 */ /* 0x002fc80000011606 */
[----:B------:R-:W-:-:S05]  /*23c10*/  IADD3 R6, -R4, RZ, RZ ;  /* 0x000000ff04067210 */ /* 0x000fca0007ffe1ff */
[----:B------:R-:W-:Y:S01]  /*23c20*/  IMAD R0, R8, R6, R0 ;  /* 0x0000000608007224 */ /* 0x000fe200078e0200 */
[----:B------:R-:W-:Y:S01]  /*23c30*/  SHF.R.S32.HI R6, RZ, 0x1f, R4 ;  /* 0x0000001fff067819 */ /* 0x000fe20000011404 */
[----:B------:R-:W-:-:S04]  /*23c40*/  IMAD.WIDE.U32 R2, R4, UR4, R2 ;  /* 0x0000000404027c25 */ /* 0x000fc8000f8e0002 */
[----:B------:R-:W-:-:S04]  /*23c50*/  IMAD R6, R6, UR4, RZ ;  /* 0x0000000406067c24 */ /* 0x000fc8000f8e02ff */
[----:B------:R-:W-:Y:S01]  /*23c60*/  IMAD R4, R4, UR5, R6 ;  /* 0x0000000504047c24 */ /* 0x000fe2000f8e0206 */
        /* <DEDUP_REMOVED lines=8> */
[----:B------:R-:W-:Y:S01]  /*23cf0*/  UMOV UR4, 0xffffffff ;  /* 0xffffffff00047882 */ /* 0x000fe20000000000 */
[----:B------:R-:W-:Y:S02]  /*23d00*/  ISETP.GE.AND P0, PT, R10, UR6, PT ;  /* 0x000000060a007c0c */ /* 0x000fe4000bf06270 */
[----:B------:R-:W-:Y:S02]  /*23d10*/  IADD3.X R3, R3, UR5, R0, P1, !PT ;  /* 0x0000000503037c10 */ /* 0x000fe40008ffe400 */
[----:B------:R-:W-:Y:S01]  /*23d20*/  SHF.R.U32.HI R19, RZ, 0x3, R11 ;  /* 0x00000003ff137819 */ /* 0x000fe2000001160b */
[----:B------:R-:W-:Y:S08]  /*23d30*/  BRA.DIV UR4, `(.L_x_584) ;  /* 0x00000066048c7947 */ /* 0x000ff0000b800000 */
[----:B------:R-:W2:Y:S01]  /*23d40*/  LDL.LU R6, [R1+0x5c] ;  /* 0x00005c0001067983 */ /* 0x000ea20000300800 */
[----:B------:R-:W-:-:S03]  /*23d50*/  IMAD.IADD R0, R19, 0x1, R5 ;  /* 0x0000000113007824 */ /* 0x000fc600078e0205 */
[----:B------:R-:W0:Y:S02]  /*23d60*/  SHFL.IDX PT, R7, R4, RZ, 0x181f ;  /* 0x00181fff04077589 */ /* 0x000e2400000e0000 */
[----:B------:R-:W-:Y:S01]  /*23d70*/  IADD3 R5, R0, 0x10, RZ ;  /* 0x0000001000057810 */ /* 0x000fe20007ffe0ff */
[----:B--2---:R-:W-:Y:S02]  /*23d80*/  IMAD R2, R6, R8, RZ ;  /* 0x0000000806027224 */ /* 0x004fe400078e02ff */
[----:B------:R-:W1:Y:S03]  /*23d90*/  SHFL.IDX PT, R6, R3, RZ, 0x181f ;  /* 0x00181fff03067589 */ /* 0x000e6600000e0000 */
        /* <DEDUP_REMOVED lines=9> */
[----:B------:R-:W1:Y:S04]  /*23e30*/  SHFL.IDX PT, R5, R4, 0x1, 0x181f ;  /* 0x00381f0004057f89 */ /* 0x000e6800000e0000 */
[----:B0-----:R-:W0:Y:S06]  /*23e40*/  SHFL.IDX PT, R6, R3, 0x1, 0x181f ;  /* 0x00381f0003067f89 */ /* 0x001e2c00000e0000 */
[----:B-1----:R-:W-:-:S05]  /*23e50*/  @!P1 IADD3 R5, P2, R10, R5, RZ ;  /* 0x000000050a059210 */ /* 0x002fca0007f5e0ff */
[----:B0-----:R-:W-:-:S04]  /*23e60*/  @!P1 IMAD.X R6, RZ, RZ, R6, P2 ;  /* 0x000000ffff069224 */ /* 0x001fc800010e0606 */
[----:B------:R-:W-:Y:S02]  /*23e70*/  @!P1 IMAD.MOV.U32 R7, RZ, RZ, R6 ;  /* 0x000000ffff079224 */ /* 0x000fe400078e0006 */
[----:B------:R-:W-:Y:S02]  /*23e80*/  @!P1 IMAD.MOV.U32 R6, RZ, RZ, R5 ;  /* 0x000000ffff069224 */ /* 0x000fe400078e0005 */
[----:B------:R-:W-:-:S03]  /*23e90*/  VIADD R5, R0, 0x20 ;  /* 0x0000002000057836 */ /* 0x000fc60000000000 */
[----:B------:R0:W-:Y:S02]  /*23ea0*/  @!P1 LDGSTS.E.BYPASS.LTC128B.128 [R9+0x1cc00], desc[UR60][R6.64], !P0 ;  /* 0x1cc0000006099fae */ /* 0x0001e4000c101d7c */
[----:B------:R-:W-:Y:S02]  /*23eb0*/  ISETP.GE.AND P1, PT, R5, R2, PT ;  /* 0x000000020500720c */ /* 0x000fe40003f26270 */
[----:B------:R-:W1:Y:S04]  /*23ec0*/  SHFL.IDX PT, R5, R4, 0x2, 0x181f ;  /* 0x00581f0004057f89 */ /* 0x000e6800000e0000 */
[----:B0-----:R-:W0:Y:S07]  /*23ed0*/  SHFL.IDX PT, R6, R3, 0x2, 0x181f ;  /* 0x00581f0003067f89 */ /* 0x001e2e00000e0000 */
[----:B-1----:R-:W-:-:S04]  /*23ee0*/  @!P1 IADD3 R5, P2, R10, R5, RZ ;  /* 0x000000050a059210 */ /* 0x002fc80007f5e0ff */
[----:B0-----:R-:W-:-:S05]  /*23ef0*/  @!P1 IADD3.X R6, RZ, R6, RZ, P2, !PT ;  /* 0x00000006ff069210 */ /* 0x001fca00017fe4ff */
[----:B------:R-:W-:Y:S02]  /*23f00*/  @!P1 IMAD.MOV.U32 R7, RZ, RZ, R6 ;  /* 0x000000ffff079224 */ /* 0x000fe400078e0006 */
[----:B------:R-:W-:Y:S02]  /*23f10*/  @!P1 IMAD.MOV.U32 R6, RZ, RZ, R5 ;  /* 0x000000ffff069224 */ /* 0x000fe400078e0005 */
[----:B------:R-:W-:-:S03]  /*23f20*/  VIADD R5, R0, 0x30 ;  /* 0x0000003000057836 */ /* 0x000fc60000000000 */
[----:B------:R0:W-:Y:S02]  /*23f30*/  @!P1 LDGSTS.E.BYPASS.LTC128B.128 [R9+0x1d400], desc[UR60][R6.64], !P0 ;  /* 0x1d40000006099fae */ /* 0x0001e4000c101d7c */
[----:B------:R-:W-:Y:S02]  /*23f40*/  ISETP.GE.AND P1, PT, R5, R2, PT ;  /* 0x000000020500720c */ /* 0x000fe40003f26270 */
[----:B------:R-:W1:Y:S04]  /*23f50*/  SHFL.IDX PT, R5, R4, 0x3, 0x181f ;  /* 0x00781f0004057f89 */ /* 0x000e6800000e0000 */
[----:B0-----:R-:W0:Y:S07]  /*23f60*/  SHFL.IDX PT, R6, R3, 0x3, 0x181f ;  /* 0x00781f0003067f89 */ /* 0x001e2e00000e0000 */
[----:B-1----:R-:W-:-:S05]  /*23f70*/  @!P1 IADD3 R5, P2, R10, R5, RZ ;  /* 0x000000050a059210 */ /* 0x002fca0007f5e0ff */
[----:B0-----:R-:W-:-:S05]  /*23f80*/  @!P1 IMAD.X R6, RZ, RZ, R6, P2 ;  /* 0x000000ffff069224 */ /* 0x001fca00010e0606 */
[----:B------:R-:W-:Y:S01]  /*23f90*/  @!P1 MOV R7, R6 ;  /* 0x0000000600079202 */ /* 0x000fe20000000f00 */
[----:B------:R-:W-:Y:S02]  /*23fa0*/  @!P1 IMAD.MOV.U32 R6, RZ, RZ, R5 ;  /* 0x000000ffff069224 */ /* 0x000fe400078e0005 */
[----:B------:R-:W-:-:S03]  /*23fb0*/  VIADD R5, R0, 0x40 ;  /* 0x0000004000057836 */ /* 0x000fc60000000000 */
[----:B------:R0:W-:Y:S02]  /*23fc0*/  @!P1 LDGSTS.E.BYPASS.LTC128B.128 [R9+0x1dc00], desc[UR60][R6.64], !P0 ;  /* 0x1dc0000006099fae */ /* 0x0001e4000c101d7c */
[----:B------:R-:W-:Y:S02]  /*23fd0*/  ISETP.GE.AND P1, PT, R5, R2, PT ;  /* 0x000000020500720c */ /* 0x000fe40003f26270 */
[----:B------:R-:W1:Y:S04]  /*23fe0*/  SHFL.IDX PT, R5, R4, 0x4, 0x181f ;  /* 0x00981f0004057f89 */ /* 0x000e6800000e0000 */
[----:B0-----:R-:W0:Y:S07]  /*23ff0*/  SHFL.IDX PT, R6, R3, 0x4, 0x181f ;  /* 0x00981f0003067f89 */ /* 0x001e2e00000e0000 */
[----:B-1----:R-:W-:-:S05]  /*24000*/  @!P1 IADD3 R5, P2, R10, R5, RZ ;  /* 0x000000050a059210 */ /* 0x002fca0007f5e0ff */
[----:B0-----:R-:W-:-:S04]  /*24010*/  @!P1 IMAD.X R6, RZ, RZ, R6, P2 ;  /* 0x000000ffff069224 */ /* 0x001fc800010e0606 */
[----:B------:R-:W-:Y:S01]  /*24020*/  @!P1 IMAD.MOV.U32 R7, RZ, RZ, R6 ;  /* 0x000000ffff079224 */ /* 0x000fe200078e0006 */
[----:B------:R-:W-:Y:S01]  /*24030*/  @!P1 MOV R6, R5 ;  /* 0x0000000500069202 */ /* 0x000fe20000000f00 */
[----:B------:R-:W-:-:S04]  /*24040*/  VIADD R5, R0, 0x50 ;  /* 0x0000005000057836 */ /* 0x000fc80000000000 */
[----:B------:R0:W-:Y:S01]  /*24050*/  @!P1 LDGSTS.E.BYPASS.LTC128B.128 [R9+0x1e400], desc[UR60][R6.64], !P0 ;  /* 0x1e40000006099fae */ /* 0x0001e2000c101d7c */
[----:B------:R-:W-:-:S03]  /*24060*/  ISETP.GE.AND P1, PT, R5, R2, PT ;  /* 0x000000020500720c */ /* 0x000fc60003f26270 */
[----:B------:R-:W1:Y:S04]  /*24070*/  SHFL.IDX PT, R5, R4, 0x5, 0x181f ;  /* 0x00b81f0004057f89 */ /* 0x000e6800000e0000 */
[----:B0-----:R-:W0:Y:S06]  /*24080*/  SHFL.IDX PT, R6, R3, 0x5, 0x181f ;  /* 0x00b81f0003067f89 */ /* 0x001e2c00000e0000 */
[----:B-1----:R-:W-:-:S05]  /*24090*/  @!P1 IADD3 R5, P2, R10, R5, RZ ;  /* 0x000000050a059210 */ /* 0x002fca0007f5e0ff */
[----:B0-----:R-:W-:-:S04]  /*240a0*/  @!P1 IMAD.X R6, RZ, RZ, R6, P2 ;  /* 0x000000ffff069224 */ /* 0x001fc800010e0606 */
[----:B------:R-:W-:Y:S02]  /*240b0*/  @!P1 IMAD.MOV.U32 R7, RZ, RZ, R6 ;  /* 0x000000ffff079224 */ /* 0x000fe400078e0006 */
[----:B------:R-:W-:Y:S01]  /*240c0*/  @!P1 IMAD.MOV.U32 R6, RZ, RZ, R5 ;  /* 0x000000ffff069224 */ /* 0x000fe200078e0005 */
[----:B------:R-:W-:-:S04]  /*240d0*/  IADD3 R5, R0, 0x60, RZ ;  /* 0x0000006000057810 */ /* 0x000fc80007ffe0ff */
[----:B------:R0:W-:Y:S01]  /*240e0*/  @!P1 LDGSTS.E.BYPASS.LTC128B.128 [R9+0x1ec00], desc[UR60][R6.64], !P0 ;  /* 0x1ec0000006099fae */ /* 0x0001e2000c101d7c */
[----:B------:R-:W-:-:S03]  /*240f0*/  ISETP.GE.AND P1, PT, R5, R2, PT ;  /* 0x000000020500720c */ /* 0x000fc60003f26270 */
[----:B------:R-:W1:Y:S04]  /*24100*/  SHFL.IDX PT, R5, R4, 0x6, 0x181f ;  /* 0x00d81f0004057f89 */ /* 0x000e6800000e0000 */
[----:B0-----:R-:W0:Y:S06]  /*24110*/  SHFL.IDX PT, R6, R3, 0x6, 0x181f ;  /* 0x00d81f0003067f89 */ /* 0x001e2c00000e0000 */
[----:B-1----:R-:W-:-:S05]  /*24120*/  @!P1 IADD3 R5, P2, R10, R5, RZ ;  /* 0x000000050a059210 */ /* 0x002fca0007f5e0ff */
[----:B0-----:R-:W-:-:S04]  /*24130*/  @!P1 IMAD.X R6, RZ, RZ, R6, P2 ;  /* 0x000000ffff069224 */ /* 0x001fc800010e0606 */
[----:B------:R-:W-:Y:S02]  /*24140*/  @!P1 IMAD.MOV.U32 R7, RZ, RZ, R6 ;  /* 0x000000ffff079224 */ /* 0x000fe400078e0006 */
[----:B------:R-:W-:Y:S02]  /*24150*/  @!P1 IMAD.MOV.U32 R6, RZ, RZ, R5 ;  /* 0x000000ffff069224 */ /* 0x000fe400078e0005 */
[----:B------:R0:W1:Y:S04]  /*24160*/  SHFL.IDX PT, R5, R3, 0x7, 0x181f ;  /* 0x00f81f0003057f89 */ /* 0x00006800000e0000 */
[----:B------:R0:W-:Y:S04]  /*24170*/  @!P1 LDGSTS.E.BYPASS.LTC128B.128 [R9+0x1f400], desc[UR60][R6.64], !P0 ;  /* 0x1f40000006099fae */ /* 0x0001e8000c101d7c */
[----:B------:R0:W2:Y:S02]  /*24180*/  SHFL.IDX PT, R3, R4, 0x7, 0x181f ;  /* 0x00f81f0004037f89 */ /* 0x0000a400000e0000 */
.L_x_800:
[----:B------:R-:W-:-:S05]  /*24190*/  VIADD R0, R0, 0x70 ;  /* 0x0000007000007836 */ /* 0x000fca0000000000 */
[----:B------:R-:W-:-:S13]  /*241a0*/  ISETP.GE.AND P1, PT, R0, R2, PT ;  /* 0x000000020000720c */ /* 0x000fda0003f26270 */
[----:B--2---:R-:W-:-:S04]  /*241b0*/  @!P1 IADD3 R2, P2, R10, R3, RZ ;  /* 0x000000030a029210 */ /* 0x004fc80007f5e0ff */
[----:B01----:R-:W-:-:S05]  /*241c0*/  @!P1 IADD3.X R3, RZ, R5, RZ, P2, !PT ;  /* 0x00000005ff039210 */ /* 0x003fca00017fe4ff */
[----:B------:R-:W-:Y:S01]  /*241d0*/  @!PT LDS RZ, [RZ] ;  /* 0x00000000fffff984 */ /* 0x000fe20000000800 */
[----:B------:R-:W-:Y:S01]  /*241e0*/  @!PT LDS RZ, [RZ] ;  /* 0x00000000fffff984 */ /* 0x000fe20000000800 */
[----:B------:R-:W-:Y:S01]  /*241f0*/  @!PT LDS RZ, [RZ] ;  /* 0x00000000fffff984 */ /* 0x000fe20000000800 */
[----:B------:R0:W-:Y:S01]  /*24200*/  @!P1 LDGSTS.E.BYPASS.LTC128B.128 [R9+0x1fc00], desc[UR60][R2.64], !P0 ;  /* 0x1fc0000002099fae */ /* 0x0001e2000c101d7c */
[----:B------:R-:W-:Y:S01]  /*24210*/  PLOP3.LUT P0, PT, PT, PT, PT, 0x80, 0x0 ;  /* 0x000000000000781c */ /* 0x000fe20003f0f070 */
[----:B------:R-:W-:-:S12]  /*24220*/  NOP ;  /* 0x0000000000007918 */ /* 0x000fd80000000000 */
.L_x_585:
        /* <DEDUP_REMOVED lines=18> */
.L_x_801:
[----:B------:R-:W-:Y:S05]  /*24350*/  BSYNC B0 ;  /* 0x0000000000007941 */ /* 0x000fea0003800000 */
.L_x_586:
[----:B------:R-:W2:Y:S04]  /*24360*/  LDL.LU R3, [R1+0x44] ;  /* 0x0000440001037983 */ /* 0x000ea80000300800 */
[----:B------:R-:W3:Y:S01]  /*24370*/  LDL R2, [R1+0x24] ;  /* 0x0000240001027983 */ /* 0x000ee20000100800 */
[----:B--2---:R-:W-:-:S05]  /*24380*/  VIADD R3, R3, 0xfffffffe ;  /* 0xfffffffe03037836 */ /* 0x004fca0000000000 */
[----:B---3--:R-:W-:-:S13]  /*24390*/  ISETP.GE.AND P0, PT, R3, R2, PT ;  /* 0x000000020300720c */ /* 0x008fda0003f06270 */
[----:B------:R-:W-:Y:S05]  /*243a0*/  @!P0 BRA `(.L_x_588) ;  /* 0x0000000c00e48947 */ /* 0x000fea0003800000 */
[----:B0-----:R0:W5:Y:S04]  /*243b0*/  LDL.LU R0, [R1+0x10] ;  /* 0x0000100001007983 */ /* 0x0011680000300800 */
[----:B------:R0:W5:Y:S02]  /*243c0*/  LDL.LU R2, [R1+0x18] ;  /* 0x0000180001027983 */ /* 0x0001640000300800 */
.L_x_608:
[----:B--2---:R-:W2:Y:S01]  /*243d0*/  LDL R4, [R1+0x20] ;  /* 0x0000200001047983 */ /* 0x004ea20000100800 */
        /* <DEDUP_REMOVED lines=9> */
[----:B------:R1:W-:Y:S01]  /*24470*/  STL [R1+0x10], R10 ;  /* 0x0000100a01007387 */ /* 0x0003e20000100800 */
[----:B------:R-:W-:Y:S05]  /*24480*/  @!P1 BRA `(.L_x_590) ;  /* 0x0000000400909947 */ /* 0x000fea0003800000 */
[----:B------:R-:W-:Y:S01]  /*24490*/  ULDC.64 UR4, c[0x0][0x418] ;  /* 0x0001060000047ab9 */ /* 0x000fe20000000a00 */
[----:B------:R-:W-:Y:S02]  /*244a0*/  MOV R8, R3 ;  /* 0x0000000300087202 */ /* 0x000fe40000000f00 */
        /* <DEDUP_REMOVED lines=11> */
[----:B------:R-:W-:-:S04]  /*24560*/  @P0 SHF.R.U32.HI R4, RZ, R5, R6 ;  /* 0x00000005ff040219 */ /* 0x000fc80000011606 */
[--C-:B------:R-:W-:Y:S01]  /*24570*/  SHF.R.S32.HI R5, RZ, 0x1f, R4.reuse ;  /* 0x0000001fff057819 */ /* 0x100fe20000011404 */
[----:B------:R-:W-:-:S04]  /*24580*/  IMAD.MOV R8, RZ, RZ, -R4 ;  /* 0x000000ffff087224 */ /* 0x000fc800078e0a04 */
[----:B------:R-:W-:Y:S02]  /*24590*/  IMAD R8, R7, R8, R3 ;  /* 0x0000000807087224 */ /* 0x000fe400078e0203 */
[----:B--2---:R-:W-:-:S04]  /*245a0*/  IMAD R6, R12, UR6, RZ ;  /* 0x000000060c067c24 */ /* 0x004fc8000f8e02ff */
[C---:B----4-:R-:W-:Y:S02]  /*245b0*/  IMAD R6, R11.reuse, UR7, R6 ;  /* 0x000000070b067c24 */ /* 0x050fe4000f8e0206 */
[----:B------:R-:W-:-:S04]  /*245c0*/  IMAD.WIDE.U32 R4, R11, UR6, R4 ;  /* 0x000000060b047c25 */ /* 0x000fc8000f8e0004 */
[----:B------:R-:W-:Y:S01]  /*245d0*/  IMAD.IADD R5, R6, 0x1, R5 ;  /* 0x0000000106057824 */ /* 0x000fe200078e0205 */
[----:B------:R-:W-:-:S04]  /*245e0*/  LEA R6, P0, R4, UR4, 0x2 ;  /* 0x0000000404067c11 */ /* 0x000fc8000f8010ff */
[----:B------:R-:W-:-:S05]  /*245f0*/  LEA.HI.X R7, R4, UR5, R5, 0x2, P0 ;  /* 0x0000000504077c11 */ /* 0x000fca00080f1405 */
[----:B------:R2:W5:Y:S04]  /*24600*/  LDG.E R17, desc[UR60][R6.64] ;  /* 0x0000003c06117981 */ /* 0x000568000c1e1900 */
.L_x_591:
[----:B--2---:R-:W-:Y:S01]  /*24610*/  IMAD R6, R10, 0x8, R18 ;  /* 0x000000080a067824 */ /* 0x004fe200078e0212 */
[----:B------:R-:W-:Y:S01]  /*24620*/  SHF.L.U32 R5, R9, 0x1f, RZ ;  /* 0x0000001f09057819 */ /* 0x000fe200000006ff */
[----:B------:R-:W2:Y:S01]  /*24630*/  S2R R4, SR_TID.X ;  /* 0x0000000000047919 */ /* 0x000ea20000002100 */
[----:B------:R-:W-:Y:S02]  /*24640*/  BSSY B1, `(.L_x_592) ;  /* 0x0000005000017945 */ /* 0x000fe40003800000 */
[----:B------:R-:W3:Y:S01]  /*24650*/  SYNCS.PHASECHK.TRANS64.TRYWAIT P0, [R6+URZ+0x2e880], R5 ;  /* 0x02e88005060075a7 */ /* 0x000ee2000800017f */
[----:B--2---:R-:W-:-:S04]  /*24660*/  LOP3.LUT R4, R4, 0x7f, RZ, 0xc0, !PT ;  /* 0x0000007f04047812 */ /* 0x004fc800078ec0ff */
[----:B------:R-:W-:Y:S01]  /*24670*/  ISETP.NE.AND P1, PT, R4, RZ, PT ;  /* 0x000000ff0400720c */ /* 0x000fe20003f25270 */
[----:B---3--:R-:W-:-:S12]  /*24680*/  @!P0 BRA `(.L_x_593) ;  /* 0x0000006400dc8947 */ /* 0x008fd80003800000 */
.L_x_802:
[----:B------:R-:W-:Y:S05]  /*24690*/  BSYNC B1 ;  /* 0x0000000000017941 */ /* 0x000fea0003800000 */
.L_x_592:
[----:B------:R-:W-:Y:S04]  /*246a0*/  BSSY B1, `(.L_x_594) ;  /* 0x0000009000017945 */ /* 0x000fe80003800000 */
[----:B------:R-:W-:Y:S05]  /*246b0*/  @P1 BRA `(.L_x_595) ;  /* 0x00000000001c1947 */ /* 0x000fea0003800000 */
[----:B------:R-:W3:Y:S02]  /*246c0*/  S2R R4, SR_TID.X ;  /* 0x0000000000047919 */ /* 0x000ee40000002100 */
[----:B---3--:R-:W-:Y:S02]  /*246d0*/  LOP3.LUT R7, R4, 0x1f, RZ, 0xc0, !PT ;  /* 0x0000001f04077812 */ /* 0x008fe400078ec0ff */
[----:B------:R-:W-:Y:S02]  /*246e0*/  MOV R4, 0x7000 ;  /* 0x0000700000047802 */ /* 0x000fe40000000f00 */
[----:B------:R-:W-:Y:S02]  /*246f0*/  ISETP.NE.AND P0, PT, R7, RZ, PT ;  /* 0x000000ff0700720c */ /* 0x000fe40003f05270 */
[----:B------:R3:W-:Y:S11]  /*24700*/  SYNCS.ARRIVE.TRANS64 RZ, [R6+URZ+0x2e870], R4 ;  /* 0x02e8700406ff79a7 */ /* 0x0007f6000800003f */
[----:B---3--:R-:W-:Y:S05]  /*24710*/  @!P0 BRA `(.L_x_595) ;  /* 0x0000000000048947 */ /* 0x008fea0003800000 */
[----:B------:R-:W-:Y:S01]  /*24720*/  BPT.TRAP 0x1 ;  /* 0x000000040000795c */ /* 0x000fe20000300000 */
.L_x_595:
[----:B------:R-:W-:Y:S05]  /*24730*/  BSYNC B1 ;  /* 0x0000000000017941 */ /* 0x000fea0003800000 */
.L_x_594:
[----:B------:R-:W3:Y:S04]  /*24740*/  LDL R4, [R1+0x10] ;  /* 0x0000100001047983 */ /* 0x000ee80000100800 */
[----:B------:R-:W4:Y:S01]  /*24750*/  LDL R7, [R1+0x2c] ;  /* 0x00002c0001077983 */ /* 0x000f220000100800 */
[----:B-1----:R-:W-:Y:S01]  /*24760*/  IMAD.MOV.U32 R10, RZ, RZ, RZ ;  /* 0x000000ffff0a7224 */ /* 0x002fe200078e00ff */
[----:B------:R-:W-:Y:S01]  /*24770*/  UIADD3 UR4, UP0, UR36, 0x470, URZ ;  /* 0x0000047024047890 */ /* 0x000fe2000ff1e03f */
[----:B------:R-:W-:Y:S01]  /*24780*/  PLOP3.LUT P0, PT, PT, PT, PT, 0x80, 0x0 ;  /* 0x000000000000781c */ /* 0x000fe20003f0f070 */
[----:B------:R-:W-:Y:S01]  /*24790*/  UMOV UR6, 0x0 ;  /* 0x0000000000067882 */ /* 0x000fe20000000000 */
[----:B------:R-:W-:Y:S01]  /*247a0*/  UMOV UR7, 0x14f00000 ;  /* 0x14f0000000077882 */ /* 0x000fe20000000000 */
[----:B------:R-:W-:Y:S01]  /*247b0*/  R2UR UR10, R10 ;  /* 0x000000000a0a72ca */ /* 0x000fe200000e0000 */
[----:B------:R-:W-:Y:S01]  /*247c0*/  UIADD3.X UR5, URZ, UR37, URZ, UP0, !UPT ;  /* 0x000000253f057290 */ /* 0x000fe200087fe43f */
[----:B---3--:R-:W-:-:S02]  /*247d0*/  IMAD R4, R4, 0x7000, R18 ;  /* 0x0000700004047824 */ /* 0x008fc400078e0212 */
[----:B----4-:R-:W-:Y:S02]  /*247e0*/  IMAD R7, R8, 0xe0, R7 ;  /* 0x000000e008077824 */ /* 0x010fe400078e0207 */
[----:B------:R-:W-:Y:S02]  /*247f0*/  VIADD R8, R6, 0x2e870 ;  /* 0x0002e87006087836 */ /* 0x000fe40000000000 */
[----:B------:R-:W-:-:S07]  /*24800*/  VIADD R9, R4, 0xe400 ;  /* 0x0000e40004097836 */ /* 0x000fce0000000000 */
.L_x_596:
[----:B------:R-:W-:-:S13]  /*24810*/  @P0 ELECT P2, URZ, PT ;  /* 0x00000000003f082f */ /* 0x000fda0003840000 */
[----:B-----5:R-:W-:Y:S02]  /*24820*/  @P2 R2UR UR13, R17 ;  /* 0x00000000110d22ca */ /* 0x020fe400000e0000 */
        /* <DEDUP_REMOVED lines=11> */
.L_x_803:
[----:B------:R-:W-:Y:S05]  /*248e0*/  BSYNC B1 ;  /* 0x0000000000017941 */ /* 0x000fea0003800000 */
.L_x_597:
[----:B------:R-:W-:Y:S01]  /*248f0*/  BSSY B1, `(.L_x_599) ;  /* 0x000000b000017945 */ /* 0x000fe20003800000 */
[----:B------:R-:W-:Y:S01]  /*24900*/  IMAD.MOV.U32 R8, RZ, RZ, 0x0 ;  /* 0x00000000ff087424 */ /* 0x000fe200078e00ff */
[----:B------:R-:W-:Y:S02]  /*24910*/  MOV R9, 0x14f00000 ;  /* 0x14f0000000097802 */ /* 0x000fe40000000f00 */
[----:B------:R-:W-:Y:S05]  /*24920*/  @P1 BRA `(.L_x_600) ;  /* 0x00000000001c1947 */ /* 0x000fea0003800000 */
[----:B------:R-:W3:Y:S01]  /*24930*/  S2R R11, SR_TID.X ;  /* 0x00000000000b7919 */ /* 0x000ee20000002100 */
[----:B-12---:R-:W-:-:S04]  /*24940*/  IMAD.MOV.U32 R5, RZ, RZ, 0x7000 ;  /* 0x00007000ff057424 */ /* 0x006fc800078e00ff */
[----:B------:R4:W-:Y:S01]  /*24950*/  SYNCS.ARRIVE.TRANS64 RZ, [R6+URZ+0x2e830], R5 ;  /* 0x02e8300506ff79a7 */ /* 0x0009e2000800003f */
[----:B---3--:R-:W-:-:S04]  /*24960*/  LOP3.LUT R11, R11, 0x1f, RZ, 0xc0, !PT ;  /* 0x0000001f0b0b7812 */ /* 0x008fc800078ec0ff */
[----:B------:R-:W-:-:S13]  /*24970*/  ISETP.NE.AND P0, PT, R11, RZ, PT ;  /* 0x000000ff0b00720c */ /* 0x000fda0003f05270 */
[----:B----4-:R-:W-:Y:S05]  /*24980*/  @!P0 BRA `(.L_x_600) ;  /* 0x0000000000048947 */ /* 0x010fea0003800000 */
[----:B------:R-:W-:Y:S01]  /*24990*/  BPT.TRAP 0x1 ;  /* 0x000000040000795c */ /* 0x000fe20000300000 */
.L_x_600:
[----:B------:R-:W-:Y:S05]  /*249a0*/  BSYNC B1 ;  /* 0x0000000000017941 */ /* 0x000fea0003800000 */
.L_x_599:
        /* <DEDUP_REMOVED lines=8> */
.L_x_601:
        /* <DEDUP_REMOVED lines=10> */
.L_x_590:
[----:B------:R-:W-:Y:S05]  /*24ad0*/  BSYNC B0 ;  /* 0x0000000000007941 */ /* 0x000fea0003800000 */
.L_x_589:
[----:B------:R-:W2:Y:S02]  /*24ae0*/  LDL R5, [R1+0x6c] ;  /* 0x00006c0001057983 */ /* 0x000ea40000100800 */
[----:B--2---:R-:W-:-:S13]  /*24af0*/  ISETP.NE.AND P0, PT, R5, 0x3, PT ;  /* 0x000000030500780c */ /* 0x004fda0003f05270 */
[----:B------:R-:W-:Y:S05]  /*24b00*/  @!P0 BRA `(.L_x_602) ;  /* 0x0000000000048947 */ /* 0x000fea0003800000 */
[----:B------:R-:W-:Y:S01]  /*24b10*/  BPT.TRAP 0x1 ;  /* 0x000000040000795c */ /* 0x000fe20000300000 */
.L_x_602:
[----:B------:R-:W2:Y:S01]  /*24b20*/  LDL R5, [R1+0x58] ;  /* 0x0000580001057983 */ /* 0x000ea20000100800 */
[----:B------:R-:W-:Y:S01]  /*24b30*/  LOP3.LUT R4, R2, 0x1, RZ, 0x3c, !PT ;  /* 0x0000000102047812 */ /* 0x000fe200078e3cff */
[----:B------:R-:W-:Y:S01]  /*24b40*/  IMAD R19, R0, 0x8, R18 ;  /* 0x0000000800137824 */ /* 0x000fe200078e0212 */
[----:B------:R-:W-:Y:S02]  /*24b50*/  BSSY B0, `(.L_x_603) ;  /* 0x0000005000007945 */ /* 0x000fe40003800000 */
[----:B------:R-:W-:-:S04]  /*24b60*/  SHF.L.U32 R4, R4, 0x1f, RZ ;  /* 0x0000001f04047819 */ /* 0x000fc800000006ff */
[----:B------:R-:W3:Y:S01]  /*24b70*/  SYNCS.PHASECHK.TRANS64.TRYWAIT P0, [R19+URZ+0x2e870], R4 ;  /* 0x02e87004130075a7 */ /* 0x000ee2000800017f */
[----:B--2---:R-:W-:Y:S01]  /*24b80*/  ISETP.NE.AND P1, PT, R5, 0x3, PT ;  /* 0x000000030500780c */ /* 0x004fe20003f25270 */
[----:B---3--:R-:W-:-:S12]  /*24b90*/  @!P0 BRA `(.L_x_604) ;  /* 0x0000006000c08947 */ /* 0x008fd80003800000 */
.L_x_804:
[----:B------:R-:W-:Y:S05]  /*24ba0*/  BSYNC B0 ;  /* 0x0000000000007941 */ /* 0x000fea0003800000 */
.L_x_603:
[----:B------:R-:W-:Y:S05]  /*24bb0*/  @!P1 BRA `(.L_x_605) ;  /* 0x0000000000049947 */ /* 0x000fea0003800000 */
[----:B------:R-:W-:Y:S01]  /*24bc0*/  BPT.TRAP 0x1 ;  /* 0x000000040000795c */ /* 0x000fe20000300000 */
.L_x_605:
[----:B------:R-:W-:Y:S01]  /*24bd0*/  SHF.L.U32 R2, R2, 0x1f, RZ ;  /* 0x0000001f02027819 */ /* 0x000fe200000006ff */
[----:B------:R-:W-:-:S03]  /*24be0*/  IMAD R12, R0, 0x7000, RZ ;  /* 0x00007000000c7824 */ /* 0x000fc600078e02ff */
[----:B------:R-:W3:Y:S02]  /*24bf0*/  SYNCS.PHASECHK.TRANS64.TRYWAIT P0, [R19+URZ+0x2e860], R2 ;  /* 0x02e86002130075a7 */ /* 0x000ee4000800017f */
[----:B---3--:R-:W-:Y:S05]  /*24c00*/  @!P0 BRA `(.L_x_606) ;  /* 0x0000006000b88947 */ /* 0x008fea0003800000 */
.L_x_805:
[----:B------:R-:W4:Y:S04]  /*24c10*/  LDL R0, [R1+0x34] ;  /* 0x0000340001007983 */ /* 0x000f280000100800 */
[----:B------:R-:W3:Y:S04]  /*24c20*/  LDL R14, [R1+0x38] ;  /* 0x00003800010e7983 */ /* 0x000ee80000100800 */
[----:B------:R-:W5:Y:S01]  /*24c30*/  LDL R13, [R1+0x30] ;  /* 0x00003000010d7983 */ /* 0x000f620000100800 */
[----:B------:R-:W-:Y:S05]  /*24c40*/  WARPSYNC.ALL ;  /* 0x0000000000007948 */ /* 0x000fea0003800000 */
[----:B----4-:R-:W-:-:S04]  /*24c50*/  LOP3.LUT R0, R12, R0, RZ, 0xfc, !PT ;  /* 0x000000000c007212 */ /* 0x010fc800078efcff */
[----:B------:R-:W-:Y:S02]  /*24c60*/  IADD3 R0, R18, R0, RZ ;  /* 0x0000000012007210 */ /* 0x000fe40007ffe0ff */
[----:B-----5:R-:W-:-:S03]  /*24c70*/  LOP3.LUT R20, R12, R13, RZ, 0xfc, !PT ;  /* 0x0000000d0c147212 */ /* 0x020fc600078efcff */
[----:B--2---:R-:W2:Y:S01]  /*24c80*/  LDSM.16.MT88.4 R4, [R0+0xe400] ;  /* 0x00e400000004783b */ /* 0x004ea20000004200 */
[----:B---3--:R-:W-:Y:S02]  /*24c90*/  IMAD.IADD R2, R14, 0x1, R0 ;  /* 0x000000010e027824 */ /* 0x008fe400078e0200 */
[----:B------:R-:W-:Y:S01]  /*24ca0*/  IMAD.IADD R20, R18, 0x1, R20 ;  /* 0x0000000112147824 */ /* 0x000fe200078e0214 */
[C-C-:B--2---:R-:W-:Y:S02]  /*24cb0*/  PRMT R8, R4.reuse, 0x6420, R5.reuse ;  /* 0x0000642004087816 */ /* 0x144fe40000000005 */
[----:B-1----:R-:W-:Y:S02]  /*24cc0*/  PRMT R9, R4, 0x7531, R5 ;  /* 0x0000753104097816 */ /* 0x002fe40000000005 */
[C-C-:B------:R-:W-:Y:S02]  /*24cd0*/  PRMT R10, R6.reuse, 0x6420, R7.reuse ;  /* 0x00006420060a7816 */ /* 0x140fe40000000007 */
[----:B------:R-:W-:-:S02]  /*24ce0*/  PRMT R11, R6, 0x7531, R7 ;  /* 0x00007531060b7816 */ /* 0x000fc40000000007 */
[----:B------:R-:W1:Y:S04]  /*24cf0*/  LDSM.16.MT88.4 R4, [R2+0xe400] ;  /* 0x00e400000204783b */ /* 0x000e680000004200 */
[----:B------:R1:W-:Y:S02]  /*24d00*/  STSM.16.M88.4 [R20+0x400], R8 ;  /* 0x0004000814007844 */ /* 0x0003e40000000200 */
        /* <DEDUP_REMOVED lines=71> */
[----:B------:R2:W-:Y:S01]  /*25180*/  STSM.16.M88.4 [R20+0x6400], R12 ;  /* 0x0064000c14007844 */ /* 0x0005e20000000200 */
[C-C-:B-1----:R-:W-:Y:S02]  /*25190*/  PRMT R8, R4.reuse, 0x6420, R5.reuse ;  /* 0x0000642004087816 */ /* 0x142fe40000000005 */
        /* <DEDUP_REMOVED lines=12> */
.L_x_607:
[----:B------:R-:W3:Y:S01]  /*25260*/  S2R R0, SR_TID.X ;  /* 0x0000000000007919 */ /* 0x000ee20000002100 */
[----:B-1----:R1:W-:Y:S01]  /*25270*/  SYNCS.ARRIVE.TRANS64.A1T0 RZ, [R19+URZ+0x2e850], RZ ;  /* 0x02e850ff13ff79a7 */ /* 0x0023e2000810003f */
[----:B---3--:R-:W-:Y:S02]  /*25280*/  LOP3.LUT R2, R0, 0x7f, RZ, 0xc0, !PT ;  /* 0x0000007f00027812 */ /* 0x008fe400078ec0ff */
[----:B------:R-:W3:Y:S01]  /*25290*/  LDL R0, [R1+0x24] ;  /* 0x0000240001007983 */ /* 0x000ee20000100800 */
[----:B------:R-:W-:Y:S01]  /*252a0*/  BAR.SYNC.DEFER_BLOCKING 0x2, 0x80 ;  /* 0x0082000000007b1d */ /* 0x000fe20000010000 */
[----:B------:R-:W-:-:S05]  /*252b0*/  ISETP.NE.AND P0, PT, R2, RZ, PT ;  /* 0x000000ff0200720c */ /* 0x000fca0003f05270 */
[----:B------:R4:W5:Y:S08]  /*252c0*/  LDL R2, [R1+0x18] ;  /* 0x0000180001027983 */ /* 0x0009700000100800 */
[----:B-1----:R-:W-:-:S05]  /*252d0*/  @!P0 VIADD R19, R19, 0x2e880 ;  /* 0x0002e88013138836 */ /* 0x002fca0000000000 */
[----:B------:R-:W-:-:S04]  /*252e0*/  @!P0 PRMT R19, RZ, 0x654, R19 ;  /* 0x00000654ff138816 */ /* 0x000fc80000000013 */
[----:B------:R4:W-:Y:S01]  /*252f0*/  @!P0 SYNCS.ARRIVE.TRANS64.RED.A1T0 RZ, [R19+URZ], RZ ;  /* 0x000000ff13ff89a7 */ /* 0x0009e2000810043f */
[C---:B---3--:R-:W-:Y:S01]  /*25300*/  ISETP.GT.AND P0, PT, R3.reuse, R0, PT ;  /* 0x000000000300720c */ /* 0x048fe20003f04270 */
[----:B------:R-:W-:Y:S01]  /*25310*/  VIADD R3, R3, 0xffffffff ;  /* 0xffffffff03037836 */ /* 0x000fe20000000000 */
[----:B------:R4:W5:Y:S11]  /*25320*/  LDL R0, [R1+0x10] ;  /* 0x0000100001007983 */ /* 0x0009760000100800 */
[----:B----4-:R-:W-:Y:S05]  /*25330*/  @P0 BRA `(.L_x_608) ;  /* 0xfffffff000240947 */ /* 0x010fea000383ffff */
.L_x_588:
[----:B------:R-:W1:Y:S02]  /*25340*/  S2R R4, SR_TID.X ;  /* 0x0000000000047919 */ /* 0x000e640000002100 */
[----:B-1----:R-:W-:Y:S02]  /*25350*/  LOP3.LUT R5, R4, 0x7f, RZ, 0xc0, !PT ;  /* 0x0000007f04057812 */ /* 0x002fe400078ec0ff */
[----:B------:R-:W3:Y:S01]  /*25360*/  LDL R4, [R1+0x6c] ;  /* 0x00006c0001047983 */ /* 0x000ee20000100800 */
[----:B------:R-:W-:Y:S01]  /*25370*/  BSSY B0, `(.L_x_609) ;  /* 0x0000011000007945 */ /* 0x000fe20003800000 */
[----:B------:R-:W-:Y:S02]  /*25380*/  ISETP.NE.AND P0, PT, R5, RZ, PT ;  /* 0x000000ff0500720c */ /* 0x000fe40003f05270 */
[----:B---3--:R-:W-:-:S11]  /*25390*/  ISETP.NE.AND P2, PT, R4, 0x3, PT ;  /* 0x000000030400780c */ /* 0x008fd60003f45270 */
[----:B------:R-:W-:Y:S05]  /*253a0*/  @P0 BRA `(.L_x_610) ;  /* 0x0000000000340947 */ /* 0x000fea0003800000 */
[----:B-----5:R-:W1:Y:S01]  /*253b0*/  S2R R2, SR_LANEID ;  /* 0x0000000000027919 */ /* 0x020e620000000000 */
[----:B------:R-:W-:Y:S01]  /*253c0*/  VOTEU.ANY UR4, UPT, PT ;  /* 0x0000000000047886 */ /* 0x000fe200038e0100 */
[----:B------:R-:W3:Y:S01]  /*253d0*/  LDC.64 R4, c[0x0][0xc60] ;  /* 0x00031800ff047b82 */ /* 0x000ee20000000a00 */
[----:B0-----:R-:W1:Y:S02]  /*253e0*/  FLO.U32 R0, UR4 ;  /* 0x0000000400007d00 */ /* 0x001e6400080e0000 */
[----:B-1----:R-:W-:-:S06]  /*253f0*/  ISETP.EQ.U32.AND P1, PT, R0, R2, PT ;  /* 0x000000020000720c */ /* 0x002fcc0003f22070 */
[----:B------:R-:W3:Y:S07]  /*25400*/  POPC R2, UR4 ;  /* 0x0000000400027d09 */ /* 0x000eee0008000000 */
[----:B---3--:R-:W3:Y:S04]  /*25410*/  @P1 ATOMG.E.ADD.STRONG.GPU PT, R2, desc[UR60][R4.64], R2 ;  /* 0x00000002040219a8 */ /* 0x008ee800081ee1fc */
[----:B---3--:R0:W1:Y:S02]  /*25420*/  SHFL.IDX PT, R2, R2, R0, 0x1f ;  /* 0x00001f0002027589 */ /* 0x00806400000e0000 */
[----:B0-----:R-:W0:Y:S02]  /*25430*/  S2R R0, SR_LTMASK ;  /* 0x0000000000007919 */ /* 0x001e240000003900 */
[----:B0-----:R-:W-:-:S06]  /*25440*/  LOP3.LUT R0, R0, UR4, RZ, 0xc0, !PT ;  /* 0x0000000400007c12 */ /* 0x001fcc000f8ec0ff */
[----:B------:R-:W1:Y:S02]  /*25450*/  POPC R0, R0 ;  /* 0x0000000000007309 */ /* 0x000e640000000000 */
[----:B-1----:R-:W-:-:S05]  /*25460*/  IADD3 R0, R2, UR38, R0 ;  /* 0x0000002602007c10 */ /* 0x002fca000fffe000 */
[----:B------:R1:W-:Y:S02]  /*25470*/  STL [R1], R0 ;  /* 0x0000000001007387 */ /* 0x0003e40000100800 */
.L_x_610:
[----:B------:R-:W-:Y:S05]  /*25480*/  BSYNC B0 ;  /* 0x0000000000007941 */ /* 0x000fea0003800000 */
.L_x_609:
[----:B------:R-:W-:Y:S05]  /*25490*/  @!P2 BRA `(.L_x_611) ;  /* 0x000000000004a947 */ /* 0x000fea0003800000 */
[----:B------:R-:W-:Y:S01]  /*254a0*/  BPT.TRAP 0x1 ;  /* 0x000000040000795c */ /* 0x000fe20000300000 */
.L_x_611:
[----:B01---5:R-:W3:Y:S04]  /*254b0*/  LDL R0, [R1+0x18] ;  /* 0x0000180001007983 */ /* 0x023ee80000100800 */
[----:B------:R-:W4:Y:S04]  /*254c0*/  LDL R3, [R1+0x10] ;  /* 0x0000100001037983 */ /* 0x000f280000100800 */
[----:B------:R-:W2:Y:S01]  /*254d0*/  LDL R2, [R1+0x58] ;  /* 0x0000580001027983 */ /* 0x000ea20000100800 */
[----:B------:R-:W-:Y:S01]  /*254e0*/  BSSY B0, `(.L_x_612) ;  /* 0x0000007000007945 */ /* 0x000fe20003800000 */
[----:B---3--:R-:W-:-:S04]  /*254f0*/  LOP3.LUT R0, R0, 0x1, RZ, 0x3c, !PT ;  /* 0x0000000100007812 */ /* 0x008fc800078e3cff */
[----:B------:R-:W-:Y:S02]  /*25500*/  SHF.L.U32 R0, R0, 0x1f, RZ ;  /* 0x0000001f00007819 */ /* 0x000fe400000006ff */
[----:B----4-:R-:W-:Y:S02]  /*25510*/  LEA R16, R3, R18, 0x3 ;  /* 0x0000001203107211 */ /* 0x010fe400078e18ff */
[----:B--2---:R-:W-:Y:S02]  /*25520*/  ISETP.NE.AND P2, PT, R2, 0x3, PT ;  /* 0x000000030200780c */ /* 0x004fe40003f45270 */
[----:B------:R-:W0:Y:S02]  /*25530*/  SYNCS.PHASECHK.TRANS64.TRYWAIT P1, [R16+URZ+0x2e870], R0 ;  /* 0x02e87000100075a7 */ /* 0x000e24000802017f */
[----:B0-----:R-:W-:Y:S09]  /*25540*/  @!P1 BRA `(.L_x_613) ;  /* 0x00000058007c9947 */ /* 0x001ff20003800000 */
.L_x_806:
[----:B------:R-:W-:Y:S05]  /*25550*/  BSYNC B0 ;  /* 0x0000000000007941 */ /* 0x000fea0003800000 */
.L_x_612:
[----:B------:R-:W-:Y:S05]  /*25560*/  @!P2 BRA `(.L_x_614) ;  /* 0x000000000004a947 */ /* 0x000fea0003800000 */
[----:B------:R-:W-:Y:S01]  /*25570*/  BPT.TRAP 0x1 ;  /* 0x000000040000795c */ /* 0x000fe20000300000 */
.L_x_614:
[----:B0-----:R-:W2:Y:S02]  /*25580*/  LDL R0, [R1+0x18] ;  /* 0x0000180001007983 */ /* 0x001ea40000100800 */
[----:B--2---:R-:W-:-:S04]  /*25590*/  SHF.L.U32 R0, R0, 0x1f, RZ ;  /* 0x0000001f00007819 */ /* 0x004fc800000006ff */
[----:B------:R-:W0:Y:S02]  /*255a0*/  SYNCS.PHASECHK.TRANS64.TRYWAIT P1, [R16+URZ+0x2e860], R0 ;  /* 0x02e86000100075a7 */ /* 0x000e24000802017f */
[----:B0-----:R-:W-:Y:S05]  /*255b0*/  @!P1 BRA `(.L_x_615) ;  /* 0x0000005800749947 */ /* 0x001fea0003800000 */
.L_x_807:
[----:B------:R-:W0:Y:S04]  /*255c0*/  LDL R17, [R1+0x10] ;  /* 0x0000100001117983 */ /* 0x000e280000100800 */
[----:B------:R-:W2:Y:S04]  /*255d0*/  LDL R2, [R1+0x34] ;  /* 0x0000340001027983 */ /* 0x000ea80000100800 */
[----:B------:R-:W3:Y:S04]  /*255e0*/  LDL R3, [R1+0x38] ;  /* 0x0000380001037983 */ /* 0x000ee80000100800 */
[----:B------:R-:W4:Y:S01]  /*255f0*/  LDL R12, [R1+0x30] ;  /* 0x00003000010c7983 */ /* 0x000f220000100800 */
[----:B------:R-:W-:Y:S05]  /*25600*/  WARPSYNC.ALL ;  /* 0x0000000000007948 */ /* 0x000fea0003800000 */
[----:B0-----:R-:W-:-:S05]  /*25610*/  IMAD R0, R17, 0x7000, RZ ;  /* 0x0000700011007824 */ /* 0x001fca00078e02ff */
[----:B--2---:R-:W-:-:S05]  /*25620*/  LOP3.LUT R2, R0, R2, RZ, 0xfc, !PT ;  /* 0x0000000200027212 */ /* 0x004fca00078efcff */
[----:B------:R-:W-:-:S05]  /*25630*/  IMAD.IADD R2, R18, 0x1, R2 ;  /* 0x0000000112027824 */ /* 0x000fca00078e0202 */
[----:B------:R-:W0:Y:S01]  /*25640*/  LDSM.16.MT88.4 R4, [R2+0xe400] ;  /* 0x00e400000204783b */ /* 0x000e220000004200 */
[----:B---3--:R-:W-:Y:S01]  /*25650*/  IMAD.IADD R3, R3, 0x1, R2 ;  /* 0x0000000103037824 */ /* 0x008fe200078e0202 */
[----:B----4-:R-:W-:Y:S02]  /*25660*/  LOP3.LUT R0, R0, R12, RZ, 0xfc, !PT ;  /* 0x0000000c00007212 */ /* 0x010fe400078efcff */
[C-C-:B0-----:R-:W-:Y:S02]  /*25670*/  PRMT R8, R4.reuse, 0x6420, R5.reuse ;  /* 0x0000642004087816 */ /* 0x141fe40000000005 */
[----:B------:R-:W-:Y:S02]  /*25680*/  PRMT R9, R4, 0x7531, R5 ;  /* 0x0000753104097816 */ /* 0x000fe40000000005 */
[C-C-:B------:R-:W-:Y:S02]  /*25690*/  PRMT R10, R6.reuse, 0x6420, R7.reuse ;  /* 0x00006420060a7816 */ /* 0x140fe40000000007 */
[----:B------:R-:W-:-:S02]  /*256a0*/  PRMT R11, R6, 0x7531, R7 ;  /* 0x00007531060b7816 */ /* 0x000fc40000000007 */
[----:B------:R-:W0:Y:S01]  /*256b0*/  LDSM.16.MT88.4 R4, [R3+0xe400] ;  /* 0x00e400000304783b */ /* 0x000e220000004200 */
[----:B------:R-:W-:-:S05]  /*256c0*/  IMAD.IADD R0, R18, 0x1, R0 ;  /* 0x0000000112007824 */ /* 0x000fca00078e0200 */
[----:B------:R0:W-:Y:S02]  /*256d0*/  STSM.16.M88.4 [R0+0x400], R8 ;  /* 0x0004000800007844 */ /* 0x0001e40000000200 */
[C-C-:B0-----:R-:W-:Y:S02]  /*256e0*/  PRMT R8, R4.reuse, 0x6420, R5.reuse ;  /* 0x0000642004087816 */ /* 0x141fe40000000005 */
[----:B------:R-:W-:Y:S02]  /*256f0*/  PRMT R9, R4, 0x7531, R5 ;  /* 0x0000753104097816 */ /* 0x000fe40000000005 */
[C-C-:B------:R-:W-:Y:S02]  /*25700*/  PRMT R10, R6.reuse, 0x6420, R7.reuse ;  /* 0x00006420060a7816 */ /* 0x140fe40000000007 */
        /* <DEDUP_REMOVED lines=82> */
.L_x_616:
[----:B------:R-:W2:Y:S01]  /*25c30*/  LDL.LU R3, [R1+0x18] ;  /* 0x0000180001037983 */ /* 0x000ea20000300800 */
[----:B0-----:R0:W-:Y:S01]  /*25c40*/  SYNCS.ARRIVE.TRANS64.A1T0 RZ, [R16+URZ+0x2e850], RZ ;  /* 0x02e850ff10ff79a7 */ /* 0x0011e2000810003f */
[----:B-1----:R-:W-:Y:S01]  /*25c50*/  IADD3 R0, R17, 0x1, RZ ;  /* 0x0000000111007810 */ /* 0x002fe20007ffe0ff */
[----:B0-----:R-:W-:-:S05]  /*25c60*/  @!P0 VIADD R16, R16, 0x2e880 ;  /* 0x0002e88010108836 */ /* 0x001fca0000000000 */
[----:B------:R-:W-:Y:S01]  /*25c70*/  @!P0 PRMT R16, RZ, 0x654, R16 ;  /* 0x00000654ff108816 */ /* 0x000fe20000000010 */
[----:B------:R-:W-:Y:S06]  /*25c80*/  BAR.SYNC.DEFER_BLOCKING 0x2, 0x80 ;  /* 0x0082000000007b1d */ /* 0x000fec0000010000 */
[----:B------:R3:W-:Y:S01]  /*25c90*/  @!P0 SYNCS.ARRIVE.TRANS64.RED.A1T0 RZ, [R16+URZ], RZ ;  /* 0x000000ff10ff89a7 */ /* 0x0007e2000810043f */
[----:B------:R-:W-:-:S04]  /*25ca0*/  ISETP.NE.AND P0, PT, R0, 0x2, PT ;  /* 0x000000020000780c */ /* 0x000fc80003f05270 */
[----:B------:R-:W-:Y:S02]  /*25cb0*/  SEL R2, RZ, 0x1, P0 ;  /* 0x00000001ff027807 */ /* 0x000fe40000000000 */
[----:B------:R-:W-:-:S05]  /*25cc0*/  SEL R0, R0, RZ, P0 ;  /* 0x000000ff00007207 */ /* 0x000fca0000000000 */
[----:B------:R3:W-:Y:S01]  /*25cd0*/  STL [R1+0x10], R0 ;  /* 0x0000100001007387 */ /* 0x0007e20000100800 */
[----:B--2---:R-:W-:-:S05]  /*25ce0*/  LOP3.LUT R3, R3, R2, RZ, 0x3c, !PT ;  /* 0x0000000203037212 */ /* 0x004fca00078e3cff */
[----:B------:R3:W-:Y:S02]  /*25cf0*/  STL [R1+0x18], R3 ;  /* 0x0000180301007387 */ /* 0x0007e40000100800 */
.L_x_565:
[----:B--23--:R-:W2:Y:S02]  /*25d00*/  LDL R0, [R1+0x20] ;  /* 0x0000200001007983 */ /* 0x00cea40000100800 */
[----:B--2---:R-:W-:-:S13]  /*25d10*/  LOP3.LUT P0, RZ, R0, 0x2, RZ, 0xc0, !PT ;  /* 0x0000000200ff7812 */ /* 0x004fda000780c0ff */
[----:B------:R-:W-:Y:S05]  /*25d20*/  @!P0 BRA `(.L_x_617) ;  /* 0x00000000002c8947 */ /* 0x000fea0003800000 */
[----:B------:R-:W-:Y:S05]  /*25d30*/  WARPSYNC.ALL ;  /* 0x0000000000007948 */ /* 0x000fea0003800000 */
[----:B------:R-:W2:Y:S08]  /*25d40*/  S2UR UR5, SR_CgaCtaId ;  /* 0x00000000000579c3 */ /* 0x000eb00000008800 */
[----:B------:R-:W-:Y:S06]  /*25d50*/  BAR.SYNC.DEFER_BLOCKING 0x5, 0x180 ;  /* 0x0146000000007b1d */ /* 0x000fec0000010000 */
[----:B------:R-:W-:-:S02]  /*25d60*/  UMOV UR4, 0x400 ;  /* 0x0000040000047882 */ /* 0x000fc40000000000 */
[----:B--2---:R-:W-:-:S06]  /*25d70*/  ULEA UR4, UR5, UR4, 0x18 ;  /* 0x0000000405047291 */ /* 0x004fcc000f8ec03f */
[----:B------:R-:W-:-:S05]  /*25d80*/  IMAD.U32 R18, RZ, RZ, UR4 ;  /* 0x00000004ff127e24 */ /* 0x000fca000f8e00ff */
[----:B01----:R-:W0:Y:S04]  /*25d90*/  LDS.128 R4, [R18+0x2e8d0] ;  /* 0x02e8d00012047984 */ /* 0x003e280000000c00 */
[----:B0-----:R0:W-:Y:S04]  /*25da0*/  STL.64 [R1], R4 ;  /* 0x0000000401007387 */ /* 0x0011e80000100a00 */
[----:B------:R0:W-:Y:S01]  /*25db0*/  STL.64 [R1+0x8], R6 ;  /* 0x0000080601007387 */ /* 0x0001e20000100a00 */
[----:B------:R-:W-:Y:S06]  /*25dc0*/  BAR.ARV 0x4, 0x180 ;  /* 0x0106000000007b1d */ /* 0x000fec0000002000 */
[----:B------:R-:W-:Y:S05]  /*25dd0*/  BRA `(.L_x_618) ;  /* 0x0000000c00287947 */ /* 0x000fea0003800000 */
.L_x_617:
[----:B------:R-:W2:Y:S01]  /*25de0*/  S2R R0, SR_TID.X ;  /* 0x0000000000007919 */ /* 0x000ea20000002100 */
[----:B------:R-:W-:Y:S01]  /*25df0*/  UMOV UR4, 0xffffffff ;  /* 0xffffffff00047882 */ /* 0x000fe20000000000 */
[----:B--2---:R-:W-:-:S04]  /*25e00*/  LOP3.LUT R16, R0, 0x1f, RZ, 0xc0, !PT ;  /* 0x0000001f00107812 */ /* 0x004fc800078ec0ff */
[----:B------:R-:W-:Y:S01]  /*25e10*/  ISETP.NE.AND P0, PT, R16, 0x1f, PT ;  /* 0x0000001f1000780c */ /* 0x000fe20003f05270 */
[----:B------:R-:W-:-:S12]  /*25e20*/  BRA.DIV UR4, `(.L_x_619) ;  /* 0x00000052046c7947 */ /* 0x000fd8000b800000 */
[----:B------:R-:W2:Y:S01]  /*25e30*/  LDL.LU R3, [R1] ;  /* 0x0000000001037983 */ /* 0x000ea20000300800 */
[----:B------:R-:W-:-:S03]  /*25e40*/  ULDC UR4, c[0x0][0xc3c] ;  /* 0x00030f0000047ab9 */ /* 0x000fc60000000800 */
[----:B------:R-:W3:Y:S01]  /*25e50*/  LDL R4, [R1+0xc] ;  /* 0x00000c0001047983 */ /* 0x000ee20000100800 */
[----:B--2---:R-:W-:Y:S02]  /*25e60*/  IMAD.MOV.U32 R10, RZ, RZ, R3 ;  /* 0x000000ffff0a7224 */ /* 0x004fe400078e0003 */
[----:B---3--:R-:W-:-:S05]  /*25e70*/  IMAD.IADD R0, R4, 0x1, R16 ;  /* 0x0000000104007824 */ /* 0x008fca00078e0210 */
[----:B------:R-:W-:-:S13]  /*25e80*/  ISETP.GE.OR P1, PT, R0, UR4, !P0 ;  /* 0x0000000400007c0c */ /* 0x000fda000c726670 */
[----:B------:R-:W2:Y:S08]  /*25e90*/  @!P1 LDC.64 R2, c[0x0][0xc80] ;  /* 0x00032000ff029b82 */ /* 0x000eb00000000a00 */
[----:B01----:R-:W0:Y:S01]  /*25ea0*/  @!P1 LDC.64 R4, c[0x0][0xc78] ;  /* 0x00031e00ff049b82 */ /* 0x003e220000000a00 */
[----:B--2---:R-:W-:-:S05]  /*25eb0*/  @!P1 IMAD.WIDE R2, R0, 0x4, R2 ;  /* 0x0000000400029825 */ /* 0x004fca00078e0202 */
[----:B------:R0:W2:Y:S02]  /*25ec0*/  @!P1 LDG.E R6, desc[UR60][R2.64] ;  /* 0x0000003c02069981 */ /* 0x0000a4000c1e1900 */
[----:B0-----:R-:W-:-:S06]  /*25ed0*/  @!P1 IMAD.WIDE R2, R0, 0x4, R4 ;  /* 0x0000000400029825 */ /* 0x001fcc00078e0204 */
[----:B------:R-:W3:Y:S01]  /*25ee0*/  @!P1 LDG.E R2, desc[UR60][R2.64] ;  /* 0x0000003c02029981 */ /* 0x000ee2000c1e1900 */
[----:B------:R-:W-:Y:S01]  /*25ef0*/  IMAD.MOV.U32 R5, RZ, RZ, RZ ;  /* 0x000000ffff057224 */ /* 0x000fe200078e00ff */
[C---:B------:R-:W-:Y:S01]  /*25f00*/  ISETP.GE.U32.AND P2, PT, R16.reuse, 0x2, PT ;  /* 0x000000021000780c */ /* 0x040fe20003f46070 */
[----:B------:R-:W-:Y:S01]  /*25f10*/  IMAD.MOV.U32 R8, RZ, RZ, RZ ;  /* 0x000000ffff087224 */ /* 0x000fe200078e00ff */
[C---:B------:R-:W-:Y:S01]  /*25f20*/  ISETP.GE.U32.AND P3, PT, R16.reuse, 0x4, PT ;  /* 0x000000041000780c */ /* 0x040fe20003f66070 */
[----:B------:R-:W-:Y:S01]  /*25f30*/  SHFL.IDX PT, R0, R10, RZ, 0x1f ;  /* 0x00001fff0a007589 */ /* 0x000fe200000e0000 */
[C---:B------:R-:W-:Y:S02]  /*25f40*/  ISETP.GE.U32.AND P4, PT, R16.reuse, 0x8, PT ;  /* 0x000000081000780c */ /* 0x040fe40003f86070 */
[----:B------:R-:W-:Y:S01]  /*25f50*/  ISETP.GE.U32.AND P5, PT, R16, 0x10, PT ;  /* 0x000000101000780c */ /* 0x000fe20003fa6070 */
[----:B------:R-:W-:Y:S01]  /*25f60*/  SHFL.IDX PT, R9, R10, 0x1, 0x1f ;  /* 0x00201f000a097f89 */ /* 0x000fe200000e0000 */
[----:B--2---:R-:W-:Y:S01]  /*25f70*/  @!P1 MOV R5, R6 ;  /* 0x0000000600059202 */ /* 0x004fe20000000f00 */
[----:B------:R-:W-:-:S02]  /*25f80*/  IMAD.MOV.U32 R6, RZ, RZ, RZ ;  /* 0x000000ffff067224 */ /* 0x000fc400078e00ff */
[----:B---3--:R-:W-:Y:S01]  /*25f90*/  @!P1 IMAD.MOV.U32 R6, RZ, RZ, R2 ;  /* 0x000000ffff069224 */ /* 0x008fe200078e0002 */
[----:B------:R-:W-:-:S03]  /*25fa0*/  ISETP.NE.AND P1, PT, R16, RZ, PT ;  /* 0x000000ff1000720c */ /* 0x000fc60003f25270 */
[----:B------:R-:W-:-:S05]  /*25fb0*/  IMAD R2, R6, R5, RZ ;  /* 0x0000000506027224 */ /* 0x000fca00078e02ff */
[----:B------:R-:W0:Y:S02]  /*25fc0*/  SHFL.UP PT, R3, R2, 0x1, RZ ;  /* 0x0420000002037989 */ /* 0x000e2400000e00ff */
[----:B0-----:R-:W-:-:S05]  /*25fd0*/  SEL R3, R3, RZ, P1 ;  /* 0x000000ff03037207 */ /* 0x001fca0000800000 */
[----:B------:R-:W-:-:S05]  /*25fe0*/  IMAD.IADD R2, R2, 0x1, R3 ;  /* 0x0000000102027824 */ /* 0x000fca00078e0203 */
        /* <DEDUP_REMOVED lines=12> */
[----:B------:R0:W1:Y:S02]  /*260b0*/  SHFL.IDX PT, R2, R7, 0x1f, 0x1f ;  /* 0x03e01f0007027f89 */ /* 0x00006400000e0000 */
.L_x_817:
[----:B------:R-:W-:Y:S02]  /*260c0*/  ULDC UR4, c[0x0][0xc38] ;  /* 0x00030e0000047ab9 */ /* 0x000fe40000000800 */
[----:B------:R-:W-:-:S04]  /*260d0*/  IMAD.U32 R3, RZ, RZ, UR4 ;  /* 0x00000004ff037e24 */ /* 0x000fc8000f8e00ff */
[----:B-1----:R-:W-:-:S05]  /*260e0*/  IMAD R2, R2, R3, RZ ;  /* 0x0000000302027224 */ /* 0x002fca00078e02ff */
[----:B------:R-:W-:-:S04]  /*260f0*/  IADD3 R4, R9, R2, RZ ;  /* 0x0000000209047210 */ /* 0x000fc80007ffe0ff */
[----:B------:R-:W-:-:S13]  /*26100*/  ISETP.GT.AND P6, PT, R4, R0, PT ;  /* 0x000000000400720c */ /* 0x000fda0003fc4270 */
[----:B------:R-:W-:Y:S05]  /*26110*/  @P6 BRA `(.L_x_620) ;  /* 0x0000000000ac6947 */ /* 0x000fea0003800000 */
.L_x_623:
[----:B------:R-:W2:Y:S01]  /*26120*/  LDL.LU R3, [R1+0xc] ;  /* 0x00000c0001037983 */ /* 0x000ea20000300800 */
[----:B------:R-:W1:Y:S01]  /*26130*/  LDC R2, c[0x0][0xc3c] ;  /* 0x00030f00ff027b82 */ /* 0x000e620000000800 */
[----:B--2---:R-:W-:-:S05]  /*26140*/  VIADD R3, R3, 0x1f ;  /* 0x0000001f03037836 */ /* 0x004fca0000000000 */
[----:B-1----:R-:W-:-:S13]  /*26150*/  ISETP.GE.AND P6, PT, R3, R2, PT ;  /* 0x000000020300720c */ /* 0x002fda0003fc6270 */
[----:B------:R-:W-:Y:S05]  /*26160*/  @P6 BRA `(.L_x_621) ;  /* 0x0000000400dc6947 */ /* 0x000fea0003800000 */
[----:B------:R-:W1:Y:S01]  /*26170*/  S2R R5, SR_TID.X ;  /* 0x0000000000057919 */ /* 0x000e620000002100 */
[----:B------:R2:W-:Y:S01]  /*26180*/  STL [R1+0xc], R3 ;  /* 0x00000c0301007387 */ /* 0x0005e20000100800 */
[----:B-1----:R-:W-:-:S05]  /*26190*/  LOP3.LUT R5, R5, 0x1f, RZ, 0xc0, !PT ;  /* 0x0000001f05057812 */ /* 0x002fca00078ec0ff */
[----:B------:R-:W-:Y:S02]  /*261a0*/  IMAD.IADD R6, R3, 0x1, R5 ;  /* 0x0000000103067824 */ /* 0x000fe400078e0205 */
[----:B------:R-:W-:-:S03]  /*261b0*/  IMAD.MOV.U32 R5, RZ, RZ, RZ ;  /* 0x000000ffff057224 */ /* 0x000fc600078e00ff */
[----:B------:R-:W-:-:S13]  /*261c0*/  ISETP.GE.OR P6, PT, R6, R2, !P0 ;  /* 0x000000020600720c */ /* 0x000fda00047c6670 */
[----:B--2---:R-:W1:Y:S02]  /*261d0*/  @!P6 LDC.64 R2, c[0x0][0xc80] ;  /* 0x00032000ff02eb82 */ /* 0x004e640000000a00 */
[----:B-1----:R-:W-:-:S05]  /*261e0*/  @!P6 IMAD.WIDE R2, R6, 0x4, R2 ;  /* 0x000000040602e825 */ /* 0x002fca00078e0202 */
[----:B------:R1:W2:Y:S02]  /*261f0*/  @!P6 LDG.E R5, desc[UR60][R2.64] ;  /* 0x0000003c0205e981 */ /* 0x0002a4000c1e1900 */
[----:B-1----:R-:W1:Y:S02]  /*26200*/  @!P6 LDC.64 R2, c[0x0][0xc78] ;  /* 0x00031e00ff02eb82 */ /* 0x002e640000000a00 */
[----:B-1----:R-:W-:-:S04]  /*26210*/  @!P6 IMAD.WIDE R2, R6, 0x4, R2 ;  /* 0x000000040602e825 */ /* 0x002fc800078e0202 */
[----:B------:R-:W-:-:S06]  /*26220*/  IMAD.MOV.U32 R6, RZ, RZ, RZ ;  /* 0x000000ffff067224 */ /* 0x000fcc00078e00ff */
[----:B------:R-:W2:Y:S01]  /*26230*/  @!P6 LDG.E R6, desc[UR60][R2.64] ;  /* 0x0000003c0206e981 */ /* 0x000ea2000c1e1900 */
[----:B------:R-:W-:Y:S01]  /*26240*/  UMOV UR4, 0xffffffff ;  /* 0xffffffff00047882 */ /* 0x000fe20000000000 */
[----:B--2---:R-:W-:Y:S02]  /*26250*/  IMAD R2, R6, R5, RZ ;  /* 0x0000000506027224 */ /* 0x004fe400078e02ff */
[----:B------:R-:W-:Y:S05]  /*26260*/  BRA.DIV UR4, `(.L_x_622) ;  /* 0x0000005204bc7947 */ /* 0x000fea000b800000 */
[----:B------:R-:W1:Y:S02]  /*26270*/  SHFL.UP PT, R3, R2, 0x1, RZ ;  /* 0x0420000002037989 */ /* 0x000e6400000e00ff */
[----:B-1----:R-:W-:-:S04]  /*26280*/  SEL R3, R3, RZ, P1 ;  /* 0x000000ff03037207 */ /* 0x002fc80000800000 */
[----:B------:R-:W-:-:S05]  /*26290*/  IADD3 R2, R2, R3, RZ ;  /* 0x0000000302027210 */ /* 0x000fca0007ffe0ff */
[----:B------:R-:W1:Y:S02]  /*262a0*/  SHFL.UP PT, R3, R2, 0x2, RZ ;  /* 0x0440000002037989 */ /* 0x000e6400000e00ff */
[----:B-1----:R-:W-:-:S05]  /*262b0*/  SEL R3, R3, RZ, P2 ;  /* 0x000000ff03037207 */ /* 0x002fca0001000000 */
[----:B------:R-:W-:-:S05]  /*262c0*/  IMAD.IADD R2, R2, 0x1, R3 ;  /* 0x0000000102027824 */ /* 0x000fca00078e0203 */
        /* <DEDUP_REMOVED lines=8> */
[----:B0-----:R-:W-:-:S05]  /*26350*/  IMAD.IADD R7, R2, 0x1, R3 ;  /* 0x0000000102077824 */ /* 0x001fca00078e0203 */
[----:B------:R0:W1:Y:S02]  /*26360*/  SHFL.IDX PT, R2, R7, 0x1f, 0x1f ;  /* 0x03e01f0007027f89 */ /* 0x00006400000e0000 */
.L_x_825:
[----:B------:R-:W-:Y:S02]  /*26370*/  ULDC UR4, c[0x0][0xc38] ;  /* 0x00030e0000047ab9 */ /* 0x000fe40000000800 */
[----:B------:R-:W-:-:S05]  /*26380*/  MOV R3, UR4 ;  /* 0x0000000400037c02 */ /* 0x000fca0008000f00 */
[----:B-1----:R-:W-:-:S04]  /*26390*/  IMAD R2, R2, R3, RZ ;  /* 0x0000000302027224 */ /* 0x002fc800078e02ff */
[----:B------:R-:W-:-:S05]  /*263a0*/  IMAD.IADD R4, R2, 0x1, R4 ;  /* 0x0000000102047824 */ /* 0x000fca00078e0204 */
[----:B------:R-:W-:-:S13]  /*263b0*/  ISETP.GT.AND P6, PT, R4, R0, PT ;  /* 0x000000000400720c */ /* 0x000fda0003fc4270 */
[----:B------:R-:W-:Y:S05]  /*263c0*/  @!P6 BRA `(.L_x_623) ;  /* 0xfffffffc0054e947 */ /* 0x000fea000383ffff */
.L_x_620:
[----:B------:R-:W-:Y:S01]  /*263d0*/  IMAD.IADD R9, R4, 0x1, -R2 ;  /* 0x0000000104097824 */ /* 0x000fe200078e0a02 */
[----:B------:R-:W-:-:S03]  /*263e0*/  UMOV UR4, 0xffffffff ;  /* 0xffffffff00047882 */ /* 0x000fc60000000000 */
[----:B------:R-:W-:-:S05]  /*263f0*/  IMAD R2, R7, R3, R9 ;  /* 0x0000000307027224 */ /* 0x000fca00078e0209 */
[----:B------:R-:W-:Y:S01]  /*26400*/  ISETP.GT.AND P6, PT, R2, R0, PT ;  /* 0x000000000200720c */ /* 0x000fe20003fc4270 */
[----:B------:R-:W-:-:S12]  /*26410*/  BRA.DIV UR4, `(.L_x_624) ;  /* 0x0000005604287947 */ /* 0x000fd8000b800000 */
[----:B------:R-:W-:-:S04]  /*26420*/  VOTE.ANY R4, PT, !P6 ;  /* 0x0000000000047806 */ /* 0x000fc800070e0100 */
[----:B------:R-:W1:Y:S02]  /*26430*/  POPC R2, R4 ;  /* 0x0000000400027309 */ /* 0x000e640000000000 */
[----:B-1----:R1:W2:Y:S04]  /*26440*/  SHFL.IDX PT, R5, R5, R2, 0x1f ;  /* 0x00001f0205057589 */ /* 0x0022a800000e0000 */
[----:B------:R1:W3:Y:S02]  /*26450*/  SHFL.IDX PT, R6, R6, R2, 0x1f ;  /* 0x00001f0206067589 */ /* 0x0002e400000e0000 */
.L_x_830:
[----:B------:R-:W-:-:S13]  /*26460*/  ISETP.NE.AND P0, PT, R4, RZ, PT ;  /* 0x000000ff0400720c */ /* 0x000fda0003f05270 */
[----:B------:R-:W-:Y:S05]  /*26470*/  @!P0 BRA `(.L_x_625) ;  /* 0x0000000000148947 */ /* 0x000fea0003800000 */
[----:B------:R-:W-:Y:S01]  /*26480*/  UMOV UR4, 0xffffffff ;  /* 0xffffffff00047882 */ /* 0x000fe20000000000 */
[----:B------:R-:W-:Y:S02]  /*26490*/  VIADD R12, R2, 0xffffffff ;  /* 0xffffffff020c7836 */ /* 0x000fe40000000000 */
[----:B------:R-:W-:Y:S05]  /*264a0*/  BRA.DIV UR4, `(.L_x_626) ;  /* 0x0000005604607947 */ /* 0x000fea000b800000 */
[----:B0-----:R0:W4:Y:S02]  /*264b0*/  SHFL.IDX PT, R7, R7, R12, 0x1f ;  /* 0x00001f0c07077589 */ /* 0x00112400000e0000 */
.L_x_833:
[----:B----4-:R-:W-:-:S07]  /*264c0*/  IMAD.MOV.U32 R8, RZ, RZ, R7 ;  /* 0x000000ffff087224 */ /* 0x010fce00078e0007 */
.L_x_625:
[----:B0-----:R-:W4:Y:S01]  /*264d0*/  LDL.LU R7, [R1+0xc] ;  /* 0x00000c0001077983 */ /* 0x001f220000300800 */
[----:B------:R-:W-:Y:S01]  /*264e0*/  IMAD R10, R8, R3, R9 ;  /* 0x00000003080a7224 */ /* 0x000fe200078e0209 */
[----:B--2---:R-:W-:Y:S01]  /*264f0*/  IABS R3, R5 ;  /* 0x0000000500037213 */ /* 0x004fe20000000000 */
[----:B------:R-:W-:-:S03]  /*26500*/  IMAD.MOV.U32 R8, RZ, RZ, RZ ;  /* 0x000000ffff087224 */ /* 0x000fc600078e00ff */
[----:B------:R-:W0:Y:S01]  /*26510*/  I2F.RP R4, R3 ;  /* 0x0000000300047306 */ /* 0x000e220000209400 */
[----:B------:R2:W-:Y:S07]  /*26520*/  STL [R1], R10 ;  /* 0x0000000a01007387 */ /* 0x0005ee0000100800 */
[----:B0-----:R-:W0:Y:S02]  /*26530*/  MUFU.RCP R4, R4 ;  /* 0x0000000400047308 */ /* 0x001e240000001000 */
[----:B0-----:R-:W-:-:S06]  /*26540*/  IADD3 R4, R4, 0xffffffe, RZ ;  /* 0x0ffffffe04047810 */ /* 0x001fcc0007ffe0ff */
[----:B------:R-:W0:Y:S02]  /*26550*/  F2I.FTZ.U32.TRUNC.NTZ R9, R4 ;  /* 0x0000000400097305 */ /* 0x000e24000021f000 */
[----:B0-----:R-:W-:-:S04]  /*26560*/  IMAD.MOV R4, RZ, RZ, -R9 ;  /* 0x000000ffff047224 */ /* 0x001fc800078e0a09 */
[----:B------:R-:W-:-:S04]  /*26570*/  IMAD R4, R4, R3, RZ ;  /* 0x0000000304047224 */ /* 0x000fc800078e02ff */
[----:B------:R-:W-:Y:S01]  /*26580*/  IMAD.HI.U32 R9, R9, R4, R8 ;  /* 0x0000000409097227 */ /* 0x000fe200078e0008 */
[----:B------:R-:W-:-:S03]  /*26590*/  IABS R8, R5 ;  /* 0x0000000500087213 */ /* 0x000fc60000000000 */
[----:B------:R-:W-:Y:S01]  /*265a0*/  IMAD.IADD R4, R0, 0x1, -R10 ;  /* 0x0000000100047824 */ /* 0x000fe200078e0a0a */
[----:B------:R-:W-:Y:S01]  /*265b0*/  IADD3 R8, RZ, -R8, RZ ;  /* 0x80000008ff087210 */ /* 0x000fe20007ffe0ff */
[----:B----4-:R-:W-:-:S03]  /*265c0*/  IMAD.MOV.U32 R11, RZ, RZ, R7 ;  /* 0x000000ffff0b7224 */ /* 0x010fc600078e0007 */
[----:B------:R-:W-:Y:S01]  /*265d0*/  IABS R7, R4 ;  /* 0x0000000400077213 */ /* 0x000fe20000000000 */
[----:B------:R-:W-:-:S04]  /*265e0*/  IMAD.IADD R11, R2, 0x1, R11 ;  /* 0x00000001020b7824 */ /* 0x000fc800078e020b */
[----:B------:R-:W-:-:S04]  /*265f0*/  IMAD.HI.U32 R0, R9, R7, RZ ;  /* 0x0000000709007227 */ /* 0x000fc800078e00ff */
[----:B------:R-:W-:Y:S02]  /*26600*/  IMAD R7, R0, R8, R7 ;  /* 0x0000000800077224 */ /* 0x000fe400078e0207 */
[----:B------:R-:W-:-:S03]  /*26610*/  IMAD.MOV.U32 R8, RZ, RZ, RZ ;  /* 0x000000ffff087224 */ /* 0x000fc600078e00ff */
[----:B------:R-:W-:-:S13]  /*26620*/  ISETP.GT.U32.AND P1, PT, R3, R7, PT ;  /* 0x000000070300720c */ /* 0x000fda0003f24070 */
[----:B------:R-:W-:Y:S01]  /*26630*/  @!P1 IMAD.IADD R7, R7, 0x1, -R3 ;  /* 0x0000000107079824 */ /* 0x000fe200078e0a03 */
[----:B------:R-:W-:Y:S02]  /*26640*/  @!P1 IADD3 R0, R0, 0x1, RZ ;  /* 0x0000000100009810 */ /* 0x000fe40007ffe0ff */
[----:B------:R-:W-:Y:S02]  /*26650*/  ISETP.NE.AND P1, PT, R5, RZ, PT ;  /* 0x000000ff0500720c */ /* 0x000fe40003f25270 */
[----:B------:R-:W-:Y:S02]  /*26660*/  ISETP.GE.U32.AND P0, PT, R7, R3, PT ;  /* 0x000000030700720c */ /* 0x000fe40003f06070 */
[----:B---3--:R-:W-:-:S04]  /*26670*/  IABS R3, R6 ;  /* 0x0000000600037213 */ /* 0x008fc80000000000 */
[----:B------:R-:W0:Y:S07]  /*26680*/  I2F.RP R7, R3 ;  /* 0x0000000300077306 */ /* 0x000e2e0000209400 */
[----:B------:R-:W-:Y:S01]  /*26690*/  @P0 VIADD R0, R0, 0x1 ;  /* 0x0000000100000836 */ /* 0x000fe20000000000 */
[----:B0-----:R-:W0:Y:S02]  /*266a0*/  MUFU.RCP R7, R7 ;  /* 0x0000000700077308 */ /* 0x001e240000001000 */
[----:B0-----:R-:W-:-:S06]  /*266b0*/  VIADD R7, R7, 0xffffffe ;  /* 0x0ffffffe07077836 */ /* 0x001fcc0000000000 */
[----:B------:R-:W0:Y:S02]  /*266c0*/  F2I.FTZ.U32.TRUNC.NTZ R9, R7 ;  /* 0x0000000700097305 */ /* 0x000e24000021f000 */
[----:B0-----:R-:W-:-:S04]  /*266d0*/  IMAD.MOV R7, RZ, RZ, -R9 ;  /* 0x000000ffff077224 */ /* 0x001fc800078e0a09 */
[----:B------:R-:W-:-:S04]  /*266e0*/  IMAD R7, R7, R3, RZ ;  /* 0x0000000307077224 */ /* 0x000fc800078e02ff */
[----:B--2---:R-:W-:Y:S01]  /*266f0*/  IMAD.HI.U32 R10, R9, R7, R8 ;  /* 0x00000007090a7227 */ /* 0x004fe200078e0008 */
[----:B------:R-:W-:Y:S02]  /*26700*/  LOP3.LUT R7, R4, R5, RZ, 0x3c, !PT ;  /* 0x0000000504077212 */ /* 0x000fe400078e3cff */
[----:B------:R-:W-:Y:S02]  /*26710*/  IABS R9, R6 ;  /* 0x0000000600097213 */ /* 0x000fe40000000000 */
[----:B------:R-:W-:Y:S01]  /*26720*/  ISETP.GE.AND P2, PT, R7, RZ, PT ;  /* 0x000000ff0700720c */ /* 0x000fe20003f46270 */
[----:B------:R-:W-:Y:S02]  /*26730*/  IMAD.MOV.U32 R7, RZ, RZ, R0 ;  /* 0x000000ffff077224 */ /* 0x000fe400078e0000 */
[----:B------:R-:W-:-:S10]  /*26740*/  IMAD.MOV R9, RZ, RZ, -R9 ;  /* 0x000000ffff097224 */ /* 0x000fd400078e0a09 */
[----:B------:R-:W-:Y:S01]  /*26750*/  @!P2 IMAD.MOV R7, RZ, RZ, -R7 ;  /* 0x000000ffff07a224 */ /* 0x000fe200078e0a07 */
[----:B------:R-:W-:-:S04]  /*26760*/  @!P1 LOP3.LUT R7, RZ, R5, RZ, 0x33, !PT ;  /* 0x00000005ff079212 */ /* 0x000fc800078e33ff */
[-C--:B------:R-:W-:Y:S01]  /*26770*/  IABS R8, R7.reuse ;  /* 0x0000000700087213 */ /* 0x080fe20000000000 */
[----:B------:R-:W-:-:S04]  /*26780*/  IMAD R5, R5, R7, RZ ;  /* 0x0000000705057224 */ /* 0x000fc800078e02ff */
[----:B------:R-:W-:-:S04]  /*26790*/  IMAD.HI.U32 R0, R10, R8, RZ ;  /* 0x000000080a007227 */ /* 0x000fc800078e00ff */
[----:B------:R-:W-:Y:S02]  /*267a0*/  IMAD R8, R0, R9, R8 ;  /* 0x0000000900087224 */ /* 0x000fe400078e0208 */
[----:B-1----:R-:W-:-:S03]  /*267b0*/  IMAD.IADD R2, R4, 0x1, -R5 ;  /* 0x0000000104027824 */ /* 0x002fc600078e0a05 */
[----:B------:R-:W-:-:S13]  /*267c0*/  ISETP.GT.U32.AND P1, PT, R3, R8, PT ;  /* 0x000000080300720c */ /* 0x000fda0003f24070 */
[-C--:B------:R-:W-:Y:S01]  /*267d0*/  @!P1 IADD3 R8, R8, -R3.reuse, RZ ;  /* 0x8000000308089210 */ /* 0x080fe20007ffe0ff */
        /* <DEDUP_REMOVED lines=8> */
[----:B------:R-:W-:Y:S01]  /*26860*/  IMAD.MOV R3, RZ, RZ, -R0 ;  /* 0x000000ffff037224 */ /* 0x000fe200078e0a00 */
[----:B------:R-:W-:-:S03]  /*26870*/  LEA R0, R6, R0, 0x18 ;  /* 0x0000000006007211 */ /* 0x000fc600078ec0ff */
[----:B------:R-:W-:-:S04]  /*26880*/  IMAD R3, R6, R3, R7 ;  /* 0x0000000306037224 */ /* 0x000fc800078e0207 */
[----:B------:R-:W-:-:S05]  /*26890*/  IMAD R0, R3, 0x10000, R0 ;  /* 0x0001000003007824 */ /* 0x000fca00078e0200 */
[----:B------:R1:W-:Y:S04]  /*268a0*/  STL [R1+0x8], R0 ;  /* 0x0000080001007387 */ /* 0x0003e80000100800 */
[----:B------:R1:W-:Y:S04]  /*268b0*/  STL [R1+0xc], R11 ;  /* 0x00000c0b01007387 */ /* 0x0003e80000100800 */
[----:B------:R1:W-:Y:S01]  /*268c0*/  STL [R1+0x4], R2 ;  /* 0x0000040201007387 */ /* 0x0003e20000100800 */
[----:B------:R-:W-:Y:S05]  /*268d0*/  BRA `(.L_x_627) ;  /* 0x0000000000287947 */ /* 0x000fea0003800000 */
.L_x_621:
[----:B------:R-:W-:Y:S01]  /*268e0*/  UMOV UR4, URZ ;  /* 0x0000003f00047c82 */ /* 0x000fe20008000000 */
[----:B------:R-:W-:Y:S01]  /*268f0*/  ULDC UR6, c[0x0][0xc3c] ;  /* 0x00030f0000067ab9 */ /* 0x000fe20000000800 */
[----:B------:R-:W-:Y:S01]  /*26900*/  UMOV UR5, URZ ;  /* 0x0000003f00057c82 */ /* 0x000fe20008000000 */
[----:B------:R1:W-:Y:S01]  /*26910*/  STL [R1], R0 ;  /* 0x0000000001007387 */ /* 0x0003e20000100800 */
[----:B------:R-:W-:Y:S01]  /*26920*/  IMAD.U32 R3, RZ, RZ, UR4 ;  /* 0x00000004ff037e24 */ /* 0x000fe2000f8e00ff */
[----:B------:R-:W-:-:S04]  /*26930*/  MOV R2, UR5 ;  /* 0x0000000500027c02 */ /* 0x000fc80008000f00 */
[----:B------:R2:W-:Y:S01]  /*26940*/  STL [R1+0x4], R3 ;  /* 0x0000040301007387 */ /* 0x0005e20000100800 */
[----:B-1----:R-:W-:-:S05]  /*26950*/  IMAD.U32 R0, RZ, RZ, UR6 ;  /* 0x00000006ff007e24 */ /* 0x002fca000f8e00ff */
[----:B------:R2:W-:Y:S04]  /*26960*/  STL [R1+0xc], R0 ;  /* 0x00000c0001007387 */ /* 0x0005e80000100800 */
[----:B------:R2:W-:Y:S02]  /*26970*/  STL [R1+0x8], R2 ;  /* 0x0000080201007387 */ /* 0x0005e40000100800 */
.L_x_627:
[----:B-12---:R-:W0:Y:S04]  /*26980*/  LDL R2, [R1+0xc] ;  /* 0x00000c0001027983 */ /* 0x006e280000100800 */
[----:B------:R-:W2:Y:S04]  /*26990*/  LDL R3, [R1+0x8] ;  /* 0x0000080001037983 */ /* 0x000ea80000100800 */
[----:B------:R-:W3:Y:S04]  /*269a0*/  LDL R4, [R1] ;  /* 0x0000000001047983 */ /* 0x000ee80000100800 */
[----:B------:R-:W3:Y:S01]  /*269b0*/  LDL R5, [R1+0x4] ;  /* 0x0000040001057983 */ /* 0x000ee20000100800 */
[----:B------:R-:W1:Y:S01]  /*269c0*/  S2R R0, SR_TID.X ;  /* 0x0000000000007919 */ /* 0x000e620000002100 */
[----:B------:R-:W-:Y:S05]  /*269d0*/  WARPSYNC.ALL ;  /* 0x0000000000007948 */ /* 0x000fea0003800000 */
[----:B-1----:R-:W-:Y:S01]  /*269e0*/  LOP3.LUT R0, R0, 0x1f, RZ, 0xc0, !PT ;  /* 0x0000001f00007812 */ /* 0x002fe200078ec0ff */
[----:B------:R-:W-:Y:S03]  /*269f0*/  BAR.SYNC.DEFER_BLOCKING 0x4, 0x180 ;  /* 0x0106000000007b1d */ /* 0x000fe60000010000 */
[----:B------:R-:W-:-:S13]  /*26a00*/  ISETP.NE.AND P0, PT, R0, RZ, PT ;  /* 0x000000ff0000720c */ /* 0x000fda0003f05270 */
[----:B------:R-:W1:Y:S01]  /*26a10*/  @!P0 S2R R0, SR_CgaCtaId ;  /* 0x0000000000008919 */ /* 0x000e620000008800 */
[----:B0-----:R-:W-:Y:S01]  /*26a20*/  IMAD.MOV.U32 R7, RZ, RZ, R2 ;  /* 0x000000ffff077224 */ /* 0x001fe200078e0002 */
[----:B------:R-:W-:Y:S01]  /*26a30*/  @!P0 MOV R2, 0x400 ;  /* 0x0000040000028802 */ /* 0x000fe20000000f00 */
[----:B--2---:R-:W-:-:S03]  /*26a40*/  IMAD.MOV.U32 R6, RZ, RZ, R3 ;  /* 0x000000ffff067224 */ /* 0x004fc600078e0003 */
[----:B-1----:R-:W-:-:S05]  /*26a50*/  @!P0 LEA R18, R0, R2, 0x18 ;  /* 0x0000000200128211 */ /* 0x002fca00078ec0ff */
[----:B---3--:R1:W-:Y:S01]  /*26a60*/  @!P0 STS.128 [R18+0x2e8d0], R4 ;  /* 0x02e8d00412008388 */ /* 0x0083e20000000c00 */
[----:B------:R-:W-:Y:S06]  /*26a70*/  BAR.ARV 0x5, 0x180 ;  /* 0x0146000000007b1d */ /* 0x000fec0000002000 */
.L_x_618:
[----:B------:R-:W2:Y:S01]  /*26a80*/  LDL R0, [R1+0xc] ;  /* 0x00000c0001007983 */ /* 0x000ea20000100800 */
[----:B------:R-:W-:Y:S02]  /*26a90*/  ULDC UR4, c[0x0][0xc3c] ;  /* 0x00030f0000047ab9 */ /* 0x000fe40000000800 */
[----:B--2---:R-:W-:-:S13]  /*26aa0*/  ISETP.GE.AND P0, PT, R0, UR4, PT ;  /* 0x0000000400007c0c */ /* 0x004fda000bf06270 */
[----:B------:R-:W-:Y:S05]  /*26ab0*/  @!P0 BRA `(.L_x_628) ;  /* 0xffffffa400648947 */ /* 0x000fea000383ffff */
[----:B------:R-:W-:Y:S05]  /*26ac0*/  BSYNC B7 ;  /* 0x0000000000077941 */ /* 0x000fea0003800000 */
.L_x_524:
[----:B-1----:R-:W3:Y:S01]  /*26ad0*/  LDL.LU R0, [R1+0x68] ;  /* 0x0000680001007983 */ /* 0x002ee20000300800 */
[----:B------:R-:W-:Y:S01]  /*26ae0*/  BSSY B0, `(.L_x_629) ;  /* 0x000000b000007945 */ /* 0x000fe20003800000 */
[----:B0-2---:R-:W0:Y:S01]  /*26af0*/  S2R R5, SR_CgaCtaId ;  /* 0x0000000000057919 */ /* 0x005e220000008800 */
[----:B---3--:R-:W-:-:S05]  /*26b00*/  VIADD R0, R0, 0x1 ;  /* 0x0000000100007836 */ /* 0x008fca0000000000 */
[----:B------:R-:W-:-:S04]  /*26b10*/  LEA.HI R2, R0, R0, RZ, 0x1 ;  /* 0x0000000000027211 */ /* 0x000fc800078f08ff */
[----:B------:R-:W-:-:S04]  /*26b20*/  LOP3.LUT R3, R2, 0xfffffffe, RZ, 0xc0, !PT ;  /* 0xfffffffe02037812 */ /* 0x000fc800078ec0ff */
[----:B------:R-:W-:Y:S02]  /*26b30*/  IADD3 R3, R0, -R3, RZ ;  /* 0x8000000300037210 */ /* 0x000fe40007ffe0ff */
[----:B------:R-:W-:Y:S02]  /*26b40*/  MOV R0, 0x400 ;  /* 0x0000040000007802 */ /* 0x000fe40000000f00 */
[----:B------:R-:W-:Y:S02]  /*26b50*/  SHF.L.U32 R3, R3, 0x1f, RZ ;  /* 0x0000001f03037819 */ /* 0x000fe400000006ff */
[----:B0-----:R-:W-:-:S04]  /*26b60*/  LEA R0, R5, R0, 0x18 ;  /* 0x0000000005007211 */ /* 0x001fc800078ec0ff */
[----:B------:R-:W0:Y:S02]  /*26b70*/  SYNCS.PHASECHK.TRANS64.TRYWAIT P0, [R0+URZ+0x2e820], R3 ;  /* 0x02e82003000075a7 */ /* 0x000e24000800017f */
[----:B0-----:R-:W-:Y:S05]  /*26b80*/  @!P0 BRA `(.L_x_630) ;  /* 0x0000004c00d08947 */ /* 0x001fea0003800000 */
.L_x_834:
[----:B------:R-:W-:Y:S05]  /*26b90*/  BSYNC B0 ;  /* 0x0000000000007941 */ /* 0x000fea0003800000 */
.L_x_629:
[----:B------:R-:W-:-:S03]  /*26ba0*/  UMOV UR4, 0xffffffff ;  /* 0xffffffff00047882 */ /* 0x000fc60000000000 */
[----:B------:R-:W-:Y:S05]  /*26bb0*/  BRA.DIV UR4, `(.L_x_631) ;  /* 0x0000004e04d87947 */ /* 0x000fea000b800000 */
[----:B------:R-:W1:Y:S02]  /*26bc0*/  S2R R2, SR_TID.X ;  /* 0x0000000000027919 */ /* 0x000e640000002100 */
[----:B-1----:R-:W-:-:S04]  /*26bd0*/  SHF.R.U32.HI R2, RZ, 0x5, R2 ;  /* 0x00000005ff027819 */ /* 0x002fc80000011602 */
[----:B------:R-:W-:-:S05]  /*26be0*/  LOP3.LUT R2, R2, 0x3, RZ, 0xc0, !PT ;  /* 0x0000000302027812 */ /* 0x000fca00078ec0ff */
[----:B------:R1:W2:Y:S02]  /*26bf0*/  SHFL.IDX PT, R14, R2, RZ, 0x1f ;  /* 0x00001fff020e7589 */ /* 0x0002a400000e0000 */
.L_x_837:
[----:B--2---:R-:W-:-:S13]  /*26c00*/  ISETP.NE.AND P0, PT, R14, RZ, PT ;  /* 0x000000ff0e00720c */ /* 0x004fda0003f05270 */
[----:B------:R-:W-:Y:S05]  /*26c10*/  @P0 BRA `(.L_x_332) ;  /* 0x0000000000b00947 */ /* 0x000fea0003800000 */
[----:B------:R-:W-:-:S03]  /*26c20*/  UMOV UR4, 0xffffffff ;  /* 0xffffffff00047882 */ /* 0x000fc60000000000 */
[----:B------:R-:W-:Y:S05]  /*26c30*/  BRA.DIV UR4, `(.L_x_632) ;  /* 0x0000004e04ec7947 */ /* 0x000fea000b800000 */
[----:B------:R-:W-:-:S13]  /*26c40*/  ELECT P6, URZ, PT ;  /* 0x00000000003f782f */ /* 0x000fda00038c0000 */
.L_x_840:
[----:B------:R-:W-:Y:S05]  /*26c50*/  @!P6 BRA `(.L_x_332) ;  /* 0x0000000000a0e947 */ /* 0x000fea0003800000 */
[----:B-1----:R-:W2:Y:S02]  /*26c60*/  LDL.LU R2, [R1+0x64] ;  /* 0x0000640001027983 */ /* 0x002ea40000300800 */
[----:B--2---:R-:W-:-:S04]  /*26c70*/  LOP3.LUT R2, R2, 0x2, RZ, 0xfc, !PT ;  /* 0x0000000202027812 */ /* 0x004fc800078efcff */
[----:B------:R-:W-:-:S13]  /*26c80*/  ISETP.NE.AND P0, PT, R2, 0x3, PT ;  /* 0x000000030200780c */ /* 0x000fda0003f05270 */
[----:B------:R-:W-:Y:S05]  /*26c90*/  @!P0 BRA `(.L_x_633) ;  /* 0x0000000000048947 */ /* 0x000fea0003800000 */
[----:B------:R-:W-:Y:S01]  /*26ca0*/  BPT.TRAP 0x1 ;  /* 0x000000040000795c */ /* 0x000fe20000300000 */
.L_x_633:
[----:B0-----:R-:W2:Y:S04]  /*26cb0*/  LDL R3, [R1+0x10] ;  /* 0x0000100001037983 */ /* 0x001ea80000100800 */
        /* <DEDUP_REMOVED lines=13> */
.L_x_841:
[----:B------:R-:W1:Y:S02]  /*26d90*/  SYNCS.PHASECHK.TRANS64.TRYWAIT P1, [R7+URZ], R2 ;  /* 0x00000002070075a7 */ /* 0x000e64000802017f */
[----:B-1----:R-:W-:Y:S05]  /*26da0*/  @!P1 BRA `(.L_x_635) ;  /* 0x0000004c00c49947 */ /* 0x002fea0003800000 */
.L_x_842:
[----:B------:R-:W-:Y:S05]  /*26db0*/  @!P0 BRA `(.L_x_636) ;  /* 0x0000000000048947 */ /* 0x000fea0003800000 */
[----:B------:R-:W-:Y:S01]  /*26dc0*/  BPT.TRAP 0x1 ;  /* 0x000000040000795c */ /* 0x000fe20000300000 */
.L_x_636:
[----:B------:R-:W2:Y:S02]  /*26dd0*/  LDL.LU R4, [R1+0x10] ;  /* 0x0000100001047983 */ /* 0x000ea40000300800 */
[----:B--2---:R-:W-:-:S04]  /*26de0*/  LEA R4, R4, R0, 0x3 ;  /* 0x0000000004047211 */ /* 0x004fc800078e18ff */
[----:B------:R-:W2:Y:S02]  /*26df0*/  SYNCS.PHASECHK.TRANS64.TRYWAIT P1, [R4+URZ+0x2e860], R5 ;  /* 0x02e86005040075a7 */ /* 0x000ea4000802017f */
[----:B--2---:R-:W-:Y:S05]  /*26e00*/  @!P1 BRA `(.L_x_637) ;  /* 0x0000004c00c09947 */ /* 0x004fea0003800000 */
.L_x_843:
[----:B------:R-:W-:Y:S05]  /*26e10*/  @!P0 BRA `(.L_x_638) ;  /* 0x0000000000048947 */ /* 0x000fea0003800000 */
[----:B------:R-:W-:Y:S01]  /*26e20*/  BPT.TRAP 0x1 ;  /* 0x000000040000795c */ /* 0x000fe20000300000 */
.L_x_638:
[----:B------:R-:W-:-:S04]  /*26e30*/  IMAD R3, R3, 0x8, R0 ;  /* 0x0000000803037824 */ /* 0x000fc800078e0200 */
[----:B------:R-:W3:Y:S02]  /*26e40*/  SYNCS.PHASECHK.TRANS64.TRYWAIT P1, [R3+URZ+0x2e860], R2 ;  /* 0x02e86002030075a7 */ /* 0x000ee4000802017f */
[----:B---3--:R-:W-:Y:S05]  /*26e50*/  @!P1 BRA `(.L_x_639) ;  /* 0x0000004c00c09947 */ /* 0x008fea0003800000 */
.L_x_844:
[----:B------:R-:W-:Y:S05]  /*26e60*/  @!P0 BRA `(.L_x_640) ;  /* 0x0000000000048947 */ /* 0x000fea0003800000 */
[----:B------:R-:W-:Y:S01]  /*26e70*/  BPT.TRAP 0x1 ;  /* 0x000000040000795c */ /* 0x000fe20000300000 */
.L_x_640:
[----:B------:R-:W4:Y:S02]  /*26e80*/  SYNCS.PHASECHK.TRANS64.TRYWAIT P0, [R4+URZ+0x2e880], R5 ;  /* 0x02e88005040075a7 */ /* 0x000f24000800017f */
[----:B----4-:R-:W-:Y:S05]  /*26e90*/  @!P0 BRA `(.L_x_641) ;  /* 0x0000004c00c48947 */ /* 0x010fea0003800000 */
.L_x_642:
[----:B------:R0:W0:Y:S02]  /*26ea0*/  SYNCS.PHASECHK.TRANS64.TRYWAIT P0, [R3+URZ+0x2e880], R2 ;  /* 0x02e88002030075a7 */ /* 0x000024000800017f */
[----:B0-----:R-:W-:Y:S05]  /*26eb0*/  @!P0 NANOSLEEP.SYNCS 0x989680 ;  /* 0x009896800000895d */ /* 0x001fea0003900000 */
[----:B------:R-:W0:Y:S02]  /*26ec0*/  @!P0 SYNCS.PHASECHK.TRANS64 P0, [R3+URZ+0x2e880], R2 ;  /* 0x02e88002030085a7 */ /* 0x000e24000800007f */
[----:B0-----:R-:W-:Y:S05]  /*26ed0*/  @!P0 BRA `(.L_x_642) ;  /* 0xfffffffc00f08947 */ /* 0x001fea000383ffff */
.L_x_332:
[----:B------:R-:W-:Y:S05]  /*26ee0*/  BSYNC B8 ;  /* 0x0000000000087941 */ /* 0x000fea0003800000 */
.L_x_329:
[----:B------:R-:W-:Y:S05]  /*26ef0*/  EXIT ;  /* 0x000000000000794d */ /* 0x000fea0003800000 */
.L_x_356:
[----:B-1----:R1:W2:Y:S02]  /*26f00*/  SYNCS.PHASECHK.TRANS64.TRYWAIT P6, [R110+URZ+0x2e890], R130 ;  /* 0x02e890826e0075a7 */ /* 0x0022a400080c017f */
[----:B--2---:R-:W-:Y:S05]  /*26f10*/  @!P6 NANOSLEEP.SYNCS 0x989680 ;  /* 0x009896800000e95d */ /* 0x004fea0003900000 */
[----:B------:R-:W2:Y:S02]  /*26f20*/  @!P6 SYNCS.PHASECHK.TRANS64 P6, [R110+URZ+0x2e890], R130 ;  /* 0x02e890826e00e5a7 */ /* 0x000ea400080c007f */
[----:B--2---:R-:W-:Y:S05]  /*26f30*/  @!P6 BRA `(.L_x_356) ;  /* 0xfffffffc00f0e947 */ /* 0x004fea000383ffff */
[----:B------:R-:W-:Y:S05]  /*26f40*/  BRA `(.L_x_643) ;  /* 0xfffffdc400047947 */ /* 0x000fea000383ffff */
.L_x_390:
[----:B0-----:R0:W1:Y:S02]  /*26f50*/  SYNCS.PHASECHK.TRANS64.TRYWAIT P3, [R110+URZ+0x2e890], R130 ;  /* 0x02e890826e0075a7 */ /* 0x001064000806017f */
[----:B-1----:R-:W-:Y:S05]  /*26f60*/  @!P3 NANOSLEEP.SYNCS 0x989680 ;  /* 0x009896800000b95d */ /* 0x002fea0003900000 */
[----:B------:R-:W1:Y:S02]  /*26f70*/  @!P3 SYNCS.PHASECHK.TRANS64 P3, [R110+URZ+0x2e890], R130 ;  /* 0x02e890826e00b5a7 */ /* 0x000e64000806007f */
[----:B-1----:R-:W-:Y:S05]  /*26f80*/  @!P3 BRA `(.L_x_390) ;  /* 0xfffffffc00f0b947 */ /* 0x002fea000383ffff */
[----:B------:R-:W-:Y:S05]  /*26f90*/  BRA `(.L_x_644) ;  /* 0xfffffe0400847947 */ /* 0x000fea000383ffff */
.L_x_407:
[----:B0-----:R0:W1:Y:S02]  /*26fa0*/  SYNCS.PHASECHK.TRANS64.TRYWAIT P2, [R110+URZ+0x2e890], R130 ;  /* 0x02e890826e0075a7 */ /* 0x001064000804017f */
[----:B-1----:R-:W-:Y:S05]  /*26fb0*/  @!P2 NANOSLEEP.SYNCS 0x989680 ;  /* 0x009896800000a95d */ /* 0x002fea0003900000 */
[----:B------:R-:W1:Y:S02]  /*26fc0*/  @!P2 SYNCS.PHASECHK.TRANS64 P2, [R110+URZ+0x2e890], R130 ;  /* 0x02e890826e00a5a7 */ /* 0x000e64000804007f */
[----:B-1----:R-:W-:Y:S05]  /*26fd0*/  @!P2 BRA `(.L_x_407) ;  /* 0xfffffffc00f0a947 */ /* 0x002fea000383ffff */
[----:B------:R-:W-:Y:S05]  /*26fe0*/  BRA `(.L_x_645) ;  /* 0xfffffe4400a47947 */ /* 0x000fea000383ffff */
.L_x_417:
[----:B-1----:R1:W2:Y:S02]  /*26ff0*/  SYNCS.PHASECHK.TRANS64.TRYWAIT P3, [R110+URZ+0x2e8b0], R130 ;  /* 0x02e8b0826e0075a7 */ /* 0x0022a4000806017f */
[----:B--2---:R-:W-:Y:S05]  /*27000*/  @!P3 NANOSLEEP.SYNCS 0x989680 ;  /* 0x009896800000b95d */ /* 0x004fea0003900000 */
[----:B------:R-:W2:Y:S02]  /*27010*/  @!P3 SYNCS.PHASECHK.TRANS64 P3, [R110+URZ+0x2e8b0], R130 ;  /* 0x02e8b0826e00b5a7 */ /* 0x000ea4000806007f */
[----:B--2---:R-:W-:Y:S05]  /*27020*/  @!P3 BRA `(.L_x_417) ;  /* 0xfffffffc00f0b947 */ /* 0x004fea000383ffff */
[----:B------:R-:W-:Y:S05]  /*27030*/  BRA `(.L_x_646) ;  /* 0xfffffe4c00647947 */ /* 0x000fea000383ffff */
.L_x_431:
[----:B------:R-:W0:Y:S01]  /*27040*/  S2R R7, SR_TID.X ;  /* 0x0000000000077919 */ /* 0x000e220000002100 */
[----:B------:R-:W-:Y:S01]  /*27050*/  BSSY B0, `(.L_x_647) ;  /* 0x000000c000007945 */ /* 0x000fe20003800000 */
[----:B------:R-:W-:Y:S01]  /*27060*/  IMAD.MOV.U32 R12, RZ, RZ, RZ ;  /* 0x000000ffff0c7224 */ /* 0x000fe200078e00ff */
[----:B------:R-:W-:Y:S01]  /*27070*/  MOV R11, 0x1f ;  /* 0x0000001f000b7802 */ /* 0x000fe20000000f00 */
[----:B------:R-:W-:Y:S02]  /*27080*/  IMAD.MOV.U32 R15, RZ, RZ, -0x1 ;  /* 0xffffffffff0f7424 */ /* 0x000fe400078e00ff */
[----:B0-----:R-:W-:-:S05]  /*27090*/  VIADD R8, R7, 0xffffff80 ;  /* 0xffffff8007087836 */ /* 0x001fca0000000000 */
[----:B------:R-:W-:-:S04]  /*270a0*/  SHF.R.S32.HI R7, RZ, 0x1f, R8 ;  /* 0x0000001fff077819 */ /* 0x000fc80000011408 */
[----:B------:R-:W-:-:S04]  /*270b0*/  LEA.HI R7, R7, R8, RZ, 0x7 ;  /* 0x0000000807077211 */ /* 0x000fc800078f38ff */
[----:B------:R-:W-:-:S05]  /*270c0*/  SHF.R.S32.HI R7, RZ, 0x7, R7 ;  /* 0x00000007ff077819 */ /* 0x000fca0000011407 */
[----:B------:R-:W-:-:S07]  /*270d0*/  IMAD.MOV.U32 R13, RZ, RZ, R7 ;  /* 0x000000ffff0d7224 */ /* 0x000fce00078e0007 */
[----:B-----5:R-:W-:Y:S05]  /*270e0*/  WARPSYNC.COLLECTIVE R15, `(.L_x_648) ;  /* 0x000000000f087348 */ /* 0x020fea0003c00000 */
[----:B------:R0:W1:Y:S02]  /*270f0*/  SHFL.IDX P6, R14, R13, R12, R11 ;  /* 0x0000000c0d0e7389 */ /* 0x00006400000c000b */
[----:B01---5:R-:W-:Y:S01]  /*27100*/  ENDCOLLECTIVE ;  /* 0x000000000000791b */ /* 0x023fe20003800000 */
.L_x_648:
[----:B------:R-:W-:Y:S05]  /*27110*/  BSYNC B0 ;  /* 0x0000000000007941 */ /* 0x000fea0003800000 */
.L_x_647:
[----:B------:R0:W-:Y:S01]  /*27120*/  STL [R1+0x44], R14 ;  /* 0x0000440e01007387 */ /* 0x0001e20000100800 */
[----:B------:R-:W-:Y:S05]  /*27130*/  BRA `(.L_x_649) ;  /* 0xfffffe5800b47947 */ /* 0x000fea000383ffff */
.L_x_443:
[----:B------:R-:W-:Y:S01]  /*27140*/  BSSY B1, `(.L_x_650) ;  /* 0x0000008000017945 */ /* 0x000fe20003800000 */
[----:B------:R-:W-:Y:S01]  /*27150*/  IMAD.MOV.U32 R13, RZ, RZ, R26 ;  /* 0x000000ffff0d7224 */ /* 0x000fe200078e001a */
[----:B------:R-:W-:Y:S01]  /*27160*/  MOV R15, 0xffffffff ;  /* 0xffffffff000f7802 */ /* 0x000fe20000000f00 */
[----:B------:R-:W-:Y:S02]  /*27170*/  IMAD.MOV.U32 R12, RZ, RZ, RZ ;  /* 0x000000ffff0c7224 */ /* 0x000fe400078e00ff */
[----:B------:R-:W-:-:S07]  /*27180*/  IMAD.MOV.U32 R11, RZ, RZ, 0x1c1f ;  /* 0x00001c1fff0b7424 */ /* 0x000fce00078e00ff */
[----:B------:R-:W-:Y:S05]  /*27190*/  WARPSYNC.COLLECTIVE R15, `(.L_x_651) ;  /* 0x000000000f087348 */ /* 0x000fea0003c00000 */
[----:B------:R0:W1:Y:S02]  /*271a0*/  SHFL.IDX P6, R14, R13, R12, R11 ;  /* 0x0000000c0d0e7389 */ /* 0x00006400000c000b */
[----:B01----:R-:W-:Y:S01]  /*271b0*/  ENDCOLLECTIVE ;  /* 0x000000000000791b */ /* 0x003fe20003800000 */
.L_x_651:
[----:B------:R-:W-:Y:S05]  /*271c0*/  BSYNC B1 ;  /* 0x0000000000017941 */ /* 0x000fea0003800000 */
.L_x_650:
[----:B------:R-:W-:Y:S01]  /*271d0*/  IMAD.MOV.U32 R13, RZ, RZ, R24 ;  /* 0x000000ffff0d7224 */ /* 0x000fe200078e0018 */
[----:B------:R-:W-:Y:S01]  /*271e0*/  MOV R15, 0xffffffff ;  /* 0xffffffff000f7802 */ /* 0x000fe20000000f00 */
[----:B------:R-:W-:Y:S02]  /*271f0*/  IMAD.MOV.U32 R12, RZ, RZ, RZ ;  /* 0x000000ffff0c7224 */ /* 0x000fe400078e00ff */
[----:B------:R-:W-:Y:S02]  /*27200*/  IMAD.MOV.U32 R11, RZ, RZ, 0x1c1f ;  /* 0x00001c1fff0b7424 */ /* 0x000fe400078e00ff */
[----:B------:R-:W-:-:S07]  /*27210*/  IMAD.MOV.U32 R3, RZ, RZ, R14 ;  /* 0x000000ffff037224 */ /* 0x000fce00078e000e */
[----:B------:R-:W-:Y:S05]  /*27220*/  WARPSYNC.COLLECTIVE R15, `(.L_x_652) ;  /* 0x000000000f087348 */ /* 0x000fea0003c00000 */
[----:B------:R0:W1:Y:S02]  /*27230*/  SHFL.IDX P6, R14, R13, R12, R11 ;  /* 0x0000000c0d0e7389 */ /* 0x00006400000c000b */
[----:B01----:R-:W-:Y:S01]  /*27240*/  ENDCOLLECTIVE ;  /* 0x000000000000791b */ /* 0x003fe20003800000 */
.L_x_652:
[----:B------:R-:W-:Y:S02]  /*27250*/  IMAD.MOV.U32 R13, RZ, RZ, R27 ;  /* 0x000000ffff0d7224 */ /* 0x000fe400078e001b */
[----:B------:R-:W-:-:S07]  /*27260*/  IMAD.MOV.U32 R5, RZ, RZ, R14 ;  /* 0x000000ffff057224 */ /* 0x000fce00078e000e */
[----:B------:R-:W-:Y:S05]  /*27270*/  WARPSYNC.COLLECTIVE R15, `(.L_x_653) ;  /* 0x000000000f087348 */ /* 0x000fea0003c00000 */
[----:B------:R0:W1:Y:S02]  /*27280*/  SHFL.IDX P6, R14, R13, R12, R11 ;  /* 0x0000000c0d0e7389 */ /* 0x00006400000c000b */
[----:B01----:R-:W-:Y:S01]  /*27290*/  ENDCOLLECTIVE ;  /* 0x000000000000791b */ /* 0x003fe20003800000 */
.L_x_653:
[----:B------:R-:W-:Y:S02]  /*272a0*/  IMAD.MOV.U32 R13, RZ, RZ, R122 ;  /* 0x000000ffff0d7224 */ /* 0x000fe400078e007a */
[----:B------:R-:W-:-:S07]  /*272b0*/  IMAD.MOV.U32 R7, RZ, RZ, R14 ;  /* 0x000000ffff077224 */ /* 0x000fce00078e000e */
[----:B------:R-:W-:Y:S05]  /*272c0*/  WARPSYNC.COLLECTIVE R15, `(.L_x_654) ;  /* 0x000000000f087348 */ /* 0x000fea0003c00000 */
[----:B------:R0:W1:Y:S02]  /*272d0*/  SHFL.IDX P6, R14, R13, R12, R11 ;  /* 0x0000000c0d0e7389 */ /* 0x00006400000c000b */
[----:B01----:R-:W-:Y:S01]  /*272e0*/  ENDCOLLECTIVE ;  /* 0x000000000000791b */ /* 0x003fe20003800000 */
.L_x_654:
[----:B------:R-:W-:Y:S05]  /*272f0*/  BRA `(.L_x_655) ;  /* 0xfffffe6000407947 */ /* 0x000fea000383ffff */
.L_x_447:
[----:B0-----:R0:W1:Y:S02]  /*27300*/  SYNCS.PHASECHK.TRANS64.TRYWAIT P0, [R16+URZ+0x2e800], R39 ;  /* 0x02e80027100075a7 */ /* 0x001064000800017f */
[----:B-1----:R-:W-:Y:S05]  /*27310*/  @!P0 NANOSLEEP.SYNCS 0x989680 ;  /* 0x009896800000895d */ /* 0x002fea0003900000 */
[----:B------:R-:W1:Y:S02]  /*27320*/  @!P0 SYNCS.PHASECHK.TRANS64 P0, [R16+URZ+0x2e800], R39 ;  /* 0x02e80027100085a7 */ /* 0x000e64000800007f */
[----:B-1----:R-:W-:Y:S05]  /*27330*/  @!P0 BRA `(.L_x_447) ;  /* 0xfffffffc00f08947 */ /* 0x002fea000383ffff */
[----:B------:R-:W-:Y:S05]  /*27340*/  BRA `(.L_x_656) ;  /* 0xfffffe6400bc7947 */ /* 0x000fea000383ffff */
.L_x_455:
[----:B------:R-:W-:Y:S01]  /*27350*/  BSSY B1, `(.L_x_657) ;  /* 0x0000008000017945 */ /* 0x000fe20003800000 */
[----:B------:R-:W-:Y:S01]  /*27360*/  MOV R13, R26 ;  /* 0x0000001a000d7202 */ /* 0x000fe20000000f00 */
[----:B------:R-:W-:Y:S02]  /*27370*/  IMAD.MOV.U32 R12, RZ, RZ, RZ ;  /* 0x000000ffff0c7224 */ /* 0x000fe400078e00ff */
[----:B------:R-:W-:Y:S02]  /*27380*/  IMAD.MOV.U32 R11, RZ, RZ, 0x1c1f ;  /* 0x00001c1fff0b7424 */ /* 0x000fe400078e00ff */
[----:B------:R-:W-:-:S07]  /*27390*/  IMAD.MOV.U32 R15, RZ, RZ, -0x1 ;  /* 0xffffffffff0f7424 */ /* 0x000fce00078e00ff */
[----:B------:R-:W-:Y:S05]  /*273a0*/  WARPSYNC.COLLECTIVE R15, `(.L_x_658) ;  /* 0x000000000f087348 */ /* 0x000fea0003c00000 */
[----:B------:R0:W1:Y:S02]  /*273b0*/  SHFL.IDX P6, R14, R13, R12, R11 ;  /* 0x0000000c0d0e7389 */ /* 0x00006400000c000b */
[----:B01----:R-:W-:Y:S01]  /*273c0*/  ENDCOLLECTIVE ;  /* 0x000000000000791b */ /* 0x003fe20003800000 */
.L_x_658:
[----:B------:R-:W-:Y:S05]  /*273d0*/  BSYNC B1 ;  /* 0x0000000000017941 */ /* 0x000fea0003800000 */
.L_x_657:
[----:B------:R-:W-:Y:S01]  /*273e0*/  MOV R13, R24 ;  /* 0x00000018000d7202 */ /* 0x000fe20000000f00 */
[----:B------:R-:W-:Y:S02]  /*273f0*/  IMAD.MOV.U32 R12, RZ, RZ, RZ ;  /* 0x000000ffff0c7224 */ /* 0x000fe400078e00ff */
[----:B------:R-:W-:Y:S02]  /*27400*/  IMAD.MOV.U32 R11, RZ, RZ, 0x1c1f ;  /* 0x00001c1fff0b7424 */ /* 0x000fe400078e00ff */
[----:B------:R-:W-:Y:S02]  /*27410*/  IMAD.MOV.U32 R15, RZ, RZ, -0x1 ;  /* 0xffffffffff0f7424 */ /* 0x000fe400078e00ff */
[----:B------:R-:W-:-:S07]  /*27420*/  IMAD.MOV.U32 R3, RZ, RZ, R14 ;  /* 0x000000ffff037224 */ /* 0x000fce00078e000e */
[----:B------:R-:W-:Y:S05]  /*27430*/  WARPSYNC.COLLECTIVE R15, `(.L_x_659) ;  /* 0x000000000f087348 */ /* 0x000fea0003c00000 */
[----:B------:R0:W1:Y:S02]  /*27440*/  SHFL.IDX P6, R14, R13, R12, R11 ;  /* 0x0000000c0d0e7389 */ /* 0x00006400000c000b */
[----:B01----:R-:W-:Y:S01]  /*27450*/  ENDCOLLECTIVE ;  /* 0x000000000000791b */ /* 0x003fe20003800000 */
.L_x_659:
[----:B------:R-:W-:Y:S01]  /*27460*/  MOV R13, R27 ;  /* 0x0000001b000d7202 */ /* 0x000fe20000000f00 */
[----:B------:R-:W-:-:S07]  /*27470*/  IMAD.MOV.U32 R21, RZ, RZ, R14 ;  /* 0x000000ffff157224 */ /* 0x000fce00078e000e */
[----:B------:R-:W-:Y:S05]  /*27480*/  WARPSYNC.COLLECTIVE R15, `(.L_x_660) ;  /* 0x000000000f087348 */ /* 0x000fea0003c00000 */
[----:B------:R0:W1:Y:S02]  /*27490*/  SHFL.IDX P6, R14, R13, R12, R11 ;  /* 0x0000000c0d0e7389 */ /* 0x00006400000c000b */
[----:B01----:R-:W-:Y:S01]  /*274a0*/  ENDCOLLECTIVE ;  /* 0x000000000000791b */ /* 0x003fe20003800000 */
.L_x_660:
[----:B------:R-:W-:Y:S02]  /*274b0*/  IMAD.MOV.U32 R13, RZ, RZ, R122 ;  /* 0x000000ffff0d7224 */ /* 0x000fe400078e007a */
[----:B------:R-:W-:-:S07]  /*274c0*/  IMAD.MOV.U32 R25, RZ, RZ, R14 ;  /* 0x000000ffff197224 */ /* 0x000fce00078e000e */
[----:B------:R-:W-:Y:S05]  /*274d0*/  WARPSYNC.COLLECTIVE R15, `(.L_x_661) ;  /* 0x000000000f087348 */ /* 0x000fea0003c00000 */
[----:B------:R0:W1:Y:S02]  /*274e0*/  SHFL.IDX P6, R14, R13, R12, R11 ;  /* 0x0000000c0d0e7389 */ /* 0x00006400000c000b */
[----:B01----:R-:W-:Y:S01]  /*274f0*/  ENDCOLLECTIVE ;  /* 0x000000000000791b */ /* 0x003fe20003800000 */
.L_x_661:
[----:B------:R-:W-:Y:S05]  /*27500*/  BRA `(.L_x_662) ;  /* 0xfffffe7c00907947 */ /* 0x000fea000383ffff */
.L_x_459:
[----:B0-----:R0:W1:Y:S02]  /*27510*/  SYNCS.PHASECHK.TRANS64.TRYWAIT P1, [R16+URZ+0x2e800], R35 ;  /* 0x02e80023100075a7 */ /* 0x001064000802017f */
[----:B-1----:R-:W-:Y:S05]  /*27520*/  @!P1 NANOSLEEP.SYNCS 0x989680 ;  /* 0x009896800000995d */ /* 0x002fea0003900000 */
[----:B------:R-:W1:Y:S02]  /*27530*/  @!P1 SYNCS.PHASECHK.TRANS64 P1, [R16+URZ+0x2e800], R35 ;  /* 0x02e80023100095a7 */ /* 0x000e64000802007f */
[----:B-1----:R-:W-:Y:S05]  /*27540*/  @!P1 BRA `(.L_x_459) ;  /* 0xfffffffc00f09947 */ /* 0x002fea000383ffff */
[----:B------:R-:W-:Y:S05]  /*27550*/  BRA `(.L_x_663) ;  /* 0xfffffe8000b07947 */ /* 0x000fea000383ffff */
.L_x_465:
[----:B--2---:R2:W3:Y:S02]  /*27560*/  SYNCS.PHASECHK.TRANS64.TRYWAIT P1, [R0+URZ+0x2e830], R7 ;  /* 0x02e83007000075a7 */ /* 0x0044e4000802017f */
[----:B---3--:R-:W-:Y:S05]  /*27570*/  @!P1 NANOSLEEP.SYNCS 0x989680 ;  /* 0x009896800000995d */ /* 0x008fea0003900000 */
[----:B------:R-:W3:Y:S02]  /*27580*/  @!P1 SYNCS.PHASECHK.TRANS64 P1, [R0+URZ+0x2e830], R7 ;  /* 0x02e83007000095a7 */ /* 0x000ee4000802007f */
[----:B---3--:R-:W-:Y:S05]  /*27590*/  @!P1 BRA `(.L_x_465) ;  /* 0xfffffffc00f09947 */ /* 0x008fea000383ffff */
[----:B------:R-:W-:Y:S05]  /*275a0*/  BRA `(.L_x_464) ;  /* 0xfffffe9c00687947 */ /* 0x000fea000383ffff */
.L_x_471:
[----:B-1----:R1:W2:Y:S02]  /*275b0*/  SYNCS.PHASECHK.TRANS64.TRYWAIT P2, [R13+URZ+0x2e830], R14 ;  /* 0x02e8300e0d0075a7 */ /* 0x0022a4000804017f */
[----:B--2---:R-:W-:Y:S05]  /*275c0*/  @!P2 NANOSLEEP.SYNCS 0x989680 ;  /* 0x009896800000a95d */ /* 0x004fea0003900000 */
[----:B------:R-:W2:Y:S02]  /*275d0*/  @!P2 SYNCS.PHASECHK.TRANS64 P2, [R13+URZ+0x2e830], R14 ;  /* 0x02e8300e0d00a5a7 */ /* 0x000ea4000804007f */
[----:B--2---:R-:W-:Y:S05]  /*275e0*/  @!P2 BRA `(.L_x_471) ;  /* 0xfffffffc00f0a947 */ /* 0x004fea000383ffff */
[----:B------:R-:W-:Y:S05]  /*275f0*/  BRA `(.L_x_470) ;  /* 0xfffffeec00ac7947 */ /* 0x000fea000383ffff */
.L_x_475:
[----:B-1----:R1:W2:Y:S02]  /*27600*/  SYNCS.PHASECHK.TRANS64.TRYWAIT P1, [R13+URZ+0x2e850], R12 ;  /* 0x02e8500c0d0075a7 */ /* 0x0022a4000802017f */
[----:B--2---:R-:W-:Y:S05]  /*27610*/  @!P1 NANOSLEEP.SYNCS 0x989680 ;  /* 0x009896800000995d */ /* 0x004fea0003900000 */
[----:B------:R-:W2:Y:S02]  /*27620*/  @!P1 SYNCS.PHASECHK.TRANS64 P1, [R13+URZ+0x2e850], R12 ;  /* 0x02e8500c0d0095a7 */ /* 0x000ea4000802007f */
[----:B--2---:R-:W-:Y:S05]  /*27630*/  @!P1 BRA `(.L_x_475) ;  /* 0xfffffffc00f09947 */ /* 0x004fea000383ffff */
[----:B------:R-:W-:Y:S05]  /*27640*/  BRA `(.L_x_472) ;  /* 0xffffff04000c7947 */ /* 0x000fea000383ffff */
.L_x_481:
[----:B-1----:R1:W2:Y:S02]  /*27650*/  SYNCS.PHASECHK.TRANS64.TRYWAIT P1, [R11+URZ+0x2e850], R0 ;  /* 0x02e850000b0075a7 */ /* 0x0022a4000802017f */
[----:B--2---:R-:W-:Y:S05]  /*27660*/  @!P1 NANOSLEEP.SYNCS 0x989680 ;  /* 0x009896800000995d */ /* 0x004fea0003900000 */
[----:B------:R-:W2:Y:S02]  /*27670*/  @!P1 SYNCS.PHASECHK.TRANS64 P1, [R11+URZ+0x2e850], R0 ;  /* 0x02e850000b0095a7 */ /* 0x000ea4000802007f */
[----:B--2---:R-:W-:Y:S05]  /*27680*/  @!P1 BRA `(.L_x_481) ;  /* 0xfffffffc00f09947 */ /* 0x004fea000383ffff */
[----:B------:R-:W-:Y:S05]  /*27690*/  BRA `(.L_x_480) ;  /* 0xffffff3c002c7947 */ /* 0x000fea000383ffff */
.L_x_485:
[----:B------:R-:W-:Y:S01]  /*276a0*/  SEL R115, R40, R111, P0 ;  /* 0x0000006f28737207 */ /* 0x000fe20000000000 */
[----:B------:R-:W-:Y:S01]  /*276b0*/  IMAD.MOV.U32 R11, RZ, RZ, 0x1c1f ;  /* 0x00001c1fff0b7424 */ /* 0x000fe200078e00ff */
        /* <DEDUP_REMOVED lines=8> */
[----:B------:R-:W-:Y:S01]  /*27740*/  SEL R41, R109, R12, P0 ;  /* 0x0000000c6d297207 */ /* 0x000fe20000000000 */
[----:B-----5:R-:W-:Y:S01]  /*27750*/  IMAD.MOV.U32 R12, RZ, RZ, R8 ;  /* 0x000000ffff0c7224 */ /* 0x020fe200078e0008 */
[----:B------:R-:W-:Y:S02]  /*27760*/  MOV R15, 0xffffffff ;  /* 0xffffffff000f7802 */ /* 0x000fe40000000f00 */
[----:B------:R-:W-:-:S02]  /*27770*/  SEL R131, R61, R0, P0 ;  /* 0x000000003d837207 */ /* 0x000fc40000000000 */
[----:B------:R-:W-:-:S07]  /*27780*/  SEL R99, R0, R61, P0 ;  /* 0x0000003d00637207 */ /* 0x000fce0000000000 */
[----:B-1----:R-:W-:Y:S05]  /*27790*/  WARPSYNC.COLLECTIVE R15, `(.L_x_664) ;  /* 0x000000000f087348 */ /* 0x002fea0003c00000 */
[----:B------:R0:W2:Y:S02]  /*277a0*/  SHFL.IDX P6, R14, R13, R12, R11 ;  /* 0x0000000c0d0e7389 */ /* 0x0000a400000c000b */
[----:B012---:R-:W-:Y:S01]  /*277b0*/  ENDCOLLECTIVE ;  /* 0x000000000000791b */ /* 0x007fe20003800000 */
.L_x_664:
[----:B------:R-:W-:Y:S02]  /*277c0*/  SEL R129, R4, R81, P0 ;  /* 0x0000005104817207 */ /* 0x000fe40000000000 */
[----:B------:R-:W-:Y:S02]  /*277d0*/  SEL R101, R81, R4, P0 ;  /* 0x0000000451657207 */ /* 0x000fe40000000000 */
[----:B------:R-:W-:Y:S02]  /*277e0*/  LOP3.LUT R4, R8, 0x2, RZ, 0x3c, !PT ;  /* 0x0000000208047812 */ /* 0x000fe400078e3cff */
[----:B------:R-:W-:Y:S02]  /*277f0*/  SEL R147, R64, R21, P0 ;  /* 0x0000001540937207 */ /* 0x000fe40000000000 */
[----:B------:R-:W-:Y:S02]  /*27800*/  SEL R139, R77, R6, P0 ;  /* 0x000000064d8b7207 */ /* 0x000fe40000000000 */
[----:B------:R-:W-:-:S02]  /*27810*/  SEL R89, R6, R77, P0 ;  /* 0x0000004d06597207 */ /* 0x000fc40000000000 */
[----:B------:R-:W-:Y:S01]  /*27820*/  SEL R21, R21, R64, P0 ;  /* 0x0000004015157207 */ /* 0x000fe20000000000 */
[----:B------:R-:W-:Y:S01]  /*27830*/  IMAD.MOV.U32 R13, RZ, RZ, R7 ;  /* 0x000000ffff0d7224 */ /* 0x000fe200078e0007 */
[----:B------:R-:W-:Y:S02]  /*27840*/  SEL R143, R56, R45, P0 ;  /* 0x0000002d388f7207 */ /* 0x000fe40000000000 */
[----:B------:R-:W-:Y:S02]  /*27850*/  SEL R45, R45, R56, P0 ;  /* 0x000000382d2d7207 */ /* 0x000fe40000000000 */
[----:B------:R-:W-:Y:S02]  /*27860*/  SEL R83, R27, R26, P0 ;  /* 0x0000001a1b537207 */ /* 0x000fe40000000000 */
[----:B------:R-:W-:Y:S02]  /*27870*/  SEL R67, R26, R27, P0 ;  /* 0x0000001b1a437207 */ /* 0x000fe40000000000 */
[----:B------:R-:W-:Y:S01]  /*27880*/  SEL R71, R33, R28, P0 ;  /* 0x0000001c21477207 */ /* 0x000fe20000000000 */
[----:B------:R-:W-:Y:S01]  /*27890*/  IMAD.MOV.U32 R0, RZ, RZ, R14 ;  /* 0x000000ffff007224 */ /* 0x000fe200078e000e */
[----:B------:R-:W-:-:S07]  /*278a0*/  SEL R33, R28, R33, P0 ;  /* 0x000000211c217207 */ /* 0x000fce0000000000 */
[----:B------:R-:W-:Y:S05]  /*278b0*/  WARPSYNC.COLLECTIVE R15, `(.L_x_665) ;  /* 0x000000000f087348 */ /* 0x000fea0003c00000 */
[----:B------:R0:W1:Y:S02]  /*278c0*/  SHFL.IDX P6, R14, R13, R12, R11 ;  /* 0x0000000c0d0e7389 */ /* 0x00006400000c000b */
[----:B01----:R-:W-:Y:S01]  /*278d0*/  ENDCOLLECTIVE ;  /* 0x000000000000791b */ /* 0x003fe20003800000 */
.L_x_665:
[----:B------:R-:W-:Y:S02]  /*278e0*/  SEL R141, R60, R53, P0 ;  /* 0x000000353c8d7207 */ /* 0x000fe40000000000 */
[----:B------:R-:W-:Y:S02]  /*278f0*/  SEL R27, R30, R25, P0 ;  /* 0x000000191e1b7207 */ /* 0x000fe40000000000 */
[----:B------:R-:W-:Y:S02]  /*27900*/  SEL R25, R25, R30, P0 ;  /* 0x0000001e19197207 */ /* 0x000fe40000000000 */
[----:B------:R-:W-:Y:S02]  /*27910*/  SEL R53, R53, R60, P0 ;  /* 0x0000003c35357207 */ /* 0x000fe40000000000 */
[----:B------:R-:W-:Y:S02]  /*27920*/  SEL R127, R39, R44, P0 ;  /* 0x0000002c277f7207 */ /* 0x000fe40000000000 */
[----:B------:R-:W-:-:S02]  /*27930*/  SEL R103, R44, R39, P0 ;  /* 0x000000272c677207 */ /* 0x000fc40000000000 */
[----:B------:R-:W-:Y:S01]  /*27940*/  SEL R137, R93, R52, P0 ;  /* 0x000000345d897207 */ /* 0x000fe20000000000 */
[----:B------:R-:W-:Y:S01]  /*27950*/  IMAD.MOV.U32 R13, RZ, RZ, R5 ;  /* 0x000000ffff0d7224 */ /* 0x000fe200078e0005 */
[----:B------:R-:W-:Y:S02]  /*27960*/  MOV R12, R4 ;  /* 0x00000004000c7202 */ /* 0x000fe40000000f00 */
        /* <DEDUP_REMOVED lines=9> */
.L_x_666:
        /* <DEDUP_REMOVED lines=18> */
.L_x_667:
        /* <DEDUP_REMOVED lines=18> */
.L_x_668:
[----:B------:R-:W-:Y:S02]  /*27c40*/  SEL R5, R5, R0, P0 ;  /* 0x0000000005057207 */ /* 0x000fe40000000000 */
[----:B------:R-:W-:Y:S02]  /*27c50*/  SEL R94, R7, R6, P0 ;  /* 0x00000006075e7207 */ /* 0x000fe40000000000 */
[----:B------:R-:W-:Y:S01]  /*27c60*/  SEL R96, R6, R7, P0 ;  /* 0x0000000706607207 */ /* 0x000fe20000000000 */
[----:B------:R-:W-:Y:S02]  /*27c70*/  IMAD.MOV.U32 R13, RZ, RZ, R145 ;  /* 0x000000ffff0d7224 */ /* 0x000fe400078e0091 */
[----:B------:R-:W-:-:S07]  /*27c80*/  IMAD.MOV.U32 R10, RZ, RZ, R14 ;  /* 0x000000ffff0a7224 */ /* 0x000fce00078e000e */
[----:B------:R-:W-:Y:S05]  /*27c90*/  WARPSYNC.COLLECTIVE R15, `(.L_x_669) ;  /* 0x000000000f087348 */ /* 0x000fea0003c00000 */
[----:B------:R0:W1:Y:S02]  /*27ca0*/  SHFL.IDX P6, R14, R13, R12, R11 ;  /* 0x0000000c0d0e7389 */ /* 0x00006400000c000b */
[----:B01----:R-:W-:Y:S01]  /*27cb0*/  ENDCOLLECTIVE ;  /* 0x000000000000791b */ /* 0x003fe20003800000 */
.L_x_669:
[----:B------:R-:W-:Y:S01]  /*27cc0*/  IMAD.MOV.U32 R13, RZ, RZ, R21 ;  /* 0x000000ffff0d7224 */ /* 0x000fe200078e0015 */
[----:B------:R-:W-:Y:S01]  /*27cd0*/  MOV R12, R4 ;  /* 0x00000004000c7202 */ /* 0x000fe20000000f00 */
[----:B------:R-:W-:-:S07]  /*27ce0*/  IMAD.MOV.U32 R20, RZ, RZ, R14 ;  /* 0x000000ffff147224 */ /* 0x000fce00078e000e */
[----:B------:R-:W-:Y:S05]  /*27cf0*/  WARPSYNC.COLLECTIVE R15, `(.L_x_670) ;  /* 0x000000000f087348 */ /* 0x000fea0003c00000 */
[----:B------:R0:W1:Y:S02]  /*27d00*/  SHFL.IDX P6, R14, R13, R12, R11 ;  /* 0x0000000c0d0e7389 */ /* 0x00006400000c000b */
[----:B01----:R-:W-:Y:S01]  /*27d10*/  ENDCOLLECTIVE ;  /* 0x000000000000791b */ /* 0x003fe20003800000 */
.L_x_670:
[----:B------:R-:W-:Y:S02]  /*27d20*/  IMAD.MOV.U32 R13, RZ, RZ, R43 ;  /* 0x000000ffff0d7224 */ /* 0x000fe400078e002b */
[----:B------:R-:W-:-:S07]  /*27d30*/  IMAD.MOV.U32 R21, RZ, RZ, R14 ;  /* 0x000000ffff157224 */ /* 0x000fce00078e000e */
[----:B------:R-:W-:Y:S05]  /*27d40*/  WARPSYNC.COLLECTIVE R15, `(.L_x_671) ;  /* 0x000000000f087348 */ /* 0x000fea0003c00000 */
[----:B------:R0:W1:Y:S02]  /*27d50*/  SHFL.IDX P6, R14, R13, R12, R11 ;  /* 0x0000000c0d0e7389 */ /* 0x00006400000c000b */
[----:B01----:R-:W-:Y:S01]  /*27d60*/  ENDCOLLECTIVE ;  /* 0x000000000000791b */ /* 0x003fe20003800000 */
.L_x_671:
[----:B------:R-:W-:Y:S01]  /*27d70*/  IMAD.MOV.U32 R13, RZ, RZ, R143 ;  /* 0x000000ffff0d7224 */ /* 0x000fe200078e008f */
[----:B------:R-:W-:Y:S01]  /*27d80*/  MOV R12, R8 ;  /* 0x00000008000c7202 */ /* 0x000fe20000000f00 */
[----:B------:R-:W-:-:S07]  /*27d90*/  IMAD.MOV.U32 R43, RZ, RZ, R14 ;  /* 0x000000ffff2b7224 */ /* 0x000fce00078e000e */
[----:B------:R-:W-:Y:S05]  /*27da0*/  WARPSYNC.COLLECTIVE R15, `(.L_x_672) ;  /* 0x000000000f087348 */ /* 0x000fea0003c00000 */
[----:B------:R0:W1:Y:S02]  /*27db0*/  SHFL.IDX P6, R14, R13, R12, R11 ;  /* 0x0000000c0d0e7389 */ /* 0x00006400000c000b */
[----:B01----:R-:W-:Y:S01]  /*27dc0*/  ENDCOLLECTIVE ;  /* 0x000000000000791b */ /* 0x003fe20003800000 */
.L_x_672:
[----:B------:R-:W-:Y:S02]  /*27dd0*/  SEL R110, R20, R43, P0 ;  /* 0x0000002b146e7207 */ /* 0x000fe40000000000 */
[----:B------:R-:W-:Y:S01]  /*27de0*/  SEL R112, R43, R20, P0 ;  /* 0x000000142b707207 */ /* 0x000fe20000000000 */
[----:B------:R-:W-:Y:S02]  /*27df0*/  IMAD.MOV.U32 R13, RZ, RZ, R115 ;  /* 0x000000ffff0d7224 */ /* 0x000fe400078e0073 */
[----:B------:R-:W-:-:S07]  /*27e00*/  IMAD.MOV.U32 R24, RZ, RZ, R14 ;  /* 0x000000ffff187224 */ /* 0x000fce00078e000e */
[----:B------:R-:W-:Y:S05]  /*27e10*/  WARPSYNC.COLLECTIVE R15, `(.L_x_673) ;  /* 0x000000000f087348 */ /* 0x000fea0003c00000 */
[----:B------:R0:W1:Y:S02]  /*27e20*/  SHFL.IDX P6, R14, R13, R12, R11 ;  /* 0x0000000c0d0e7389 */ /* 0x00006400000c000b */
[----:B01----:R-:W-:Y:S01]  /*27e30*/  ENDCOLLECTIVE ;  /* 0x000000000000791b */ /* 0x003fe20003800000 */
.L_x_673:
[----:B------:R-:W-:Y:S01]  /*27e40*/  IMAD.MOV.U32 R13, RZ, RZ, R45 ;  /* 0x000000ffff0d7224 */ /* 0x000fe200078e002d */
[----:B------:R-:W-:Y:S01]  /*27e50*/  MOV R12, R4 ;  /* 0x00000004000c7202 */ /* 0x000fe20000000f00 */
[----:B------:R-:W-:-:S07]  /*27e60*/  IMAD.MOV.U32 R26, RZ, RZ, R14 ;  /* 0x000000ffff1a7224 */ /* 0x000fce00078e000e */
[----:B------:R-:W-:Y:S05]  /*27e70*/  WARPSYNC.COLLECTIVE R15, `(.L_x_674) ;  /* 0x000000000f087348 */ /* 0x000fea0003c00000 */
[----:B------:R0:W1:Y:S02]  /*27e80*/  SHFL.IDX P6, R14, R13, R12, R11 ;  /* 0x0000000c0d0e7389 */ /* 0x00006400000c000b */
[----:B01----:R-:W-:Y:S01]  /*27e90*/  ENDCOLLECTIVE ;  /* 0x000000000000791b */ /* 0x003fe20003800000 */
.L_x_674:
[----:B------:R-:W-:Y:S02]  /*27ea0*/  IMAD.MOV.U32 R13, RZ, RZ, R47 ;  /* 0x000000ffff0d7224 */ /* 0x000fe400078e002f */
[----:B------:R-:W-:-:S07]  /*27eb0*/  IMAD.MOV.U32 R45, RZ, RZ, R14 ;  /* 0x000000ffff2d7224 */ /* 0x000fce00078e000e */
[----:B------:R-:W-:Y:S05]  /*27ec0*/  WARPSYNC.COLLECTIVE R15, `(.L_x_675) ;  /* 0x000000000f087348 */ /* 0x000fea0003c00000 */
[----:B------:R0:W1:Y:S02]  /*27ed0*/  SHFL.IDX P6, R14, R13, R12, R11 ;  /* 0x0000000c0d0e7389 */ /* 0x00006400000c000b */
[----:B01----:R-:W-:Y:S01]  /*27ee0*/  ENDCOLLECTIVE ;  /* 0x000000000000791b */ /* 0x003fe20003800000 */
.L_x_675:
[----:B------:R-:W-:Y:S02]  /*27ef0*/  SEL R115, R24, R45, P0 ;  /* 0x0000002d18737207 */ /* 0x000fe40000000000 */
[----:B------:R-:W-:Y:S01]  /*27f00*/  SEL R7, R45, R24, P0 ;  /* 0x000000182d077207 */ /* 0x000fe20000000000 */
[----:B------:R-:W-:Y:S01]  /*27f10*/  IMAD.MOV.U32 R13, RZ, RZ, R113 ;  /* 0x000000ffff0d7224 */ /* 0x000fe200078e0071 */
[----:B------:R-:W-:Y:S02]  /*27f20*/  MOV R12, R8 ;  /* 0x00000008000c7202 */ /* 0x000fe40000000f00 */
[----:B------:R-:W-:Y:S01]  /*27f30*/  SEL R113, R21, R10, P0 ;  /* 0x0000000a15717207 */ /* 0x000fe20000000000 */
[----:B------:R-:W-:-:S07]  /*27f40*/  IMAD.MOV.U32 R47, RZ, RZ, R14 ;  /* 0x000000ffff2f7224 */ /* 0x000fce00078e000e */
[----:B------:R-:W-:Y:S05]  /*27f50*/  WARPSYNC.COLLECTIVE R15, `(.L_x_676) ;  /* 0x000000000f087348 */ /* 0x000fea0003c00000 */
[----:B------:R0:W1:Y:S02]  /*27f60*/  SHFL.IDX P6, R14, R13, R12, R11 ;  /* 0x0000000c0d0e7389 */ /* 0x00006400000c000b */
[----:B01----:R-:W-:Y:S01]  /*27f70*/  ENDCOLLECTIVE ;  /* 0x000000000000791b */ /* 0x003fe20003800000 */
.L_x_676:
[----:B------:R-:W-:Y:S02]  /*27f80*/  SEL R0, R26, R47, P0 ;  /* 0x0000002f1a007207 */ /* 0x000fe40000000000 */
[----:B------:R-:W-:Y:S01]  /*27f90*/  SEL R6, R47, R26, P0 ;  /* 0x0000001a2f067207 */ /* 0x000fe20000000000 */
[----:B------:R-:W-:Y:S01]  /*27fa0*/  IMAD.MOV.U32 R13, RZ, RZ, R111 ;  /* 0x000000ffff0d7224 */ /* 0x000fe200078e006f */
[----:B------:R-:W-:Y:S01]  /*27fb0*/  SEL R111, R10, R21, P0 ;  /* 0x000000150a6f7207 */ /* 0x000fe20000000000 */
[----:B------:R-:W-:-:S07]  /*27fc0*/  IMAD.MOV.U32 R28, RZ, RZ, R14 ;  /* 0x000000ffff1c7224 */ /* 0x000fce00078e000e */
[----:B------:R-:W-:Y:S05]  /*27fd0*/  WARPSYNC.COLLECTIVE R15, `(.L_x_677) ;  /* 0x000000000f087348 */ /* 0x000fea0003c00000 */
[----:B------:R0:W1:Y:S02]  /*27fe0*/  SHFL.IDX P6, R14, R13, R12, R11 ;  /* 0x0000000c0d0e7389 */ /* 0x00006400000c000b */
[----:B01----:R-:W-:Y:S01]  /*27ff0*/  ENDCOLLECTIVE ;  /* 0x000000000000791b */ /* 0x003fe20003800000 */
.L_x_677:
[----:B------:R-:W-:Y:S01]  /*28000*/  IMAD.MOV.U32 R13, RZ, RZ, R49 ;  /* 0x000000ffff0d7224 */ /* 0x000fe200078e0031 */
[----:B------:R-:W-:Y:S01]  /*28010*/  MOV R12, R4 ;  /* 0x00000004000c7202 */ /* 0x000fe20000000f00 */
[----:B------:R-:W-:-:S07]  /*28020*/  IMAD.MOV.U32 R40, RZ, RZ, R14 ;  /* 0x000000ffff287224 */ /* 0x000fce00078e000e */
[----:B------:R-:W-:Y:S05]  /*28030*/  WARPSYNC.COLLECTIVE R15, `(.L_x_678) ;  /* 0x000000000f087348 */ /* 0x000fea0003c00000 */
[----:B------:R0:W1:Y:S02]  /*28040*/  SHFL.IDX P6, R14, R13, R12, R11 ;  /* 0x0000000c0d0e7389 */ /* 0x00006400000c000b */
[----:B01----:R-:W-:Y:S01]  /*28050*/  ENDCOLLECTIVE ;  /* 0x000000000000791b */ /* 0x003fe20003800000 */
.L_x_678:
[----:B------:R-:W-:Y:S02]  /*28060*/  IMAD.MOV.U32 R13, RZ, RZ, R51 ;  /* 0x000000ffff0d7224 */ /* 0x000fe400078e0033 */
[----:B------:R-:W-:-:S07]  /*28070*/  IMAD.MOV.U32 R49, RZ, RZ, R14 ;  /* 0x000000ffff317224 */ /* 0x000fce00078e000e */
[----:B------:R-:W-:Y:S05]  /*28080*/  WARPSYNC.COLLECTIVE R15, `(.L_x_679) ;  /* 0x000000000f087348 */ /* 0x000fea0003c00000 */
[----:B------:R0:W1:Y:S02]  /*28090*/  SHFL.IDX P6, R14, R13, R12, R11 ;  /* 0x0000000c0d0e7389 */ /* 0x00006400000c000b */
[----:B01----:R-:W-:Y:S01]  /*280a0*/  ENDCOLLECTIVE ;  /* 0x000000000000791b */ /* 0x003fe20003800000 */
.L_x_679:
[----:B------:R-:W-:Y:S01]  /*280b0*/  SEL R21, R28, R49, P0 ;  /* 0x000000311c157207 */ /* 0x000fe20000000000 */
[----:B------:R-:W-:Y:S01]  /*280c0*/  IMAD.MOV.U32 R13, RZ, RZ, R141 ;  /* 0x000000ffff0d7224 */ /* 0x000fe200078e008d */
[----:B------:R-:W-:Y:S01]  /*280d0*/  MOV R12, R8 ;  /* 0x00000008000c7202 */ /* 0x000fe20000000f00 */
[----:B------:R-:W-:-:S07]  /*280e0*/  IMAD.MOV.U32 R51, RZ, RZ, R14 ;  /* 0x000000ffff337224 */ /* 0x000fce00078e000e */
[----:B------:R-:W-:Y:S05]  /*280f0*/  WARPSYNC.COLLECTIVE R15, `(.L_x_680) ;  /* 0x000000000f087348 */ /* 0x000fea0003c00000 */
[----:B------:R0:W1:Y:S02]  /*28100*/  SHFL.IDX P6, R14, R13, R12, R11 ;  /* 0x0000000c0d0e7389 */ /* 0x00006400000c000b */
[----:B01----:R-:W-:Y:S01]  /*28110*/  ENDCOLLECTIVE ;  /* 0x000000000000791b */ /* 0x003fe20003800000 */
.L_x_680:
[----:B------:R-:W-:Y:S02]  /*28120*/  SEL R20, R40, R51, P0 ;  /* 0x0000003328147207 */ /* 0x000fe40000000000 */
[----:B------:R-:W-:Y:S01]  /*28130*/  SEL R40, R51, R40, P0 ;  /* 0x0000002833287207 */ /* 0x000fe20000000000 */
[----:B------:R-:W-:Y:S02]  /*28140*/  IMAD.MOV.U32 R13, RZ, RZ, R87 ;  /* 0x000000ffff0d7224 */ /* 0x000fe400078e0057 */
[----:B------:R-:W-:-:S07]  /*28150*/  IMAD.MOV.U32 R30, RZ, RZ, R14 ;  /* 0x000000ffff1e7224 */ /* 0x000fce00078e000e */
[----:B------:R-:W-:Y:S05]  /*28160*/  WARPSYNC.COLLECTIVE R15, `(.L_x_681) ;  /* 0x000000000f087348 */ /* 0x000fea0003c00000 */
[----:B------:R0:W1:Y:S02]  /*28170*/  SHFL.IDX P6, R14, R13, R12, R11 ;  /* 0x0000000c0d0e7389 */ /* 0x00006400000c000b */
[----:B01----:R-:W-:Y:S01]  /*28180*/  ENDCOLLECTIVE ;  /* 0x000000000000791b */ /* 0x003fe20003800000 */
.L_x_681:
[----:B------:R-:W-:Y:S01]  /*28190*/  IMAD.MOV.U32 R13, RZ, RZ, R53 ;  /* 0x000000ffff0d7224 */ /* 0x000fe200078e0035 */
[----:B------:R-:W-:Y:S01]  /*281a0*/  MOV R12, R4 ;  /* 0x00000004000c7202 */ /* 0x000fe20000000f00 */
[----:B------:R-:W-:-:S07]  /*281b0*/  IMAD.MOV.U32 R44, RZ, RZ, R14 ;  /* 0x000000ffff2c7224 */ /* 0x000fce00078e000e */
[----:B------:R-:W-:Y:S05]  /*281c0*/  WARPSYNC.COLLECTIVE R15, `(.L_x_682) ;  /* 0x000000000f087348 */ /* 0x000fea0003c00000 */
[----:B------:R0:W1:Y:S02]  /*281d0*/  SHFL.IDX P6, R14, R13, R12, R11 ;  /* 0x0000000c0d0e7389 */ /* 0x00006400000c000b */
[----:B01----:R-:W-:Y:S01]  /*281e0*/  ENDCOLLECTIVE ;  /* 0x000000000000791b */ /* 0x003fe20003800000 */
.L_x_682:
[----:B------:R-:W-:Y:S01]  /*281f0*/  IMAD.MOV.U32 R13, RZ, RZ, R41 ;  /* 0x000000ffff0d7224 */ /* 0x000fe200078e0029 */
[----:B------:R-:W-:Y:S01]  /*28200*/  SEL R41, R49, R28, P0 ;  /* 0x0000001c31297207 */ /* 0x000fe20000000000 */
[----:B------:R-:W-:-:S07]  /*28210*/  IMAD.MOV.U32 R53, RZ, RZ, R14 ;  /* 0x000000ffff357224 */ /* 0x000fce00078e000e */
[----:B------:R-:W-:Y:S05]  /*28220*/  WARPSYNC.COLLECTIVE R15, `(.L_x_683) ;  /* 0x000000000f087348 */ /* 0x000fea0003c00000 */
[----:B------:R0:W1:Y:S02]  /*28230*/  SHFL.IDX P6, R14, R13, R12, R11 ;  /* 0x0000000c0d0e7389 */ /* 0x00006400000c000b */
[----:B01----:R-:W-:Y:S01]  /*28240*/  ENDCOLLECTIVE ;  /* 0x000000000000791b */ /* 0x003fe20003800000 */
.L_x_683:
[----:B------:R-:W-:Y:S02]  /*28250*/  SEL R43, R30, R53, P0 ;  /* 0x000000351e2b7207 */ /* 0x000fe40000000000 */
[----:B------:R-:W-:Y:S01]  /*28260*/  SEL R45, R53, R30, P0 ;  /* 0x0000001e352d7207 */ /* 0x000fe20000000000 */
[----:B------:R-:W-:Y:S01]  /*28270*/  IMAD.MOV.U32 R13, RZ, RZ, R139 ;  /* 0x000000ffff0d7224 */ /* 0x000fe200078e008b */
[----:B------:R-:W-:Y:S01]  /*28280*/  MOV R12, R8 ;  /* 0x00000008000c7202 */ /* 0x000fe20000000f00 */
[----:B------:R-:W-:-:S07]  /*28290*/  IMAD.MOV.U32 R87, RZ, RZ, R14 ;  /* 0x000000ffff577224 */ /* 0x000fce00078e000e */
[----:B------:R-:W-:Y:S05]  /*282a0*/  WARPSYNC.COLLECTIVE R15, `(.L_x_684) ;  /* 0x000000000f087348 */ /* 0x000fea0003c00000 */
[----:B------:R0:W1:Y:S02]  /*282b0*/  SHFL.IDX P6, R14, R13, R12, R11 ;  /* 0x0000000c0d0e7389 */ /* 0x00006400000c000b */
[----:B01----:R-:W-:Y:S01]  /*282c0*/  ENDCOLLECTIVE ;  /* 0x000000000000791b */ /* 0x003fe20003800000 */
.L_x_684:
[----:B------:R-:W-:Y:S02]  /*282d0*/  SEL R42, R44, R87, P0 ;  /* 0x000000572c2a7207 */ /* 0x000fe40000000000 */
[----:B------:R-:W-:Y:S01]  /*282e0*/  SEL R44, R87, R44, P0 ;  /* 0x0000002c572c7207 */ /* 0x000fe20000000000 */
[----:B------:R-:W-:Y:S02]  /*282f0*/  IMAD.MOV.U32 R13, RZ, RZ, R137 ;  /* 0x000000ffff0d7224 */ /* 0x000fe400078e0089 */
[----:B------:R-:W-:-:S07]  /*28300*/  IMAD.MOV.U32 R32, RZ, RZ, R14 ;  /* 0x000000ffff207224 */ /* 0x000fce00078e000e */
[----:B------:R-:W-:Y:S05]  /*28310*/  WARPSYNC.COLLECTIVE R15, `(.L_x_685) ;  /* 0x000000000f087348 */ /* 0x000fea0003c00000 */
[----:B------:R0:W1:Y:S02]  /*28320*/  SHFL.IDX P6, R14, R13, R12, R11 ;  /* 0x0000000c0d0e7389 */ /* 0x00006400000c000b */
[----:B01----:R-:W-:Y:S01]  /*28330*/  ENDCOLLECTIVE ;  /* 0x000000000000791b */ /* 0x003fe20003800000 */
.L_x_685:
[----:B------:R-:W-:Y:S01]  /*28340*/  IMAD.MOV.U32 R13, RZ, RZ, R89 ;  /* 0x000000ffff0d7224 */ /* 0x000fe200078e0059 */
[----:B------:R-:W-:Y:S01]  /*28350*/  MOV R12, R4 ;  /* 0x00000004000c7202 */ /* 0x000fe20000000f00 */
[----:B------:R-:W-:-:S07]  /*28360*/  IMAD.MOV.U32 R48, RZ, RZ, R14 ;  /* 0x000000ffff307224 */ /* 0x000fce00078e000e */
[----:B------:R-:W-:Y:S05]  /*28370*/  WARPSYNC.COLLECTIVE R15, `(.L_x_686) ;  /* 0x000000000f087348 */ /* 0x000fea0003c00000 */
[----:B------:R0:W1:Y:S02]  /*28380*/  SHFL.IDX P6, R14, R13, R12, R11 ;  /* 0x0000000c0d0e7389 */ /* 0x00006400000c000b */
[----:B01----:R-:W-:Y:S01]  /*28390*/  ENDCOLLECTIVE ;  /* 0x000000000000791b */ /* 0x003fe20003800000 */
.L_x_686:
[----:B------:R-:W-:Y:S02]  /*283a0*/  IMAD.MOV.U32 R13, RZ, RZ, R93 ;  /* 0x000000ffff0d7224 */ /* 0x000fe400078e005d */
[----:B------:R-:W-:-:S07]  /*283b0*/  IMAD.MOV.U32 R89, RZ, RZ, R14 ;  /* 0x000000ffff597224 */ /* 0x000fce00078e000e */
[----:B------:R-:W-:Y:S05]  /*283c0*/  WARPSYNC.COLLECTIVE R15, `(.L_x_687) ;  /* 0x000000000f087348 */ /* 0x000fea0003c00000 */
[----:B------:R0:W1:Y:S02]  /*283d0*/  SHFL.IDX P6, R14, R13, R12, R11 ;  /* 0x0000000c0d0e7389 */ /* 0x00006400000c000b */
[----:B01----:R-:W-:Y:S01]  /*283e0*/  ENDCOLLECTIVE ;  /* 0x000000000000791b */ /* 0x003fe20003800000 */
.L_x_687:
        /* <DEDUP_REMOVED lines=8> */
.L_x_688:
[----:B------:R-:W-:Y:S02]  /*28470*/  SEL R46, R48, R93, P0 ;  /* 0x0000005d302e7207 */ /* 0x000fe40000000000 */
[----:B------:R-:W-:Y:S01]  /*28480*/  SEL R48, R93, R48, P0 ;  /* 0x000000305d307207 */ /* 0x000fe20000000000 */
[----:B------:R-:W-:Y:S02]  /*28490*/  IMAD.MOV.U32 R13, RZ, RZ, R133 ;  /* 0x000000ffff0d7224 */ /* 0x000fe400078e0085 */
[----:B------:R-:W-:-:S07]  /*284a0*/  IMAD.MOV.U32 R34, RZ, RZ, R14 ;  /* 0x000000ffff227224 */ /* 0x000fce00078e000e */
[----:B------:R-:W-:Y:S05]  /*284b0*/  WARPSYNC.COLLECTIVE R15, `(.L_x_689) ;  /* 0x000000000f087348 */ /* 0x000fea0003c00000 */
[----:B------:R0:W1:Y:S02]  /*284c0*/  SHFL.IDX P6, R14, R13, R12, R11 ;  /* 0x0000000c0d0e7389 */ /* 0x00006400000c000b */
[----:B01----:R-:W-:Y:S01]  /*284d0*/  ENDCOLLECTIVE ;  /* 0x000000000000791b */ /* 0x003fe20003800000 */
.L_x_689:
[----:B------:R-:W-:Y:S01]  /*284e0*/  IMAD.MOV.U32 R13, RZ, RZ, R95 ;  /* 0x000000ffff0d7224 */ /* 0x000fe200078e005f */
[----:B------:R-:W-:Y:S01]  /*284f0*/  MOV R12, R4 ;  /* 0x00000004000c7202 */ /* 0x000fe20000000f00 */
[----:B------:R-:W-:-:S07]  /*28500*/  IMAD.MOV.U32 R36, RZ, RZ, R14 ;  /* 0x000000ffff247224 */ /* 0x000fce00078e000e */
[----:B------:R-:W-:Y:S05]  /*28510*/  WARPSYNC.COLLECTIVE R15, `(.L_x_690) ;  /* 0x000000000f087348 */ /* 0x000fea0003c00000 */
[----:B------:R0:W1:Y:S02]  /*28520*/  SHFL.IDX P6, R14, R13, R12, R11 ;  /* 0x0000000c0d0e7389 */ /* 0x00006400000c000b */
[----:B01----:R-:W-:Y:S01]  /*28530*/  ENDCOLLECTIVE ;  /* 0x000000000000791b */ /* 0x003fe20003800000 */
.L_x_690:
[----:B------:R-:W-:Y:S02]  /*28540*/  IMAD.MOV.U32 R13, RZ, RZ, R97 ;  /* 0x000000ffff0d7224 */ /* 0x000fe400078e0061 */
[----:B------:R-:W-:-:S07]  /*28550*/  IMAD.MOV.U32 R95, RZ, RZ, R14 ;  /* 0x000000ffff5f7224 */ /* 0x000fce00078e000e */
[----:B------:R-:W-:Y:S05]  /*28560*/  WARPSYNC.COLLECTIVE R15, `(.L_x_691) ;  /* 0x000000000f087348 */ /* 0x000fea0003c00000 */
[----:B------:R0:W1:Y:S02]  /*28570*/  SHFL.IDX P6, R14, R13, R12, R11 ;  /* 0x0000000c0d0e7389 */ /* 0x00006400000c000b */
[----:B01----:R-:W-:Y:S01]  /*28580*/  ENDCOLLECTIVE ;  /* 0x000000000000791b */ /* 0x003fe20003800000 */
.L_x_691:
        /* <DEDUP_REMOVED lines=8> */
.L_x_692:
[----:B------:R-:W-:Y:S02]  /*28610*/  SEL R50, R36, R97, P0 ;  /* 0x0000006124327207 */ /* 0x000fe40000000000 */
[----:B------:R-:W-:Y:S01]  /*28620*/  SEL R106, R97, R36, P0 ;  /* 0x00000024616a7207 */ /* 0x000fe20000000000 */
[----:B------:R-:W-:Y:S02]  /*28630*/  IMAD.MOV.U32 R13, RZ, RZ, R129 ;  /* 0x000000ffff0d7224 */ /* 0x000fe400078e0081 */
[----:B------:R-:W-:-:S07]  /*28640*/  IMAD.MOV.U32 R38, RZ, RZ, R14 ;  /* 0x000000ffff267224 */ /* 0x000fce00078e000e */
[----:B------:R-:W-:Y:S05]  /*28650*/  WARPSYNC.COLLECTIVE R15, `(.L_x_693) ;  /* 0x000000000f087348 */ /* 0x000fea0003c00000 */
[----:B------:R0:W1:Y:S02]  /*28660*/  SHFL.IDX P6, R14, R13, R12, R11 ;  /* 0x0000000c0d0e7389 */ /* 0x00006400000c000b */
[----:B01----:R-:W-:Y:S01]  /*28670*/  ENDCOLLECTIVE ;  /* 0x000000000000791b */ /* 0x003fe20003800000 */
.L_x_693:
[----:B------:R-:W-:Y:S01]  /*28680*/  IMAD.MOV.U32 R13, RZ, RZ, R99 ;  /* 0x000000ffff0d7224 */ /* 0x000fe200078e0063 */
[----:B------:R-:W-:Y:S01]  /*28690*/  MOV R12, R4 ;  /* 0x00000004000c7202 */ /* 0x000fe20000000f00 */
[----:B------:R-:W-:-:S07]  /*286a0*/  IMAD.MOV.U32 R52, RZ, RZ, R14 ;  /* 0x000000ffff347224 */ /* 0x000fce00078e000e */
[----:B------:R-:W-:Y:S05]  /*286b0*/  WARPSYNC.COLLECTIVE R15, `(.L_x_694) ;  /* 0x000000000f087348 */ /* 0x000fea0003c00000 */
[----:B------:R0:W1:Y:S02]  /*286c0*/  SHFL.IDX P6, R14, R13, R12, R11 ;  /* 0x0000000c0d0e7389 */ /* 0x00006400000c000b */
[----:B01----:R-:W-:Y:S01]  /*286d0*/  ENDCOLLECTIVE ;  /* 0x000000000000791b */ /* 0x003fe20003800000 */
.L_x_694:
[----:B------:R-:W-:Y:S02]  /*286e0*/  IMAD.MOV.U32 R13, RZ, RZ, R101 ;  /* 0x000000ffff0d7224 */ /* 0x000fe400078e0065 */
[----:B------:R-:W-:-:S07]  /*286f0*/  IMAD.MOV.U32 R99, RZ, RZ, R14 ;  /* 0x000000ffff637224 */ /* 0x000fce00078e000e */
[----:B------:R-:W-:Y:S05]  /*28700*/  WARPSYNC.COLLECTIVE R15, `(.L_x_695) ;  /* 0x000000000f087348 */ /* 0x000fea0003c00000 */
[----:B------:R0:W1:Y:S02]  /*28710*/  SHFL.IDX P6, R14, R13, R12, R11 ;  /* 0x0000000c0d0e7389 */ /* 0x00006400000c000b */
[----:B01----:R-:W-:Y:S01]  /*28720*/  ENDCOLLECTIVE ;  /* 0x000000000000791b */ /* 0x003fe20003800000 */
.L_x_695:
        /* <DEDUP_REMOVED lines=8> */
.L_x_696:
[----:B------:R-:W-:Y:S02]  /*287b0*/  SEL R108, R52, R101, P0 ;  /* 0x00000065346c7207 */ /* 0x000fe40000000000 */
[----:B------:R-:W-:Y:S01]  /*287c0*/  SEL R114, R101, R52, P0 ;  /* 0x0000003465727207 */ /* 0x000fe20000000000 */
[----:B------:R-:W-:Y:S02]  /*287d0*/  IMAD.MOV.U32 R13, RZ, RZ, R125 ;  /* 0x000000ffff0d7224 */ /* 0x000fe400078e007d */
[----:B------:R-:W-:-:S07]  /*287e0*/  IMAD.MOV.U32 R56, RZ, RZ, R14 ;  /* 0x000000ffff387224 */ /* 0x000fce00078e000e */
[----:B------:R-:W-:Y:S05]  /*287f0*/  WARPSYNC.COLLECTIVE R15, `(.L_x_697) ;  /* 0x000000000f087348 */ /* 0x000fea0003c00000 */
[----:B------:R0:W1:Y:S02]  /*28800*/  SHFL.IDX P6, R14, R13, R12, R11 ;  /* 0x0000000c0d0e7389 */ /* 0x00006400000c000b */
[----:B01----:R-:W-:Y:S01]  /*28810*/  ENDCOLLECTIVE ;  /* 0x000000000000791b */ /* 0x003fe20003800000 */
.L_x_697:
[----:B------:R-:W-:Y:S01]  /*28820*/  IMAD.MOV.U32 R13, RZ, RZ, R103 ;  /* 0x000000ffff0d7224 */ /* 0x000fe200078e0067 */
[----:B------:R-:W-:Y:S01]  /*28830*/  MOV R12, R4 ;  /* 0x00000004000c7202 */ /* 0x000fe20000000f00 */
[----:B------:R-:W-:-:S07]  /*28840*/  IMAD.MOV.U32 R54, RZ, RZ, R14 ;  /* 0x000000ffff367224 */ /* 0x000fce00078e000e */
[----:B------:R-:W-:Y:S05]  /*28850*/  WARPSYNC.COLLECTIVE R15, `(.L_x_698) ;  /* 0x000000000f087348 */ /* 0x000fea0003c00000 */
[----:B------:R0:W1:Y:S02]  /*28860*/  SHFL.IDX P6, R14, R13, R12, R11 ;  /* 0x0000000c0d0e7389 */ /* 0x00006400000c000b */
[----:B01----:R-:W-:Y:S01]  /*28870*/  ENDCOLLECTIVE ;  /* 0x000000000000791b */ /* 0x003fe20003800000 */
.L_x_698:
[----:B------:R-:W-:Y:S02]  /*28880*/  IMAD.MOV.U32 R13, RZ, RZ, R105 ;  /* 0x000000ffff0d7224 */ /* 0x000fe400078e0069 */
[----:B------:R-:W-:-:S07]  /*28890*/  IMAD.MOV.U32 R103, RZ, RZ, R14 ;  /* 0x000000ffff677224 */ /* 0x000fce00078e000e */
[----:B------:R-:W-:Y:S05]  /*288a0*/  WARPSYNC.COLLECTIVE R15, `(.L_x_699) ;  /* 0x000000000f087348 */ /* 0x000fea0003c00000 */
[----:B------:R0:W1:Y:S02]  /*288b0*/  SHFL.IDX P6, R14, R13, R12, R11 ;  /* 0x0000000c0d0e7389 */ /* 0x00006400000c000b */
[----:B01----:R-:W-:Y:S01]  /*288c0*/  ENDCOLLECTIVE ;  /* 0x000000000000791b */ /* 0x003fe20003800000 */
.L_x_699:
        /* <DEDUP_REMOVED lines=8> */
.L_x_700:
[----:B------:R-:W-:Y:S02]  /*28950*/  SEL R52, R54, R105, P0 ;  /* 0x0000006936347207 */ /* 0x000fe40000000000 */
[----:B------:R-:W-:Y:S01]  /*28960*/  SEL R54, R105, R54, P0 ;  /* 0x0000003669367207 */ /* 0x000fe20000000000 */
[----:B------:R-:W-:Y:S02]  /*28970*/  IMAD.MOV.U32 R13, RZ, RZ, R117 ;  /* 0x000000ffff0d7224 */ /* 0x000fe400078e0075 */
[----:B------:R-:W-:-:S07]  /*28980*/  IMAD.MOV.U32 R60, RZ, RZ, R14 ;  /* 0x000000ffff3c7224 */ /* 0x000fce00078e000e */
[----:B------:R-:W-:Y:S05]  /*28990*/  WARPSYNC.COLLECTIVE R15, `(.L_x_701) ;  /* 0x000000000f087348 */ /* 0x000fea0003c00000 */
[----:B------:R0:W1:Y:S02]  /*289a0*/  SHFL.IDX P6, R14, R13, R12, R11 ;  /* 0x0000000c0d0e7389 */ /* 0x00006400000c000b */
[----:B01----:R-:W-:Y:S01]  /*289b0*/  ENDCOLLECTIVE ;  /* 0x000000000000791b */ /* 0x003fe20003800000 */
.L_x_701:
[----:B------:R-:W-:Y:S01]  /*289c0*/  IMAD.MOV.U32 R13, RZ, RZ, R107 ;  /* 0x000000ffff0d7224 */ /* 0x000fe200078e006b */
[----:B------:R-:W-:Y:S01]  /*289d0*/  MOV R12, R4 ;  /* 0x00000004000c7202 */ /* 0x000fe20000000f00 */
[----:B------:R-:W-:-:S07]  /*289e0*/  IMAD.MOV.U32 R58, RZ, RZ, R14 ;  /* 0x000000ffff3a7224 */ /* 0x000fce00078e000e */
[----:B------:R-:W-:Y:S05]  /*289f0*/  WARPSYNC.COLLECTIVE R15, `(.L_x_702) ;  /* 0x000000000f087348 */ /* 0x000fea0003c00000 */
[----:B------:R0:W1:Y:S02]  /*28a00*/  SHFL.IDX P6, R14, R13, R12, R11 ;  /* 0x0000000c0d0e7389 */ /* 0x00006400000c000b */
[----:B01----:R-:W-:Y:S01]  /*28a10*/  ENDCOLLECTIVE ;  /* 0x000000000000791b */ /* 0x003fe20003800000 */
.L_x_702:
[----:B------:R-:W-:Y:S02]  /*28a20*/  IMAD.MOV.U32 R13, RZ, RZ, R79 ;  /* 0x000000ffff0d7224 */ /* 0x000fe400078e004f */
[----:B------:R-:W-:-:S07]  /*28a30*/  IMAD.MOV.U32 R107, RZ, RZ, R14 ;  /* 0x000000ffff6b7224 */ /* 0x000fce00078e000e */
[----:B------:R-:W-:Y:S05]  /*28a40*/  WARPSYNC.COLLECTIVE R15, `(.L_x_703) ;  /* 0x000000000f087348 */ /* 0x000fea0003c00000 */
[----:B------:R0:W1:Y:S02]  /*28a50*/  SHFL.IDX P6, R14, R13, R12, R11 ;  /* 0x0000000c0d0e7389 */ /* 0x00006400000c000b */
[----:B01----:R-:W-:Y:S01]  /*28a60*/  ENDCOLLECTIVE ;  /* 0x000000000000791b */ /* 0x003fe20003800000 */
.L_x_703:
[----:B------:R-:W-:Y:S01]  /*28a70*/  IMAD.MOV.U32 R13, RZ, RZ, R109 ;  /* 0x000000ffff0d7224 */ /* 0x000fe200078e006d */
[----:B------:R-:W-:Y:S01]  /*28a80*/  MOV R12, R8 ;  /* 0x00000008000c7202 */ /* 0x000fe20000000f00 */
[----:B------:R-:W-:-:S07]  /*28a90*/  IMAD.MOV.U32 R79, RZ, RZ, R14 ;  /* 0x000000ffff4f7224 */ /* 0x000fce00078e000e */
[----:B------:R-:W-:Y:S05]  /*28aa0*/  WARPSYNC.COLLECTIVE R15, `(.L_x_704) ;  /* 0x000000000f087348 */ /* 0x000fea0003c00000 */
[----:B------:R0:W1:Y:S02]  /*28ab0*/  SHFL.IDX P6, R14, R13, R12, R11 ;  /* 0x0000000c0d0e7389 */ /* 0x00006400000c000b */
[----:B01----:R-:W-:Y:S01]  /*28ac0*/  ENDCOLLECTIVE ;  /* 0x000000000000791b */ /* 0x003fe20003800000 */
.L_x_704:
[----:B------:R-:W-:Y:S02]  /*28ad0*/  SEL R56, R58, R79, P0 ;  /* 0x0000004f3a387207 */ /* 0x000fe40000000000 */
[----:B------:R-:W-:Y:S01]  /*28ae0*/  SEL R58, R79, R58, P0 ;  /* 0x0000003a4f3a7207 */ /* 0x000fe20000000000 */
[----:B------:R-:W-:Y:S02]  /*28af0*/  IMAD.MOV.U32 R13, RZ, RZ, R85 ;  /* 0x000000ffff0d7224 */ /* 0x000fe400078e0055 */
[----:B------:R-:W-:-:S07]  /*28b00*/  IMAD.MOV.U32 R64, RZ, RZ, R14 ;  /* 0x000000ffff407224 */ /* 0x000fce00078e000e */
[----:B------:R-:W-:Y:S05]  /*28b10*/  WARPSYNC.COLLECTIVE R15, `(.L_x_705) ;  /* 0x000000000f087348 */ /* 0x000fea0003c00000 */
[----:B------:R0:W1:Y:S02]  /*28b20*/  SHFL.IDX P6, R14, R13, R12, R11 ;  /* 0x0000000c0d0e7389 */ /* 0x00006400000c000b */
[----:B01----:R-:W-:Y:S01]  /*28b30*/  ENDCOLLECTIVE ;  /* 0x000000000000791b */ /* 0x003fe20003800000 */
.L_x_705:
[----:B------:R-:W-:Y:S01]  /*28b40*/  IMAD.MOV.U32 R13, RZ, RZ, R57 ;  /* 0x000000ffff0d7224 */ /* 0x000fe200078e0039 */
[----:B------:R-:W-:Y:S02]  /*28b50*/  MOV R12, R4 ;  /* 0x00000004000c7202 */ /* 0x000fe40000000f00 */
[----:B------:R-:W-:Y:S01]  /*28b60*/  SEL R57, R107, R60, P0 ;  /* 0x0000003c6b397207 */ /* 0x000fe20000000000 */
[----:B------:R-:W-:-:S07]  /*28b70*/  IMAD.MOV.U32 R62, RZ, RZ, R14 ;  /* 0x000000ffff3e7224 */ /* 0x000fce00078e000e */
[----:B------:R-:W-:Y:S05]  /*28b80*/  WARPSYNC.COLLECTIVE R15, `(.L_x_706) ;  /* 0x000000000f087348 */ /* 0x000fea0003c00000 */
[----:B------:R0:W1:Y:S02]  /*28b90*/  SHFL.IDX P6, R14, R13, R12, R11 ;  /* 0x0000000c0d0e7389 */ /* 0x00006400000c000b */
[----:B01----:R-:W-:Y:S01]  /*28ba0*/  ENDCOLLECTIVE ;  /* 0x000000000000791b */ /* 0x003fe20003800000 */
.L_x_706:
[----:B------:R-:W-:Y:S01]  /*28bb0*/  IMAD.MOV.U32 R13, RZ, RZ, R55 ;  /* 0x000000ffff0d7224 */ /* 0x000fe200078e0037 */
[----:B------:R-:W-:Y:S01]  /*28bc0*/  SEL R55, R60, R107, P0 ;  /* 0x0000006b3c377207 */ /* 0x000fe20000000000 */
[----:B------:R-:W-:-:S07]  /*28bd0*/  IMAD.MOV.U32 R85, RZ, RZ, R14 ;  /* 0x000000ffff557224 */ /* 0x000fce00078e000e */
[----:B------:R-:W-:Y:S05]  /*28be0*/  WARPSYNC.COLLECTIVE R15, `(.L_x_707) ;  /* 0x000000000f087348 */ /* 0x000fea0003c00000 */
[----:B------:R0:W1:Y:S02]  /*28bf0*/  SHFL.IDX P6, R14, R13, R12, R11 ;  /* 0x0000000c0d0e7389 */ /* 0x00006400000c000b */
[----:B01----:R-:W-:Y:S01]  /*28c00*/  ENDCOLLECTIVE ;  /* 0x000000000000791b */ /* 0x003fe20003800000 */
.L_x_707:
[----:B------:R-:W-:Y:S01]  /*28c10*/  IMAD.MOV.U32 R13, RZ, RZ, R83 ;  /* 0x000000ffff0d7224 */ /* 0x000fe200078e0053 */
[----:B------:R-:W-:Y:S01]  /*28c20*/  MOV R12, R8 ;  /* 0x00000008000c7202 */ /* 0x000fe20000000f00 */
[----:B------:R-:W-:-:S07]  /*28c30*/  IMAD.MOV.U32 R109, RZ, RZ, R14 ;  /* 0x000000ffff6d7224 */ /* 0x000fce00078e000e */
[----:B------:R-:W-:Y:S05]  /*28c40*/  WARPSYNC.COLLECTIVE R15, `(.L_x_708) ;  /* 0x000000000f087348 */ /* 0x000fea0003c00000 */
[----:B------:R0:W1:Y:S02]  /*28c50*/  SHFL.IDX P6, R14, R13, R12, R11 ;  /* 0x0000000c0d0e7389 */ /* 0x00006400000c000b */
[----:B01----:R-:W-:Y:S01]  /*28c60*/  ENDCOLLECTIVE ;  /* 0x000000000000791b */ /* 0x003fe20003800000 */
.L_x_708:
[----:B------:R-:W-:Y:S02]  /*28c70*/  SEL R60, R62, R109, P0 ;  /* 0x0000006d3e3c7207 */ /* 0x000fe40000000000 */
[----:B------:R-:W-:Y:S01]  /*28c80*/  SEL R62, R109, R62, P0 ;  /* 0x0000003e6d3e7207 */ /* 0x000fe20000000000 */
[----:B------:R-:W-:Y:S02]  /*28c90*/  IMAD.MOV.U32 R13, RZ, RZ, R81 ;  /* 0x000000ffff0d7224 */ /* 0x000fe400078e0051 */
[----:B------:R-:W-:-:S07]  /*28ca0*/  IMAD.MOV.U32 R83, RZ, RZ, R14 ;  /* 0x000000ffff537224 */ /* 0x000fce00078e000e */
[----:B------:R-:W-:Y:S05]  /*28cb0*/  WARPSYNC.COLLECTIVE R15, `(.L_x_709) ;  /* 0x000000000f087348 */ /* 0x000fea0003c00000 */
[----:B------:R0:W1:Y:S02]  /*28cc0*/  SHFL.IDX P6, R14, R13, R12, R11 ;  /* 0x0000000c0d0e7389 */ /* 0x00006400000c000b */
[----:B01----:R-:W-:Y:S01]  /*28cd0*/  ENDCOLLECTIVE ;  /* 0x000000000000791b */ /* 0x003fe20003800000 */
.L_x_709:
[----:B------:R-:W-:Y:S01]  /*28ce0*/  IMAD.MOV.U32 R13, RZ, RZ, R67 ;  /* 0x000000ffff0d7224 */ /* 0x000fe200078e0043 */
[----:B------:R-:W-:Y:S01]  /*28cf0*/  MOV R12, R4 ;  /* 0x00000004000c7202 */ /* 0x000fe20000000f00 */
[----:B------:R-:W-:-:S07]  /*28d00*/  IMAD.MOV.U32 R81, RZ, RZ, R14 ;  /* 0x000000ffff517224 */ /* 0x000fce00078e000e */
[----:B------:R-:W-:Y:S05]  /*28d10*/  WARPSYNC.COLLECTIVE R15, `(.L_x_710) ;  /* 0x000000000f087348 */ /* 0x000fea0003c00000 */
[----:B------:R0:W1:Y:S02]  /*28d20*/  SHFL.IDX P6, R14, R13, R12, R11 ;  /* 0x0000000c0d0e7389 */ /* 0x00006400000c000b */
[----:B01----:R-:W-:Y:S01]  /*28d30*/  ENDCOLLECTIVE ;  /* 0x000000000000791b */ /* 0x003fe20003800000 */
.L_x_710:
[----:B------:R-:W-:Y:S02]  /*28d40*/  IMAD.MOV.U32 R13, RZ, RZ, R65 ;  /* 0x000000ffff0d7224 */ /* 0x000fe400078e0041 */
[----:B------:R-:W-:-:S07]  /*28d50*/  IMAD.MOV.U32 R66, RZ, RZ, R14 ;  /* 0x000000ffff427224 */ /* 0x000fce00078e000e */
[----:B------:R-:W-:Y:S05]  /*28d60*/  WARPSYNC.COLLECTIVE R15, `(.L_x_711) ;  /* 0x000000000f087348 */ /* 0x000fea0003c00000 */
[----:B------:R0:W1:Y:S02]  /*28d70*/  SHFL.IDX P6, R14, R13, R12, R11 ;  /* 0x0000000c0d0e7389 */ /* 0x00006400000c000b */
[----:B01----:R-:W-:Y:S01]  /*28d80*/  ENDCOLLECTIVE ;  /* 0x000000000000791b */ /* 0x003fe20003800000 */
.L_x_711:
[----:B------:R-:W-:Y:S01]  /*28d90*/  SEL R65, R66, R83, P0 ;  /* 0x0000005342417207 */ /* 0x000fe20000000000 */
[----:B------:R-:W-:Y:S01]  /*28da0*/  IMAD.MOV.U32 R13, RZ, RZ, R77 ;  /* 0x000000ffff0d7224 */ /* 0x000fe200078e004d */
[----:B------:R-:W-:Y:S01]  /*28db0*/  MOV R12, R8 ;  /* 0x00000008000c7202 */ /* 0x000fe20000000f00 */
[----:B------:R-:W-:-:S07]  /*28dc0*/  IMAD.MOV.U32 R70, RZ, RZ, R14 ;  /* 0x000000ffff467224 */ /* 0x000fce00078e000e */
[----:B------:R-:W-:Y:S05]  /*28dd0*/  WARPSYNC.COLLECTIVE R15, `(.L_x_712) ;  /* 0x000000000f087348 */ /* 0x000fea0003c00000 */
[----:B------:R0:W1:Y:S02]  /*28de0*/  SHFL.IDX P6, R14, R13, R12, R11 ;  /* 0x0000000c0d0e7389 */ /* 0x00006400000c000b */
[----:B01----:R-:W-:Y:S01]  /*28df0*/  ENDCOLLECTIVE ;  /* 0x000000000000791b */ /* 0x003fe20003800000 */
.L_x_712:
[----:B------:R-:W-:Y:S02]  /*28e00*/  IMAD.MOV.U32 R13, RZ, RZ, R75 ;  /* 0x000000ffff0d7224 */ /* 0x000fe400078e004b */
[----:B------:R-:W-:-:S07]  /*28e10*/  IMAD.MOV.U32 R77, RZ, RZ, R14 ;  /* 0x000000ffff4d7224 */ /* 0x000fce00078e000e */
[----:B------:R-:W-:Y:S05]  /*28e20*/  WARPSYNC.COLLECTIVE R15, `(.L_x_713) ;  /* 0x000000000f087348 */ /* 0x000fea0003c00000 */
[----:B------:R0:W1:Y:S02]  /*28e30*/  SHFL.IDX P6, R14, R13, R12, R11 ;  /* 0x0000000c0d0e7389 */ /* 0x00006400000c000b */
[----:B01----:R-:W-:Y:S01]  /*28e40*/  ENDCOLLECTIVE ;  /* 0x000000000000791b */ /* 0x003fe20003800000 */
.L_x_713:
[----:B------:R-:W-:Y:S01]  /*28e50*/  IMAD.MOV.U32 R13, RZ, RZ, R63 ;  /* 0x000000ffff0d7224 */ /* 0x000fe200078e003f */
[----:B------:R-:W-:Y:S02]  /*28e60*/  MOV R12, R4 ;  /* 0x00000004000c7202 */ /* 0x000fe40000000f00 */
[----:B------:R-:W-:Y:S01]  /*28e70*/  SEL R63, R83, R66, P0 ;  /* 0x00000042533f7207 */ /* 0x000fe20000000000 */
[----:B------:R-:W-:-:S07]  /*28e80*/  IMAD.MOV.U32 R75, RZ, RZ, R14 ;  /* 0x000000ffff4b7224 */ /* 0x000fce00078e000e */
[----:B------:R-:W-:Y:S05]  /*28e90*/  WARPSYNC.COLLECTIVE R15, `(.L_x_714) ;  /* 0x000000000f087348 */ /* 0x000fea0003c00000 */
[----:B------:R0:W1:Y:S02]  /*28ea0*/  SHFL.IDX P6, R14, R13, R12, R11 ;  /* 0x0000000c0d0e7389 */ /* 0x00006400000c000b */
[----:B01----:R-:W-:Y:S01]  /*28eb0*/  ENDCOLLECTIVE ;  /* 0x000000000000791b */ /* 0x003fe20003800000 */
.L_x_714:
[----:B------:R-:W-:Y:S01]  /*28ec0*/  IMAD.MOV.U32 R13, RZ, RZ, R59 ;  /* 0x000000ffff0d7224 */ /* 0x000fe200078e003b */
[----:B------:R-:W-:Y:S01]  /*28ed0*/  SEL R59, R64, R85, P0 ;  /* 0x00000055403b7207 */ /* 0x000fe20000000000 */
[----:B------:R-:W-:-:S07]  /*28ee0*/  IMAD.MOV.U32 R72, RZ, RZ, R14 ;  /* 0x000000ffff487224 */ /* 0x000fce00078e000e */
[----:B------:R-:W-:Y:S05]  /*28ef0*/  WARPSYNC.COLLECTIVE R15, `(.L_x_715) ;  /* 0x000000000f087348 */ /* 0x000fea0003c00000 */
[----:B------:R0:W1:Y:S02]  /*28f00*/  SHFL.IDX P6, R14, R13, R12, R11 ;  /* 0x0000000c0d0e7389 */ /* 0x00006400000c000b */
[----:B01----:R-:W-:Y:S01]  /*28f10*/  ENDCOLLECTIVE ;  /* 0x000000000000791b */ /* 0x003fe20003800000 */
.L_x_715:
[----:B------:R-:W-:Y:S01]  /*28f20*/  SEL R67, R77, R72, P0 ;  /* 0x000000484d437207 */ /* 0x000fe20000000000 */
[----:B------:R-:W-:Y:S01]  /*28f30*/  IMAD.MOV.U32 R13, RZ, RZ, R73 ;  /* 0x000000ffff0d7224 */ /* 0x000fe200078e0049 */
[----:B------:R-:W-:Y:S01]  /*28f40*/  MOV R12, R8 ;  /* 0x00000008000c7202 */ /* 0x000fe20000000f00 */
[----:B------:R-:W-:-:S07]  /*28f50*/  IMAD.MOV.U32 R74, RZ, RZ, R14 ;  /* 0x000000ffff4a7224 */ /* 0x000fce00078e000e */
[----:B------:R-:W-:Y:S05]  /*28f60*/  WARPSYNC.COLLECTIVE R15, `(.L_x_716) ;  /* 0x000000000f087348 */ /* 0x000fea0003c00000 */
[----:B------:R0:W1:Y:S02]  /*28f70*/  SHFL.IDX P6, R14, R13, R12, R11 ;  /* 0x0000000c0d0e7389 */ /* 0x00006400000c000b */
[----:B01----:R-:W-:Y:S01]  /*28f80*/  ENDCOLLECTIVE ;  /* 0x000000000000791b */ /* 0x003fe20003800000 */
.L_x_716:
[----:B------:R-:W-:Y:S01]  /*28f90*/  SEL R66, R75, R74, P0 ;  /* 0x0000004a4b427207 */ /* 0x000fe20000000000 */
[----:B------:R-:W-:Y:S01]  /*28fa0*/  IMAD.MOV.U32 R13, RZ, RZ, R71 ;  /* 0x000000ffff0d7224 */ /* 0x000fe200078e0047 */
[----:B------:R-:W-:Y:S01]  /*28fb0*/  SEL R71, R72, R77, P0 ;  /* 0x0000004d48477207 */ /* 0x000fe20000000000 */
[----:B------:R-:W-:-:S07]  /*28fc0*/  IMAD.MOV.U32 R76, RZ, RZ, R14 ;  /* 0x000000ffff4c7224 */ /* 0x000fce00078e000e */
[----:B------:R-:W-:Y:S05]  /*28fd0*/  WARPSYNC.COLLECTIVE R15, `(.L_x_717) ;  /* 0x000000000f087348 */ /* 0x000fea0003c00000 */
[----:B------:R0:W1:Y:S02]  /*28fe0*/  SHFL.IDX P6, R14, R13, R12, R11 ;  /* 0x0000000c0d0e7389 */ /* 0x00006400000c000b */
[----:B01----:R-:W-:Y:S01]  /*28ff0*/  ENDCOLLECTIVE ;  /* 0x000000000000791b */ /* 0x003fe20003800000 */
.L_x_717:
[----:B------:R-:W-:Y:S01]  /*29000*/  IMAD.MOV.U32 R13, RZ, RZ, R37 ;  /* 0x000000ffff0d7224 */ /* 0x000fe200078e0025 */
[----:B------:R-:W-:Y:S01]  /*29010*/  MOV R12, R4 ;  /* 0x00000004000c7202 */ /* 0x000fe20000000f00 */
[----:B------:R-:W-:-:S07]  /*29020*/  IMAD.MOV.U32 R78, RZ, RZ, R14 ;  /* 0x000000ffff4e7224 */ /* 0x000fce00078e000e */
[----:B------:R-:W-:Y:S05]  /*29030*/  WARPSYNC.COLLECTIVE R15, `(.L_x_718) ;  /* 0x000000000f087348 */ /* 0x000fea0003c00000 */
[----:B------:R0:W1:Y:S02]  /*29040*/  SHFL.IDX P6, R14, R13, R12, R11 ;  /* 0x0000000c0d0e7389 */ /* 0x00006400000c000b */
[----:B01----:R-:W-:Y:S01]  /*29050*/  ENDCOLLECTIVE ;  /* 0x000000000000791b */ /* 0x003fe20003800000 */
.L_x_718:
[----:B------:R-:W-:Y:S02]  /*29060*/  IMAD.MOV.U32 R13, RZ, RZ, R33 ;  /* 0x000000ffff0d7224 */ /* 0x000fe400078e0021 */
[----:B------:R-:W-:-:S07]  /*29070*/  IMAD.MOV.U32 R37, RZ, RZ, R14 ;  /* 0x000000ffff257224 */ /* 0x000fce00078e000e */
[----:B------:R-:W-:Y:S05]  /*29080*/  WARPSYNC.COLLECTIVE R15, `(.L_x_719) ;  /* 0x000000000f087348 */ /* 0x000fea0003c00000 */
[----:B------:R0:W1:Y:S02]  /*29090*/  SHFL.IDX P6, R14, R13, R12, R11 ;  /* 0x0000000c0d0e7389 */ /* 0x00006400000c000b */
[----:B01----:R-:W-:Y:S01]  /*290a0*/  ENDCOLLECTIVE ;  /* 0x000000000000791b */ /* 0x003fe20003800000 */
.L_x_719:
[----:B------:R-:W-:Y:S02]  /*290b0*/  SEL R73, R76, R37, P0 ;  /* 0x000000254c497207 */ /* 0x000fe40000000000 */
[----:B------:R-:W-:Y:S01]  /*290c0*/  SEL R79, R37, R76, P0 ;  /* 0x0000004c254f7207 */ /* 0x000fe20000000000 */
[----:B------:R-:W-:Y:S01]  /*290d0*/  IMAD.MOV.U32 R13, RZ, RZ, R61 ;  /* 0x000000ffff0d7224 */ /* 0x000fe200078e003d */
[----:B------:R-:W-:Y:S02]  /*290e0*/  MOV R12, R8 ;  /* 0x00000008000c7202 */ /* 0x000fe40000000f00 */
[----:B------:R-:W-:Y:S01]  /*290f0*/  SEL R61, R85, R64, P0 ;  /* 0x00000040553d7207 */ /* 0x000fe20000000000 */
[----:B------:R-:W-:Y:S01]  /*29100*/  IMAD.MOV.U32 R85, RZ, RZ, RZ ;  /* 0x000000ffff557224 */ /* 0x000fe200078e00ff */
[----:B------:R-:W-:Y:S01]  /*29110*/  SEL R64, R70, R81, P0 ;  /* 0x0000005146407207 */ /* 0x000fe20000000000 */
[----:B------:R-:W-:-:S07]  /*29120*/  IMAD.MOV.U32 R33, RZ, RZ, R14 ;  /* 0x000000ffff217224 */ /* 0x000fce00078e000e */
[----:B------:R-:W-:Y:S05]  /*29130*/  WARPSYNC.COLLECTIVE R15, `(.L_x_720) ;  /* 0x000000000f087348 */ /* 0x000fea0003c00000 */
[----:B------:R0:W1:Y:S02]  /*29140*/  SHFL.IDX P6, R14, R13, R12, R11 ;  /* 0x0000000c0d0e7389 */ /* 0x00006400000c000b */
[----:B01----:R-:W-:Y:S01]  /*29150*/  ENDCOLLECTIVE ;  /* 0x000000000000791b */ /* 0x003fe20003800000 */
.L_x_720:
[----:B------:R-:W-:Y:S02]  /*29160*/  SEL R72, R78, R33, P0 ;  /* 0x000000214e487207 */ /* 0x000fe40000000000 */
[----:B------:R-:W-:Y:S01]  /*29170*/  SEL R78, R33, R78, P0 ;  /* 0x0000004e214e7207 */ /* 0x000fe20000000000 */
[----:B------:R-:W-:Y:S02]  /*29180*/  IMAD.MOV.U32 R13, RZ, RZ, R39 ;  /* 0x000000ffff0d7224 */ /* 0x000fe400078e0027 */
[----:B------:R-:W-:-:S07]  /*29190*/  IMAD.MOV.U32 R80, RZ, RZ, R14 ;  /* 0x000000ffff507224 */ /* 0x000fce00078e000e */
[----:B------:R-:W-:Y:S05]  /*291a0*/  WARPSYNC.COLLECTIVE R15, `(.L_x_721) ;  /* 0x000000000f087348 */ /* 0x000fea0003c00000 */
[----:B------:R0:W1:Y:S02]  /*291b0*/  SHFL.IDX P6, R14, R13, R12, R11 ;  /* 0x0000000c0d0e7389 */ /* 0x00006400000c000b */
[----:B01----:R-:W-:Y:S01]  /*291c0*/  ENDCOLLECTIVE ;  /* 0x000000000000791b */ /* 0x003fe20003800000 */
.L_x_721:
[----:B------:R-:W-:Y:S01]  /*291d0*/  IMAD.MOV.U32 R13, RZ, RZ, R35 ;  /* 0x000000ffff0d7224 */ /* 0x000fe200078e0023 */
[----:B------:R-:W-:Y:S01]  /*291e0*/  MOV R12, R4 ;  /* 0x00000004000c7202 */ /* 0x000fe20000000f00 */
[----:B------:R-:W-:-:S07]  /*291f0*/  IMAD.MOV.U32 R39, RZ, RZ, R14 ;  /* 0x000000ffff277224 */ /* 0x000fce00078e000e */
[----:B------:R-:W-:Y:S05]  /*29200*/  WARPSYNC.COLLECTIVE R15, `(.L_x_722) ;  /* 0x000000000f087348 */ /* 0x000fea0003c00000 */
[----:B------:R0:W1:Y:S02]  /*29210*/  SHFL.IDX P6, R14, R13, R12, R11 ;  /* 0x0000000c0d0e7389 */ /* 0x00006400000c000b */
[----:B01----:R-:W-:Y:S01]  /*29220*/  ENDCOLLECTIVE ;  /* 0x000000000000791b */ /* 0x003fe20003800000 */
.L_x_722:
[----:B------:R-:W-:Y:S02]  /*29230*/  IMAD.MOV.U32 R13, RZ, RZ, R31 ;  /* 0x000000ffff0d7224 */ /* 0x000fe400078e001f */
[----:B------:R-:W-:-:S07]  /*29240*/  IMAD.MOV.U32 R35, RZ, RZ, R14 ;  /* 0x000000ffff237224 */ /* 0x000fce00078e000e */
[----:B------:R-:W-:Y:S05]  /*29250*/  WARPSYNC.COLLECTIVE R15, `(.L_x_723) ;  /* 0x000000000f087348 */ /* 0x000fea0003c00000 */
[----:B------:R0:W1:Y:S02]  /*29260*/  SHFL.IDX P6, R14, R13, R12, R11 ;  /* 0x0000000c0d0e7389 */ /* 0x00006400000c000b */
[----:B01----:R-:W-:Y:S01]  /*29270*/  ENDCOLLECTIVE ;  /* 0x000000000000791b */ /* 0x003fe20003800000 */
.L_x_723:
[----:B------:R-:W-:Y:S01]  /*29280*/  SEL R83, R35, R80, P0 ;  /* 0x0000005023537207 */ /* 0x000fe20000000000 */
[----:B------:R-:W-:Y:S01]  /*29290*/  IMAD.MOV.U32 R13, RZ, RZ, R27 ;  /* 0x000000ffff0d7224 */ /* 0x000fe200078e001b */
[----:B------:R-:W-:Y:S01]  /*292a0*/  MOV R12, R8 ;  /* 0x00000008000c7202 */ /* 0x000fe20000000f00 */
[----:B------:R-:W-:-:S07]  /*292b0*/  IMAD.MOV.U32 R82, RZ, RZ, R14 ;  /* 0x000000ffff527224 */ /* 0x000fce00078e000e */
[----:B------:R-:W-:Y:S05]  /*292c0*/  WARPSYNC.COLLECTIVE R15, `(.L_x_724) ;  /* 0x000000000f087348 */ /* 0x000fea0003c00000 */
[----:B------:R0:W1:Y:S02]  /*292d0*/  SHFL.IDX P6, R14, R13, R12, R11 ;  /* 0x0000000c0d0e7389 */ /* 0x00006400000c000b */
[----:B01----:R-:W-:Y:S01]  /*292e0*/  ENDCOLLECTIVE ;  /* 0x000000000000791b */ /* 0x003fe20003800000 */
.L_x_724:
[----:B------:R-:W-:Y:S02]  /*292f0*/  SEL R116, R39, R82, P0 ;  /* 0x0000005227747207 */ /* 0x000fe40000000000 */
[----:B------:R-:W-:Y:S01]  /*29300*/  SEL R82, R82, R39, P0 ;  /* 0x0000002752527207 */ /* 0x000fe20000000000 */
[----:B------:R-:W-:Y:S02]  /*29310*/  IMAD.MOV.U32 R13, RZ, RZ, R29 ;  /* 0x000000ffff0d7224 */ /* 0x000fe400078e001d */
[----:B------:R-:W-:-:S07]  /*29320*/  IMAD.MOV.U32 R27, RZ, RZ, R14 ;  /* 0x000000ffff1b7224 */ /* 0x000fce00078e000e */
[----:B------:R-:W-:Y:S05]  /*29330*/  WARPSYNC.COLLECTIVE R15, `(.L_x_725) ;  /* 0x000000000f087348 */ /* 0x000fea0003c00000 */
[----:B------:R0:W1:Y:S02]  /*29340*/  SHFL.IDX P6, R14, R13, R12, R11 ;  /* 0x0000000c0d0e7389 */ /* 0x00006400000c000b */
[----:B01----:R-:W-:Y:S01]  /*29350*/  ENDCOLLECTIVE ;  /* 0x000000000000791b */ /* 0x003fe20003800000 */
.L_x_725:
[----:B------:R-:W-:Y:S01]  /*29360*/  IMAD.MOV.U32 R13, RZ, RZ, R25 ;  /* 0x000000ffff0d7224 */ /* 0x000fe200078e0019 */
[----:B------:R-:W-:Y:S02]  /*29370*/  MOV R12, R4 ;  /* 0x00000004000c7202 */ /* 0x000fe40000000f00 */
[----:B------:R-:W-:Y:S02]  /*29380*/  SEL R4, R81, R70, P0 ;  /* 0x0000004651047207 */ /* 0x000fe40000000000 */
[----:B------:R-:W-:Y:S02]  /*29390*/  SEL R70, R74, R75, P0 ;  /* 0x0000004b4a467207 */ /* 0x000fe40000000000 */
[----:B------:R-:W-:Y:S01]  /*293a0*/  SEL R81, R80, R35, P0 ;  /* 0x0000002350517207 */ /* 0x000fe20000000000 */
[----:B------:R-:W-:-:S07]  /*293b0*/  IMAD.MOV.U32 R2, RZ, RZ, R14 ;  /* 0x000000ffff027224 */ /* 0x000fce00078e000e */
[----:B------:R-:W-:Y:S05]  /*293c0*/  WARPSYNC.COLLECTIVE R15, `(.L_x_726) ;  /* 0x000000000f087348 */ /* 0x000fea0003c00000 */
[----:B------:R0:W1:Y:S02]  /*293d0*/  SHFL.IDX P6, R14, R13, R12, R11 ;  /* 0x0000000c0d0e7389 */ /* 0x00006400000c000b */
[----:B01----:R-:W-:Y:S01]  /*293e0*/  ENDCOLLECTIVE ;  /* 0x000000000000791b */ /* 0x003fe20003800000 */
.L_x_726:
[----:B------:R-:W-:Y:S02]  /*293f0*/  IMAD.MOV.U32 R13, RZ, RZ, R9 ;  /* 0x000000ffff0d7224 */ /* 0x000fe400078e0009 */
[----:B------:R-:W-:-:S07]  /*29400*/  IMAD.MOV.U32 R8, RZ, RZ, R14 ;  /* 0x000000ffff087224 */ /* 0x000fce00078e000e */
[----:B------:R-:W-:Y:S05]  /*29410*/  WARPSYNC.COLLECTIVE R15, `(.L_x_727) ;  /* 0x000000000f087348 */ /* 0x000fea0003c00000 */
[----:B------:R0:W1:Y:S02]  /*29420*/  SHFL.IDX P6, R14, R13, R12, R11 ;  /* 0x0000000c0d0e7389 */ /* 0x00006400000c000b */
[----:B01----:R-:W-:Y:S01]  /*29430*/  ENDCOLLECTIVE ;  /* 0x000000000000791b */ /* 0x003fe20003800000 */
.L_x_727:
[----:B------:R-:W-:Y:S05]  /*29440*/  BRA `(.L_x_728) ;  /* 0xffffff3800a87947 */ /* 0x000fea000383ffff */
.L_x_488:
[----:B------:R-:W-:Y:S01]  /*29450*/  IMAD.MOV.U32 R13, RZ, RZ, R3 ;  /* 0x000000ffff0d7224 */ /* 0x000fe200078e0003 */
[----:B------:R-:W-:Y:S01]  /*29460*/  MOV R12, RZ ;  /* 0x000000ff000c7202 */ /* 0x000fe20000000f00 */
[----:B------:R-:W-:Y:S02]  /*29470*/  IMAD.MOV.U32 R11, RZ, RZ, 0x181f ;  /* 0x0000181fff0b7424 */ /* 0x000fe400078e00ff */
[----:B------:R-:W-:-:S07]  /*29480*/  IMAD.MOV.U32 R15, RZ, RZ, -0x1 ;  /* 0xffffffffff0f7424 */ /* 0x000fce00078e00ff */
[----:B-----5:R-:W-:Y:S05]  /*29490*/  WARPSYNC.COLLECTIVE R15, `(.L_x_729) ;  /* 0x000000000f087348 */ /* 0x020fea0003c00000 */
[----:B------:R0:W1:Y:S02]  /*294a0*/  SHFL.IDX P6, R14, R13, R12, R11 ;  /* 0x0000000c0d0e7389 */ /* 0x00006400000c000b */
[----:B01---5:R-:W-:Y:S01]  /*294b0*/  ENDCOLLECTIVE ;  /* 0x000000000000791b */ /* 0x023fe20003800000 */
.L_x_729:
[----:B------:R-:W-:Y:S02]  /*294c0*/  IMAD.MOV.U32 R13, RZ, RZ, R2 ;  /* 0x000000ffff0d7224 */ /* 0x000fe400078e0002 */
[----:B------:R-:W-:-:S07]  /*294d0*/  IMAD.MOV.U32 R0, RZ, RZ, R14 ;  /* 0x000000ffff007224 */ /* 0x000fce00078e000e */
[----:B------:R-:W-:Y:S05]  /*294e0*/  WARPSYNC.COLLECTIVE R15, `(.L_x_730) ;  /* 0x000000000f087348 */ /* 0x000fea0003c00000 */
[----:B------:R0:W1:Y:S02]  /*294f0*/  SHFL.IDX P6, R14, R13, R12, R11 ;  /* 0x0000000c0d0e7389 */ /* 0x00006400000c000b */
[----:B01----:R-:W-:Y:S01]  /*29500*/  ENDCOLLECTIVE ;  /* 0x000000000000791b */ /* 0x003fe20003800000 */
.L_x_730:
[----:B------:R-:W-:Y:S05]  /*29510*/  BRA `(.L_x_731) ;  /* 0xffffff4800647947 */ /* 0x000fea000383ffff */
.L_x_491:
[----:B------:R-:W-:Y:S01]  /*29520*/  BSSY B1, `(.L_x_732) ;  /* 0x0000008000017945 */ /* 0x000fe20003800000 */
[----:B------:R-:W-:Y:S01]  /*29530*/  MOV R13, R3 ;  /* 0x00000003000d7202 */ /* 0x000fe20000000f00 */
[----:B------:R-:W-:Y:S02]  /*29540*/  IMAD.MOV.U32 R12, RZ, RZ, 0x1 ;  /* 0x00000001ff0c7424 */ /* 0x000fe400078e00ff */
[----:B------:R-:W-:Y:S02]  /*29550*/  IMAD.MOV.U32 R11, RZ, RZ, 0x181f ;  /* 0x0000181fff0b7424 */ /* 0x000fe400078e00ff */
[----:B---3--:R-:W-:-:S07]  /*29560*/  IMAD.MOV.U32 R15, RZ, RZ, -0x1 ;  /* 0xffffffffff0f7424 */ /* 0x008fce00078e00ff */
[----:B012--5:R-:W-:Y:S05]  /*29570*/  WARPSYNC.COLLECTIVE R15, `(.L_x_733) ;  /* 0x000000000f087348 */ /* 0x027fea0003c00000 */
[----:B--2---:R2:W3:Y:S02]  /*29580*/  SHFL.IDX P6, R14, R13, R12, R11 ;  /* 0x0000000c0d0e7389 */ /* 0x0044e400000c000b */
[----:B0123-5:R-:W-:Y:S01]  /*29590*/  ENDCOLLECTIVE ;  /* 0x000000000000791b */ /* 0x02ffe20003800000 */
.L_x_733:
[----:B------:R-:W-:Y:S05]  /*295a0*/  BSYNC B1 ;  /* 0x0000000000017941 */ /* 0x000fea0003800000 */
.L_x_732:
[----:B------:R-:W-:Y:S01]  /*295b0*/  MOV R13, R2 ;  /* 0x00000002000d7202 */ /* 0x000fe20000000f00 */
[----:B------:R-:W-:Y:S02]  /*295c0*/  IMAD.MOV.U32 R12, RZ, RZ, 0x1 ;  /* 0x00000001ff0c7424 */ /* 0x000fe400078e00ff */
[----:B------:R-:W-:Y:S02]  /*295d0*/  IMAD.MOV.U32 R11, RZ, RZ, 0x181f ;  /* 0x0000181fff0b7424 */ /* 0x000fe400078e00ff */
[----:B------:R-:W-:Y:S02]  /*295e0*/  IMAD.MOV.U32 R15, RZ, RZ, -0x1 ;  /* 0xffffffffff0f7424 */ /* 0x000fe400078e00ff */
[----:B------:R-:W-:-:S07]  /*295f0*/  IMAD.MOV.U32 R0, RZ, RZ, R14 ;  /* 0x000000ffff007224 */ /* 0x000fce00078e000e */
[----:B------:R-:W-:Y:S05]  /*29600*/  WARPSYNC.COLLECTIVE R15, `(.L_x_734) ;  /* 0x000000000f087348 */ /* 0x000fea0003c00000 */
[----:B------:R0:W1:Y:S02]  /*29610*/  SHFL.IDX P6, R14, R13, R12, R11 ;  /* 0x0000000c0d0e7389 */ /* 0x00006400000c000b */
[----:B01----:R-:W-:Y:S01]  /*29620*/  ENDCOLLECTIVE ;  /* 0x000000000000791b */ /* 0x003fe20003800000 */
.L_x_734:
[----:B------:R-:W-:Y:S05]  /*29630*/  BRA `(.L_x_735) ;  /* 0xffffff4800707947 */ /* 0x000fea000383ffff */
.L_x_494:
[----:B------:R-:W-:Y:S01]  /*29640*/  BSSY B1, `(.L_x_736) ;  /* 0x0000008000017945 */ /* 0x000fe20003800000 */
[----:B------:R-:W-:Y:S01]  /*29650*/  IMAD.MOV.U32 R13, RZ, RZ, R3 ;  /* 0x000000ffff0d7224 */ /* 0x000fe200078e0003 */
[----:B------:R-:W-:Y:S01]  /*29660*/  MOV R12, 0x2 ;  /* 0x00000002000c7802 */ /* 0x000fe20000000f00 */
[----:B------:R-:W-:Y:S02]  /*29670*/  IMAD.MOV.U32 R11, RZ, RZ, 0x181f ;  /* 0x0000181fff0b7424 */ /* 0x000fe400078e00ff */
[----:B---3--:R-:W-:-:S07]  /*29680*/  IMAD.MOV.U32 R15, RZ, RZ, -0x1 ;  /* 0xffffffffff0f7424 */ /* 0x008fce00078e00ff */
[----:B012-45:R-:W-:Y:S05]  /*29690*/  WARPSYNC.COLLECTIVE R15, `(.L_x_737) ;  /* 0x000000000f087348 */ /* 0x037fea0003c00000 */
[----:B--2---:R2:W3:Y:S02]  /*296a0*/  SHFL.IDX P6, R14, R13, R12, R11 ;  /* 0x0000000c0d0e7389 */ /* 0x0044e400000c000b */
[----:B012345:R-:W-:Y:S01]  /*296b0*/  ENDCOLLECTIVE ;  /* 0x000000000000791b */ /* 0x03ffe20003800000 */
.L_x_737:
[----:B------:R-:W-:Y:S05]  /*296c0*/  BSYNC B1 ;  /* 0x0000000000017941 */ /* 0x000fea0003800000 */
.L_x_736:
[----:B------:R-:W-:Y:S01]  /*296d0*/  IMAD.MOV.U32 R13, RZ, RZ, R2 ;  /* 0x000000ffff0d7224 */ /* 0x000fe200078e0002 */
[----:B------:R-:W-:Y:S01]  /*296e0*/  MOV R12, 0x2 ;  /* 0x00000002000c7802 */ /* 0x000fe20000000f00 */
[----:B------:R-:W-:Y:S02]  /*296f0*/  IMAD.MOV.U32 R11, RZ, RZ, 0x181f ;  /* 0x0000181fff0b7424 */ /* 0x000fe400078e00ff */
[----:B------:R-:W-:Y:S02]  /*29700*/  IMAD.MOV.U32 R15, RZ, RZ, -0x1 ;  /* 0xffffffffff0f7424 */ /* 0x000fe400078e00ff */
[----:B------:R-:W-:-:S07]  /*29710*/  IMAD.MOV.U32 R0, RZ, RZ, R14 ;  /* 0x000000ffff007224 */ /* 0x000fce00078e000e */
[----:B------:R-:W-:Y:S05]  /*29720*/  WARPSYNC.COLLECTIVE R15, `(.L_x_738) ;  /* 0x000000000f087348 */ /* 0x000fea0003c00000 */
[----:B------:R0:W1:Y:S02]  /*29730*/  SHFL.IDX P6, R14, R13, R12, R11 ;  /* 0x0000000c0d0e7389 */ /* 0x00006400000c000b */
[----:B01----:R-:W-:Y:S01]  /*29740*/  ENDCOLLECTIVE ;  /* 0x000000000000791b */ /* 0x003fe20003800000 */
.L_x_738:
[----:B------:R-:W-:Y:S05]  /*29750*/  BRA `(.L_x_739) ;  /* 0xffffff48007c7947 */ /* 0x000fea000383ffff */
.L_x_497:
        /* <DEDUP_REMOVED lines=8> */
.L_x_741:
[----:B------:R-:W-:Y:S05]  /*297e0*/  BSYNC B1 ;  /* 0x0000000000017941 */ /* 0x000fea0003800000 */
.L_x_740:
        /* <DEDUP_REMOVED lines=8> */
.L_x_742:
[----:B------:R-:W-:Y:S05]  /*29870*/  BRA `(.L_x_743) ;  /* 0xffffff4800887947 */ /* 0x000fea000383ffff */
.L_x_499:
[----:B------:R-:W-:Y:S01]  /*29880*/  IMAD.MOV.U32 R13, RZ, RZ, R8 ;  /* 0x000000ffff0d7224 */ /* 0x000fe200078e0008 */
[----:B------:R-:W-:Y:S01]  /*29890*/  MOV R15, 0xffffffff ;  /* 0xffffffff000f7802 */ /* 0x000fe20000000f00 */
[----:B------:R-:W-:Y:S02]  /*298a0*/  IMAD.MOV.U32 R12, RZ, RZ, RZ ;  /* 0x000000ffff0c7224 */ /* 0x000fe400078e00ff */
[----:B------:R-:W-:-:S07]  /*298b0*/  IMAD.MOV.U32 R11, RZ, RZ, 0x1c1f ;  /* 0x00001c1fff0b7424 */ /* 0x000fce00078e00ff */
[----:B------:R-:W-:Y:S05]  /*298c0*/  WARPSYNC.COLLECTIVE R15, `(.L_x_744) ;  /* 0x000000000f087348 */ /* 0x000fea0003c00000 */
[----:B------:R0:W1:Y:S02]  /*298d0*/  SHFL.IDX P6, R14, R13, R12, R11 ;  /* 0x0000000c0d0e7389 */ /* 0x00006400000c000b */
[----:B01----:R-:W-:Y:S01]  /*298e0*/  ENDCOLLECTIVE ;  /* 0x000000000000791b */ /* 0x003fe20003800000 */
.L_x_744:
[----:B------:R-:W-:Y:S02]  /*298f0*/  IMAD.MOV.U32 R13, RZ, RZ, R2 ;  /* 0x000000ffff0d7224 */ /* 0x000fe400078e0002 */
[----:B------:R-:W-:-:S07]  /*29900*/  IMAD.MOV.U32 R9, RZ, RZ, R14 ;  /* 0x000000ffff097224 */ /* 0x000fce00078e000e */
[----:B------:R-:W-:Y:S05]  /*29910*/  WARPSYNC.COLLECTIVE R15, `(.L_x_745) ;  /* 0x000000000f087348 */ /* 0x000fea0003c00000 */
[----:B------:R0:W1:Y:S02]  /*29920*/  SHFL.IDX P6, R14, R13, R12, R11 ;  /* 0x0000000c0d0e7389 */ /* 0x00006400000c000b */
[----:B01----:R-:W-:Y:S01]  /*29930*/  ENDCOLLECTIVE ;  /* 0x000000000000791b */ /* 0x003fe20003800000 */
.L_x_745:
[----:B------:R-:W-:Y:S05]  /*29940*/  BRA `(.L_x_746) ;  /* 0xffffff4c00cc7947 */ /* 0x000fea000383ffff */
.L_x_502:
[----:B------:R-:W-:Y:S01]  /*29950*/  BSSY B1, `(.L_x_747) ;  /* 0x0000008000017945 */ /* 0x000fe20003800000 */
[----:B---3--:R-:W-:Y:S01]  /*29960*/  IMAD.MOV.U32 R13, RZ, RZ, R8 ;  /* 0x000000ffff0d7224 */ /* 0x008fe200078e0008 */
[----:B------:R-:W-:Y:S01]  /*29970*/  MOV R11, 0x1c1f ;  /* 0x00001c1f000b7802 */ /* 0x000fe20000000f00 */
[----:B------:R-:W-:Y:S02]  /*29980*/  IMAD.MOV.U32 R12, RZ, RZ, 0x1 ;  /* 0x00000001ff0c7424 */ /* 0x000fe400078e00ff */
[----:B------:R-:W-:-:S07]  /*29990*/  IMAD.MOV.U32 R15, RZ, RZ, -0x1 ;  /* 0xffffffffff0f7424 */ /* 0x000fce00078e00ff */
[----:B012---:R-:W-:Y:S05]  /*299a0*/  WARPSYNC.COLLECTIVE R15, `(.L_x_748) ;  /* 0x000000000f087348 */ /* 0x007fea0003c00000 */
[----:B--2---:R2:W3:Y:S02]  /*299b0*/  SHFL.IDX P6, R14, R13, R12, R11 ;  /* 0x0000000c0d0e7389 */ /* 0x0044e400000c000b */
[----:B0123--:R-:W-:Y:S01]  /*299c0*/  ENDCOLLECTIVE ;  /* 0x000000000000791b */ /* 0x00ffe20003800000 */
.L_x_748:
[----:B------:R-:W-:Y:S05]  /*299d0*/  BSYNC B1 ;  /* 0x0000000000017941 */ /* 0x000fea0003800000 */
.L_x_747:
        /* <DEDUP_REMOVED lines=8> */
.L_x_749:
[----:B------:R-:W-:Y:S05]  /*29a60*/  BRA `(.L_x_750) ;  /* 0xffffff5000d47947 */ /* 0x000fea000383ffff */
.L_x_506:
[----:B------:R-:W-:Y:S01]  /*29a70*/  IMAD.MOV.U32 R13, RZ, RZ, R3 ;  /* 0x000000ffff0d7224 */ /* 0x000fe200078e0003 */
[----:B------:R-:W-:Y:S01]  /*29a80*/  MOV R15, 0xffffffff ;  /* 0xffffffff000f7802 */ /* 0x000fe20000000f00 */
[----:B------:R-:W-:Y:S02]  /*29a90*/  IMAD.MOV.U32 R12, RZ, RZ, RZ ;  /* 0x000000ffff0c7224 */ /* 0x000fe400078e00ff */
[----:B------:R-:W-:-:S07]  /*29aa0*/  IMAD.MOV.U32 R11, RZ, RZ, 0x181f ;  /* 0x0000181fff0b7424 */ /* 0x000fce00078e00ff */
[----:B-1----:R-:W-:Y:S05]  /*29ab0*/  WARPSYNC.COLLECTIVE R15, `(.L_x_751) ;  /* 0x000000000f087348 */ /* 0x002fea0003c00000 */
[----:B------:R0:W2:Y:S02]  /*29ac0*/  SHFL.IDX P6, R14, R13, R12, R11 ;  /* 0x0000000c0d0e7389 */ /* 0x0000a400000c000b */
[----:B012---:R-:W-:Y:S01]  /*29ad0*/  ENDCOLLECTIVE ;  /* 0x000000000000791b */ /* 0x007fe20003800000 */
.L_x_751:
[----:B------:R-:W-:Y:S02]  /*29ae0*/  IMAD.MOV.U32 R13, RZ, RZ, R2 ;  /* 0x000000ffff0d7224 */ /* 0x000fe400078e0002 */
[----:B------:R-:W-:-:S07]  /*29af0*/  IMAD.MOV.U32 R0, RZ, RZ, R14 ;  /* 0x000000ffff007224 */ /* 0x000fce00078e000e */
[----:B------:R-:W-:Y:S05]  /*29b00*/  WARPSYNC.COLLECTIVE R15, `(.L_x_752) ;  /* 0x000000000f087348 */ /* 0x000fea0003c00000 */
[----:B------:R0:W1:Y:S02]  /*29b10*/  SHFL.IDX P6, R14, R13, R12, R11 ;  /* 0x0000000c0d0e7389 */ /* 0x00006400000c000b */
[----:B01----:R-:W-:Y:S01]  /*29b20*/  ENDCOLLECTIVE ;  /* 0x000000000000791b */ /* 0x003fe20003800000 */
.L_x_752:
[----:B------:R-:W-:Y:S05]  /*29b30*/  BRA `(.L_x_753) ;  /* 0xffffff6000007947 */ /* 0x000fea000383ffff */
.L_x_509:
[----:B------:R-:W-:Y:S01]  /*29b40*/  BSSY B1, `(.L_x_754) ;  /* 0x0000008000017945 */ /* 0x000fe20003800000 */
[----:B------:R-:W-:Y:S01]  /*29b50*/  IMAD.MOV.U32 R13, RZ, RZ, R3 ;  /* 0x000000ffff0d7224 */ /* 0x000fe200078e0003 */
[----:B------:R-:W-:Y:S01]  /*29b60*/  MOV R11, 0x181f ;  /* 0x0000181f000b7802 */ /* 0x000fe20000000f00 */
[----:B------:R-:W-:Y:S02]  /*29b70*/  IMAD.MOV.U32 R12, RZ, RZ, 0x1 ;  /* 0x00000001ff0c7424 */ /* 0x000fe400078e00ff */
[----:B----4-:R-:W-:-:S07]  /*29b80*/  IMAD.MOV.U32 R15, RZ, RZ, -0x1 ;  /* 0xffffffffff0f7424 */ /* 0x010fce00078e00ff */
[----:B0123--:R-:W-:Y:S05]  /*29b90*/  WARPSYNC.COLLECTIVE R15, `(.L_x_755) ;  /* 0x000000000f087348 */ /* 0x00ffea0003c00000 */
[----:B---3--:R3:W4:Y:S02]  /*29ba0*/  SHFL.IDX P6, R14, R13, R12, R11 ;  /* 0x0000000c0d0e7389 */ /* 0x00872400000c000b */
[----:B01234-:R-:W-:Y:S01]  /*29bb0*/  ENDCOLLECTIVE ;  /* 0x000000000000791b */ /* 0x01ffe20003800000 */
.L_x_755:
[----:B------:R-:W-:Y:S05]  /*29bc0*/  BSYNC B1 ;  /* 0x0000000000017941 */ /* 0x000fea0003800000 */
.L_x_754:
        /* <DEDUP_REMOVED lines=8> */
.L_x_756:
[----:B------:R-:W-:Y:S05]  /*29c50*/  BRA `(.L_x_757) ;  /* 0xffffff6000147947 */ /* 0x000fea000383ffff */
.L_x_512:
[----:B------:R-:W-:Y:S01]  /*29c60*/  BSSY B1, `(.L_x_758) ;  /* 0x0000008000017945 */ /* 0x000fe20003800000 */
[----:B------:R-:W-:Y:S01]  /*29c70*/  IMAD.MOV.U32 R13, RZ, RZ, R3 ;  /* 0x000000ffff0d7224 */ /* 0x000fe200078e0003 */
[----:B----4-:R-:W-:Y:S01]  /*29c80*/  MOV R15, 0xffffffff ;  /* 0xffffffff000f7802 */ /* 0x010fe20000000f00 */
[----:B------:R-:W-:Y:S02]  /*29c90*/  IMAD.MOV.U32 R12, RZ, RZ, 0x2 ;  /* 0x00000002ff0c7424 */ /* 0x000fe400078e00ff */
[----:B------:R-:W-:-:S07]  /*29ca0*/  IMAD.MOV.U32 R11, RZ, RZ, 0x181f ;  /* 0x0000181fff0b7424 */ /* 0x000fce00078e00ff */
[----:B0123--:R-:W-:Y:S05]  /*29cb0*/  WARPSYNC.COLLECTIVE R15, `(.L_x_759) ;  /* 0x000000000f087348 */ /* 0x00ffea0003c00000 */
[----:B---3--:R3:W4:Y:S02]  /*29cc0*/  SHFL.IDX P6, R14, R13, R12, R11 ;  /* 0x0000000c0d0e7389 */ /* 0x00872400000c000b */
[----:B01234-:R-:W-:Y:S01]  /*29cd0*/  ENDCOLLECTIVE ;  /* 0x000000000000791b */ /* 0x01ffe20003800000 */
.L_x_759:
[----:B------:R-:W-:Y:S05]  /*29ce0*/  BSYNC B1 ;  /* 0x0000000000017941 */ /* 0x000fea0003800000 */
.L_x_758:
[----:B------:R-:W-:Y:S01]  /*29cf0*/  IMAD.MOV.U32 R13, RZ, RZ, R2 ;  /* 0x000000ffff0d7224 */ /* 0x000fe200078e0002 */
[----:B------:R-:W-:Y:S01]  /*29d00*/  MOV R15, 0xffffffff ;  /* 0xffffffff000f7802 */ /* 0x000fe20000000f00 */
[----:B------:R-:W-:Y:S02]  /*29d10*/  IMAD.MOV.U32 R12, RZ, RZ, 0x2 ;  /* 0x00000002ff0c7424 */ /* 0x000fe400078e00ff */
[----:B------:R-:W-:Y:S02]  /*29d20*/  IMAD.MOV.U32 R11, RZ, RZ, 0x181f ;  /* 0x0000181fff0b7424 */ /* 0x000fe400078e00ff */
[----:B------:R-:W-:-:S07]  /*29d30*/  IMAD.MOV.U32 R0, RZ, RZ, R14 ;  /* 0x000000ffff007224 */ /* 0x000fce00078e000e */
[----:B------:R-:W-:Y:S05]  /*29d40*/  WARPSYNC.COLLECTIVE R15, `(.L_x_760) ;  /* 0x000000000f087348 */ /* 0x000fea0003c00000 */
[----:B------:R0:W1:Y:S02]  /*29d50*/  SHFL.IDX P6, R14, R13, R12, R11 ;  /* 0x0000000c0d0e7389 */ /* 0x00006400000c000b */
[----:B01----:R-:W-:Y:S01]  /*29d60*/  ENDCOLLECTIVE ;  /* 0x000000000000791b */ /* 0x003fe20003800000 */
.L_x_760:
[----:B------:R-:W-:Y:S05]  /*29d70*/  BRA `(.L_x_761) ;  /* 0xffffff6000247947 */ /* 0x000fea000383ffff */
.L_x_515:
[----:B------:R-:W-:Y:S01]  /*29d80*/  BSSY B1, `(.L_x_762) ;  /* 0x0000008000017945 */ /* 0x000fe20003800000 */
[----:B------:R-:W-:Y:S02]  /*29d90*/  IMAD.MOV.U32 R13, RZ, RZ, R3 ;  /* 0x000000ffff0d7224 */ /* 0x000fe400078e0003 */
[----:B------:R-:W-:Y:S02]  /*29da0*/  IMAD.MOV.U32 R12, RZ, RZ, 0x3 ;  /* 0x00000003ff0c7424 */ /* 0x000fe400078e00ff */
[----:B------:R-:W-:Y:S02]  /*29db0*/  IMAD.MOV.U32 R11, RZ, RZ, 0x181f ;  /* 0x0000181fff0b7424 */ /* 0x000fe400078e00ff */
[----:B0-----:R-:W-:-:S07]  /*29dc0*/  IMAD.MOV.U32 R15, RZ, RZ, -0x1 ;  /* 0xffffffffff0f7424 */ /* 0x001fce00078e00ff */
[----:B-1234-:R-:W-:Y:S05]  /*29dd0*/  WARPSYNC.COLLECTIVE R15, `(.L_x_763) ;  /* 0x000000000f087348 */ /* 0x01efea0003c00000 */
[----:B----4-:R0:W4:Y:S02]  /*29de0*/  SHFL.IDX P6, R14, R13, R12, R11 ;  /* 0x0000000c0d0e7389 */ /* 0x01012400000c000b */
[----:B01234-:R-:W-:Y:S01]  /*29df0*/  ENDCOLLECTIVE ;  /* 0x000000000000791b */ /* 0x01ffe20003800000 */
.L_x_763:
[----:B------:R-:W-:Y:S05]  /*29e00*/  BSYNC B1 ;  /* 0x0000000000017941 */ /* 0x000fea0003800000 */
.L_x_762:
[----:B------:R-:W-:Y:S01]  /*29e10*/  IMAD.MOV.U32 R13, RZ, RZ, R2 ;  /* 0x000000ffff0d7224 */ /* 0x000fe200078e0002 */
[----:B------:R-:W-:Y:S01]  /*29e20*/  MOV R0, R14 ;  /* 0x0000000e00007202 */ /* 0x000fe20000000f00 */
[----:B------:R-:W-:Y:S02]  /*29e30*/  IMAD.MOV.U32 R12, RZ, RZ, 0x3 ;  /* 0x00000003ff0c7424 */ /* 0x000fe400078e00ff */
[----:B------:R-:W-:Y:S02]  /*29e40*/  IMAD.MOV.U32 R11, RZ, RZ, 0x181f ;  /* 0x0000181fff0b7424 */ /* 0x000fe400078e00ff */
[----:B------:R-:W-:-:S07]  /*29e50*/  IMAD.MOV.U32 R15, RZ, RZ, -0x1 ;  /* 0xffffffffff0f7424 */ /* 0x000fce00078e00ff */
[----:B------:R-:W-:Y:S05]  /*29e60*/  WARPSYNC.COLLECTIVE R15, `(.L_x_764) ;  /* 0x000000000f087348 */ /* 0x000fea0003c00000 */
[----:B------:R0:W1:Y:S02]  /*29e70*/  SHFL.IDX P6, R14, R13, R12, R11 ;  /* 0x0000000c0d0e7389 */ /* 0x00006400000c000b */
[----:B01----:R-:W-:Y:S01]  /*29e80*/  ENDCOLLECTIVE ;  /* 0x000000000000791b */ /* 0x003fe20003800000 */
.L_x_764:
[----:B------:R-:W-:Y:S05]  /*29e90*/  BRA `(.L_x_765) ;  /* 0xffffff6000347947 */ /* 0x000fea000383ffff */
.L_x_532:
[----:B------:R-:W0:Y:S01]  /*29ea0*/  S2R R6, SR_TID.X ;  /* 0x0000000000067919 */ /* 0x000e220000002100 */
[----:B------:R-:W-:Y:S01]  /*29eb0*/  BSSY B1, `(.L_x_766) ;  /* 0x000000a000017945 */ /* 0x000fe20003800000 */
[----:B------:R-:W-:Y:S02]  /*29ec0*/  IMAD.MOV.U32 R12, RZ, RZ, RZ ;  /* 0x000000ffff0c7224 */ /* 0x000fe400078e00ff */
[----:B------:R-:W-:Y:S02]  /*29ed0*/  IMAD.MOV.U32 R11, RZ, RZ, 0x1f ;  /* 0x0000001fff0b7424 */ /* 0x000fe400078e00ff */
[----:B------:R-:W-:Y:S01]  /*29ee0*/  IMAD.MOV.U32 R15, RZ, RZ, -0x1 ;  /* 0xffffffffff0f7424 */ /* 0x000fe200078e00ff */
[----:B0-----:R-:W-:-:S04]  /*29ef0*/  SHF.R.U32.HI R6, RZ, 0x5, R6 ;  /* 0x00000005ff067819 */ /* 0x001fc80000011606 */
[----:B------:R-:W-:-:S04]  /*29f00*/  LOP3.LUT R6, R6, 0x3, RZ, 0xc0, !PT ;  /* 0x0000000306067812 */ /* 0x000fc800078ec0ff */
[----:B------:R-:W-:-:S07]  /*29f10*/  MOV R13, R6 ;  /* 0x00000006000d7202 */ /* 0x000fce0000000f00 */
[----:B------:R-:W-:Y:S05]  /*29f20*/  WARPSYNC.COLLECTIVE R15, `(.L_x_767) ;  /* 0x000000000f087348 */ /* 0x000fea0003c00000 */
[----:B------:R0:W1:Y:S02]  /*29f30*/  SHFL.IDX P6, R14, R13, R12, R11 ;  /* 0x0000000c0d0e7389 */ /* 0x00006400000c000b */
[----:B01----:R-:W-:Y:S01]  /*29f40*/  ENDCOLLECTIVE ;  /* 0x000000000000791b */ /* 0x003fe20003800000 */
.L_x_767:
[----:B------:R-:W-:Y:S05]  /*29f50*/  BSYNC B1 ;  /* 0x0000000000017941 */ /* 0x000fea0003800000 */
.L_x_766:
[----:B------:R-:W-:Y:S05]  /*29f60*/  BRA `(.L_x_768) ;  /* 0xffffff7800b07947 */ /* 0x000fea000383ffff */
.L_x_534:
[----:B------:R-:W-:Y:S01]  /*29f70*/  BSSY B1, `(.L_x_769) ;  /* 0x0000006000017945 */ /* 0x000fe20003800000 */
[----:B------:R-:W-:-:S07]  /*29f80*/  IMAD.MOV.U32 R15, RZ, RZ, -0x1 ;  /* 0xffffffffff0f7424 */ /* 0x000fce00078e00ff */
[----:B0-----:R-:W-:Y:S05]  /*29f90*/  WARPSYNC.COLLECTIVE R15, `(.L_x_770) ;  /* 0x000000000f0c7348 */ /* 0x001fea0003c00000 */
[----:B------:R-:W-:Y:S02]  /*29fa0*/  ELECT P6, UR62, PT ;  /* 0x00000000003e782f */ /* 0x000fe400038c0000 */
[----:B------:R-:W-:Y:S01]  /*29fb0*/  MOV R14, UR62 ;  /* 0x0000003e000e7c02 */ /* 0x000fe20008000f00 */
[----:B0-----:R-:W-:Y:S10]  /*29fc0*/  ENDCOLLECTIVE ;  /* 0x000000000000791b */ /* 0x001ff40003800000 */
.L_x_770:
[----:B------:R-:W-:Y:S05]  /*29fd0*/  BSYNC B1 ;  /* 0x0000000000017941 */ /* 0x000fea0003800000 */
.L_x_769:
[----:B------:R-:W-:Y:S05]  /*29fe0*/  BRA `(.L_x_533) ;  /* 0xffffff7800a87947 */ /* 0x000fea000383ffff */
.L_x_536:
[----:B0-----:R0:W1:Y:S02]  /*29ff0*/  SYNCS.PHASECHK.TRANS64.TRYWAIT P0, [R18+URZ+0x2e820], R4 ;  /* 0x02e82004120075a7 */ /* 0x001064000800017f */
[----:B-1----:R-:W-:Y:S05]  /*2a000*/  @!P0 NANOSLEEP.SYNCS 0x989680 ;  /* 0x009896800000895d */ /* 0x002fea0003900000 */
[----:B------:R-:W1:Y:S02]  /*2a010*/  @!P0 SYNCS.PHASECHK.TRANS64 P0, [R18+URZ+0x2e820], R4 ;  /* 0x02e82004120085a7 */ /* 0x000e64000800007f */
[----:B-1----:R-:W-:Y:S05]  /*2a020*/  @!P0 BRA `(.L_x_536) ;  /* 0xfffffffc00f08947 */ /* 0x002fea000383ffff */
[----:B------:R-:W-:Y:S05]  /*2a030*/  BRA `(.L_x_771) ;  /* 0xffffff7800b87947 */ /* 0x000fea000383ffff */
.L_x_540:
[----:B-1----:R1:W2:Y:S02]  /*2a040*/  SYNCS.PHASECHK.TRANS64.TRYWAIT P0, [R7+URZ+0x2e8a0], R9 ;  /* 0x02e8a009070075a7 */ /* 0x0022a4000800017f */
[----:B--2---:R-:W-:Y:S05]  /*2a050*/  @!P0 NANOSLEEP.SYNCS 0x989680 ;  /* 0x009896800000895d */ /* 0x004fea0003900000 */
[----:B------:R-:W2:Y:S02]  /*2a060*/  @!P0 SYNCS.PHASECHK.TRANS64 P0, [R7+URZ+0x2e8a0], R9 ;  /* 0x02e8a009070085a7 */ /* 0x000ea4000800007f */
[----:B--2---:R-:W-:Y:S05]  /*2a070*/  @!P0 BRA `(.L_x_540) ;  /* 0xfffffffc00f08947 */ /* 0x004fea000383ffff */
[----:B------:R-:W-:Y:S05]  /*2a080*/  BRA `(.L_x_772) ;  /* 0xffffff7800d87947 */ /* 0x000fea000383ffff */
.L_x_545:
[----:B0-----:R0:W2:Y:S02]  /*2a090*/  SYNCS.PHASECHK.TRANS64.TRYWAIT P0, [R7+URZ+0x2e8c0], R9 ;  /* 0x02e8c009070075a7 */ /* 0x0010a4000800017f */
[----:B--2---:R-:W-:Y:S05]  /*2a0a0*/  @!P0 NANOSLEEP.SYNCS 0x989680 ;  /* 0x009896800000895d */ /* 0x004fea0003900000 */
[----:B------:R-:W2:Y:S02]  /*2a0b0*/  @!P0 SYNCS.PHASECHK.TRANS64 P0, [R7+URZ+0x2e8c0], R9 ;  /* 0x02e8c009070085a7 */ /* 0x000ea4000800007f */
[----:B--2---:R-:W-:Y:S05]  /*2a0c0*/  @!P0 BRA `(.L_x_545) ;  /* 0xfffffffc00f08947 */ /* 0x004fea000383ffff */
[----:B------:R-:W-:Y:S05]  /*2a0d0*/  BRA `(.L_x_773) ;  /* 0xffffff7c00587947 */ /* 0x000fea000383ffff */
.L_x_552:
[----:B0-----:R0:W1:Y:S02]  /*2a0e0*/  SYNCS.PHASECHK.TRANS64.TRYWAIT P2, [R5+URZ+0x2e8a0], R6 ;  /* 0x02e8a006050075a7 */ /* 0x001064000804017f */
[----:B-1----:R-:W-:Y:S05]  /*2a0f0*/  @!P2 NANOSLEEP.SYNCS 0x989680 ;  /* 0x009896800000a95d */ /* 0x002fea0003900000 */
[----:B------:R-:W1:Y:S02]  /*2a100*/  @!P2 SYNCS.PHASECHK.TRANS64 P2, [R5+URZ+0x2e8a0], R6 ;  /* 0x02e8a0060500a5a7 */ /* 0x000e64000804007f */
[----:B-1----:R-:W-:Y:S05]  /*2a110*/  @!P2 BRA `(.L_x_552) ;  /* 0xfffffffc00f0a947 */ /* 0x002fea000383ffff */
[----:B------:R-:W-:Y:S05]  /*2a120*/  BRA `(.L_x_774) ;  /* 0xffffff80002c7947 */ /* 0x000fea000383ffff */
.L_x_557:
[----:B-1----:R1:W2:Y:S02]  /*2a130*/  SYNCS.PHASECHK.TRANS64.TRYWAIT P2, [R5+URZ+0x2e8c0], R6 ;  /* 0x02e8c006050075a7 */ /* 0x0022a4000804017f */
[----:B--2---:R-:W-:Y:S05]  /*2a140*/  @!P2 NANOSLEEP.SYNCS 0x989680 ;  /* 0x009896800000a95d */ /* 0x004fea0003900000 */
[----:B------:R-:W2:Y:S02]  /*2a150*/  @!P2 SYNCS.PHASECHK.TRANS64 P2, [R5+URZ+0x2e8c0], R6 ;  /* 0x02e8c0060500a5a7 */ /* 0x000ea4000804007f */
[----:B--2---:R-:W-:Y:S05]  /*2a160*/  @!P2 BRA `(.L_x_557) ;  /* 0xfffffffc00f0a947 */ /* 0x004fea000383ffff */
[----:B------:R-:W-:Y:S05]  /*2a170*/  BRA `(.L_x_775) ;  /* 0xffffff8000a87947 */ /* 0x000fea000383ffff */
.L_x_574:
[----:B------:R-:W2:Y:S01]  /*2a180*/  S2R R0, SR_TID.X ;  /* 0x0000000000007919 */ /* 0x000ea20000002100 */
[----:B------:R-:W-:Y:S01]  /*2a190*/  BSSY B0, `(.L_x_776) ;  /* 0x000000a000007945 */ /* 0x000fe20003800000 */
[----:B------:R-:W-:Y:S02]  /*2a1a0*/  IMAD.MOV.U32 R12, RZ, RZ, RZ ;  /* 0x000000ffff0c7224 */ /* 0x000fe400078e00ff */
[----:B------:R-:W-:Y:S02]  /*2a1b0*/  IMAD.MOV.U32 R11, RZ, RZ, 0x1f ;  /* 0x0000001fff0b7424 */ /* 0x000fe400078e00ff */
[----:B------:R-:W-:Y:S01]  /*2a1c0*/  IMAD.MOV.U32 R15, RZ, RZ, -0x1 ;  /* 0xffffffffff0f7424 */ /* 0x000fe200078e00ff */
[----:B--2---:R-:W-:-:S04]  /*2a1d0*/  SHF.R.U32.HI R0, RZ, 0x5, R0 ;  /* 0x00000005ff007819 */ /* 0x004fc80000011600 */
[----:B------:R-:W-:-:S04]  /*2a1e0*/  LOP3.LUT R0, R0, 0x3, RZ, 0xc0, !PT ;  /* 0x0000000300007812 */ /* 0x000fc800078ec0ff */
[----:B------:R-:W-:-:S07]  /*2a1f0*/  MOV R13, R0 ;  /* 0x00000000000d7202 */ /* 0x000fce0000000f00 */
[----:B01----:R-:W-:Y:S05]  /*2a200*/  WARPSYNC.COLLECTIVE R15, `(.L_x_777) ;  /* 0x000000000f087348 */ /* 0x003fea0003c00000 */
[----:B------:R2:W3:Y:S02]  /*2a210*/  SHFL.IDX P6, R14, R13, R12, R11 ;  /* 0x0000000c0d0e7389 */ /* 0x0004e400000c000b */
[----:B0123--:R-:W-:Y:S01]  /*2a220*/  ENDCOLLECTIVE ;  /* 0x000000000000791b */ /* 0x00ffe20003800000 */
.L_x_777:
[----:B------:R-:W-:Y:S05]  /*2a230*/  BSYNC B0 ;  /* 0x0000000000007941 */ /* 0x000fea0003800000 */
.L_x_776:
[----:B------:R-:W-:Y:S05]  /*2a240*/  BRA `(.L_x_778) ;  /* 0xffffff8c00cc7947 */ /* 0x000fea000383ffff */
.L_x_576:
[----:B------:R-:W-:Y:S01]  /*2a250*/  BSSY B0, `(.L_x_779) ;  /* 0x0000006000007945 */ /* 0x000fe20003800000 */
[----:B------:R-:W-:-:S07]  /*2a260*/  IMAD.MOV.U32 R15, RZ, RZ, -0x1 ;  /* 0xffffffffff0f7424 */ /* 0x000fce00078e00ff */
[----:B012---:R-:W-:Y:S05]  /*2a270*/  WARPSYNC.COLLECTIVE R15, `(.L_x_780) ;  /* 0x000000000f0c7348 */ /* 0x007fea0003c00000 */
[----:B------:R-:W-:Y:S02]  /*2a280*/  ELECT P6, UR62, PT ;  /* 0x00000000003e782f */ /* 0x000fe400038c0000 */
[----:B------:R-:W-:Y:S01]  /*2a290*/  MOV R14, UR62 ;  /* 0x0000003e000e7c02 */ /* 0x000fe20008000f00 */
[----:B012---:R-:W-:Y:S10]  /*2a2a0*/  ENDCOLLECTIVE ;  /* 0x000000000000791b */ /* 0x007ff40003800000 */
.L_x_780:
[----:B------:R-:W-:Y:S05]  /*2a2b0*/  BSYNC B0 ;  /* 0x0000000000007941 */ /* 0x000fea0003800000 */
.L_x_779:
[----:B------:R-:W-:Y:S05]  /*2a2c0*/  BRA `(.L_x_781) ;  /* 0xffffff8c00d47947 */ /* 0x000fea000383ffff */
.L_x_578:
[----:B-1----:R1:W2:Y:S02]  /*2a2d0*/  SYNCS.PHASECHK.TRANS64.TRYWAIT P0, [R2+URZ+0x2e880], R4 ;  /* 0x02e88004020075a7 */ /* 0x0022a4000800017f */
[----:B--2---:R-:W-:Y:S05]  /*2a2e0*/  @!P0 NANOSLEEP.SYNCS 0x989680 ;  /* 0x009896800000895d */ /* 0x004fea0003900000 */
[----:B------:R-:W2:Y:S02]  /*2a2f0*/  @!P0 SYNCS.PHASECHK.TRANS64 P0, [R2+URZ+0x2e880], R4 ;  /* 0x02e88004020085a7 */ /* 0x000ea4000800007f */
[----:B--2---:R-:W-:Y:S05]  /*2a300*/  @!P0 BRA `(.L_x_578) ;  /* 0xfffffffc00f08947 */ /* 0x004fea000383ffff */
[----:B------:R-:W-:Y:S05]  /*2a310*/  BRA `(.L_x_782) ;  /* 0xffffff9000407947 */ /* 0x000fea000383ffff */
.L_x_580:
[----:B0-----:R0:W2:Y:S02]  /*2a320*/  SYNCS.PHASECHK.TRANS64.TRYWAIT P0, [R2+URZ+0x2e840], R4 ;  /* 0x02e84004020075a7 */ /* 0x0010a4000800017f */
[----:B--2---:R-:W-:Y:S05]  /*2a330*/  @!P0 NANOSLEEP.SYNCS 0x989680 ;  /* 0x009896800000895d */ /* 0x004fea0003900000 */
[----:B------:R-:W2:Y:S02]  /*2a340*/  @!P0 SYNCS.PHASECHK.TRANS64 P0, [R2+URZ+0x2e840], R4 ;  /* 0x02e84004020085a7 */ /* 0x000ea4000800007f */
[----:B--2---:R-:W-:Y:S05]  /*2a350*/  @!P0 BRA `(.L_x_580) ;  /* 0xfffffffc00f08947 */ /* 0x004fea000383ffff */
[----:B------:R-:W-:Y:S05]  /*2a360*/  BRA `(.L_x_783) ;  /* 0xffffff9000987947 */ /* 0x000fea000383ffff */
.L_x_584:
[----:B------:R-:W2:Y:S01]  /*2a370*/  LDL.LU R11, [R1+0x5c] ;  /* 0x00005c00010b7983 */ /* 0x000ea20000300800 */
[----:B------:R-:W-:Y:S01]  /*2a380*/  MOV R13, R3 ;  /* 0x00000003000d7202 */ /* 0x000fe20000000f00 */
[----:B------:R-:W-:Y:S02]  /*2a390*/  IMAD.MOV.U32 R12, RZ, RZ, RZ ;  /* 0x000000ffff0c7224 */ /* 0x000fe400078e00ff */
[----:B------:R-:W-:Y:S02]  /*2a3a0*/  IMAD.MOV.U32 R15, RZ, RZ, -0x1 ;  /* 0xffffffffff0f7424 */ /* 0x000fe400078e00ff */
[----:B------:R-:W-:-:S04]  /*2a3b0*/  IMAD.IADD R0, R19, 0x1, R5 ;  /* 0x0000000113007824 */ /* 0x000fc800078e0205 */
[----:B------:R-:W-:Y:S02]  /*2a3c0*/  VIADD R5, R0, 0x10 ;  /* 0x0000001000057836 */ /* 0x000fe40000000000 */
[----:B--2---:R-:W-:Y:S02]  /*2a3d0*/  IMAD R2, R11, R8, RZ ;  /* 0x000000080b027224 */ /* 0x004fe400078e02ff */
[----:B------:R-:W-:-:S03]  /*2a3e0*/  IMAD.MOV.U32 R11, RZ, RZ, 0x181f ;  /* 0x0000181fff0b7424 */ /* 0x000fc600078e00ff */
[----:B------:R-:W-:-:S13]  /*2a3f0*/  ISETP.GE.AND P1, PT, R0, R2, PT ;  /* 0x000000020000720c */ /* 0x000fda0003f26270 */
[----:B-----5:R-:W-:Y:S05]  /*2a400*/  WARPSYNC.COLLECTIVE R15, `(.L_x_784) ;  /* 0x000000000f087348 */ /* 0x020fea0003c00000 */
[----:B------:R0:W1:Y:S02]  /*2a410*/  SHFL.IDX P6, R14, R13, R12, R11 ;  /* 0x0000000c0d0e7389 */ /* 0x00006400000c000b */
[----:B01---5:R-:W-:Y:S01]  /*2a420*/  ENDCOLLECTIVE ;  /* 0x000000000000791b */ /* 0x023fe20003800000 */
.L_x_784:
[----:B------:R-:W-:Y:S01]  /*2a430*/  MOV R13, R4 ;  /* 0x00000004000d7202 */ /* 0x000fe20000000f00 */
[----:B------:R-:W-:-:S07]  /*2a440*/  IMAD.MOV.U32 R6, RZ, RZ, R14 ;  /* 0x000000ffff067224 */ /* 0x000fce00078e000e */
[----:B------:R-:W-:Y:S05]  /*2a450*/  WARPSYNC.COLLECTIVE R15, `(.L_x_785) ;  /* 0x000000000f087348 */ /* 0x000fea0003c00000 */
[----:B------:R0:W1:Y:S02]  /*2a460*/  SHFL.IDX P6, R14, R13, R12, R11 ;  /* 0x0000000c0d0e7389 */ /* 0x00006400000c000b */
[----:B01----:R-:W-:Y:S01]  /*2a470*/  ENDCOLLECTIVE ;  /* 0x000000000000791b */ /* 0x003fe20003800000 */
.L_x_785:
[----:B------:R-:W-:Y:S01]  /*2a480*/  MOV R13, R3 ;  /* 0x00000003000d7202 */ /* 0x000fe20000000f00 */
[----:B------:R-:W-:Y:S02]  /*2a490*/  IMAD.MOV.U32 R12, RZ, RZ, 0x1 ;  /* 0x00000001ff0c7424 */ /* 0x000fe400078e00ff */
[----:B------:R-:W-:-:S07]  /*2a4a0*/  IMAD.MOV.U32 R7, RZ, RZ, R14 ;  /* 0x000000ffff077224 */ /* 0x000fce00078e000e */
[----:B------:R-:W-:Y:S05]  /*2a4b0*/  WARPSYNC.COLLECTIVE R15, `(.L_x_786) ;  /* 0x000000000f087348 */ /* 0x000fea0003c00000 */
[----:B------:R0:W1:Y:S02]  /*2a4c0*/  SHFL.IDX P6, R14, R13, R12, R11 ;  /* 0x0000000c0d0e7389 */ /* 0x00006400000c000b */
[----:B01----:R-:W-:Y:S01]  /*2a4d0*/  ENDCOLLECTIVE ;  /* 0x000000000000791b */ /* 0x003fe20003800000 */
.L_x_786:
        /* <DEDUP_REMOVED lines=15> */
.L_x_787:
[----:B------:R-:W-:Y:S01]  /*2a5d0*/  MOV R13, R3 ;  /* 0x00000003000d7202 */ /* 0x000fe20000000f00 */
[----:B------:R-:W-:Y:S02]  /*2a5e0*/  IMAD.MOV.U32 R12, RZ, RZ, 0x2 ;  /* 0x00000002ff0c7424 */ /* 0x000fe400078e00ff */
[----:B------:R-:W-:-:S07]  /*2a5f0*/  IMAD.MOV.U32 R5, RZ, RZ, R14 ;  /* 0x000000ffff057224 */ /* 0x000fce00078e000e */
[----:B------:R-:W-:Y:S05]  /*2a600*/  WARPSYNC.COLLECTIVE R15, `(.L_x_788) ;  /* 0x000000000f087348 */ /* 0x000fea0003c00000 */
[----:B------:R0:W1:Y:S02]  /*2a610*/  SHFL.IDX P6, R14, R13, R12, R11 ;  /* 0x0000000c0d0e7389 */ /* 0x00006400000c000b */
[----:B01----:R-:W-:Y:S01]  /*2a620*/  ENDCOLLECTIVE ;  /* 0x000000000000791b */ /* 0x003fe20003800000 */
.L_x_788:
[----:B------:R-:W-:-:S04]  /*2a630*/  @!P1 IADD3 R5, P2, R10, R5, RZ ;  /* 0x000000050a059210 */ /* 0x000fc80007f5e0ff */
[----:B------:R-:W-:-:S05]  /*2a640*/  @!P1 IADD3.X R6, RZ, R6, RZ, P2, !PT ;  /* 0x00000006ff069210 */ /* 0x000fca00017fe4ff */
[----:B------:R-:W-:Y:S02]  /*2a650*/  @!P1 IMAD.MOV.U32 R7, RZ, RZ, R6 ;  /* 0x000000ffff079224 */ /* 0x000fe400078e0006 */
[----:B------:R-:W-:Y:S02]  /*2a660*/  @!P1 IMAD.MOV.U32 R6, RZ, RZ, R5 ;  /* 0x000000ffff069224 */ /* 0x000fe400078e0005 */
[----:B------:R-:W-:Y:S02]  /*2a670*/  IMAD.MOV.U32 R13, RZ, RZ, R4 ;  /* 0x000000ffff0d7224 */ /* 0x000fe400078e0004 */
[----:B------:R-:W-:Y:S01]  /*2a680*/  VIADD R5, R0, 0x20 ;  /* 0x0000002000057836 */ /* 0x000fe20000000000 */
[----:B------:R-:W-:Y:S01]  /*2a690*/  @!PT LDS RZ, [RZ] ;  /* 0x00000000fffff984 */ /* 0x000fe20000000800 */
[----:B------:R-:W-:Y:S01]  /*2a6a0*/  @!PT LDS RZ, [RZ] ;  /* 0x00000000fffff984 */ /* 0x000fe20000000800 */
[----:B------:R-:W-:Y:S01]  /*2a6b0*/  @!PT LDS RZ, [RZ] ;  /* 0x00000000fffff984 */ /* 0x000fe20000000800 */
[----:B------:R0:W-:Y:S04]  /*2a6c0*/  @!P1 LDGSTS.E.BYPASS.LTC128B.128 [R9+0x1cc00], desc[UR60][R6.64], !P0 ;  /* 0x1cc0000006099fae */ /* 0x0001e8000c101d7c */
[----:B------:R-:W-:Y:S01]  /*2a6d0*/  ISETP.GE.AND P1, PT, R5, R2, PT ;  /* 0x000000020500720c */ /* 0x000fe20003f26270 */
[----:B0-----:R-:W-:-:S12]  /*2a6e0*/  IMAD.MOV.U32 R6, RZ, RZ, R14 ;  /* 0x000000ffff067224 */ /* 0x001fd800078e000e */
[----:B------:R-:W-:Y:S05]  /*2a6f0*/  WARPSYNC.COLLECTIVE R15, `(.L_x_789) ;  /* 0x000000000f087348 */ /* 0x000fea0003c00000 */
[----:B------:R0:W1:Y:S02]  /*2a700*/  SHFL.IDX P6, R14, R13, R12, R11 ;  /* 0x0000000c0d0e7389 */ /* 0x00006400000c000b */
[----:B01----:R-:W-:Y:S01]  /*2a710*/  ENDCOLLECTIVE ;  /* 0x000000000000791b */ /* 0x003fe20003800000 */
.L_x_789:
[----:B------:R-:W-:Y:S02]  /*2a720*/  IMAD.MOV.U32 R13, RZ, RZ, R3 ;  /* 0x000000ffff0d7224 */ /* 0x000fe400078e0003 */
[----:B------:R-:W-:Y:S01]  /*2a730*/  IMAD.MOV.U32 R12, RZ, RZ, 0x3 ;  /* 0x00000003ff0c7424 */ /* 0x000fe200078e00ff */
[----:B------:R-:W-:-:S07]  /*2a740*/  MOV R5, R14 ;  /* 0x0000000e00057202 */ /* 0x000fce0000000f00 */
[----:B------:R-:W-:Y:S05]  /*2a750*/  WARPSYNC.COLLECTIVE R15, `(.L_x_790) ;  /* 0x000000000f087348 */ /* 0x000fea0003c00000 */
[----:B------:R0:W1:Y:S02]  /*2a760*/  SHFL.IDX P6, R14, R13, R12, R11 ;  /* 0x0000000c0d0e7389 */ /* 0x00006400000c000b */
[----:B01----:R-:W-:Y:S01]  /*2a770*/  ENDCOLLECTIVE ;  /* 0x000000000000791b */ /* 0x003fe20003800000 */
.L_x_790:
[----:B------:R-:W-:-:S05]  /*2a780*/  @!P1 IADD3 R5, P2, R10, R5, RZ ;  /* 0x000000050a059210 */ /* 0x000fca0007f5e0ff */
[----:B------:R-:W-:-:S04]  /*2a790*/  @!P1 IMAD.X R6, RZ, RZ, R6, P2 ;  /* 0x000000ffff069224 */ /* 0x000fc800010e0606 */
[----:B------:R-:W-:Y:S02]  /*2a7a0*/  @!P1 IMAD.MOV.U32 R7, RZ, RZ, R6 ;  /* 0x000000ffff079224 */ /* 0x000fe400078e0006 */
[----:B------:R-:W-:Y:S01]  /*2a7b0*/  @!P1 IMAD.MOV.U32 R6, RZ, RZ, R5 ;  /* 0x000000ffff069224 */ /* 0x000fe200078e0005 */
[----:B------:R-:W-:Y:S02]  /*2a7c0*/  MOV R13, R4 ;  /* 0x00000004000d7202 */ /* 0x000fe40000000f00 */
[----:B------:R-:W-:Y:S02]  /*2a7d0*/  IADD3 R5, R0, 0x30, RZ ;  /* 0x0000003000057810 */ /* 0x000fe40007ffe0ff */
[----:B------:R-:W-:Y:S01]  /*2a7e0*/  @!PT LDS RZ, [RZ] ;  /* 0x00000000fffff984 */ /* 0x000fe20000000800 */
[----:B------:R-:W-:Y:S01]  /*2a7f0*/  @!PT LDS RZ, [RZ] ;  /* 0x00000000fffff984 */ /* 0x000fe20000000800 */
[----:B------:R-:W-:Y:S01]  /*2a800*/  @!PT LDS RZ, [RZ] ;  /* 0x00000000fffff984 */ /* 0x000fe20000000800 */
[----:B------:R0:W-:Y:S02]  /*2a810*/  @!P1 LDGSTS.E.BYPASS.LTC128B.128 [R9+0x1d400], desc[UR60][R6.64], !P0 ;  /* 0x1d40000006099fae */ /* 0x0001e4000c101d7c */
[----:B------:R-:W-:Y:S01]  /*2a820*/  ISETP.GE.AND P1, PT, R5, R2, PT ;  /* 0x000000020500720c */ /* 0x000fe20003f26270 */
[----:B0-----:R-:W-:-:S12]  /*2a830*/  IMAD.MOV.U32 R6, RZ, RZ, R14 ;  /* 0x000000ffff067224 */ /* 0x001fd800078e000e */
[----:B------:R-:W-:Y:S05]  /*2a840*/  WARPSYNC.COLLECTIVE R15, `(.L_x_791) ;  /* 0x000000000f087348 */ /* 0x000fea0003c00000 */
[----:B------:R0:W1:Y:S02]  /*2a850*/  SHFL.IDX P6, R14, R13, R12, R11 ;  /* 0x0000000c0d0e7389 */ /* 0x00006400000c000b */
[----:B01----:R-:W-:Y:S01]  /*2a860*/  ENDCOLLECTIVE ;  /* 0x000000000000791b */ /* 0x003fe20003800000 */
.L_x_791:
[----:B------:R-:W-:Y:S02]  /*2a870*/  IMAD.MOV.U32 R13, RZ, RZ, R3 ;  /* 0x000000ffff0d7224 */ /* 0x000fe400078e0003 */
[----:B------:R-:W-:Y:S02]  /*2a880*/  IMAD.MOV.U32 R12, RZ, RZ, 0x4 ;  /* 0x00000004ff0c7424 */ /* 0x000fe400078e00ff */
[----:B------:R-:W-:-:S07]  /*2a890*/  IMAD.MOV.U32 R5, RZ, RZ, R14 ;  /* 0x000000ffff057224 */ /* 0x000fce00078e000e */
[----:B------:R-:W-:Y:S05]  /*2a8a0*/  WARPSYNC.COLLECTIVE R15, `(.L_x_792) ;  /* 0x000000000f087348 */ /* 0x000fea0003c00000 */
[----:B------:R0:W1:Y:S02]  /*2a8b0*/  SHFL.IDX P6, R14, R13, R12, R11 ;  /* 0x0000000c0d0e7389 */ /* 0x00006400000c000b */
[----:B01----:R-:W-:Y:S01]  /*2a8c0*/  ENDCOLLECTIVE ;  /* 0x000000000000791b */ /* 0x003fe20003800000 */
.L_x_792:
[----:B------:R-:W-:-:S05]  /*2a8d0*/  @!P1 IADD3 R5, P2, R10, R5, RZ ;  /* 0x000000050a059210 */ /* 0x000fca0007f5e0ff */
[----:B------:R-:W-:-:S04]  /*2a8e0*/  @!P1 IMAD.X R6, RZ, RZ, R6, P2 ;  /* 0x000000ffff069224 */ /* 0x000fc800010e0606 */
[----:B------:R-:W-:Y:S01]  /*2a8f0*/  @!P1 IMAD.MOV.U32 R7, RZ, RZ, R6 ;  /* 0x000000ffff079224 */ /* 0x000fe200078e0006 */
[----:B------:R-:W-:Y:S01]  /*2a900*/  @!P1 MOV R6, R5 ;  /* 0x0000000500069202 */ /* 0x000fe20000000f00 */
[----:B------:R-:W-:Y:S02]  /*2a910*/  IMAD.MOV.U32 R13, RZ, RZ, R4 ;  /* 0x000000ffff0d7224 */ /* 0x000fe400078e0004 */
[----:B------:R-:W-:Y:S02]  /*2a920*/  VIADD R5, R0, 0x40 ;  /* 0x0000004000057836 */ /* 0x000fe40000000000 */
[----:B------:R-:W-:Y:S01]  /*2a930*/  @!PT LDS RZ, [RZ] ;  /* 0x00000000fffff984 */ /* 0x000fe20000000800 */
[----:B------:R-:W-:Y:S01]  /*2a940*/  @!PT LDS RZ, [RZ] ;  /* 0x00000000fffff984 */ /* 0x000fe20000000800 */
[----:B------:R-:W-:Y:S01]  /*2a950*/  @!PT LDS RZ, [RZ] ;  /* 0x00000000fffff984 */ /* 0x000fe20000000800 */
[----:B------:R0:W-:Y:S03]  /*2a960*/  @!P1 LDGSTS.E.BYPASS.LTC128B.128 [R9+0x1dc00], desc[UR60][R6.64], !P0 ;  /* 0x1dc0000006099fae */ /* 0x0001e6000c101d7c */
[----:B------:R-:W-:Y:S02]  /*2a970*/  ISETP.GE.AND P1, PT, R5, R2, PT ;  /* 0x000000020500720c */ /* 0x000fe40003f26270 */
[----:B0-----:R-:W-:-:S11]  /*2a980*/  MOV R6, R14 ;  /* 0x0000000e00067202 */ /* 0x001fd60000000f00 */
[----:B------:R-:W-:Y:S05]  /*2a990*/  WARPSYNC.COLLECTIVE R15, `(.L_x_793) ;  /* 0x000000000f087348 */ /* 0x000fea0003c00000 */
[----:B------:R0:W1:Y:S02]  /*2a9a0*/  SHFL.IDX P6, R14, R13, R12, R11 ;  /* 0x0000000c0d0e7389 */ /* 0x00006400000c000b */
[----:B01----:R-:W-:Y:S01]  /*2a9b0*/  ENDCOLLECTIVE ;  /* 0x000000000000791b */ /* 0x003fe20003800000 */
.L_x_793:
[----:B------:R-:W-:Y:S01]  /*2a9c0*/  IMAD.MOV.U32 R13, RZ, RZ, R3 ;  /* 0x000000ffff0d7224 */ /* 0x000fe200078e0003 */
[----:B------:R-:W-:Y:S01]  /*2a9d0*/  MOV R12, 0x5 ;  /* 0x00000005000c7802 */ /* 0x000fe20000000f00 */
[----:B------:R-:W-:-:S07]  /*2a9e0*/  IMAD.MOV.U32 R5, RZ, RZ, R14 ;  /* 0x000000ffff057224 */ /* 0x000fce00078e000e */
[----:B------:R-:W-:Y:S05]  /*2a9f0*/  WARPSYNC.COLLECTIVE R15, `(.L_x_794) ;  /* 0x000000000f087348 */ /* 0x000fea0003c00000 */
[----:B------:R0:W1:Y:S02]  /*2aa00*/  SHFL.IDX P6, R14, R13, R12, R11 ;  /* 0x0000000c0d0e7389 */ /* 0x00006400000c000b */
[----:B01----:R-:W-:Y:S01]  /*2aa10*/  ENDCOLLECTIVE ;  /* 0x000000000000791b */ /* 0x003fe20003800000 */
.L_x_794:
[----:B------:R-:W-:-:S05]  /*2aa20*/  @!P1 IADD3 R5, P2, R10, R5, RZ ;  /* 0x000000050a059210 */ /* 0x000fca0007f5e0ff */
[----:B------:R-:W-:-:S05]  /*2aa30*/  @!P1 IMAD.X R6, RZ, RZ, R6, P2 ;  /* 0x000000ffff069224 */ /* 0x000fca00010e0606 */
[----:B------:R-:W-:Y:S01]  /*2aa40*/  @!P1 MOV R7, R6 ;  /* 0x0000000600079202 */ /* 0x000fe20000000f00 */
        /* <DEDUP_REMOVED lines=12> */
.L_x_795:
[----:B------:R-:W-:Y:S01]  /*2ab10*/  IMAD.MOV.U32 R13, RZ, RZ, R3 ;  /* 0x000000ffff0d7224 */ /* 0x000fe200078e0003 */
[----:B------:R-:W-:Y:S01]  /*2ab20*/  MOV R12, 0x6 ;  /* 0x00000006000c7802 */ /* 0x000fe20000000f00 */
[----:B------:R-:W-:-:S07]  /*2ab30*/  IMAD.MOV.U32 R5, RZ, RZ, R14 ;  /* 0x000000ffff057224 */ /* 0x000fce00078e000e */
[----:B------:R-:W-:Y:S05]  /*2ab40*/  WARPSYNC.COLLECTIVE R15, `(.L_x_796) ;  /* 0x000000000f087348 */ /* 0x000fea0003c00000 */
[----:B------:R0:W1:Y:S02]  /*2ab50*/  SHFL.IDX P6, R14, R13, R12, R11 ;  /* 0x0000000c0d0e7389 */ /* 0x00006400000c000b */
[----:B01----:R-:W-:Y:S01]  /*2ab60*/  ENDCOLLECTIVE ;  /* 0x000000000000791b */ /* 0x003fe20003800000 */
.L_x_796:
[----:B------:R-:W-:-:S04]  /*2ab70*/  @!P1 IADD3 R5, P2, R10, R5, RZ ;  /* 0x000000050a059210 */ /* 0x000fc80007f5e0ff */
[----:B------:R-:W-:-:S05]  /*2ab80*/  @!P1 IADD3.X R6, RZ, R6, RZ, P2, !PT ;  /* 0x00000006ff069210 */ /* 0x000fca00017fe4ff */
[----:B------:R-:W-:Y:S02]  /*2ab90*/  @!P1 IMAD.MOV.U32 R7, RZ, RZ, R6 ;  /* 0x000000ffff079224 */ /* 0x000fe400078e0006 */
[----:B------:R-:W-:Y:S02]  /*2aba0*/  @!P1 IMAD.MOV.U32 R6, RZ, RZ, R5 ;  /* 0x000000ffff069224 */ /* 0x000fe400078e0005 */
[----:B------:R-:W-:-:S03]  /*2abb0*/  IMAD.MOV.U32 R13, RZ, RZ, R4 ;  /* 0x000000ffff0d7224 */ /* 0x000fc600078e0004 */
[----:B------:R-:W-:Y:S01]  /*2abc0*/  @!PT LDS RZ, [RZ] ;  /* 0x00000000fffff984 */ /* 0x000fe20000000800 */
[----:B------:R-:W-:Y:S01]  /*2abd0*/  @!PT LDS RZ, [RZ] ;  /* 0x00000000fffff984 */ /* 0x000fe20000000800 */
[----:B------:R-:W-:Y:S01]  /*2abe0*/  @!PT LDS RZ, [RZ] ;  /* 0x00000000fffff984 */ /* 0x000fe20000000800 */
[----:B------:R0:W-:Y:S02]  /*2abf0*/  @!P1 LDGSTS.E.BYPASS.LTC128B.128 [R9+0x1ec00], desc[UR60][R6.64], !P0 ;  /* 0x1ec0000006099fae */ /* 0x0001e4000c101d7c */
[----:B0-----:R-:W-:Y:S01]  /*2ac00*/  IMAD.MOV.U32 R6, RZ, RZ, R14 ;  /* 0x000000ffff067224 */ /* 0x001fe200078e000e */
[----:B------:R-:W-:-:S07]  /*2ac10*/  IADD3 R7, R0, 0x60, RZ ;  /* 0x0000006000077810 */ /* 0x000fce0007ffe0ff */
[----:B------:R-:W-:Y:S05]  /*2ac20*/  WARPSYNC.COLLECTIVE R15, `(.L_x_797) ;  /* 0x000000000f087348 */ /* 0x000fea0003c00000 */
[----:B------:R0:W1:Y:S02]  /*2ac30*/  SHFL.IDX P6, R14, R13, R12, R11 ;  /* 0x0000000c0d0e7389 */ /* 0x00006400000c000b */
[----:B01----:R-:W-:Y:S01]  /*2ac40*/  ENDCOLLECTIVE ;  /* 0x000000000000791b */ /* 0x003fe20003800000 */
.L_x_797:
[----:B------:R-:W-:Y:S02]  /*2ac50*/  ISETP.GE.AND P1, PT, R7, R2, PT ;  /* 0x000000020700720c */ /* 0x000fe40003f26270 */
[----:B------:R-:W-:Y:S01]  /*2ac60*/  MOV R13, R3 ;  /* 0x00000003000d7202 */ /* 0x000fe20000000f00 */
[----:B------:R-:W-:Y:S02]  /*2ac70*/  IMAD.MOV.U32 R12, RZ, RZ, 0x7 ;  /* 0x00000007ff0c7424 */ /* 0x000fe400078e00ff */
[----:B------:R-:W-:-:S08]  /*2ac80*/  IMAD.MOV.U32 R5, RZ, RZ, R14 ;  /* 0x000000ffff057224 */ /* 0x000fd000078e000e */
[----:B------:R-:W-:Y:S05]  /*2ac90*/  WARPSYNC.COLLECTIVE R15, `(.L_x_798) ;  /* 0x000000000f087348 */ /* 0x000fea0003c00000 */
[----:B------:R0:W1:Y:S02]  /*2aca0*/  SHFL.IDX P6, R14, R13, R12, R11 ;  /* 0x0000000c0d0e7389 */ /* 0x00006400000c000b */
[----:B01----:R-:W-:Y:S01]  /*2acb0*/  ENDCOLLECTIVE ;  /* 0x000000000000791b */ /* 0x003fe20003800000 */
.L_x_798:
[----:B------:R-:W-:-:S05]  /*2acc0*/  @!P1 IADD3 R5, P2, R10, R5, RZ ;  /* 0x000000050a059210 */ /* 0x000fca0007f5e0ff */
[----:B------:R-:W-:-:S04]  /*2acd0*/  @!P1 IMAD.X R6, RZ, RZ, R6, P2 ;  /* 0x000000ffff069224 */ /* 0x000fc800010e0606 */
[----:B------:R-:W-:Y:S02]  /*2ace0*/  @!P1 IMAD.MOV.U32 R7, RZ, RZ, R6 ;  /* 0x000000ffff079224 */ /* 0x000fe400078e0006 */
[----:B------:R-:W-:Y:S02]  /*2acf0*/  IMAD.MOV.U32 R13, RZ, RZ, R4 ;  /* 0x000000ffff0d7224 */ /* 0x000fe400078e0004 */
[----:B------:R-:W-:-:S05]  /*2ad00*/  @!P1 IMAD.MOV.U32 R6, RZ, RZ, R5 ;  /* 0x000000ffff069224 */ /* 0x000fca00078e0005 */
        /* <DEDUP_REMOVED lines=8> */
.L_x_799:
[----:B------:R-:W-:Y:S01]  /*2ad90*/  MOV R3, R14 ;  /* 0x0000000e00037202 */ /* 0x000fe20000000f00 */
[----:B------:R-:W-:Y:S06]  /*2ada0*/  BRA `(.L_x_800) ;  /* 0xffffff9000f87947 */ /* 0x000fec000383ffff */
.L_x_587:
[----:B0-----:R0:W1:Y:S02]  /*2adb0*/  SYNCS.PHASECHK.TRANS64.TRYWAIT P0, [R18+URZ+0x2e820], R0 ;  /* 0x02e82000120075a7 */ /* 0x001064000800017f */
[----:B-1----:R-:W-:Y:S05]  /*2adc0*/  @!P0 NANOSLEEP.SYNCS 0x989680 ;  /* 0x009896800000895d */ /* 0x002fea0003900000 */
[----:B------:R-:W1:Y:S02]  /*2add0*/  @!P0 SYNCS.PHASECHK.TRANS64 P0, [R18+URZ+0x2e820], R0 ;  /* 0x02e82000120085a7 */ /* 0x000e64000800007f */
[----:B-1----:R-:W-:Y:S05]  /*2ade0*/  @!P0 BRA `(.L_x_587) ;  /* 0xfffffffc00f08947 */ /* 0x002fea000383ffff */
[----:B------:R-:W-:Y:S05]  /*2adf0*/  BRA `(.L_x_801) ;  /* 0xffffff9400547947 */ /* 0x000fea000383ffff */
.L_x_593:
[----:B--2---:R2:W3:Y:S02]  /*2ae00*/  SYNCS.PHASECHK.TRANS64.TRYWAIT P0, [R6+URZ+0x2e880], R5 ;  /* 0x02e88005060075a7 */ /* 0x0044e4000800017f */
[----:B---3--:R-:W-:Y:S05]  /*2ae10*/  @!P0 NANOSLEEP.SYNCS 0x989680 ;  /* 0x009896800000895d */ /* 0x008fea0003900000 */
[----:B------:R-:W3:Y:S02]  /*2ae20*/  @!P0 SYNCS.PHASECHK.TRANS64 P0, [R6+URZ+0x2e880], R5 ;  /* 0x02e88005060085a7 */ /* 0x000ee4000800007f */
[----:B---3--:R-:W-:Y:S05]  /*2ae30*/  @!P0 BRA `(.L_x_593) ;  /* 0xfffffffc00f08947 */ /* 0x008fea000383ffff */
[----:B------:R-:W-:Y:S05]  /*2ae40*/  BRA `(.L_x_802) ;  /* 0xffffff9800107947 */ /* 0x000fea000383ffff */
.L_x_598:
[----:B-1----:R1:W3:Y:S02]  /*2ae50*/  SYNCS.PHASECHK.TRANS64.TRYWAIT P0, [R6+URZ+0x2e840], R5 ;  /* 0x02e84005060075a7 */ /* 0x0022e4000800017f */
[----:B---3--:R-:W-:Y:S05]  /*2ae60*/  @!P0 NANOSLEEP.SYNCS 0x989680 ;  /* 0x009896800000895d */ /* 0x008fea0003900000 */
[----:B------:R-:W3:Y:S02]  /*2ae70*/  @!P0 SYNCS.PHASECHK.TRANS64 P0, [R6+URZ+0x2e840], R5 ;  /* 0x02e84005060085a7 */ /* 0x000ee4000800007f */
[----:B---3--:R-:W-:Y:S05]  /*2ae80*/  @!P0 BRA `(.L_x_598) ;  /* 0xfffffffc00f08947 */ /* 0x008fea000383ffff */
[----:B------:R-:W-:Y:S05]  /*2ae90*/  BRA `(.L_x_803) ;  /* 0xffffff9800907947 */ /* 0x000fea000383ffff */
.L_x_604:
[----:B--2---:R2:W3:Y:S02]  /*2aea0*/  SYNCS.PHASECHK.TRANS64.TRYWAIT P0, [R19+URZ+0x2e870], R4 ;  /* 0x02e87004130075a7 */ /* 0x0044e4000800017f */
[----:B---3--:R-:W-:Y:S05]  /*2aeb0*/  @!P0 NANOSLEEP.SYNCS 0x989680 ;  /* 0x009896800000895d */ /* 0x008fea0003900000 */
[----:B------:R-:W3:Y:S02]  /*2aec0*/  @!P0 SYNCS.PHASECHK.TRANS64 P0, [R19+URZ+0x2e870], R4 ;  /* 0x02e87004130085a7 */ /* 0x000ee4000800007f */
[----:B---3--:R-:W-:Y:S05]  /*2aed0*/  @!P0 BRA `(.L_x_604) ;  /* 0xfffffffc00f08947 */ /* 0x008fea000383ffff */
[----:B------:R-:W-:Y:S05]  /*2aee0*/  BRA `(.L_x_804) ;  /* 0xffffff9c002c7947 */ /* 0x000fea000383ffff */
.L_x_606:
[----:B---3--:R3:W4:Y:S02]  /*2aef0*/  SYNCS.PHASECHK.TRANS64.TRYWAIT P0, [R19+URZ+0x2e860], R2 ;  /* 0x02e86002130075a7 */ /* 0x008724000800017f */
[----:B----4-:R-:W-:Y:S05]  /*2af00*/  @!P0 NANOSLEEP.SYNCS 0x989680 ;  /* 0x009896800000895d */ /* 0x010fea0003900000 */
[----:B------:R-:W4:Y:S02]  /*2af10*/  @!P0 SYNCS.PHASECHK.TRANS64 P0, [R19+URZ+0x2e860], R2 ;  /* 0x02e86002130085a7 */ /* 0x000f24000800007f */
[----:B----4-:R-:W-:Y:S05]  /*2af20*/  @!P0 BRA `(.L_x_606) ;  /* 0xfffffffc00f08947 */ /* 0x010fea000383ffff */
[----:B------:R-:W-:Y:S05]  /*2af30*/  BRA `(.L_x_805) ;  /* 0xffffff9c00347947 */ /* 0x000fea000383ffff */
.L_x_613:
[----:B0-----:R0:W1:Y:S02]  /*2af40*/  SYNCS.PHASECHK.TRANS64.TRYWAIT P1, [R16+URZ+0x2e870], R0 ;  /* 0x02e87000100075a7 */ /* 0x001064000802017f */
[----:B-1----:R-:W-:Y:S05]  /*2af50*/  @!P1 NANOSLEEP.SYNCS 0x989680 ;  /* 0x009896800000995d */ /* 0x002fea0003900000 */
[----:B------:R-:W1:Y:S02]  /*2af60*/  @!P1 SYNCS.PHASECHK.TRANS64 P1, [R16+URZ+0x2e870], R0 ;  /* 0x02e87000100095a7 */ /* 0x000e64000802007f */
[----:B-1----:R-:W-:Y:S05]  /*2af70*/  @!P1 BRA `(.L_x_613) ;  /* 0xfffffffc00f09947 */ /* 0x002fea000383ffff */
[----:B------:R-:W-:Y:S05]  /*2af80*/  BRA `(.L_x_806) ;  /* 0xffffffa400707947 */ /* 0x000fea000383ffff */
.L_x_615:
[----:B0-----:R0:W1:Y:S02]  /*2af90*/  SYNCS.PHASECHK.TRANS64.TRYWAIT P1, [R16+URZ+0x2e860], R0 ;  /* 0x02e86000100075a7 */ /* 0x001064000802017f */
[----:B-1----:R-:W-:Y:S05]  /*2afa0*/  @!P1 NANOSLEEP.SYNCS 0x989680 ;  /* 0x009896800000995d */ /* 0x002fea0003900000 */
[----:B------:R-:W1:Y:S02]  /*2afb0*/  @!P1 SYNCS.PHASECHK.TRANS64 P1, [R16+URZ+0x2e860], R0 ;  /* 0x02e86000100095a7 */ /* 0x000e64000802007f */
[----:B-1----:R-:W-:Y:S05]  /*2afc0*/  @!P1 BRA `(.L_x_615) ;  /* 0xfffffffc00f09947 */ /* 0x002fea000383ffff */
[----:B------:R-:W-:Y:S05]  /*2afd0*/  BRA `(.L_x_807) ;  /* 0xffffffa400787947 */ /* 0x000fea000383ffff */
.L_x_619:
[----:B------:R-:W2:Y:S01]  /*2afe0*/  LDL R3, [R1] ;  /* 0x0000000001037983 */ /* 0x000ea20000100800 */
[----:B------:R-:W-:Y:S01]  /*2aff0*/  BSSY B0, `(.L_x_808) ;  /* 0x0000008000007945 */ /* 0x000fe20003800000 */
[----:B------:R-:W-:Y:S01]  /*2b000*/  IMAD.MOV.U32 R12, RZ, RZ, RZ ;  /* 0x000000ffff0c7224 */ /* 0x000fe200078e00ff */
[----:B------:R-:W-:Y:S01]  /*2b010*/  MOV R15, 0xffffffff ;  /* 0xffffffff000f7802 */ /* 0x000fe20000000f00 */
[----:B------:R-:W-:Y:S02]  /*2b020*/  IMAD.MOV.U32 R11, RZ, RZ, 0x1f ;  /* 0x0000001fff0b7424 */ /* 0x000fe400078e00ff */
[----:B--2---:R-:W-:-:S07]  /*2b030*/  IMAD.MOV.U32 R13, RZ, RZ, R3 ;  /* 0x000000ffff0d7224 */ /* 0x004fce00078e0003 */
[----:B01----:R-:W-:Y:S05]  /*2b040*/  WARPSYNC.COLLECTIVE R15, `(.L_x_809) ;  /* 0x000000000f087348 */ /* 0x003fea0003c00000 */
[----:B------:R2:W3:Y:S02]  /*2b050*/  SHFL.IDX P6, R14, R13, R12, R11 ;  /* 0x0000000c0d0e7389 */ /* 0x0004e400000c000b */
[----:B0123--:R-:W-:Y:S01]  /*2b060*/  ENDCOLLECTIVE ;  /* 0x000000000000791b */ /* 0x00ffe20003800000 */
.L_x_809:
[----:B------:R-:W-:Y:S05]  /*2b070*/  BSYNC B0 ;  /* 0x0000000000007941 */ /* 0x000fea0003800000 */
.L_x_808:
[----:B------:R0:W5:Y:S01]  /*2b080*/  LDL R2, [R1+0xc] ;  /* 0x00000c0001027983 */ /* 0x0001620000100800 */
[----:B------:R-:W-:Y:S01]  /*2b090*/  IMAD.MOV.U32 R13, RZ, RZ, R3 ;  /* 0x000000ffff0d7224 */ /* 0x000fe200078e0003 */
[----:B------:R-:W-:Y:S01]  /*2b0a0*/  MOV R11, 0x1f ;  /* 0x0000001f000b7802 */ /* 0x000fe20000000f00 */
[----:B------:R-:W-:Y:S02]  /*2b0b0*/  IMAD.MOV.U32 R12, RZ, RZ, 0x1 ;  /* 0x00000001ff0c7424 */ /* 0x000fe400078e00ff */
[----:B------:R-:W-:Y:S02]  /*2b0c0*/  IMAD.MOV.U32 R15, RZ, RZ, -0x1 ;  /* 0xffffffffff0f7424 */ /* 0x000fe400078e00ff */
[----:B------:R-:W-:-:S07]  /*2b0d0*/  IMAD.MOV.U32 R0, RZ, RZ, R14 ;  /* 0x000000ffff007224 */ /* 0x000fce00078e000e */
[----:B0----5:R-:W-:Y:S05]  /*2b0e0*/  WARPSYNC.COLLECTIVE R15, `(.L_x_810) ;  /* 0x000000000f087348 */ /* 0x021fea0003c00000 */
[----:B------:R1:W2:Y:S02]  /*2b0f0*/  SHFL.IDX P6, R14, R13, R12, R11 ;  /* 0x0000000c0d0e7389 */ /* 0x0002a400000c000b */
[----:B012--5:R-:W-:Y:S01]  /*2b100*/  ENDCOLLECTIVE ;  /* 0x000000000000791b */ /* 0x027fe20003800000 */
.L_x_810:
[----:B------:R-:W-:Y:S01]  /*2b110*/  ULDC UR4, c[0x0][0xc3c] ;  /* 0x00030f0000047ab9 */ /* 0x000fe20000000800 */
[----:B------:R-:W-:Y:S02]  /*2b120*/  IMAD.IADD R7, R2, 0x1, R16 ;  /* 0x0000000102077824 */ /* 0x000fe400078e0210 */
[----:B------:R-:W-:Y:S02]  /*2b130*/  IMAD.MOV.U32 R11, RZ, RZ, RZ ;  /* 0x000000ffff0b7224 */ /* 0x000fe400078e00ff */
[----:B------:R-:W-:Y:S01]  /*2b140*/  IMAD.MOV.U32 R9, RZ, RZ, R14 ;  /* 0x000000ffff097224 */ /* 0x000fe200078e000e */
[----:B------:R-:W-:-:S13]  /*2b150*/  ISETP.GE.OR P1, PT, R7, UR4, !P0 ;  /* 0x0000000407007c0c */ /* 0x000fda000c726670 */
[----:B------:R-:W0:Y:S08]  /*2b160*/  @!P1 LDC.64 R2, c[0x0][0xc80] ;  /* 0x00032000ff029b82 */ /* 0x000e300000000a00 */
[----:B------:R-:W1:Y:S01]  /*2b170*/  @!P1 LDC.64 R4, c[0x0][0xc78] ;  /* 0x00031e00ff049b82 */ /* 0x000e620000000a00 */
[----:B0-----:R-:W-:-:S05]  /*2b180*/  @!P1 IMAD.WIDE R2, R7, 0x4, R2 ;  /* 0x0000000407029825 */ /* 0x001fca00078e0202 */
[----:B------:R1:W2:Y:S02]  /*2b190*/  @!P1 LDG.E R6, desc[UR60][R2.64] ;  /* 0x0000003c02069981 */ /* 0x0002a4000c1e1900 */
[----:B-1----:R-:W-:-:S06]  /*2b1a0*/  @!P1 IMAD.WIDE R2, R7, 0x4, R4 ;  /* 0x0000000407029825 */ /* 0x002fcc00078e0204 */
[----:B------:R-:W3:Y:S01]  /*2b1b0*/  @!P1 LDG.E R2, desc[UR60][R2.64] ;  /* 0x0000003c02029981 */ /* 0x000ee2000c1e1900 */
[----:B------:R-:W-:Y:S02]  /*2b1c0*/  MOV R5, RZ ;  /* 0x000000ff00057202 */ /* 0x000fe40000000f00 */
[C---:B------:R-:W-:Y:S02]  /*2b1d0*/  ISETP.GE.U32.AND P2, PT, R16.reuse, 0x2, PT ;  /* 0x000000021000780c */ /* 0x040fe40003f46070 */
[C---:B------:R-:W-:Y:S02]  /*2b1e0*/  ISETP.GE.U32.AND P3, PT, R16.reuse, 0x4, PT ;  /* 0x000000041000780c */ /* 0x040fe40003f66070 */
[C---:B------:R-:W-:Y:S02]  /*2b1f0*/  ISETP.GE.U32.AND P4, PT, R16.reuse, 0x8, PT ;  /* 0x000000081000780c */ /* 0x040fe40003f86070 */
[----:B------:R-:W-:Y:S02]  /*2b200*/  ISETP.GE.U32.AND P5, PT, R16, 0x10, PT ;  /* 0x000000101000780c */ /* 0x000fe40003fa6070 */
[----:B------:R-:W-:Y:S01]  /*2b210*/  MOV R8, RZ ;  /* 0x000000ff00087202 */ /* 0x000fe20000000f00 */
[----:B--2---:R-:W-:-:S02]  /*2b220*/  @!P1 IMAD.MOV.U32 R5, RZ, RZ, R6 ;  /* 0x000000ffff059224 */ /* 0x004fc400078e0006 */
[----:B------:R-:W-:Y:S02]  /*2b230*/  IMAD.MOV.U32 R6, RZ, RZ, RZ ;  /* 0x000000ffff067224 */ /* 0x000fe400078e00ff */
[----:B---3--:R-:W-:Y:S01]  /*2b240*/  @!P1 IMAD.MOV.U32 R6, RZ, RZ, R2 ;  /* 0x000000ffff069224 */ /* 0x008fe200078e0002 */
[----:B------:R-:W-:-:S03]  /*2b250*/  ISETP.NE.AND P1, PT, R16, RZ, PT ;  /* 0x000000ff1000720c */ /* 0x000fc60003f25270 */
[----:B------:R-:W-:-:S05]  /*2b260*/  IMAD R2, R6, R5, RZ ;  /* 0x0000000506027224 */ /* 0x000fca00078e02ff */
[----:B------:R-:W-:-:S07]  /*2b270*/  MOV R13, R2 ;  /* 0x00000002000d7202 */ /* 0x000fce0000000f00 */
[----:B------:R-:W-:Y:S05]  /*2b280*/  WARPSYNC.COLLECTIVE R15, `(.L_x_811) ;  /* 0x000000000f087348 */ /* 0x000fea0003c00000 */
[----:B------:R0:W1:Y:S02]  /*2b290*/  SHFL.UP P6, R14, R13, R12, R11 ;  /* 0x0400000c0d0e7389 */ /* 0x00006400000c000b */
[----:B01----:R-:W-:Y:S01]  /*2b2a0*/  ENDCOLLECTIVE ;  /* 0x000000000000791b */ /* 0x003fe20003800000 */
.L_x_811:
[----:B------:R-:W-:Y:S02]  /*2b2b0*/  IMAD.MOV.U32 R12, RZ, RZ, 0x2 ;  /* 0x00000002ff0c7424 */ /* 0x000fe400078e00ff */
[----:B------:R-:W-:-:S05]  /*2b2c0*/  IMAD.MOV.U32 R3, RZ, RZ, R14 ;  /* 0x000000ffff037224 */ /* 0x000fca00078e000e */
[----:B------:R-:W-:-:S05]  /*2b2d0*/  SEL R3, R3, RZ, P1 ;  /* 0x000000ff03037207 */ /* 0x000fca0000800000 */
[----:B------:R-:W-:-:S05]  /*2b2e0*/  IMAD.IADD R2, R2, 0x1, R3 ;  /* 0x0000000102027824 */ /* 0x000fca00078e0203 */
[----:B------:R-:W-:-:S07]  /*2b2f0*/  MOV R13, R2 ;  /* 0x00000002000d7202 */ /* 0x000fce0000000f00 */
[----:B------:R-:W-:Y:S05]  /*2b300*/  WARPSYNC.COLLECTIVE R15, `(.L_x_812) ;  /* 0x000000000f087348 */ /* 0x000fea0003c00000 */
[----:B------:R0:W1:Y:S02]  /*2b310*/  SHFL.UP P6, R14, R13, R12, R11 ;  /* 0x0400000c0d0e7389 */ /* 0x00006400000c000b */
[----:B01----:R-:W-:Y:S01]  /*2b320*/  ENDCOLLECTIVE ;  /* 0x000000000000791b */ /* 0x003fe20003800000 */
.L_x_812:
        /* <DEDUP_REMOVED lines=8> */
.L_x_813:
        /* <DEDUP_REMOVED lines=8> */
.L_x_814:
        /* <DEDUP_REMOVED lines=8> */
.L_x_815:
[----:B------:R-:W-:Y:S02]  /*2b4b0*/  IMAD.MOV.U32 R12, RZ, RZ, 0x1f ;  /* 0x0000001fff0c7424 */ /* 0x000fe400078e00ff */
[----:B------:R-:W-:Y:S02]  /*2b4c0*/  IMAD.MOV.U32 R11, RZ, RZ, 0x1f ;  /* 0x0000001fff0b7424 */ /* 0x000fe400078e00ff */
[----:B------:R-:W-:-:S05]  /*2b4d0*/  IMAD.MOV.U32 R3, RZ, RZ, R14 ;  /* 0x000000ffff037224 */ /* 0x000fca00078e000e */
[----:B------:R-:W-:-:S05]  /*2b4e0*/  SEL R3, R3, RZ, P5 ;  /* 0x000000ff03037207 */ /* 0x000fca0002800000 */
[----:B------:R-:W-:-:S05]  /*2b4f0*/  IMAD.IADD R7, R2, 0x1, R3 ;  /* 0x0000000102077824 */ /* 0x000fca00078e0203 */
[----:B------:R-:W-:-:S07]  /*2b500*/  MOV R13, R7 ;  /* 0x00000007000d7202 */ /* 0x000fce0000000f00 */
[----:B------:R-:W-:Y:S05]  /*2b510*/  WARPSYNC.COLLECTIVE R15, `(.L_x_816) ;  /* 0x000000000f087348 */ /* 0x000fea0003c00000 */
[----:B------:R0:W1:Y:S02]  /*2b520*/  SHFL.IDX P6, R14, R13, R12, R11 ;  /* 0x0000000c0d0e7389 */ /* 0x00006400000c000b */
[----:B01----:R-:W-:Y:S01]  /*2b530*/  ENDCOLLECTIVE ;  /* 0x000000000000791b */ /* 0x003fe20003800000 */
.L_x_816:
[----:B------:R-:W-:Y:S01]  /*2b540*/  IMAD.MOV.U32 R2, RZ, RZ, R14 ;  /* 0x000000ffff027224 */ /* 0x000fe200078e000e */
[----:B------:R-:W-:Y:S06]  /*2b550*/  BRA `(.L_x_817) ;  /* 0xffffffa800d87947 */ /* 0x000fec000383ffff */
.L_x_622:
[----:B------:R-:W-:Y:S01]  /*2b560*/  BSSY B0, `(.L_x_818) ;  /* 0x0000008000007945 */ /* 0x000fe20003800000 */
[----:B------:R-:W-:Y:S01]  /*2b570*/  IMAD.MOV.U32 R13, RZ, RZ, R2 ;  /* 0x000000ffff0d7224 */ /* 0x000fe200078e0002 */
[----:B------:R-:W-:Y:S01]  /*2b580*/  MOV R15, 0xffffffff ;  /* 0xffffffff000f7802 */ /* 0x000fe20000000f00 */
[----:B------:R-:W-:Y:S02]  /*2b590*/  IMAD.MOV.U32 R12, RZ, RZ, 0x1 ;  /* 0x00000001ff0c7424 */ /* 0x000fe400078e00ff */
[----:B------:R-:W-:-:S07]  /*2b5a0*/  IMAD.MOV.U32 R11, RZ, RZ, RZ ;  /* 0x000000ffff0b7224 */ /* 0x000fce00078e00ff */
[----:B0-----:R-:W-:Y:S05]  /*2b5b0*/  WARPSYNC.COLLECTIVE R15, `(.L_x_819) ;  /* 0x000000000f087348 */ /* 0x001fea0003c00000 */
[----:B------:R1:W2:Y:S02]  /*2b5c0*/  SHFL.UP P6, R14, R13, R12, R11 ;  /* 0x0400000c0d0e7389 */ /* 0x0002a400000c000b */
[----:B012---:R-:W-:Y:S01]  /*2b5d0*/  ENDCOLLECTIVE ;  /* 0x000000000000791b */ /* 0x007fe20003800000 */
.L_x_819:
[----:B------:R-:W-:Y:S05]  /*2b5e0*/  BSYNC B0 ;  /* 0x0000000000007941 */ /* 0x000fea0003800000 */
.L_x_818:
[----:B------:R-:W-:Y:S01]  /*2b5f0*/  IMAD.MOV.U32 R3, RZ, RZ, R14 ;  /* 0x000000ffff037224 */ /* 0x000fe200078e000e */
[----:B------:R-:W-:Y:S01]  /*2b600*/  MOV R12, 0x2 ;  /* 0x00000002000c7802 */ /* 0x000fe20000000f00 */
[----:B------:R-:W-:Y:S02]  /*2b610*/  IMAD.MOV.U32 R11, RZ, RZ, RZ ;  /* 0x000000ffff0b7224 */ /* 0x000fe400078e00ff */
[----:B------:R-:W-:Y:S01]  /*2b620*/  IMAD.MOV.U32 R15, RZ, RZ, -0x1 ;  /* 0xffffffffff0f7424 */ /* 0x000fe200078e00ff */
[----:B------:R-:W-:-:S05]  /*2b630*/  SEL R3, R3, RZ, P1 ;  /* 0x000000ff03037207 */ /* 0x000fca0000800000 */
[----:B------:R-:W-:-:S04]  /*2b640*/  IMAD.IADD R2, R2, 0x1, R3 ;  /* 0x0000000102027824 */ /* 0x000fc800078e0203 */
[----:B------:R-:W-:-:S07]  /*2b650*/  IMAD.MOV.U32 R13, RZ, RZ, R2 ;  /* 0x000000ffff0d7224 */ /* 0x000fce00078e0002 */
[----:B------:R-:W-:Y:S05]  /*2b660*/  WARPSYNC.COLLECTIVE R15, `(.L_x_820) ;  /* 0x000000000f087348 */ /* 0x000fea0003c00000 */
[----:B------:R0:W1:Y:S02]  /*2b670*/  SHFL.UP P6, R14, R13, R12, R11 ;  /* 0x0400000c0d0e7389 */ /* 0x00006400000c000b */
[----:B01----:R-:W-:Y:S01]  /*2b680*/  ENDCOLLECTIVE ;  /* 0x000000000000791b */ /* 0x003fe20003800000 */
.L_x_820:
[----:B------:R-:W-:Y:S02]  /*2b690*/  IMAD.MOV.U32 R12, RZ, RZ, 0x4 ;  /* 0x00000004ff0c7424 */ /* 0x000fe400078e00ff */
[----:B------:R-:W-:-:S05]  /*2b6a0*/  IMAD.MOV.U32 R3, RZ, RZ, R14 ;  /* 0x000000ffff037224 */ /* 0x000fca00078e000e */
[----:B------:R-:W-:-:S04]  /*2b6b0*/  SEL R3, R3, RZ, P2 ;  /* 0x000000ff03037207 */ /* 0x000fc80001000000 */
[----:B------:R-:W-:-:S05]  /*2b6c0*/  IADD3 R2, R2, R3, RZ ;  /* 0x0000000302027210 */ /* 0x000fca0007ffe0ff */
[----:B------:R-:W-:-:S07]  /*2b6d0*/  IMAD.MOV.U32 R13, RZ, RZ, R2 ;  /* 0x000000ffff0d7224 */ /* 0x000fce00078e0002 */
[----:B------:R-:W-:Y:S05]  /*2b6e0*/  WARPSYNC.COLLECTIVE R15, `(.L_x_821) ;  /* 0x000000000f087348 */ /* 0x000fea0003c00000 */
[----:B------:R0:W1:Y:S02]  /*2b6f0*/  SHFL.UP P6, R14, R13, R12, R11 ;  /* 0x0400000c0d0e7389 */ /* 0x00006400000c000b */
[----:B01----:R-:W-:Y:S01]  /*2b700*/  ENDCOLLECTIVE ;  /* 0x000000000000791b */ /* 0x003fe20003800000 */
.L_x_821:
        /* <DEDUP_REMOVED lines=8> */
.L_x_822:
        /* <DEDUP_REMOVED lines=8> */
.L_x_823:
[----:B------:R-:W-:Y:S02]  /*2b810*/  IMAD.MOV.U32 R12, RZ, RZ, 0x1f ;  /* 0x0000001fff0c7424 */ /* 0x000fe400078e00ff */
[----:B------:R-:W-:Y:S02]  /*2b820*/  IMAD.MOV.U32 R11, RZ, RZ, 0x1f ;  /* 0x0000001fff0b7424 */ /* 0x000fe400078e00ff */
[----:B------:R-:W-:-:S05]  /*2b830*/  IMAD.MOV.U32 R3, RZ, RZ, R14 ;  /* 0x000000ffff037224 */ /* 0x000fca00078e000e */
[----:B------:R-:W-:-:S04]  /*2b840*/  SEL R3, R3, RZ, P5 ;  /* 0x000000ff03037207 */ /* 0x000fc80002800000 */
[----:B------:R-:W-:-:S05]  /*2b850*/  IADD3 R7, R2, R3, RZ ;  /* 0x0000000302077210 */ /* 0x000fca0007ffe0ff */
[----:B------:R-:W-:-:S07]  /*2b860*/  IMAD.MOV.U32 R13, RZ, RZ, R7 ;  /* 0x000000ffff0d7224 */ /* 0x000fce00078e0007 */
[----:B------:R-:W-:Y:S05]  /*2b870*/  WARPSYNC.COLLECTIVE R15, `(.L_x_824) ;  /* 0x000000000f087348 */ /* 0x000fea0003c00000 */
[----:B------:R0:W1:Y:S02]  /*2b880*/  SHFL.IDX P6, R14, R13, R12, R11 ;  /* 0x0000000c0d0e7389 */ /* 0x00006400000c000b */
[----:B01----:R-:W-:Y:S01]  /*2b890*/  ENDCOLLECTIVE ;  /* 0x000000000000791b */ /* 0x003fe20003800000 */
.L_x_824:
[----:B------:R-:W-:Y:S01]  /*2b8a0*/  MOV R2, R14 ;  /* 0x0000000e00027202 */ /* 0x000fe20000000f00 */
[----:B------:R-:W-:Y:S06]  /*2b8b0*/  BRA `(.L_x_825) ;  /* 0xffffffa800ac7947 */ /* 0x000fec000383ffff */
.L_x_624:
[----:B------:R-:W-:Y:S01]  /*2b8c0*/  BSSY B0, `(.L_x_826) ;  /* 0x0000006000007945 */ /* 0x000fe20003800000 */
[----:B------:R-:W-:Y:S01]  /*2b8d0*/  PLOP3.LUT P6, PT, P6, PT, PT, 0x8, 0x0 ;  /* 0x000000000000781c */ /* 0x000fe200037ce170 */
[----:B------:R-:W-:-:S12]  /*2b8e0*/  IMAD.MOV.U32 R15, RZ, RZ, -0x1 ;  /* 0xffffffffff0f7424 */ /* 0x000fd800078e00ff */
[----:B0-----:R-:W-:Y:S05]  /*2b8f0*/  WARPSYNC.COLLECTIVE R15, `(.L_x_827) ;  /* 0x000000000f087348 */ /* 0x001fea0003c00000 */
[----:B------:R-:W-:Y:S01]  /*2b900*/  VOTE.ANY R14, PT, P6 ;  /* 0x00000000000e7806 */ /* 0x000fe200030e0100 */
[----:B0-----:R-:W-:Y:S06]  /*2b910*/  ENDCOLLECTIVE ;  /* 0x000000000000791b */ /* 0x001fec0003800000 */
.L_x_827:
[----:B------:R-:W-:Y:S05]  /*2b920*/  BSYNC B0 ;  /* 0x0000000000007941 */ /* 0x000fea0003800000 */
.L_x_826:
[----:B------:R-:W-:Y:S02]  /*2b930*/  IMAD.MOV.U32 R4, RZ, RZ, R14 ;  /* 0x000000ffff047224 */ /* 0x000fe400078e000e */
[----:B------:R-:W-:Y:S02]  /*2b940*/  IMAD.MOV.U32 R13, RZ, RZ, R5 ;  /* 0x000000ffff0d7224 */ /* 0x000fe400078e0005 */
[----:B------:R-:W0:Y:S01]  /*2b950*/  POPC R2, R4 ;  /* 0x0000000400027309 */ /* 0x000e220000000000 */
[----:B------:R-:W-:Y:S02]  /*2b960*/  IMAD.MOV.U32 R11, RZ, RZ, 0x1f ;  /* 0x0000001fff0b7424 */ /* 0x000fe400078e00ff */
[----:B------:R-:W-:Y:S01]  /*2b970*/  IMAD.MOV.U32 R15, RZ, RZ, -0x1 ;  /* 0xffffffffff0f7424 */ /* 0x000fe200078e00ff */
[----:B0-----:R-:W-:-:S07]  /*2b980*/  MOV R12, R2 ;  /* 0x00000002000c7202 */ /* 0x001fce0000000f00 */
[----:B------:R-:W-:Y:S05]  /*2b990*/  WARPSYNC.COLLECTIVE R15, `(.L_x_828) ;  /* 0x000000000f087348 */ /* 0x000fea0003c00000 */
[----:B------:R0:W1:Y:S02]  /*2b9a0*/  SHFL.IDX P6, R14, R13, R12, R11 ;  /* 0x0000000c0d0e7389 */ /* 0x00006400000c000b */
[----:B01----:R-:W-:Y:S01]  /*2b9b0*/  ENDCOLLECTIVE ;  /* 0x000000000000791b */ /* 0x003fe20003800000 */
.L_x_828:
[----:B------:R-:W-:Y:S01]  /*2b9c0*/  MOV R13, R6 ;  /* 0x00000006000d7202 */ /* 0x000fe20000000f00 */
[----:B------:R-:W-:-:S07]  /*2b9d0*/  IMAD.MOV.U32 R5, RZ, RZ, R14 ;  /* 0x000000ffff057224 */ /* 0x000fce00078e000e */
[----:B------:R-:W-:Y:S05]  /*2b9e0*/  WARPSYNC.COLLECTIVE R15, `(.L_x_829) ;  /* 0x000000000f087348 */ /* 0x000fea0003c00000 */
[----:B------:R0:W1:Y:S02]  /*2b9f0*/  SHFL.IDX P6, R14, R13, R12, R11 ;  /* 0x0000000c0d0e7389 */ /* 0x00006400000c000b */
[----:B01----:R-:W-:Y:S01]  /*2ba00*/  ENDCOLLECTIVE ;  /* 0x000000000000791b */ /* 0x003fe20003800000 */
.L_x_829:
[----:B------:R-:W-:Y:S01]  /*2ba10*/  IMAD.MOV.U32 R6, RZ, RZ, R14 ;  /* 0x000000ffff067224 */ /* 0x000fe200078e000e */
[----:B------:R-:W-:Y:S06]  /*2ba20*/  BRA `(.L_x_830) ;  /* 0xffffffa8008c7947 */ /* 0x000fec000383ffff */
.L_x_626:
[----:B------:R-:W-:Y:S01]  /*2ba30*/  BSSY B0, `(.L_x_831) ;  /* 0x0000007000007945 */ /* 0x000fe20003800000 */
[----:B------:R-:W-:Y:S01]  /*2ba40*/  IMAD.MOV.U32 R13, RZ, RZ, R7 ;  /* 0x000000ffff0d7224 */ /* 0x000fe200078e0007 */
[----:B------:R-:W-:Y:S01]  /*2ba50*/  MOV R15, 0xffffffff ;  /* 0xffffffff000f7802 */ /* 0x000fe20000000f00 */
[----:B------:R-:W-:-:S07]  /*2ba60*/  IMAD.MOV.U32 R11, RZ, RZ, 0x1f ;  /* 0x0000001fff0b7424 */ /* 0x000fce00078e00ff */
[----:B0123--:R-:W-:Y:S05]  /*2ba70*/  WARPSYNC.COLLECTIVE R15, `(.L_x_832) ;  /* 0x000000000f087348 */ /* 0x00ffea0003c00000 */
[----:B------:R4:W0:Y:S02]  /*2ba80*/  SHFL.IDX P6, R14, R13, R12, R11 ;  /* 0x0000000c0d0e7389 */ /* 0x00082400000c000b */
[----:B01234-:R-:W-:Y:S01]  /*2ba90*/  ENDCOLLECTIVE ;  /* 0x000000000000791b */ /* 0x01ffe20003800000 */
.L_x_832:
[----:B------:R-:W-:Y:S05]  /*2baa0*/  BSYNC B0 ;  /* 0x0000000000007941 */ /* 0x000fea0003800000 */
.L_x_831:
[----:B------:R-:W-:Y:S01]  /*2bab0*/  IMAD.MOV.U32 R7, RZ, RZ, R14 ;  /* 0x000000ffff077224 */ /* 0x000fe200078e000e */
[----:B------:R-:W-:Y:S06]  /*2bac0*/  BRA `(.L_x_833) ;  /* 0xffffffa8007c7947 */ /* 0x000fec000383ffff */
.L_x_630:
[----:B0-----:R0:W1:Y:S02]  /*2bad0*/  SYNCS.PHASECHK.TRANS64.TRYWAIT P0, [R0+URZ+0x2e820], R3 ;  /* 0x02e82003000075a7 */ /* 0x001064000800017f */
[----:B-1----:R-:W-:Y:S05]  /*2bae0*/  @!P0 NANOSLEEP.SYNCS 0x989680 ;  /* 0x009896800000895d */ /* 0x002fea0003900000 */
[----:B------:R-:W1:Y:S02]  /*2baf0*/  @!P0 SYNCS.PHASECHK.TRANS64 P0, [R0+URZ+0x2e820], R3 ;  /* 0x02e82003000085a7 */ /* 0x000e64000800007f */
[----:B-1----:R-:W-:Y:S05]  /*2bb00*/  @!P0 BRA `(.L_x_630) ;  /* 0xfffffffc00f08947 */ /* 0x002fea000383ffff */
[----:B------:R-:W-:Y:S05]  /*2bb10*/  BRA `(.L_x_834) ;  /* 0xffffffb0001c7947 */ /* 0x000fea000383ffff */
.L_x_631:
[----:B------:R-:W1:Y:S01]  /*2bb20*/  S2R R2, SR_TID.X ;  /* 0x0000000000027919 */ /* 0x000e620000002100 */
[----:B------:R-:W-:Y:S01]  /*2bb30*/  BSSY B0, `(.L_x_835) ;  /* 0x000000a000007945 */ /* 0x000fe20003800000 */
[----:B------:R-:W-:Y:S01]  /*2bb40*/  IMAD.MOV.U32 R12, RZ, RZ, RZ ;  /* 0x000000ffff0c7224 */ /* 0x000fe200078e00ff */
[----:B------:R-:W-:Y:S01]  /*2bb50*/  MOV R11, 0x1f ;  /* 0x0000001f000b7802 */ /* 0x000fe20000000f00 */
[----:B------:R-:W-:Y:S01]  /*2bb60*/  IMAD.MOV.U32 R15, RZ, RZ, -0x1 ;  /* 0xffffffffff0f7424 */ /* 0x000fe200078e00ff */
[----:B-1----:R-:W-:-:S04]  /*2bb70*/  SHF.R.U32.HI R2, RZ, 0x5, R2 ;  /* 0x00000005ff027819 */ /* 0x002fc80000011602 */
[----:B------:R-:W-:-:S05]  /*2bb80*/  LOP3.LUT R2, R2, 0x3, RZ, 0xc0, !PT ;  /* 0x0000000302027812 */ /* 0x000fca00078ec0ff */
[----:B------:R-:W-:-:S07]  /*2bb90*/  IMAD.MOV.U32 R13, RZ, RZ, R2 ;  /* 0x000000ffff0d7224 */ /* 0x000fce00078e0002 */
[----:B0-----:R-:W-:Y:S05]  /*2bba0*/  WARPSYNC.COLLECTIVE R15, `(.L_x_836) ;  /* 0x000000000f087348 */ /* 0x001fea0003c00000 */
[----:B------:R1:W2:Y:S02]  /*2bbb0*/  SHFL.IDX P6, R14, R13, R12, R11 ;  /* 0x0000000c0d0e7389 */ /* 0x0002a400000c000b */
[----:B012---:R-:W-:Y:S01]  /*2bbc0*/  ENDCOLLECTIVE ;  /* 0x000000000000791b */ /* 0x007fe20003800000 */
.L_x_836:
[----:B------:R-:W-:Y:S05]  /*2bbd0*/  BSYNC B0 ;  /* 0x0000000000007941 */ /* 0x000fea0003800000 */
.L_x_835:
[----:B------:R-:W-:Y:S05]  /*2bbe0*/  BRA `(.L_x_837) ;  /* 0xffffffb000047947 */ /* 0x000fea000383ffff */
.L_x_632:
[----:B------:R-:W-:Y:S01]  /*2bbf0*/  BSSY B0, `(.L_x_838) ;  /* 0x0000006000007945 */ /* 0x000fe20003800000 */
[----:B------:R-:W-:-:S07]  /*2bc00*/  IMAD.MOV.U32 R15, RZ, RZ, -0x1 ;  /* 0xffffffffff0f7424 */ /* 0x000fce00078e00ff */
[----:B01----:R-:W-:Y:S05]  /*2bc10*/  WARPSYNC.COLLECTIVE R15, `(.L_x_839) ;  /* 0x000000000f0c7348 */ /* 0x003fea0003c00000 */
[----:B------:R-:W-:Y:S02]  /*2bc20*/  ELECT P6, UR62, PT ;  /* 0x00000000003e782f */ /* 0x000fe400038c0000 */
[----:B------:R-:W-:Y:S01]  /*2bc30*/  MOV R14, UR62 ;  /* 0x0000003e000e7c02 */ /* 0x000fe20008000f00 */
[----:B01----:R-:W-:Y:S10]  /*2bc40*/  ENDCOLLECTIVE ;  /* 0x000000000000791b */ /* 0x003ff40003800000 */
.L_x_839:
[----:B------:R-:W-:Y:S05]  /*2bc50*/  BSYNC B0 ;  /* 0x0000000000007941 */ /* 0x000fea0003800000 */
.L_x_838:
[----:B------:R-:W-:Y:S05]  /*2bc60*/  BRA `(.L_x_840) ;  /* 0xffffffac00f87947 */ /* 0x000fea000383ffff */
.L_x_634:
[----:B0-----:R0:W1:Y:S02]  /*2bc70*/  SYNCS.PHASECHK.TRANS64.TRYWAIT P1, [R6+URZ], R5 ;  /* 0x00000005060075a7 */ /* 0x001064000802017f */
[----:B-1----:R-:W-:Y:S05]  /*2bc80*/  @!P1 NANOSLEEP.SYNCS 0x989680 ;  /* 0x009896800000995d */ /* 0x002fea0003900000 */
[----:B------:R-:W1:Y:S02]  /*2bc90*/  @!P1 SYNCS.PHASECHK.TRANS64 P1, [R6+URZ], R5 ;  /* 0x00000005060095a7 */ /* 0x000e64000802007f */
[----:B-1----:R-:W-:Y:S05]  /*2bca0*/  @!P1 BRA `(.L_x_634) ;  /* 0xfffffffc00f09947 */ /* 0x002fea000383ffff */
[----:B------:R-:W-:Y:S05]  /*2bcb0*/  BRA `(.L_x_841) ;  /* 0xffffffb000347947 */ /* 0x000fea000383ffff */
.L_x_635:
[----:B-1----:R1:W2:Y:S02]  /*2bcc0*/  SYNCS.PHASECHK.TRANS64.TRYWAIT P1, [R7+URZ], R2 ;  /* 0x00000002070075a7 */ /* 0x0022a4000802017f */
[----:B--2---:R-:W-:Y:S05]  /*2bcd0*/  @!P1 NANOSLEEP.SYNCS 0x989680 ;  /* 0x009896800000995d */ /* 0x004fea0003900000 */
[----:B------:R-:W2:Y:S02]  /*2bce0*/  @!P1 SYNCS.PHASECHK.TRANS64 P1, [R7+URZ], R2 ;  /* 0x00000002070095a7 */ /* 0x000ea4000802007f */
[----:B--2---:R-:W-:Y:S05]  /*2bcf0*/  @!P1 BRA `(.L_x_635) ;  /* 0xfffffffc00f09947 */ /* 0x004fea000383ffff */
[----:B------:R-:W-:Y:S05]  /*2bd00*/  BRA `(.L_x_842) ;  /* 0xffffffb000287947 */ /* 0x000fea000383ffff */
.L_x_637:
[----:B--2---:R2:W3:Y:S02]  /*2bd10*/  SYNCS.PHASECHK.TRANS64.TRYWAIT P1, [R4+URZ+0x2e860], R5 ;  /* 0x02e86005040075a7 */ /* 0x0044e4000802017f */
[----:B---3--:R-:W-:Y:S05]  /*2bd20*/  @!P1 NANOSLEEP.SYNCS 0x989680 ;  /* 0x009896800000995d */ /* 0x008fea0003900000 */
[----:B------:R-:W3:Y:S02]  /*2bd30*/  @!P1 SYNCS.PHASECHK.TRANS64 P1, [R4+URZ+0x2e860], R5 ;  /* 0x02e86005040095a7 */ /* 0x000ee4000802007f */
[----:B---3--:R-:W-:Y:S05]  /*2bd40*/  @!P1 BRA `(.L_x_637) ;  /* 0xfffffffc00f09947 */ /* 0x008fea000383ffff */
[----:B------:R-:W-:Y:S05]  /*2bd50*/  BRA `(.L_x_843) ;  /* 0xffffffb0002c7947 */ /* 0x000fea000383ffff */
.L_x_639:
[----:B---3--:R3:W4:Y:S02]  /*2bd60*/  SYNCS.PHASECHK.TRANS64.TRYWAIT P1, [R3+URZ+0x2e860], R2 ;  /* 0x02e86002030075a7 */ /* 0x008724000802017f */
[----:B----4-:R-:W-:Y:S05]  /*2bd70*/  @!P1 NANOSLEEP.SYNCS 0x989680 ;  /* 0x009896800000995d */ /* 0x010fea0003900000 */
[----:B------:R-:W4:Y:S02]  /*2bd80*/  @!P1 SYNCS.PHASECHK.TRANS64 P1, [R3+URZ+0x2e860], R2 ;  /* 0x02e86002030095a7 */ /* 0x000f24000802007f */
[----:B----4-:R-:W-:Y:S05]  /*2bd90*/  @!P1 BRA `(.L_x_639) ;  /* 0xfffffffc00f09947 */ /* 0x010fea000383ffff */
[----:B------:R-:W-:Y:S05]  /*2bda0*/  BRA `(.L_x_844) ;  /* 0xffffffb0002c7947 */ /* 0x000fea000383ffff */
.L_x_641:
[----:B----4-:R4:W0:Y:S02]  /*2bdb0*/  SYNCS.PHASECHK.TRANS64.TRYWAIT P0, [R4+URZ+0x2e880], R5 ;  /* 0x02e88005040075a7 */ /* 0x010824000800017f */
[----:B0-----:R-:W-:Y:S05]  /*2bdc0*/  @!P0 NANOSLEEP.SYNCS 0x989680 ;  /* 0x009896800000895d */ /* 0x001fea0003900000 */
[----:B------:R-:W0:Y:S02]  /*2bdd0*/  @!P0 SYNCS.PHASECHK.TRANS64 P0, [R4+URZ+0x2e880], R5 ;  /* 0x02e88005040085a7 */ /* 0x000e24000800007f */
[----:B0-----:R-:W-:Y:S05]  /*2bde0*/  @!P0 BRA `(.L_x_641) ;  /* 0xfffffffc00f08947 */ /* 0x001fea000383ffff */
[----:B------:R-:W-:Y:S05]  /*2bdf0*/  BRA `(.L_x_642) ;  /* 0xffffffb000287947 */ /* 0x000fea000383ffff */
.L_x_845:
        /* <DEDUP_REMOVED lines=16> */
.L_x_2818:


//--------------------- .text._ZN7cutlass13device_kernelIN5flash11enable_sm90INS1_16FlashAttnFwdSm90INS1_25CollectiveMainloopFwdSm90ILi2EN4cute5tupleIJNS5_1CILi1EEES8_S8_EEENS6_IJNS7_ILi128EEENS7_ILi192EEESA_EEELi128ENS_12float_e4m3_tEfNS_4arch4Sm90ELb0ELb1ELb1ELb0ELb0ELb0ELb0ELb1ELb1ELb1ELb1ELb0EEENS1_21CollectiveEpilogueFwdINS6_IJSA_SA_SB_EEES9_NS_10bfloat16_tESF_Li256ELb0ELb1ELb1ELb1EEENS1_19SingleTileSchedulerILb0ELb1ELb1ELi128EEEEEEEEEvNT_6ParamsE --------------------------
	.section	.text._ZN7cutlass13device_kernelIN5flash11enable_sm90INS1_16FlashAttnFwdSm90INS1_25CollectiveMainloopFwdSm90ILi2EN4cute5tupleIJNS5_1CILi1EEES8_S8_EEENS6_IJNS7_ILi128EEENS7_ILi192EEESA_EEELi128ENS_12float_e4m3_tEfNS_4arch4Sm90ELb0ELb1ELb1ELb0ELb0ELb0ELb0ELb1ELb1ELb1ELb1ELb0EEENS1_21CollectiveEpilogueFwdINS6_IJSA_SA_SB_EEES9_NS_10bfloat16_tESF_Li256ELb0ELb1ELb1ELb1EEENS1_19SingleTileSchedulerILb0ELb1ELb1ELi128EEEEEEEEEvNT_6ParamsE,"ax",@progbits
	.align	128
.text._ZN7cutlass13device_kernelIN5flash11enable_sm90INS1_16FlashAttnFwdSm90INS1_25CollectiveMainloopFwdSm90ILi2EN4cute5tupleIJNS5_1CILi1EEES8_S8_EEENS6_IJNS7_ILi128EEENS7_ILi192EEESA_EEELi128ENS_12float_e4m3_tEfNS_4arch4Sm90ELb0ELb1ELb1ELb0ELb0ELb0ELb0ELb1ELb1ELb1ELb1ELb0EEENS1_21CollectiveEpilogueFwdINS6_IJSA_SA_SB_EEES9_NS_10bfloat16_tESF_Li256ELb0ELb1ELb1ELb1EEENS1_19SingleTileSchedulerILb0ELb1ELb1ELi128EEEEEEEEEvNT_6ParamsE:
        .type           _ZN7cutlass13device_kernelIN5flash11enable_sm90INS1_16FlashAttnFwdSm90INS1_25CollectiveMainloopFwdSm90ILi2EN4cute5tupleIJNS5_1CILi1EEES8_S8_EEENS6_IJNS7_ILi128EEENS7_ILi192EEESA_EEELi128ENS_12float_e4m3_tEfNS_4arch4Sm90ELb0ELb1ELb1ELb0ELb0ELb0ELb0ELb1ELb1ELb1ELb1ELb0EEENS1_21CollectiveEpilogueFwdINS6_IJSA_SA_SB_EEES9_NS_10bfloat16_tESF_Li256ELb0ELb1ELb1ELb1EEENS1_19SingleTileSchedulerILb0ELb1ELb1ELi128EEEEEEEEEvNT_6ParamsE,@function
        .size           _ZN7cutlass13device_kernelIN5flash11enable_sm90INS1_16FlashAttnFwdSm90INS1_25CollectiveMainloopFwdSm90ILi2EN4cute5tupleIJNS5_1CILi1EEES8_S8_EEENS6_IJNS7_ILi128EEENS7_ILi192EEESA_EEELi128ENS_12float_e4m3_tEfNS_4arch4Sm90ELb0ELb1ELb1ELb0ELb0ELb0ELb0ELb1ELb1ELb1ELb1ELb0EEENS1_21CollectiveEpilogueFwdINS6_IJSA_SA_SB_EEES9_NS_10bfloat16_tESF_Li256ELb0ELb1ELb1ELb1EEENS1_19SingleTileSchedulerILb0ELb1ELb1ELi128EEEEEEEEEvNT_6ParamsE,(.L_x_2819 - _ZN7cutlass13device_kernelIN5flash11enable_sm90INS1_16FlashAttnFwdSm90INS1_25CollectiveMainloopFwdSm90ILi2EN4cute5tupleIJNS5_1CILi1EEES8_S8_EEENS6_IJNS7_ILi128EEENS7_ILi192EEESA_EEELi128ENS_12float_e4m3_tEfNS_4arch4Sm90ELb0ELb1ELb1ELb0ELb0ELb0ELb0ELb1ELb1ELb1ELb1ELb0EEENS1_21CollectiveEpilogueFwdINS6_IJSA_SA_SB_EEES9_NS_10bfloat16_tESF_Li256ELb0ELb1ELb1ELb1EEENS1_19SingleTileSchedulerILb0ELb1ELb1ELi128EEEEEEEEEvNT_6ParamsE)
        .other          _ZN7cutlass13device_kernelIN5flash11enable_sm90INS1_16FlashAttnFwdSm90INS1_25CollectiveMainloopFwdSm90ILi2EN4cute5tupleIJNS5_1CILi1EEES8_S8_EEENS6_IJNS7_ILi128EEENS7_ILi192EEESA_EEELi128ENS_12float_e4m3_tEfNS_4arch4Sm90ELb0ELb1ELb1ELb0ELb0ELb0ELb0ELb1ELb1ELb1ELb1ELb0EEENS1_21CollectiveEpilogueFwdINS6_IJSA_SA_SB_EEES9_NS_10bfloat16_tESF_Li256ELb0ELb1ELb1ELb1EEENS1_19SingleTileSchedulerILb0ELb1ELb1ELi128EEEEEEEEEvNT_6ParamsE,@"STO_CUDA_ENTRY STV_DEFAULT"
_ZN7cutlass13device_kernelIN5flash11enable_sm90INS1_16FlashAttnFwdSm90INS1_25CollectiveMainloopFwdSm90ILi2EN4cute5tupleIJNS5_1CILi1EEES8_S8_EEENS6_IJNS7_ILi128EEENS7_ILi192EEESA_EEELi128ENS_12float_e4m3_tEfNS_4arch4Sm90ELb0ELb1ELb1ELb0ELb0ELb0ELb0ELb1ELb1ELb1ELb1ELb0EEENS1_21CollectiveEpilogueFwdINS6_IJSA_SA_SB_EEES9_NS_10bfloat16_tESF_Li256ELb0ELb1ELb1ELb1EEENS1_19SingleTileSchedulerILb0ELb1ELb1ELi128EEEEEEEEEvNT_6ParamsE:
        /* <DEDUP_REMOVED lines=18> */
.L_x_847:
[----:B------:R-:W-:Y:S05]  /*0120*/  BSYNC B0 ;  /* 0x0000000000007941 */ /* 0x000fea0003800000 */
.L_x_846:
        /* <DEDUP_REMOVED lines=41> */
.L_x_848:
        /* <DEDUP_REMOVED lines=22> */
.L_x_849:
        /* <DEDUP_REMOVED lines=18> */
.L_x_850:
        /* <DEDUP_REMOVED lines=22> */
.L_x_851:
        /* <DEDUP_REMOVED lines=22> */
.L_x_852:
[----:B------:R-:W-:Y:S01]  /*0900*/  PLOP3.LUT P0, PT, PT, PT, UP0, 0x80, 0x0 ;  /* 0x000000000000781c */ /* 0x000fe20003f0f008 */
[----:B------:R-:W-:Y:S01]  /*0910*/  UMOV UR41, 0x1 ;  /* 0x0000000100297882 */ /* 0x000fe20000000000 */
[----:B------:R-:W-:Y:S01]  /*0920*/  NOP ;  /* 0x0000000000007918 */ /* 0x000fe20000000000 */
[----:B------:R-:W-:Y:S01]  /*0930*/  USEL UR41, UR41, 0x2, !UP0 ;  /* 0x0000000229297887 */ /* 0x000fe2000c000000 */
[----:B------:R-:W-:Y:S01]  /*0940*/  BSSY B6, `(.L_x_853) ;  /* 0x0001b1f000067945 */ /* 0x000fe20003800000 */
[----:B------:R-:W-:Y:S01]  /*0950*/  ULDC.64 UR42, c[0x0][0x208] ;  /* 0x00008200002a7ab9 */ /* 0x000fe20000000a00 */
[----:B012-4-:R-:W-:Y:S07]  /*0960*/  BAR.SYNC.DEFER_BLOCKING 0x0 ;  /* 0x0000000000007b1d */ /* 0x017fee0000010000 */
[----:B------:R-:W-:Y:S05]  /*0970*/  @!P0 BRA `(.L_x_854) ;  /* 0x0000017400808947 */ /* 0x000fea0003800000 */
.L_x_855:
[----:B------:R-:W-:-:S08]  /*0980*/  NOP ;  /* 0x0000000000007918 */ /* 0x000fd00000000000 */
[----:B------:R-:W0:Y:S02]  /*0990*/  USETMAXREG.TRY_ALLOC.CTAPOOL UP0, 0xf0 ;  /* 0x000000f0000079c8 */ /* 0x000e240008000600 */
[----:B0-----:R-:W-:-:S13]  /*09a0*/  PLOP3.LUT P0, PT, PT, PT, UP0, 0x80, 0x0 ;  /* 0x000000000000781c */ /* 0x001fda0003f0f008 */
[----:B------:R-:W-:Y:S05]  /*09b0*/  @!P0 BRA `(.L_x_855) ;  /* 0xfffffffc00f08947 */ /* 0x000fea000383ffff */
[----:B------:R-:W0:Y:S01]  /*09c0*/  S2R R5, SR_TID.X ;  /* 0x0000000000057919 */ /* 0x000e220000002100 */
[----:B------:R-:W1:Y:S01]  /*09d0*/  S2UR UR6, SR_CTAID.Y ;  /* 0x00000000000679c3 */ /* 0x000e620000002600 */
[----:B------:R-:W-:Y:S02]  /*09e0*/  ULDC UR7, c[0x0][0xc50] ;  /* 0x0003140000077ab9 */ /* 0x000fe40000000800 */
[----:B------:R-:W-:-:S05]  /*09f0*/  UISETP.NE.AND UP0, UPT, UR7, 0x1, UPT ;  /* 0x000000010700788c */ /* 0x000fca000bf05270 */
[----:B------:R-:W2:Y:S06]  /*0a00*/  S2UR UR36, SR_CTAID.Z ;  /* 0x00000000002479c3 */ /* 0x000eac0000002700 */
[----:B------:R-:W-:Y:S01]  /*0a10*/  @UP0 ULDC UR4, c[0x0][0xc54] ;  /* 0x0003150000040ab9 */ /* 0x000fe20000000800 */
[----:B------:R-:W-:Y:S01]  /*0a20*/  @UP0 ULDC UR8, c[0x0][0xc58] ;  /* 0x0003160000080ab9 */ /* 0x000fe20000000800 */
[----:B-1----:R-:W-:Y:S02]  /*0a30*/  UIMAD.WIDE.U32 UR4, UR6, UR4, URZ ;  /* 0x00000004060472a5 */ /* 0x002fe4000f8e003f */
[----:B------:R-:W-:-:S02]  /*0a40*/  UMOV UR37, UR6 ;  /* 0x0000000600257c82 */ /* 0x000fc40008000000 */
[----:B------:R-:W-:Y:S01]  /*0a50*/  @UP0 USHF.R.U32.HI UR37, URZ, UR8, UR5 ;  /* 0x000000083f250299 */ /* 0x000fe20008011605 */
[----:B0-----:R-:W-:-:S03]  /*0a60*/  LOP3.LUT R0, R5, 0xffffff80, RZ, 0xc0, !PT ;  /* 0xffffff8005007812 */ /* 0x001fc600078ec0ff */
[----:B------:R-:W-:Y:S01]  /*0a70*/  UIADD3 UR4, -UR37, URZ, URZ ;  /* 0x0000003f25047290 */ /* 0x000fe2000fffe13f */
[----:B------:R-:W-:Y:S06]  /*0a80*/  BAR.ARV 0x8, 0x180 ;  /* 0x0206000000007b1d */ /* 0x000fec0000002000 */
[----:B------:R-:W-:Y:S01]  /*0a90*/  ISETP.NE.AND P0, PT, R0, 0x80, PT ;  /* 0x000000800000780c */ /* 0x000fe20003f05270 */
[----:B------:R-:W-:-:S12]  /*0aa0*/  UIMAD UR6, UR7, UR4, UR6 ;  /* 0x00000004070672a4 */ /* 0x000fd8000f8e0206 */
[----:B------:R-:W-:Y:S06]  /*0ab0*/  @!P0 BAR.ARV 0x9, 0x100 ;  /* 0x0244000000008b1d */ /* 0x000fec0000002000 */
[----:B--2---:R-:W-:-:S13]  /*0ac0*/  ISETP.LE.AND P0, PT, RZ, UR36, PT ;  /* 0x00000024ff007c0c */ /* 0x004fda000bf03270 */
[----:B------:R-:W-:Y:S05]  /*0ad0*/  @!P0 BRA `(.L_x_856) ;  /* 0x000001b000148947 */ /* 0x000fea0003800000 */
[----:B------:R-:W0:Y:S01]  /*0ae0*/  LDC.64 R2, c[0x0][0x418] ;  /* 0x00010600ff027b82 */ /* 0x000e220000000a00 */
[----:B------:R-:W-:Y:S01]  /*0af0*/  ULDC UR4, c[0x0][0x448] ;  /* 0x0001120000047ab9 */ /* 0x000fe20000000800 */
[----:B------:R-:W-:Y:S01]  /*0b00*/  USHF.R.S32.HI UR38, URZ, 0x1f, UR36 ;  /* 0x0000001f3f267899 */ /* 0x000fe20008011424 */
[----:B------:R-:W-:Y:S01]  /*0b10*/  VIADD R120, R5, 0xffffff80 ;  /* 0xffffff8005787836 */ /* 0x000fe20000000000 */
[----:B------:R-:W-:-:S04]  /*0b20*/  UISETP.NE.AND UP1, UPT, UR4, 0x1, UPT ;  /* 0x000000010400788c */ /* 0x000fc8000bf25270 */
[----:B------:R-:W1:Y:S07]  /*0b30*/  S2UR UR45, SR_CTAID.X ;  /* 0x00000000002d79c3 */ /* 0x000e6e0000002500 */
[----:B------:R-:W-:Y:S01]  /*0b40*/  @UP1 ULDC UR5, c[0x0][0x44c] ;  /* 0x0001130000051ab9 */ /* 0x000fe20000000800 */
[----:B------:R-:W2:Y:S01]  /*0b50*/  LDC R22, c[0x0][0x288] ;  /* 0x0000a200ff167b82 */ /* 0x000ea20000000800 */
[----:B------:R-:W-:-:S07]  /*0b60*/  @UP1 ULDC UR9, c[0x0][0x450] ;  /* 0x0001140000091ab9 */ /* 0x000fce0000000800 */
[----:B------:R-:W3:Y:S01]  /*0b70*/  LDC R17, c[0x0][0x424] ;  /* 0x00010900ff117b82 */ /* 0x000ee20000000800 */
[----:B0-----:R-:W-:-:S04]  /*0b80*/  ISETP.NE.U32.AND P0, PT, R2, RZ, PT ;  /* 0x000000ff0200720c */ /* 0x001fc80003f05070 */
[----:B------:R-:W-:-:S03]  /*0b90*/  ISETP.NE.AND.EX P0, PT, R3, RZ, PT, P0 ;  /* 0x000000ff0300720c */ /* 0x000fc60003f05300 */
[----:B------:R-:W0:Y:S01]  /*0ba0*/  LDC R4, c[0x0][0x2f0] ;  /* 0x0000bc00ff047b82 */ /* 0x000e220000000800 */
[----:B-1----:R-:W-:-:S04]  /*0bb0*/  USHF.L.U32 UR45, UR45, 0x7, URZ ;  /* 0x000000072d2d7899 */ /* 0x002fc8000800063f */
[----:B------:R-:W-:Y:S02]  /*0bc0*/  @UP1 UIADD3 UR4, UR45, 0x7f, URZ ;  /* 0x0000007f2d041890 */ /* 0x000fe4000fffe03f */
[----:B------:R-:W-:Y:S01]  /*0bd0*/  UIADD3 UR7, UR45, 0x7f, URZ ;  /* 0x0000007f2d077890 */ /* 0x000fe2000fffe03f */
[----:B--2---:R-:W-:Y:S01]  /*0be0*/  IADD3 R0, -R22, 0x1, RZ ;  /* 0x0000000116007810 */ /* 0x004fe20007ffe1ff */
[----:B------:R-:W-:-:S04]  /*0bf0*/  UIMAD.WIDE.U32 UR4, UR4, UR5, URZ ;  /* 0x00000005040472a5 */ /* 0x000fc8000f8e003f */
[----:B------:R-:W-:Y:S01]  /*0c00*/  @UP1 USHF.R.U32.HI UR7, URZ, UR9, UR5 ;  /* 0x000000093f071299 */ /* 0x000fe20008011605 */
[----:B---3--:R-:W-:Y:S02]  /*0c10*/  SEL R17, R17, 0x1, P0 ;  /* 0x0000000111117807 */ /* 0x008fe40000000000 */
[----:B------:R-:W-:Y:S02]  /*0c20*/  ULDC.64 UR4, c[0x0][0x9e0] ;  /* 0x0002780000047ab9 */ /* 0x000fe40000000a00 */
[----:B------:R-:W-:Y:S01]  /*0c30*/  UISETP.GE.AND UP0, UPT, UR5, 0x1, UPT ;  /* 0x000000010500788c */ /* 0x000fe2000bf06270 */
[----:B0-----:R-:W-:-:S05]  /*0c40*/  IMAD R0, R17, R4, R0 ;  /* 0x0000000411007224 */ /* 0x001fca00078e0200 */
[----:B------:R-:W-:Y:S01]  /*0c50*/  PLOP3.LUT P1, PT, PT, PT, UP0, 0x80, 0x0 ;  /* 0x000000000000781c */ /* 0x000fe20003f2f008 */
[----:B------:R-:W-:Y:S01]  /*0c60*/  IMAD R19, R17, R4, RZ ;  /* 0x0000000411137224 */ /* 0x000fe200078e02ff */
[----:B------:R-:W-:-:S13]  /*0c70*/  R2UR UR8, R0 ;  /* 0x00000000000872ca */ /* 0x000fda00000e0000 */
[----:B------:R-:W-:-:S04]  /*0c80*/  UIADD3 UR7, UR8, UR7, URZ ;  /* 0x0000000708077290 */ /* 0x000fc8000fffe03f */
[----:B------:R-:W-:-:S06]  /*0c90*/  UIADD3 UR4, UR7, UR4, URZ ;  /* 0x0000000407047290 */ /* 0x000fcc000fffe03f */
[----:B------:R-:W-:Y:S01]  /*0ca0*/  IMAD.U32 R0, RZ, RZ, UR4 ;  /* 0x00000004ff007e24 */ /* 0x000fe2000f8e00ff */
[----:B------:R-:W-:Y:S06]  /*0cb0*/  @!P1 BRA `(.L_x_857) ;  /* 0x0000000000409947 */ /* 0x000fec0003800000 */
[----:B------:R-:W-:Y:S01]  /*0cc0*/  ISETP.LT.AND P0, PT, RZ, UR7, PT ;  /* 0x00000007ff007c0c */ /* 0x000fe2000bf01270 */
[----:B------:R-:W-:-:S12]  /*0cd0*/  UIADD3 UR4, UR7, -0x1, URZ ;  /* 0xffffffff07047890 */ /* 0x000fd8000fffe03f */
[----:B------:R-:W-:Y:S05]  /*0ce0*/  @P0 BRA `(.L_x_858) ;  /* 0x00000000001c0947 */ /* 0x000fea0003800000 */
[----:B------:R-:W-:Y:S02]  /*0cf0*/  UISETP.NE.AND UP0, UPT, UR5, 0x1, UPT ;  /* 0x000000010500788c */ /* 0x000fe4000bf05270 */
[----:B------:R-:W-:-:S09]  /*0d00*/  UIADD3 UR4, -UR7, URZ, URZ ;  /* 0x0000003f07047290 */ /* 0x000fd2000fffe13f */
[----:B------:R-:W-:Y:S02]  /*0d10*/  @UP0 ULDC.64 UR10, c[0x0][0x9e8] ;  /* 0x00027a00000a0ab9 */ /* 0x000fe40000000a00 */
[----:B------:R-:W-:-:S04]  /*0d20*/  UIMAD.WIDE.U32 UR8, UR4, UR10, URZ ;  /* 0x0000000a040872a5 */ /* 0x000fc8000f8e003f */
[----:B------:R-:W-:-:S04]  /*0d30*/  @UP0 USHF.R.U32.HI UR4, URZ, UR11, UR9 ;  /* 0x0000000b3f040299 */ /* 0x000fc80008011609 */
[----:B------:R-:W-:Y:S01]  /*0d40*/  ULOP3.LUT UR4, URZ, UR4, URZ, 0x33, !UPT ;  /* 0x000000043f047292 */ /* 0x000fe2000f8e333f */
[----:B------:R-:W-:Y:S11]  /*0d50*/  BRA `(.L_x_859) ;  /* 0x0000000000107947 */ /* 0x000ff60003800000 */
.L_x_858:
[----:B------:R-:W-:-:S11]  /*0d60*/  UISETP.NE.AND UP0, UPT, UR5, 0x1, UPT ;  /* 0x000000010500788c */ /* 0x000fd6000bf05270 */
[----:B------:R-:W-:Y:S02]  /*0d70*/  @UP0 ULDC.64 UR10, c[0x0][0x9e8] ;  /* 0x00027a00000a0ab9 */ /* 0x000fe40000000a00 */
[----:B------:R-:W-:-:S04]  /*0d80*/  UIMAD.WIDE.U32 UR8, UR4, UR10, URZ ;  /* 0x0000000a040872a5 */ /* 0x000fc8000f8e003f */
[----:B------:R-:W-:-:S12]  /*0d90*/  @UP0 USHF.R.U32.HI UR4, URZ, UR11, UR9 ;  /* 0x0000000b3f040299 */ /* 0x000fd80008011609 */
.L_x_859:
[----:B------:R-:W-:-:S06]  /*0da0*/  UIMAD UR4, UR4, UR5, UR5 ;  /* 0x00000005040472a4 */ /* 0x000fcc000f8e0205 */
[----:B------:R-:W-:-:S07]  /*0db0*/  VIMNMX R0, R0, UR4, PT ;  /* 0x0000000400007c48 */ /* 0x000fce000bfe0100 */
.L_x_857:
[CC--:B------:R-:W-:Y:S01]  /*0dc0*/  IMAD R22, R17.reuse, R4.reuse, -R22 ;  /* 0x0000000411167224 */ /* 0x0c0fe200078e0a16 */
[----:B------:R-:W-:Y:S01]  /*0dd0*/  @UP1 ULDC UR8, c[0x0][0x44c] ;  /* 0x0001130000081ab9 */ /* 0x000fe20000000800 */
[----:B------:R-:W-:Y:S01]  /*0de0*/  VIADD R2, R0, 0xbf ;  /* 0x000000bf00027836 */ /* 0x000fe20000000000 */
[----:B------:R-:W-:Y:S01]  /*0df0*/  UIMAD.WIDE.U32 UR8, UR45, UR8, URZ ;  /* 0x000000082d0872a5 */ /* 0x000fe2000f8e003f */
[----:B------:R-:W-:Y:S01]  /*0e00*/  IMAD R0, R17, R4, 0xbf ;  /* 0x000000bf11007424 */ /* 0x000fe200078e0204 */
[----:B------:R-:W-:Y:S01]  /*0e10*/  R2UR UR7, R22 ;  /* 0x00000000160772ca */ /* 0x000fe200000e0000 */
[----:B------:R-:W-:Y:S01]  /*0e20*/  @UP1 ULDC UR10, c[0x0][0x450] ;  /* 0x00011400000a1ab9 */ /* 0x000fe20000000800 */
[----:B------:R-:W-:Y:S01]  /*0e30*/  IMAD.HI R2, R2, 0x2aaaaaab, RZ ;  /* 0x2aaaaaab02027827 */ /* 0x000fe200078e02ff */
[----:B------:R-:W-:Y:S01]  /*0e40*/  UMOV UR4, UR45 ;  /* 0x0000002d00047c82 */ /* 0x000fe20008000000 */
[----:B------:R-:W-:Y:S02]  /*0e50*/  @UP1 USHF.R.U32.HI UR4, URZ, UR10, UR9 ;  /* 0x0000000a3f041299 */ /* 0x000fe40008011609 */
[----:B------:R-:W-:Y:S01]  /*0e60*/  IMAD.HI R0, R0, 0x2aaaaaab, RZ ;  /* 0x2aaaaaab00007827 */ /* 0x000fe200078e02ff */
[----:B------:R-:W-:-:S04]  /*0e70*/  SHF.R.U32.HI R5, RZ, 0x1f, R2 ;  /* 0x0000001fff057819 */ /* 0x000fc80000011602 */
[----:B------:R-:W-:Y:S02]  /*0e80*/  SHF.R.U32.HI R3, RZ, 0x1f, R0 ;  /* 0x0000001fff037819 */ /* 0x000fe40000011600 */
[----:B------:R-:W-:Y:S01]  /*0e90*/  UIADD3 UR4, UR7, UR4, URZ ;  /* 0x0000000407047290 */ /* 0x000fe2000fffe03f */
[----:B------:R-:W-:Y:S02]  /*0ea0*/  LEA.HI.SX32 R2, R2, R5, 0x1b ;  /* 0x0000000502027211 */ /* 0x000fe400078fdaff */
[----:B------:R-:W-:Y:S01]  /*0eb0*/  ULDC UR7, c[0x0][0x9dc] ;  /* 0x0002770000077ab9 */ /* 0x000fe20000000800 */
[----:B------:R-:W-:Y:S01]  /*0ec0*/  LEA.HI.SX32 R3, R0, R3, 0x1b ;  /* 0x0000000300037211 */ /* 0x000fe200078fdaff */
[----:B------:R-:W-:-:S03]  /*0ed0*/  UIADD3 UR7, UR4, -UR7, URZ ;  /* 0x8000000704077290 */ /* 0x000fc6000fffe03f */
[----:B------:R-:W-:Y:S01]  /*0ee0*/  VIMNMX R16, R3, R2, PT ;  /* 0x0000000203107248 */ /* 0x000fe20003fe0100 */
[----:B------:R-:W-:Y:S08]  /*0ef0*/  @!P1 BRA `(.L_x_860) ;  /* 0x0000000000449947 */ /* 0x000ff00003800000 */
[----:B------:R-:W-:-:S06]  /*0f00*/  UISETP.GT.AND UP0, UPT, UR4, -0x1, UPT ;  /* 0xffffffff0400788c */ /* 0x000fcc000bf04270 */
[----:B------:R-:W-:-:S13]  /*0f10*/  PLOP3.LUT P0, PT, PT, PT, UP0, 0x80, 0x0 ;  /* 0x000000000000781c */ /* 0x000fda0003f0f008 */
[----:B------:R-:W-:Y:S05]  /*0f20*/  @P0 BRA `(.L_x_861) ;  /* 0x00000000001c0947 */ /* 0x000fea0003800000 */
[----:B------:R-:W-:Y:S02]  /*0f30*/  UISETP.NE.AND UP0, UPT, UR5, 0x1, UPT ;  /* 0x000000010500788c */ /* 0x000fe4000bf05270 */
[----:B------:R-:W-:-:S09]  /*0f40*/  ULOP3.LUT UR4, URZ, UR4, URZ, 0x33, !UPT ;  /* 0x000000043f047292 */ /* 0x000fd2000f8e333f */
[----:B------:R-:W-:Y:S02]  /*0f50*/  @UP0 ULDC.64 UR10, c[0x0][0x9e8] ;  /* 0x00027a00000a0ab9 */ /* 0x000fe40000000a00 */
[----:B------:R-:W-:-:S04]  /*0f60*/  UIMAD.WIDE.U32 UR8, UR4, UR10, URZ ;  /* 0x0000000a040872a5 */ /* 0x000fc8000f8e003f */
[----:B------:R-:W-:-:S04]  /*0f70*/  @UP0 USHF.R.U32.HI UR4, URZ, UR11, UR9 ;  /* 0x0000000b3f040299 */ /* 0x000fc80008011609 */
[----:B------:R-:W-:Y:S01]  /*0f80*/  ULOP3.LUT UR4, URZ, UR4, URZ, 0x33, !UPT ;  /* 0x000000043f047292 */ /* 0x000fe2000f8e333f */
[----:B------:R-:W-:Y:S11]  /*0f90*/  BRA `(.L_x_862) ;  /* 0x0000000000107947 */ /* 0x000ff60003800000 */
.L_x_861:
[----:B------:R-:W-:-:S11]  /*0fa0*/  UISETP.NE.AND UP0, UPT, UR5, 0x1, UPT ;  /* 0x000000010500788c */ /* 0x000fd6000bf05270 */
[----:B------:R-:W-:Y:S02]  /*0fb0*/  @UP0 ULDC.64 UR10, c[0x0][0x9e8] ;  /* 0x00027a00000a0ab9 */ /* 0x000fe40000000a00 */
[----:B------:R-:W-:-:S04]  /*0fc0*/  UIMAD.WIDE.U32 UR8, UR4, UR10, URZ ;  /* 0x0000000a040872a5 */ /* 0x000fc8000f8e003f */
[----:B------:R-:W-:-:S12]  /*0fd0*/  @UP0 USHF.R.U32.HI UR4, URZ, UR11, UR9 ;  /* 0x0000000b3f040299 */ /* 0x000fd80008011609 */
.L_x_862:
[----:B------:R-:W-:-:S04]  /*0fe0*/  UIMAD UR4, UR4, UR5, URZ ;  /* 0x00000005040472a4 */ /* 0x000fc8000f8e023f */
[----:B------:R-:W-:-:S04]  /*0ff0*/  UISETP.LT.AND UP0, UPT, UR7, UR4, UPT ;  /* 0x000000040700728c */ /* 0x000fc8000bf01270 */
[----:B------:R-:W-:-:S12]  /*1000*/  USEL UR7, UR7, UR4, !UP0 ;  /* 0x0000000407077287 */ /* 0x000fd8000c000000 */
.L_x_860:
[----:B------:R-:W-:Y:S02]  /*1010*/  UIMAD.WIDE UR4, UR7, 0x2aaaaaab, URZ ;  /* 0x2aaaaaab070478a5 */ /* 0x000fe4000f8e023f */
[----:B------:R-:W-:Y:S02]  /*1020*/  USHF.R.U32.HI UR10, URZ, 0x10, UR6 ;  /* 0x000000103f0a7899 */ /* 0x000fe40008011606 */
[----:B------:R-:W-:Y:S02]  /*1030*/  USHF.R.U32.HI UR4, URZ, 0x1f, UR5 ;  /* 0x0000001f3f047899 */ /* 0x000fe40008011605 */
[----:B------:R-:W-:Y:S02]  /*1040*/  ULOP3.LUT UR39, UR6, 0xffff, URZ, 0xc0, !UPT ;  /* 0x0000ffff06277892 */ /* 0x000fe4000f8ec03f */
[----:B------:R-:W-:-:S04]  /*1050*/  ULEA.HI.SX32 UR4, UR5, UR4, 0x1b ;  /* 0x0000000405047291 */ /* 0x000fc8000f8fda3f */
[----:B------:R-:W-:-:S04]  /*1060*/  UISETP.LT.AND UP0, UPT, URZ, UR4, UPT ;  /* 0x000000043f00728c */ /* 0x000fc8000bf01270 */
[----:B------:R-:W-:Y:S02]  /*1070*/  USEL UR9, URZ, UR4, !UP0 ;  /* 0x000000043f097287 */ /* 0x000fe4000c000000 */
[----:B------:R-:W-:Y:S01]  /*1080*/  UISETP.NE.AND UP0, UPT, UR10, URZ, UPT ;  /* 0x0000003f0a00728c */ /* 0x000fe2000bf05270 */
[----:B------:R-:W-:-:S03]  /*1090*/  UMOV UR4, URZ ;  /* 0x0000003f00047c82 */ /* 0x000fc60008000000 */
[----:B------:R-:W-:-:S07]  /*10a0*/  ISETP.GT.AND P0, PT, R16, UR9, PT ;  /* 0x0000000910007c0c */ /* 0x000fce000bf04270 */
[----:B------:R-:W-:-:S06]  /*10b0*/  @!UP0 ULDC UR10, c[0x0][0x9f0] ;  /* 0x00027c00000a8ab9 */ /* 0x000fcc0000000800 */
[----:B------:R-:W-:Y:S05]  /*10c0*/  @!P0 BRA `(.L_x_863) ;  /* 0x00000000008c8947 */ /* 0x000fea0003800000 */
[----:B------:R-:W-:Y:S01]  /*10d0*/  IMAD.U32 R5, RZ, RZ, UR10 ;  /* 0x0000000aff057e24 */ /* 0x000fe2000f8e00ff */
[----:B------:R-:W-:-:S04]  /*10e0*/  UMOV UR4, URZ ;  /* 0x0000003f00047c82 */ /* 0x000fc80008000000 */
[----:B------:R-:W-:-:S04]  /*10f0*/  IABS R0, R5 ;  /* 0x0000000500007213 */ /* 0x000fc80000000000 */
[----:B------:R-:W-:Y:S02]  /*1100*/  R2UR UR11, R0 ;  /* 0x00000000000b72ca */ /* 0x000fe400000e0000 */
[----:B------:R-:W-:Y:S02]  /*1110*/  IADD3 R0, R5, -0x1, R16 ;  /* 0xffffffff05007810 */ /* 0x000fe40007ffe010 */
[----:B------:R-:W-:Y:S02]  /*1120*/  IABS R5, R5 ;  /* 0x0000000500057213 */ /* 0x000fe40000000000 */
[----:B------:R-:W-:-:S03]  /*1130*/  R2UR UR6, R0 ;  /* 0x00000000000672ca */ /* 0x000fc600000e0000 */
[----:B------:R-:W-:-:S04]  /*1140*/  IMAD.MOV R5, RZ, RZ, -R5 ;  /* 0x000000ffff057224 */ /* 0x000fc800078e0a05 */
[----:B------:R-:W0:Y:S06]  /*1150*/  I2F.RP R2, UR11 ;  /* 0x0000000b00027d06 */ /* 0x000e2c0008209400 */
[----:B------:R-:W-:-:S06]  /*1160*/  UIADD3 UR6, -UR9, UR6, URZ ;  /* 0x0000000609067290 */ /* 0x000fcc000fffe13f */
[----:B------:R-:W-:Y:S01]  /*1170*/  IMAD.U32 R0, RZ, RZ, UR6 ;  /* 0x00000006ff007e24 */ /* 0x000fe2000f8e00ff */
[----:B------:R-:W-:Y:S01]  /*1180*/  ULOP3.LUT UR6, UR6, UR10, URZ, 0x3c, !UPT ;  /* 0x0000000a06067292 */ /* 0x000fe2000f8e3c3f */
[----:B0-----:R-:W0:Y:S03]  /*1190*/  MUFU.RCP R2, R2 ;  /* 0x0000000200027308 */ /* 0x001e260000001000 */
[----:B------:R-:W-:-:S04]  /*11a0*/  IABS R0, R0 ;  /* 0x0000000000007213 */ /* 0x000fc80000000000 */
[----:B------:R-:W-:Y:S01]  /*11b0*/  R2UR UR8, R0 ;  /* 0x00000000000872ca */ /* 0x000fe200000e0000 */
[----:B------:R-:W-:Y:S02]  /*11c0*/  IMAD.MOV.U32 R0, RZ, RZ, R5 ;  /* 0x000000ffff007224 */ /* 0x000fe400078e0005 */
[----:B0-----:R-:W-:-:S06]  /*11d0*/  VIADD R3, R2, 0xffffffe ;  /* 0x0ffffffe02037836 */ /* 0x001fcc0000000000 */
        /* <DEDUP_REMOVED lines=18> */
.L_x_863:
[----:B------:R-:W-:Y:S02]  /*1300*/  UIMAD UR39, UR39, UR4, UR9 ;  /* 0x00000004272772a4 */ /* 0x000fe4000f8e0209 */
[----:B------:R-:W-:Y:S01]  /*1310*/  IMAD.U32 R3, RZ, RZ, UR4 ;  /* 0x00000004ff037e24 */ /* 0x000fe2000f8e00ff */
[----:B------:R-:W-:Y:S02]  /*1320*/  PLOP3.LUT P0, PT, PT, PT, PT, 0x80, 0x0 ;  /* 0x000000000000781c */ /* 0x000fe40003f0f070 */
[----:B------:R-:W-:Y:S01]  /*1330*/  CS2R R124, SRZ ;  /* 0x00000000007c7805 */ /* 0x000fe2000001ff00 */
[----:B------:R-:W-:Y:S01]  /*1340*/  IMAD.MOV.U32 R0, RZ, RZ, RZ ;  /* 0x000000ffff007224 */ /* 0x000fe200078e00ff */
[----:B------:R-:W-:Y:S02]  /*1350*/  CS2R R126, SRZ ;  /* 0x00000000007e7805 */ /* 0x000fe4000001ff00 */
[----:B------:R-:W-:Y:S02]  /*1360*/  VIADDMNMX R16, R3, UR39, R16, PT ;  /* 0x0000002703107c46 */ /* 0x000fe4000b800110 */
[----:B------:R-:W-:-:S02]  /*1370*/  CS2R R2, SRZ ;  /* 0x0000000000027805 */ /* 0x000fc4000001ff00 */
[----:B------:R-:W-:Y:S01]  /*1380*/  CS2R R122, SRZ ;  /* 0x00000000007a7805 */ /* 0x000fe2000001ff00 */
[----:B------:R-:W-:Y:S01]  /*1390*/  IMAD.MOV.U32 R6, RZ, RZ, RZ ;  /* 0x000000ffff067224 */ /* 0x000fe200078e00ff */
[----:B------:R-:W-:Y:S02]  /*13a0*/  ISETP.GT.AND P1, PT, R16, UR39, PT ;  /* 0x0000002710007c0c */ /* 0x000fe4000bf24270 */
        /* <DEDUP_REMOVED lines=29> */
[----:B------:R-:W-:Y:S01]  /*1580*/  SHF.R.S32.HI R123, RZ, 0x1f, R120 ;  /* 0x0000001fff7b7819 */ /* 0x000fe20000011478 */
[----:B------:R-:W0:Y:S01]  /*1590*/  S2UR UR5, SR_CgaCtaId ;  /* 0x00000000000579c3 */ /* 0x000e220000008800 */
[----:B------:R-:W-:Y:S02]  /*15a0*/  UMOV UR44, 0x400 ;  /* 0x00000400002c7882 */ /* 0x000fe40000000000 */
[----:B------:R-:W-:-:S04]  /*15b0*/  LEA.HI R122, R123, R120, RZ, 0x7 ;  /* 0x000000787b7a7211 */ /* 0x000fc800078f38ff */
[----:B------:R-:W-:-:S05]  /*15c0*/  SHF.R.S32.HI R121, RZ, 0x7, R122 ;  /* 0x00000007ff797819 */ /* 0x000fca000001147a */
        /* <DEDUP_REMOVED lines=29> */
.L_x_865:
[----:B------:R-:W-:Y:S01]  /*17a0*/  ULDC.64 UR6, c[0x0][0x990] ;  /* 0x0002640000067ab9 */ /* 0x000fe20000000a00 */
[----:B------:R-:W-:Y:S01]  /*17b0*/  ULDC.64 UR4, c[0x0][0x998] ;  /* 0x0002660000047ab9 */ /* 0x000fe20000000a00 */
[----:B------:R-:W-:Y:S01]  /*17c0*/  UISETP.NE.U32.AND UP0, UPT, UR6, URZ, UPT ;  /* 0x0000003f0600728c */ /* 0x000fe2000bf05070 */
[----:B------:R-:W-:Y:S01]  /*17d0*/  IMAD.MOV.U32 R7, RZ, RZ, 0x3f800000 ;  /* 0x3f800000ff077424 */ /* 0x000fe200078e00ff */
[----:B------:R-:W-:Y:S01]  /*17e0*/  UISETP.NE.U32.AND UP1, UPT, UR4, URZ, UPT ;  /* 0x0000003f0400728c */ /* 0x000fe2000bf25070 */
[----:B------:R-:W-:Y:S01]  /*17f0*/  IMAD.MOV.U32 R0, RZ, RZ, 0x3f800000 ;  /* 0x3f800000ff007424 */ /* 0x000fe200078e00ff */
[----:B------:R-:W-:Y:S02]  /*1800*/  UISETP.NE.AND.EX UP0, UPT, UR7, URZ, UPT, UP0 ;  /* 0x0000003f0700728c */ /* 0x000fe4000bf05300 */
[----:B------:R-:W-:-:S04]  /*1810*/  UISETP.NE.AND.EX UP1, UPT, UR5, URZ, UPT, UP1 ;  /* 0x0000003f0500728c */ /* 0x000fc8000bf25310 */
[----:B------:R-:W-:Y:S02]  /*1820*/  PLOP3.LUT P0, PT, PT, PT, UP0, 0x80, 0x0 ;  /* 0x000000000000781c */ /* 0x000fe40003f0f008 */
[----:B------:R-:W-:-:S03]  /*1830*/  PLOP3.LUT P1, PT, PT, PT, UP1, 0x80, 0x0 ;  /* 0x000000000000781c */ /* 0x000fc60003f2f018 */
[----:B------:R-:W-:Y:S01]  /*1840*/  @UP0 ULDC.64 UR12, c[0x0][0x9a8] ;  /* 0x00026a00000c0ab9 */ /* 0x000fe20000000a00 */
[----:B------:R-:W-:Y:S01]  /*1850*/  @UP0 ULDC.64 UR16, c[0x0][0x9b0] ;  /* 0x00026c0000100ab9 */ /* 0x000fe20000000a00 */
[----:B------:R-:W-:Y:S01]  /*1860*/  @UP1 ULDC.64 UR14, c[0x0][0x9b8] ;  /* 0x00026e00000e1ab9 */ /* 0x000fe20000000a00 */
[----:B------:R-:W-:Y:S02]  /*1870*/  @UP0 UIMAD UR10, UR38, UR12, URZ ;  /* 0x0000000c260a02a4 */ /* 0x000fe4000f8e023f */
[----:B------:R-:W-:Y:S02]  /*1880*/  @UP0 UIMAD.WIDE.U32 UR8, UR36, UR12, URZ ;  /* 0x0000000c240802a5 */ /* 0x000fe4000f8e003f */
[----:B------:R-:W-:Y:S02]  /*1890*/  @UP1 UIMAD UR12, UR38, UR14, URZ ;  /* 0x0000000e260c12a4 */ /* 0x000fe4000f8e023f */
[----:B------:R-:W-:Y:S02]  /*18a0*/  @UP0 UIMAD UR13, UR36, UR13, UR10 ;  /* 0x0000000d240d02a4 */ /* 0x000fe4000f8e020a */
[----:B------:R-:W-:-:S02]  /*18b0*/  @UP1 UIMAD.WIDE.U32 UR10, UR36, UR14, URZ ;  /* 0x0000000e240a12a5 */ /* 0x000fc4000f8e003f */
[----:B------:R-:W-:Y:S02]  /*18c0*/  @UP1 UIMAD UR14, UR36, UR15, UR12 ;  /* 0x0000000f240e12a4 */ /* 0x000fe4000f8e020c */
[----:B------:R-:W-:Y:S02]  /*18d0*/  @UP0 USHF.R.S32.HI UR12, URZ, 0x1f, UR37 ;  /* 0x0000001f3f0c0899 */ /* 0x000fe40008011425 */
[----:B------:R-:W-:Y:S01]  /*18e0*/  @UP1 USHF.R.S32.HI UR15, URZ, 0x1f, UR37 ;  /* 0x0000001f3f0f1899 */ /* 0x000fe20008011425 */
[----:B------:R-:W-:Y:S01]  /*18f0*/  @UP1 ULDC.64 UR18, c[0x0][0x9c0] ;  /* 0x0002700000121ab9 */ /* 0x000fe20000000a00 */
[----:B------:R-:W-:Y:S02]  /*1900*/  @UP0 UIMAD UR12, UR12, UR16, URZ ;  /* 0x000000100c0c02a4 */ /* 0x000fe4000f8e023f */
[----:B------:R-:W-:Y:S02]  /*1910*/  @UP0 UIADD3 UR9, UR9, UR13, URZ ;  /* 0x0000000d09090290 */ /* 0x000fe4000fffe03f */
[----:B------:R-:W-:-:S02]  /*1920*/  @UP1 UIMAD UR13, UR15, UR18, URZ ;  /* 0x000000120f0d12a4 */ /* 0x000fc4000f8e023f */
[----:B------:R-:W-:Y:S02]  /*1930*/  @UP1 UIADD3 UR11, UR11, UR14, URZ ;  /* 0x0000000e0b0b1290 */ /* 0x000fe4000fffe03f */
[----:B------:R-:W-:Y:S02]  /*1940*/  @UP0 UIMAD UR12, UR37, UR17, UR12 ;  /* 0x00000011250c02a4 */ /* 0x000fe4000f8e020c */
[----:B------:R-:W-:Y:S02]  /*1950*/  @UP0 UIMAD.WIDE.U32 UR8, UR37, UR16, UR8 ;  /* 0x00000010250802a5 */ /* 0x000fe4000f8e0008 */
[----:B------:R-:W-:Y:S02]  /*1960*/  @UP1 UIMAD UR13, UR37, UR19, UR13 ;  /* 0x00000013250d12a4 */ /* 0x000fe4000f8e020d */
[----:B------:R-:W-:Y:S02]  /*1970*/  @UP1 UIMAD.WIDE.U32 UR10, UR37, UR18, UR10 ;  /* 0x00000012250a12a5 */ /* 0x000fe4000f8e000a */
[----:B------:R-:W-:-:S02]  /*1980*/  @UP0 UIADD3 UR12, UR9, UR12, URZ ;  /* 0x0000000c090c0290 */ /* 0x000fc4000fffe03f */
[----:B------:R-:W-:Y:S02]  /*1990*/  @UP0 ULEA UR6, UP2, UR8, UR6, 0x2 ;  /* 0x0000000608060291 */ /* 0x000fe4000f84103f */
[----:B------:R-:W-:Y:S02]  /*19a0*/  @UP1 UIADD3 UR9, UR11, UR13, URZ ;  /* 0x0000000d0b091290 */ /* 0x000fe4000fffe03f */
[----:B------:R-:W-:Y:S02]  /*19b0*/  @UP1 ULEA UR4, UP3, UR10, UR4, 0x2 ;  /* 0x000000040a041291 */ /* 0x000fe4000f86103f */
[----:B------:R-:W-:Y:S01]  /*19c0*/  @UP0 ULEA.HI.X UR7, UR8, UR7, UR12, 0x2, UP2 ;  /* 0x0000000708070291 */ /* 0x000fe200090f140c */
[----:B------:R-:W-:Y:S01]  /*19d0*/  IMAD.U32 R2, RZ, RZ, UR6 ;  /* 0x00000006ff027e24 */ /* 0x000fe2000f8e00ff */
[----:B------:R-:W-:Y:S02]  /*19e0*/  @UP1 ULEA.HI.X UR5, UR10, UR5, UR9, 0x2, UP3 ;  /* 0x000000050a051291 */ /* 0x000fe400098f1409 */
[----:B------:R-:W-:Y:S01]  /*19f0*/  IMAD.U32 R4, RZ, RZ, UR4 ;  /* 0x00000004ff047e24 */ /* 0x000fe2000f8e00ff */
[----:B------:R-:W-:Y:S01]  /*1a00*/  SHF.L.U32 R8, RZ, 0x1f, RZ ;  /* 0x0000001fff087819 */ /* 0x000fe200000006ff */
[----:B------:R-:W-:Y:S01]  /*1a10*/  IMAD.U32 R3, RZ, RZ, UR7 ;  /* 0x00000007ff037e24 */ /* 0x000fe2000f8e00ff */
[----:B------:R-:W-:Y:S01]  /*1a20*/  ULDC UR4, c[0x0][0x9d8] ;  /* 0x0002760000047ab9 */ /* 0x000fe20000000800 */
[----:B------:R-:W-:-:S03]  /*1a30*/  IMAD.U32 R5, RZ, RZ, UR5 ;  /* 0x00000005ff057e24 */ /* 0x000fc6000f8e00ff */
[----:B------:R-:W2:Y:S04]  /*1a40*/  @P0 LDG.E R7, desc[UR42][R2.64] ;  /* 0x0000002a02070981 */ /* 0x000ea8000c1e1900 */
[----:B------:R-:W2:Y:S01]  /*1a50*/  @P1 LDG.E R0, desc[UR42][R4.64] ;  /* 0x0000002a04001981 */ /* 0x000ea2000c1e1900 */
[----:B------:R-:W0:Y:S01]  /*1a60*/  SYNCS.PHASECHK.TRANS64.TRYWAIT P0, [UR44+0x28800], R8 ;  /* 0x02880008ff0075a7 */ /* 0x000e22000800016c */
[----:B--2---:R-:W-:-:S04]  /*1a70*/  FMUL.FTZ R0, R7, R0 ;  /* 0x0000000007007220 */ /* 0x004fc80000410000 */
[----:B------:R-:W-:Y:S01]  /*1a80*/  FMUL.FTZ R0, R0, UR4 ;  /* 0x0000000400007c20 */ /* 0x000fe20008410000 */
[----:B0-----:R-:W-:Y:S06]  /*1a90*/  @!P0 BRA `(.L_x_866) ;  /* 0x000001a0002c8947 */ /* 0x001fec0003800000 */
.L_x_1003:
[----:B------:R-:W-:-:S06]  /*1aa0*/  ULOP3.LUT UR4, UR41, 0x1, URZ, 0xfc, !UPT ;  /* 0x0000000129047892 */ /* 0x000fcc000f8efc3f */
[----:B------:R-:W-:-:S05]  /*1ab0*/  IMAD.U32 R2, RZ, RZ, UR4 ;  /* 0x00000004ff027e24 */ /* 0x000fca000f8e00ff */
[----:B------:R-:W-:-:S13]  /*1ac0*/  ISETP.NE.AND P0, PT, R2, 0x3, PT ;  /* 0x000000030200780c */ /* 0x000fda0003f05270 */
[----:B------:R-:W-:Y:S05]  /*1ad0*/  @!P0 BRA `(.L_x_867) ;  /* 0x0000000000048947 */ /* 0x000fea0003800000 */
[----:B------:R-:W-:Y:S01]  /*1ae0*/  BPT.TRAP 0x1 ;  /* 0x000000040000795c */ /* 0x000fe20000300000 */
.L_x_867:
[----:B------:R1:W2:Y:S01]  /*1af0*/  SYNCS.PHASECHK.TRANS64.TRYWAIT P2, [UR44+0x28830], R8 ;  /* 0x02883008ff0075a7 */ /* 0x0002a2000804016c */
[----:B------:R-:W-:Y:S05]  /*1b00*/  @!P0 BRA `(.L_x_868) ;  /* 0x0000000000048947 */ /* 0x000fea0003800000 */
[----:B------:R-:W-:Y:S01]  /*1b10*/  BPT.TRAP 0x1 ;  /* 0x000000040000795c */ /* 0x000fe20000300000 */
.L_x_868:
[----:B------:R-:W3:Y:S01]  /*1b20*/  S2R R2, SR_TID.X ;  /* 0x0000000000027919 */ /* 0x000ee20000002100 */
[----:B------:R-:W-:-:S05]  /*1b30*/  IMAD.U32 R6, RZ, RZ, UR46 ;  /* 0x0000002eff067e24 */ /* 0x000fca000f8e00ff */
[----:B------:R-:W-:Y:S02]  /*1b40*/  LOP3.LUT R6, R6, 0x10000, RZ, 0xfc, !PT ;  /* 0x0001000006067812 */ /* 0x000fe400078efcff */
[----:B---3--:R-:W-:-:S04]  /*1b50*/  LOP3.LUT R2, R2, 0x7f, RZ, 0xc0, !PT ;  /* 0x0000007f02027812 */ /* 0x008fc800078ec0ff */
[----:B------:R-:W-:Y:S01]  /*1b60*/  ISETP.NE.AND P1, PT, R2, RZ, PT ;  /* 0x000000ff0200720c */ /* 0x000fe20003f25270 */
[----:B--2---:R-:W-:-:S12]  /*1b70*/  @P2 BRA `(.L_x_869) ;  /* 0x0000000000082947 */ /* 0x004fd80003800000 */
[----:B------:R-:W2:Y:S02]  /*1b80*/  SYNCS.PHASECHK.TRANS64.TRYWAIT P2, [UR44+0x28830], R8 ;  /* 0x02883008ff0075a7 */ /* 0x000ea4000804016c */
[----:B--2---:R-:W-:Y:S05]  /*1b90*/  @!P2 BRA `(.L_x_870) ;  /* 0x000001a00004a947 */ /* 0x004fea0003800000 */
.L_x_869:
[----:B------:R-:W-:Y:S05]  /*1ba0*/  WARPSYNC.ALL ;  /* 0x0000000000007948 */ /* 0x000fea0003800000 */
[----:B------:R-:W-:Y:S01]  /*1bb0*/  IMAD.MOV.U32 R7, RZ, RZ, 0x40000040 ;  /* 0x40000040ff077424 */ /* 0x000fe200078e00ff */
[----:B------:R-:W-:Y:S01]  /*1bc0*/  UIADD3 UR4, UR44, 0x1c400, URZ ;  /* 0x0001c4002c047890 */ /* 0x000fe2000fffe03f */
[C---:B------:R-:W-:Y:S01]  /*1bd0*/  R2UR UR8, R6.reuse ;  /* 0x00000000060872ca */ /* 0x040fe200000e0000 */
[----:B------:R-:W-:Y:S02]  /*1be0*/  WARPGROUP.ARRIVE ;  /* 0x00000000000079c5 */ /* 0x000fe40000000000 */
[----:B------:R-:W-:Y:S01]  /*1bf0*/  R2UR UR9, R7 ;  /* 0x00000000070972ca */ /* 0x000fe200000e0000 */
[----:B------:R-:W-:Y:S01]  /*1c00*/  USHF.R.U32.HI UR4, URZ, 0x4, UR4 ;  /* 0x000000043f047899 */ /* 0x000fe20008011604 */
[----:B------:R-:W-:Y:S01]  /*1c10*/  R2UR UR16, R6 ;  /* 0x00000000061072ca */ /* 0x000fe200000e0000 */
[----:B------:R-:W-:Y:S01]  /*1c20*/  UMOV UR11, 0x40000040 ;  /* 0x40000040000b7882 */ /* 0x000fe20000000000 */
[----:B------:R-:W-:Y:S01]  /*1c30*/  UMOV UR21, 0x40000040 ;  /* 0x4000004000157882 */ /* 0x000fe20000000000 */
[----:B------:R-:W-:Y:S01]  /*1c40*/  ULOP3.LUT UR4, UR4, 0x3fff, URZ, 0xc0, !UPT ;  /* 0x00003fff04047892 */ /* 0x000fe2000f8ec03f */
[----:B------:R-:W-:Y:S01]  /*1c50*/  LOP3.LUT R9, R122, 0xffffff80, RZ, 0xc0, !PT ;  /* 0xffffff807a097812 */ /* 0x000fe200078ec0ff */
[----:B------:R-:W-:Y:S01]  /*1c60*/  UMOV UR23, 0x40000040 ;  /* 0x4000004000177882 */ /* 0x000fe20000000000 */
[----:B------:R-:W-:Y:S01]  /*1c70*/  UMOV UR13, 0x40000040 ;  /* 0x40000040000d7882 */ /* 0x000fe20000000000 */
[----:B------:R-:W-:Y:S01]  /*1c80*/  ULOP3.LUT UR6, UR4, 0x10000, URZ, 0xfc, !UPT ;  /* 0x0001000004067892 */ /* 0x000fe2000f8efc3f */
[----:B------:R-:W-:Y:S01]  /*1c90*/  LEA.HI R123, R123, R120, RZ, 0x2 ;  /* 0x000000787b7b7211 */ /* 0x000fe200078f10ff */
[----:B------:R-:W-:Y:S01]  /*1ca0*/  UMOV UR15, 0x40000040 ;  /* 0x40000040000f7882 */ /* 0x000fe20000000000 */
[----:B------:R-:W-:Y:S01]  /*1cb0*/  UMOV UR17, 0x40000040 ;  /* 0x4000004000117882 */ /* 0x000fe20000000000 */
[----:B------:R-:W-:Y:S01]  /*1cc0*/  UIADD3 UR22, UR6, 0x2, URZ ;  /* 0x0000000206167890 */ /* 0x000fe2000fffe03f */
[----:B------:R-:W-:Y:S01]  /*1cd0*/  LOP3.LUT R123, R123, 0xfffffffc, RZ, 0xc0, !PT ;  /* 0xfffffffc7b7b7812 */ /* 0x000fe200078ec0ff */
[----:B------:R-:W-:Y:S01]  /*1ce0*/  UIADD3 UR20, UR16, 0x2, URZ ;  /* 0x0000000210147890 */ /* 0x000fe2000fffe03f */
[----:B------:R-:W-:Y:S01]  /*1cf0*/  UMOV UR10, UR6 ;  /* 0x00000006000a7c82 */ /* 0x000fe20008000000 */
[----:B------:R-:W-:Y:S01]  /*1d00*/  UIADD3 UR12, UR16, 0x4, URZ ;  /* 0x00000004100c7890 */ /* 0x000fe2000fffe03f */
[----:B------:R-:W-:Y:S01]  /*1d10*/  QGMMA.64x192x32.F32.E4M3.E4M3 R24, gdesc[UR8], RZ, !UPT, gsb0 ;  /* 0x02e00000081879f3 */ /* 0x000fe2000c0008ff */
[----:B------:R-:W-:Y:S01]  /*1d20*/  UIADD3 UR14, UR6, 0x4, URZ ;  /* 0x00000004060e7890 */ /* 0x000fe2000fffe03f */
[----:B------:R-:W-:Y:S01]  /*1d30*/  IMAD.IADD R123, R120, 0x1, -R123 ;  /* 0x00000001787b7824 */ /* 0x000fe200078e0a7b */
[----:B------:R-:W-:-:S02]  /*1d40*/  UIADD3 UR16, UR16, 0x6, URZ ;  /* 0x0000000610107890 */ /* 0x000fc4000fffe03f */
[----:B------:R-:W-:Y:S01]  /*1d50*/  UIADD3 UR18, UR6, 0x6, URZ ;  /* 0x0000000606127890 */ /* 0x000fe2000fffe03f */
[----:B------:R-:W-:Y:S01]  /*1d60*/  UMOV UR19, 0x40000040 ;  /* 0x4000004000137882 */ /* 0x000fe20000000000 */
[----:B------:R-:W-:Y:S01]  /*1d70*/  ULDC UR4, c[0x0][0x448] ;  /* 0x0001120000047ab9 */ /* 0x000fe20000000800 */
[----:B------:R-:W-:Y:S01]  /*1d80*/  ULDC UR28, c[0x0][0x288] ;  /* 0x0000a200001c7ab9 */ /* 0x000fe20000000800 */
[----:B------:R-:W-:Y:S01]  /*1d90*/  UISETP.NE.AND UP0, UPT, UR4, 0x1, UPT ;  /* 0x000000010400788c */ /* 0x000fe2000bf05270 */
[----:B------:R-:W-:Y:S02]  /*1da0*/  ULDC UR7, c[0x0][0x9dc] ;  /* 0x0002770000077ab9 */ /* 0x000fe40000000800 */
[----:B------:R-:W-:-:S03]  /*1db0*/  ULOP3.LUT UR7, URZ, UR7, URZ, 0x33, !UPT ;  /* 0x000000073f077292 */ /* 0x000fc6000f8e333f */
[----:B------:R-:W-:Y:S02]  /*1dc0*/  PLOP3.LUT P2, PT, PT, PT, UP0, 0x80, 0x0 ;  /* 0x000000000000781c */ /* 0x000fe40003f4f008 */
[----:B------:R-:W-:-:S03]  /*1dd0*/  PLOP3.LUT P3, PT, PT, PT, UP0, 0x80, 0x0 ;  /* 0x000000000000781c */ /* 0x000fc60003f6f008 */
[----:B------:R-:W-:Y:S01]  /*1de0*/  @UP0 ULDC UR4, c[0x0][0x44c] ;  /* 0x0001130000040ab9 */ /* 0x000fe20000000800 */
[----:B------:R-:W-:Y:S02]  /*1df0*/  WARPGROUP.DEPBAR.LE gsb0, 0x0 ;  /* 0x00008000000079c5 */ /* 0x000fe40000010000 */
[----:B------:R-:W-:-:S06]  /*1e00*/  WARPGROUP.ARRIVE ;  /* 0x00000000000079c5 */ /* 0x000fcc0000000000 */
[----:B------:R-:W-:Y:S03]  /*1e10*/  QGMMA.64x192x32.F32.E4M3.E4M3 R24, gdesc[UR20], R24, gsb0 ;  /* 0x02e00000141879f3 */ /* 0x000fe60008000818 */
[----:B------:R-:W-:Y:S02]  /*1e20*/  WARPGROUP.DEPBAR.LE gsb0, 0x0 ;  /* 0x00008000000079c5 */ /* 0x000fe40000010000 */
[----:B------:R-:W-:-:S15]  /*1e30*/  WARPGROUP.ARRIVE ;  /* 0x00000000000079c5 */ /* 0x000fde0000000000 */
[----:B------:R-:W-:Y:S03]  /*1e40*/  QGMMA.64x192x32.F32.E4M3.E4M3 R24, gdesc[UR12], R24, gsb0 ;  /* 0x02e000000c1879f3 */ /* 0x000fe60008000818 */
[----:B------:R-:W-:Y:S02]  /*1e50*/  WARPGROUP.DEPBAR.LE gsb0, 0x0 ;  /* 0x00008000000079c5 */ /* 0x000fe40000010000 */
[----:B------:R-:W-:-:S15]  /*1e60*/  WARPGROUP.ARRIVE ;  /* 0x00000000000079c5 */ /* 0x000fde0000000000 */
[----:B------:R-:W-:Y:S03]  /*1e70*/  QGMMA.64x192x32.F32.E4M3.E4M3 R24, gdesc[UR16], R24, gsb0 ;  /* 0x02e00000101879f3 */ /* 0x000fe60008000818 */
[----:B------:R-:W-:Y:S02]  /*1e80*/  WARPGROUP.DEPBAR.LE gsb0, 0x0 ;  /* 0x00008000000079c5 */ /* 0x000fe40000010000 */
[----:B------:R-:W-:Y:S01]  /*1e90*/  FMUL.FTZ R131, R0, R77 ;  /* 0x0000004d00837220 */ /* 0x000fe20000410000 */
[----:B------:R-:W-:Y:S01]  /*1ea0*/  IMAD.IADD R77, R120, 0x1, -R9 ;  /* 0x00000001784d7824 */ /* 0x000fe200078e0a09 */
[----:B------:R-:W-:Y:S01]  /*1eb0*/  LEA.HI R9, R121, R121, RZ, 0x1 ;  /* 0x0000007979097211 */ /* 0x000fe200078f08ff */
[C---:B------:R-:W-:Y:S01]  /*1ec0*/  FMUL.FTZ R130, R0.reuse, R76 ;  /* 0x0000004c00827220 */ /* 0x040fe20000410000 */
[C---:B------:R-:W-:Y:S01]  /*1ed0*/  FMUL.FTZ R125, R0.reuse, R28 ;  /* 0x0000001c007d7220 */ /* 0x040fe20000410000 */
[C---:B0-----:R-:W-:Y:S01]  /*1ee0*/  FMUL.FTZ R3, R0.reuse, R27 ;  /* 0x0000001b00037220 */ /* 0x041fe20000410000 */
[----:B-1----:R-:W-:Y:S01]  /*1ef0*/  SHF.R.S32.HI R8, RZ, 0x1f, R77 ;  /* 0x0000001fff087819 */ /* 0x002fe2000001144d */
[C---:B------:R-:W-:Y:S01]  /*1f00*/  FMUL.FTZ R21, R0.reuse, R47 ;  /* 0x0000002f00157220 */ /* 0x040fe20000410000 */
[----:B------:R-:W-:Y:S01]  /*1f10*/  LOP3.LUT R28, R9, 0x3fffffe, RZ, 0xc0, !PT ;  /* 0x03fffffe091c7812 */ /* 0x000fe200078ec0ff */
[----:B------:R-:W-:Y:S01]  /*1f20*/  FMUL.FTZ R47, R0, R79 ;  /* 0x0000004f002f7220 */ /* 0x000fe20000410000 */
[-C--:B------:R-:W-:Y:S01]  /*1f30*/  LEA.HI R76, R8, R77.reuse, RZ, 0x2 ;  /* 0x0000004d084c7211 */ /* 0x080fe200078f10ff */
[----:B------:R-:W-:Y:S01]  /*1f40*/  FMUL.FTZ R79, R0, R80 ;  /* 0x00000050004f7220 */ /* 0x000fe20000410000 */
[----:B------:R-:W-:Y:S01]  /*1f50*/  LEA.HI R9, R8, R77, RZ, 0x5 ;  /* 0x0000004d08097211 */ /* 0x000fe200078f28ff */
[C---:B------:R-:W-:Y:S01]  /*1f60*/  FMUL.FTZ R80, R0.reuse, R81 ;  /* 0x0000005100507220 */ /* 0x040fe20000410000 */
[--C-:B------:R-:W-:Y:S01]  /*1f70*/  SHF.R.S32.HI R8, RZ, 0x2, R76.reuse ;  /* 0x00000002ff087819 */ /* 0x100fe2000001144c */
[C---:B------:R-:W-:Y:S01]  /*1f80*/  FMUL.FTZ R81, R0.reuse, R84 ;  /* 0x0000005400517220 */ /* 0x040fe20000410000 */
[----:B------:R-:W-:Y:S01]  /*1f90*/  SHF.R.S32.HI R27, RZ, 0x1f, R76 ;  /* 0x0000001fff1b7819 */ /* 0x000fe2000001144c */
[C---:B------:R-:W-:Y:S01]  /*1fa0*/  FMUL.FTZ R126, R0.reuse, R29 ;  /* 0x0000001d007e7220 */ /* 0x040fe20000410000 */
[----:B------:R-:W-:Y:S01]  /*1fb0*/  SHF.R.S32.HI R9, RZ, 0x5, R9 ;  /* 0x00000005ff097819 */ /* 0x000fe20000011409 */
[C---:B------:R-:W-:Y:S01]  /*1fc0*/  FMUL.FTZ R29, R0.reuse, R54 ;  /* 0x00000036001d7220 */ /* 0x040fe20000410000 */
[----:B------:R-:W-:Y:S01]  /*1fd0*/  LEA.HI R27, R27, R8, RZ, 0x3 ;  /* 0x000000081b1b7211 */ /* 0x000fe200078f18ff */
[C---:B------:R-:W-:Y:S01]  /*1fe0*/  FMUL.FTZ R54, R0.reuse, R86 ;  /* 0x0000005600367220 */ /* 0x040fe20000410000 */
[----:B------:R-:W-:Y:S01]  /*1ff0*/  LEA.HI R84, R123, R123, RZ, 0x1 ;  /* 0x0000007b7b547211 */ /* 0x000fe200078f08ff */
[----:B------:R-:W-:Y:S01]  /*2000*/  IMAD.IADD R121, R121, 0x1, -R28 ;  /* 0x0000000179797824 */ /* 0x000fe200078e0a1c */
[----:B------:R-:W-:Y:S01]  /*2010*/  LEA R9, R9, UR45, 0x4 ;  /* 0x0000002d09097c11 */ /* 0x000fe2000f8e20ff */
[C---:B------:R-:W-:Y:S01]  /*2020*/  FMUL.FTZ R13, R0.reuse, R39 ;  /* 0x00000027000d7220 */ /* 0x040fe20000410000 */
[----:B------:R-:W-:Y:S01]  /*2030*/  LOP3.LUT R27, R27, 0xfffffff8, RZ, 0xc0, !PT ;  /* 0xfffffff81b1b7812 */ /* 0x000fe200078ec0ff */
[----:B------:R-:W-:Y:S01]  /*2040*/  FMUL.FTZ R39, R0, R71 ;  /* 0x0000004700277220 */ /* 0x000fe20000410000 */
[----:B------:R-:W-:Y:S01]  /*2050*/  LOP3.LUT R84, R84, 0x1ffffffe, RZ, 0xc0, !PT ;  /* 0x1ffffffe54547812 */ /* 0x000fe200078ec0ff */
[C---:B------:R-:W-:Y:S01]  /*2060*/  FMUL.FTZ R71, R0.reuse, R103 ;  /* 0x0000006700477220 */ /* 0x040fe20000410000 */
[----:B------:R-:W-:Y:S01]  /*2070*/  IADD3 R86, R9, R8, -R27 ;  /* 0x0000000809567210 */ /* 0x000fe20007ffe81b */
[----:B------:R-:W-:Y:S01]  /*2080*/  FMUL.FTZ R103, R0, R105 ;  /* 0x0000006900677220 */ /* 0x000fe20000410000 */
[----:B------:R-:W-:-:S02]  /*2090*/  IMAD.U32 R9, RZ, RZ, UR44 ;  /* 0x0000002cff097e24 */ /* 0x000fc4000f8e00ff */
[C---:B------:R-:W-:Y:S01]  /*20a0*/  FMUL.FTZ R105, R0.reuse, R108 ;  /* 0x0000006c00697220 */ /* 0x040fe20000410000 */
[----:B------:R-:W-:Y:S02]  /*20b0*/  IMAD.IADD R8, R123, 0x1, -R84 ;  /* 0x000000017b087824 */ /* 0x000fe400078e0a54 */
[C---:B------:R-:W-:Y:S01]  /*20c0*/  FMUL.FTZ R2, R0.reuse, R26 ;  /* 0x0000001a00027220 */ /* 0x040fe20000410000 */
[----:B------:R-:W-:Y:S02]  /*20d0*/  IMAD R121, R121, 0x40, R86 ;  /* 0x0000004079797824 */ /* 0x000fe400078e0256 */
[C---:B------:R-:W-:Y:S01]  /*20e0*/  FMUL.FTZ R128, R0.reuse, R33 ;  /* 0x0000002100807220 */ /* 0x040fe20000410000 */
[----:B------:R-:W-:Y:S02]  /*20f0*/  @!P1 VIADD R9, R9, 0x28840 ;  /* 0x0002884009099836 */ /* 0x000fe40000000000 */
[----:B------:R-:W-:Y:S01]  /*2100*/  FMUL.FTZ R26, R0, R50 ;  /* 0x00000032001a7220 */ /* 0x000fe20000410000 */
[----:B------:R-:W-:-:S02]  /*2110*/  IMAD R8, R8, 0x8, R121 ;  /* 0x0000000808087824 */ /* 0x000fc400078e0279 */
[C---:B------:R-:W-:Y:S01]  /*2120*/  FMUL.FTZ R33, R0.reuse, R62 ;  /* 0x0000003e00217220 */ /* 0x040fe20000410000 */
[C---:B------:R-:W-:Y:S01]  /*2130*/  FMUL.FTZ R50, R0.reuse, R82 ;  /* 0x0000005200327220 */ /* 0x040fe20000410000 */
[----:B------:R-:W-:Y:S01]  /*2140*/  FMUL.FTZ R62, R0, R94 ;  /* 0x0000005e003e7220 */ /* 0x000fe20000410000 */
[----:B------:R-:W-:Y:S01]  /*2150*/  @P2 IMAD.HI.U32 R84, R8, UR4, RZ ;  /* 0x0000000408542c27 */ /* 0x000fe2000f8e00ff */
[----:B------:R-:W-:-:S03]  /*2160*/  @UP0 ULDC UR4, c[0x0][0x450] ;  /* 0x0001140000040ab9 */ /* 0x000fc60000000800 */
[C---:B------:R-:W-:Y:S01]  /*2170*/  FMUL.FTZ R82, R0.reuse, R85 ;  /* 0x0000005500527220 */ /* 0x040fe20000410000 */
[----:B------:R-:W-:Y:S01]  /*2180*/  FMUL.FTZ R5, R0, R31 ;  /* 0x0000001f00057220 */ /* 0x000fe20000410000 */
[----:B------:R-:W-:Y:S01]  /*2190*/  IMAD.MOV.U32 R108, RZ, RZ, R8 ;  /* 0x000000ffff6c7224 */ /* 0x000fe200078e0008 */
[----:B------:R-:W-:Y:S01]  /*21a0*/  @P3 SHF.R.U32.HI R108, RZ, UR4, R84 ;  /* 0x00000004ff6c3c19 */ /* 0x000fe20008011654 */
[----:B------:R-:W-:Y:S01]  /*21b0*/  IMAD.MOV.U32 R85, RZ, RZ, -0xc0 ;  /* 0xffffff40ff557424 */ /* 0x000fe200078e00ff */
[----:B------:R-:W-:Y:S01]  /*21c0*/  LOP3.LUT R84, R76, 0x7ffffffc, RZ, 0xc0, !PT ;  /* 0x7ffffffc4c547812 */ /* 0x000fe200078ec0ff */
[----:B------:R-:W-:Y:S01]  /*21d0*/  ULDC.64 UR4, c[0x0][0x9e0] ;  /* 0x0002780000047ab9 */ /* 0x000fe20000000a00 */
[----:B------:R-:W-:Y:S01]  /*21e0*/  @!P1 PRMT R76, RZ, 0x654, R9 ;  /* 0x00000654ff4c9816 */ /* 0x000fe20000000009 */
[----:B------:R-:W0:Y:S01]  /*21f0*/  SHFL.IDX PT, R94, R108, RZ, 0x1c1f ;  /* 0x001c1fff6c5e7589 */ /* 0x000e2200000e0000 */
[C---:B------:R-:W-:Y:S01]  /*2200*/  FMUL.FTZ R14, R0.reuse, R38 ;  /* 0x00000026000e7220 */ /* 0x040fe20000410000 */
[C---:B------:R-:W-:Y:S01]  /*2210*/  FMUL.FTZ R124, R0.reuse, R25 ;  /* 0x00000019007c7220 */ /* 0x040fe20000410000 */
[C---:B------:R-:W-:Y:S01]  /*2220*/  FMUL.FTZ R20, R0.reuse, R42 ;  /* 0x0000002a00147220 */ /* 0x040fe20000410000 */
[C---:B------:R-:W-:Y:S01]  /*2230*/  FMUL.FTZ R15, R0.reuse, R43 ;  /* 0x0000002b000f7220 */ /* 0x040fe20000410000 */
[C---:B------:R-:W-:Y:S01]  /*2240*/  FMUL.FTZ R31, R0.reuse, R58 ;  /* 0x0000003a001f7220 */ /* 0x040fe20000410000 */
[C---:B------:R-:W-:Y:S01]  /*2250*/  FMUL.FTZ R38, R0.reuse, R70 ;  /* 0x0000004600267220 */ /* 0x040fe20000410000 */
[----:B------:R-:W-:Y:S01]  /*2260*/  UISETP.GE.AND UP1, UPT, UR5, 0x1, UPT ;  /* 0x000000010500788c */ /* 0x000fe2000bf26270 */
[C---:B------:R-:W-:Y:S01]  /*2270*/  FMUL.FTZ R10, R0.reuse, R30 ;  /* 0x0000001e000a7220 */ /* 0x040fe20000410000 */
        /* <DEDUP_REMOVED lines=21> */
[----:B------:R-:W-:Y:S01]  /*23d0*/  FMUL.FTZ R75, R0, R107 ;  /* 0x0000006b004b7220 */ /* 0x000fe20000410000 */
[----:B------:R-:W-:Y:S01]  /*23e0*/  IMAD.IADD R9, R77, 0x1, -R84 ;  /* 0x000000014d097824 */ /* 0x000fe200078e0a54 */
[----:B------:R1:W-:Y:S01]  /*23f0*/  @!P1 SYNCS.ARRIVE.TRANS64.RED.A1T0 RZ, [R76+URZ], RZ ;  /* 0x000000ff4cff99a7 */ /* 0x0003e2000810043f */
[----:B------:R-:W-:-:S02]  /*2400*/  IMAD R86, R16, R85, 0xc1 ;  /* 0x000000c110567424 */ /* 0x000fc400078e0255 */
        /* <DEDUP_REMOVED lines=41> */
[----:B-1----:R-:W-:Y:S01]  /*26a0*/  FMUL.FTZ R76, R0, R119 ;  /* 0x00000077004c7220 */ /* 0x002fe20000410000 */
[----:B------:R-:W-:Y:S01]  /*26b0*/  IMAD R88, R9, -0x2, R86 ;  /* 0xfffffffe09587824 */ /* 0x000fe200078e0256 */
[----:B------:R-:W-:Y:S01]  /*26c0*/  PLOP3.LUT P2, PT, PT, PT, UP1, 0x40, 0x0 ;  /* 0x000000000000781c */ /* 0x000fe20003f4e818 */
[--C-:B------:R-:W-:Y:S01]  /*26d0*/  IMAD R84, R16, -0xc0, R19.reuse ;  /* 0xffffff4010547824 */ /* 0x100fe200078e0213 */
[----:B------:R-:W1:Y:S01]  /*26e0*/  MUFU.TANH R4, R4 ;  /* 0x0000000400047308 */ /* 0x000e620000002400 */
[----:B------:R-:W-:Y:S01]  /*26f0*/  VIADD R114, R86, 0xffffffff ;  /* 0xffffffff56727836 */ /* 0x000fe20000000000 */
[----:B------:R-:W-:Y:S01]  /*2700*/  IADD3 R85, R88, -UR28, R19 ;  /* 0x8000001c58557c10 */ /* 0x000fe2000fffe013 */
[----:B------:R-:W-:-:S02]  /*2710*/  VIADD R84, R84, 0xc0 ;  /* 0x000000c054547836 */ /* 0x000fc40000000000 */
[----:B------:R-:W-:Y:S02]  /*2720*/  VIADD R115, R88, 0xffffffff ;  /* 0xffffffff58737836 */ /* 0x000fe40000000000 */
[----:B------:R-:W-:Y:S01]  /*2730*/  IMAD R111, R9, -0x2, R84 ;  /* 0xfffffffe096f7824 */ /* 0x000fe200078e0254 */
[----:B------:R-:W2:Y:S01]  /*2740*/  MUFU.TANH R124, R124 ;  /* 0x0000007c007c7308 */ /* 0x000ea20000002400 */
[C---:B------:R-:W-:Y:S02]  /*2750*/  VIADD R112, R85.reuse, UR4 ;  /* 0x0000000455707c36 */ /* 0x040fe40008000000 */
[----:B------:R-:W-:-:S03]  /*2760*/  VIADD R113, R85, UR7 ;  /* 0x0000000755717c36 */ /* 0x000fc60008000000 */
[----:B0-----:R-:W-:Y:S01]  /*2770*/  VIADDMNMX R109, R94, R112, R111, PT ;  /* 0x000000705e6d7246 */ /* 0x001fe2000380016f */
[----:B------:R-:W-:Y:S01]  /*2780*/  IMAD.IADD R110, R113, 0x1, R94 ;  /* 0x00000001716e7824 */ /* 0x000fe200078e025e */
[----:B------:R-:W0:Y:S08]  /*2790*/  MUFU.TANH R2, R2 ;  /* 0x0000000200027308 */ /* 0x000e300000002400 */
[----:B------:R-:W3:Y:S08]  /*27a0*/  MUFU.TANH R3, R3 ;  /* 0x0000000300037308 */ /* 0x000ef00000002400 */
[----:B------:R-:W4:Y:S08]  /*27b0*/  MUFU.TANH R125, R125 ;  /* 0x0000007d007d7308 */ /* 0x000f300000002400 */
[----:B------:R-:W0:Y:S08]  /*27c0*/  MUFU.TANH R126, R126 ;  /* 0x0000007e007e7308 */ /* 0x000e300000002400 */
        /* <DEDUP_REMOVED lines=89> */
[----:B------:R-:W0:Y:S01]  /*2d60*/  MUFU.TANH R76, R76 ;  /* 0x0000004c004c7308 */ /* 0x000e220000002400 */
[----:B-1234-:R-:W-:Y:S05]  /*2d70*/  @P2 BRA `(.L_x_871) ;  /* 0x0000000000542947 */ /* 0x01efea0003800000 */
[----:B------:R-:W-:Y:S01]  /*2d80*/  IADD3 R84, R19, -UR28, R94 ;  /* 0x8000001c13547c10 */ /* 0x000fe2000fffe05e */
[----:B------:R-:W-:Y:S03]  /*2d90*/  BSSY B0, `(.L_x_872) ;  /* 0x0000010000007945 */ /* 0x000fe60003800000 */
[----:B------:R-:W-:-:S13]  /*2da0*/  ISETP.GT.AND P2, PT, R84, -0x1, PT ;  /* 0xffffffff5400780c */ /* 0x000fda0003f44270 */
[----:B------:R-:W-:Y:S05]  /*2db0*/  @P2 BRA `(.L_x_873) ;  /* 0x0000000000202947 */ /* 0x000fea0003800000 */
[----:B------:R-:W-:Y:S01]  /*2dc0*/  UISETP.NE.AND UP2, UPT, UR5, 0x1, UPT ;  /* 0x000000010500788c */ /* 0x000fe2000bf45270 */
[----:B------:R-:W-:-:S05]  /*2dd0*/  LOP3.LUT R84, RZ, R84, RZ, 0x33, !PT ;  /* 0x00000054ff547212 */ /* 0x000fca00078e33ff */
[----:B------:R-:W-:-:S05]  /*2de0*/  PLOP3.LUT P2, PT, PT, PT, UP2, 0x80, 0x0 ;  /* 0x000000000000781c */ /* 0x000fca0003f4f028 */
[----:B------:R-:W-:-:S08]  /*2df0*/  @UP2 ULDC.64 UR8, c[0x0][0x9e8] ;  /* 0x00027a0000082ab9 */ /* 0x000fd00000000a00 */
[----:B------:R-:W-:-:S05]  /*2e00*/  @P2 IMAD.HI.U32 R85, R84, UR8, RZ ;  /* 0x0000000854552c27 */ /* 0x000fca000f8e00ff */
[----:B------:R-:W-:-:S04]  /*2e10*/  @P2 SHF.R.U32.HI R84, RZ, UR9, R85 ;  /* 0x00000009ff542c19 */ /* 0x000fc80008011655 */
[----:B------:R-:W-:Y:S01]  /*2e20*/  LOP3.LUT R84, RZ, R84, RZ, 0x33, !PT ;  /* 0x00000054ff547212 */ /* 0x000fe200078e33ff */
[----:B------:R-:W-:Y:S06]  /*2e30*/  BRA `(.L_x_874) ;  /* 0x0000000000147947 */ /* 0x000fec0003800000 */
.L_x_873:
[----:B------:R-:W-:-:S06]  /*2e40*/  UISETP.NE.AND UP2, UPT, UR5, 0x1, UPT ;  /* 0x000000010500788c */ /* 0x000fcc000bf45270 */
[----:B------:R-:W-:-:S05]  /*2e50*/  PLOP3.LUT P2, PT, PT, PT, UP2, 0x80, 0x0 ;  /* 0x000000000000781c */ /* 0x000fca0003f4f028 */
[----:B------:R-:W-:-:S08]  /*2e60*/  @UP2 ULDC.64 UR8, c[0x0][0x9e8] ;  /* 0x00027a0000082ab9 */ /* 0x000fd00000000a00 */
[----:B------:R-:W-:-:S05]  /*2e70*/  @P2 IMAD.HI.U32 R85, R84, UR8, RZ ;  /* 0x0000000854552c27 */ /* 0x000fca000f8e00ff */
[----:B------:R-:W-:-:S07]  /*2e80*/  @P2 SHF.R.U32.HI R84, RZ, UR9, R85 ;  /* 0x00000009ff542c19 */ /* 0x000fce0008011655 */
.L_x_874:
[----:B------:R-:W-:Y:S05]  /*2e90*/  BSYNC B0 ;  /* 0x0000000000007941 */ /* 0x000fea0003800000 */
.L_x_872:
[----:B------:R-:W-:-:S05]  /*2ea0*/  IMAD R84, R84, UR5, R115 ;  /* 0x0000000554547c24 */ /* 0x000fca000f8e0273 */
[----:B------:R-:W-:Y:S02]  /*2eb0*/  VIMNMX R110, R110, R84, !PT ;  /* 0x000000546e6e7248 */ /* 0x000fe40007fe0100 */
[----:B------:R-:W-:-:S07]  /*2ec0*/  VIADDMNMX R109, R84, UR5, R109, PT ;  /* 0x00000005546d7c46 */ /* 0x000fce000b80016d */
.L_x_871:
[C---:B------:R-:W-:Y:S02]  /*2ed0*/  ISETP.GE.AND P2, PT, R114.reuse, 0x2, PT ;  /* 0x000000027200780c */ /* 0x040fe40003f46270 */
[----:B------:R-:W-:Y:S02]  /*2ee0*/  ISETP.GE.AND P5, PT, R114, 0xa, PT ;  /* 0x0000000a7200780c */ /* 0x000fe40003fa6270 */
[----:B------:R-:W-:Y:S02]  /*2ef0*/  ISETP.GT.AND P3, PT, R110, 0x1, !P2 ;  /* 0x000000016e00780c */ /* 0x000fe40005764270 */
[----:B------:R-:W-:Y:S02]  /*2f00*/  ISETP.GE.AND P4, PT, R114, 0x9, PT ;  /* 0x000000097200780c */ /* 0x000fe40003f86270 */
[----:B------:R-:W-:Y:S02]  /*2f10*/  ISETP.LT.OR P3, PT, R109, 0x2, P3 ;  /* 0x000000026d00780c */ /* 0x000fe40001f61670 */
[----:B------:R-:W-:-:S02]  /*2f20*/  P2R R119, PR, RZ, 0x10 ;  /* 0x00000010ff777803 */ /* 0x000fc40000000000 */
[----:B------:R-:W-:Y:S02]  /*2f30*/  FSEL R124, R124, -INF , !P3 ;  /* 0xff8000007c7c7808 */ /* 0x000fe40005800000 */
[C---:B------:R-:W-:Y:S02]  /*2f40*/  ISETP.GT.AND P3, PT, R110.reuse, 0x9, !P5 ;  /* 0x000000096e00780c */ /* 0x040fe40006f64270 */
[----:B------:R-:W-:Y:S02]  /*2f50*/  P2R R120, PR, RZ, 0x20 ;  /* 0x00000020ff787803 */ /* 0x000fe40000000000 */
[----:B------:R-:W-:Y:S02]  /*2f60*/  ISETP.LT.OR P3, PT, R109, 0xa, P3 ;  /* 0x0000000a6d00780c */ /* 0x000fe40001f61670 */
[----:B------:R-:W-:Y:S02]  /*2f70*/  ISETP.GT.AND P4, PT, R110, 0x8, !P4 ;  /* 0x000000086e00780c */ /* 0x000fe40006784270 */
[----:B------:R-:W-:-:S02]  /*2f80*/  ISETP.GE.AND P5, PT, R114, 0x11, PT ;  /* 0x000000117200780c */ /* 0x000fc40003fa6270 */
[----:B0-----:R-:W-:Y:S02]  /*2f90*/  FSEL R126, R126, -INF , !P3 ;  /* 0xff8000007e7e7808 */ /* 0x001fe40005800000 */
[----:B------:R-:W-:Y:S02]  /*2fa0*/  ISETP.LT.OR P4, PT, R109, 0x9, P4 ;  /* 0x000000096d00780c */ /* 0x000fe40002781670 */
[----:B------:R-:W-:Y:S02]  /*2fb0*/  ISETP.GT.AND P3, PT, R110, 0x10, !P5 ;  /* 0x000000106e00780c */ /* 0x000fe40006f64270 */
[----:B------:R-:W-:Y:S02]  /*2fc0*/  FSEL R125, R125, -INF , !P4 ;  /* 0xff8000007d7d7808 */ /* 0x000fe40006000000 */
[----:B------:R-:W-:Y:S02]  /*2fd0*/  ISETP.LT.OR P3, PT, R109, 0x11, P3 ;  /* 0x000000116d00780c */ /* 0x000fe40001f61670 */
[----:B------:R-:W-:-:S02]  /*2fe0*/  ISETP.GE.AND P4, PT, R114, 0x12, PT ;  /* 0x000000127200780c */ /* 0x000fc40003f86270 */
[----:B------:R-:W-:Y:S02]  /*2ff0*/  FSEL R127, R127, -INF , !P3 ;  /* 0xff8000007f7f7808 */ /* 0x000fe40005800000 */
[----:B------:R-:W-:Y:S02]  /*3000*/  ISETP.GT.AND P3, PT, R110, 0x11, !P4 ;  /* 0x000000116e00780c */ /* 0x000fe40006764270 */
[----:B------:R-:W-:Y:S02]  /*3010*/  P2R R122, PR, RZ, 0x10 ;  /* 0x00000010ff7a7803 */ /* 0x000fe40000000000 */
[----:B------:R-:W-:Y:S02]  /*3020*/  ISETP.LT.OR P3, PT, R109, 0x12, P3 ;  /* 0x000000126d00780c */ /* 0x000fe40001f61670 */
[----:B------:R-:W-:Y:S02]  /*3030*/  ISETP.GE.AND P4, PT, R114, 0x19, PT ;  /* 0x000000197200780c */ /* 0x000fe40003f86270 */
[----:B------:R-:W-:-:S02]  /*3040*/  FSEL R128, R128, -INF , !P3 ;  /* 0xff80000080807808 */ /* 0x000fc40005800000 */
[----:B------:R-:W-:Y:S02]  /*3050*/  ISETP.GT.AND P3, PT, R110, 0x18, !P4 ;  /* 0x000000186e00780c */ /* 0x000fe40006764270 */
[----:B------:R-:W-:Y:S02]  /*3060*/  P2R R123, PR, RZ, 0x10 ;  /* 0x00000010ff7b7803 */ /* 0x000fe40000000000 */
[----:B------:R-:W-:Y:S02]  /*3070*/  ISETP.LT.OR P3, PT, R109, 0x19, P3 ;  /* 0x000000196d00780c */ /* 0x000fe40001f61670 */
[----:B------:R-:W-:Y:S02]  /*3080*/  ISETP.GE.AND P4, PT, R114, 0x1a, PT ;  /* 0x0000001a7200780c */ /* 0x000fe40003f86270 */
[----:B------:R-:W-:Y:S02]  /*3090*/  FSEL R129, R129, -INF , !P3 ;  /* 0xff80000081817808 */ /* 0x000fe40005800000 */
[----:B------:R-:W-:-:S02]  /*30a0*/  ISETP.GT.AND P3, PT, R110, 0x19, !P4 ;  /* 0x000000196e00780c */ /* 0x000fc40006764270 */
[----:B------:R-:W-:Y:S02]  /*30b0*/  P2R R137, PR, RZ, 0x10 ;  /* 0x00000010ff897803 */ /* 0x000fe40000000000 */
[----:B------:R-:W-:Y:S02]  /*30c0*/  ISETP.LT.OR P3, PT, R109, 0x1a, P3 ;  /* 0x0000001a6d00780c */ /* 0x000fe40001f61670 */
[----:B------:R-:W-:Y:S02]  /*30d0*/  ISETP.GE.AND P4, PT, R114, 0x21, PT ;  /* 0x000000217200780c */ /* 0x000fe40003f86270 */
[----:B------:R-:W-:Y:S02]  /*30e0*/  FSEL R97, R37, -INF , !P3 ;  /* 0xff80000025617808 */ /* 0x000fe40005800000 */
[----:B------:R-:W-:Y:S02]  /*30f0*/  ISETP.GT.AND P3, PT, R110, 0x20, !P4 ;  /* 0x000000206e00780c */ /* 0x000fe40006764270 */
[----:B------:R-:W-:-:S02]  /*3100*/  P2R R138, PR, RZ, 0x10 ;  /* 0x00000010ff8a7803 */ /* 0x000fc40000000000 */
[C---:B------:R-:W-:Y:S02]  /*3110*/  ISETP.LT.OR P3, PT, R109.reuse, 0x21, P3 ;  /* 0x000000216d00780c */ /* 0x040fe40001f61670 */
[----:B------:R-:W-:Y:S02]  /*3120*/  ISETP.GE.AND P4, PT, R114, 0x22, PT ;  /* 0x000000227200780c */ /* 0x000fe40003f86270 */
[----:B------:R-:W-:Y:S02]  /*3130*/  FSEL R101, R40, -INF , !P3 ;  /* 0xff80000028657808 */ /* 0x000fe40005800000 */
[----:B------:R-:W-:Y:S02]  /*3140*/  ISETP.GT.AND P3, PT, R110, 0x21, !P4 ;  /* 0x000000216e00780c */ /* 0x000fe40006764270 */
[----:B------:R-:W-:Y:S02]  /*3150*/  P2R R139, PR, RZ, 0x10 ;  /* 0x00000010ff8b7803 */ /* 0x000fe40000000000 */
[----:B------:R-:W-:-:S02]  /*3160*/  ISETP.LT.OR P3, PT, R109, 0x22, P3 ;  /* 0x000000226d00780c */ /* 0x000fc40001f61670 */
[----:B------:R-:W-:Y:S02]  /*3170*/  ISETP.GE.AND P4, PT, R114, 0x29, PT ;  /* 0x000000297200780c */ /* 0x000fe40003f86270 */
[----:B------:R-:W-:Y:S02]  /*3180*/  FSEL R100, R41, -INF , !P3 ;  /* 0xff80000029647808 */ /* 0x000fe40005800000 */
[----:B------:R-:W-:Y:S02]  /*3190*/  ISETP.GT.AND P3, PT, R110, 0x28, !P4 ;  /* 0x000000286e00780c */ /* 0x000fe40006764270 */
[----:B------:R-:W-:Y:S02]  /*31a0*/  P2R R140, PR, RZ, 0x10 ;  /* 0x00000010ff8c7803 */ /* 0x000fe40000000000 */
        /* <DEDUP_REMOVED lines=63> */
[----:B------:R-:W-:Y:S01]  /*35a0*/  ISETP.GT.AND P3, PT, R110, 0x59, !P4 ;  /* 0x000000596e00780c */ /* 0x000fe20006764270 */
[----:B------:R-:W0:Y:S01]  /*35b0*/  SHFL.IDX PT, R68, R108, 0x1, 0x1c1f ;  /* 0x003c1f006c447f89 */ /* 0x000e2200000e0000 */
        /* <DEDUP_REMOVED lines=46> */
[----:B------:R-:W-:Y:S02]  /*38a0*/  ISETP.LT.OR P3, PT, R109, 0x81, P3 ;  /* 0x000000816d00780c */ /* 0x000fe40001f61670 */
        /* <DEDUP_REMOVED lines=16> */
[----:B------:R-:W-:Y:S01]  /*39b0*/  FSEL R45, R92, -INF , !P3 ;  /* 0xff8000005c2d7808 */ /* 0x000fe20005800000 */
[----:B0-----:R-:W-:Y:S01]  /*39c0*/  IMAD.IADD R92, R113, 0x1, R68 ;  /* 0x00000001715c7824 */ /* 0x001fe200078e0244 */
        /* <DEDUP_REMOVED lines=38> */
[----:B------:R-:W-:Y:S02]  /*3c30*/  P2R R121, PR, RZ, 0x20 ;  /* 0x00000020ff797803 */ /* 0x000fe40000000000 */
[----:B------:R-:W-:Y:S02]  /*3c40*/  FSEL R49, R104, -INF , !P3 ;  /* 0xff80000068317808 */ /* 0x000fe40005800000 */
[----:B------:R-:W-:Y:S02]  /*3c50*/  ISETP.GE.AND P3, PT, R114, 0xb1, PT ;  /* 0x000000b17200780c */ /* 0x000fe40003f66270 */
[----:B------:R-:W-:Y:S02]  /*3c60*/  VIADDMNMX R90, R68, R112, R111, PT ;  /* 0x00000070445a7246 */ /* 0x000fe4000380016f */
[----:B------:R-:W-:-:S04]  /*3c70*/  ISETP.GT.AND P4, PT, R110, 0xb0, !P3 ;  /* 0x000000b06e00780c */ /* 0x000fc80005f84270 */
[----:B------:R-:W-:-:S04]  /*3c80*/  ISETP.LT.OR P4, PT, R109, 0xb1, P4 ;  /* 0x000000b16d00780c */ /* 0x000fc80002781670 */
[----:B------:R-:W-:Y:S02]  /*3c90*/  FSEL R40, R106, -INF , !P4 ;  /* 0xff8000006a287808 */ /* 0x000fe40006000000 */
[----:B------:R-:W-:-:S04]  /*3ca0*/  ISETP.GE.AND P4, PT, R114, 0xb2, PT ;  /* 0x000000b27200780c */ /* 0x000fc80003f86270 */
        /* <DEDUP_REMOVED lines=8> */
[----:B------:R-:W-:Y:S02]  /*3d30*/  P2R R102, PR, RZ, 0x40 ;  /* 0x00000040ff667803 */ /* 0x000fe40000000000 */
[----:B------:R-:W-:-:S04]  /*3d40*/  ISETP.GT.AND P6, PT, R110, RZ, !P6 ;  /* 0x000000ff6e00720c */ /* 0x000fc800077c4270 */
[----:B------:R-:W-:-:S04]  /*3d50*/  ISETP.LT.OR P6, PT, R109, 0x1, P6 ;  /* 0x000000016d00780c */ /* 0x000fc800037c1670 */
[----:B------:R-:W-:Y:S02]  /*3d60*/  FSEL R103, R4, -INF , !P6 ;  /* 0xff80000004677808 */ /* 0x000fe40007000000 */
[----:B------:R-:W-:-:S04]  /*3d70*/  ISETP.GE.AND P6, PT, R114, 0xba, PT ;  /* 0x000000ba7200780c */ /* 0x000fc80003fc6270 */
[----:B------:R-:W-:Y:S02]  /*3d80*/  P2R R104, PR, RZ, 0x40 ;  /* 0x00000040ff687803 */ /* 0x000fe40000000000 */
[----:B------:R-:W-:-:S04]  /*3d90*/  ISETP.GT.AND P6, PT, R110, 0xb9, !P6 ;  /* 0x000000b96e00780c */ /* 0x000fc800077c4270 */
[----:B------:R-:W-:-:S04]  /*3da0*/  ISETP.LT.OR P6, PT, R109, 0xba, P6 ;  /* 0x000000ba6d00780c */ /* 0x000fc800037c1670 */
[----:B------:R-:W-:Y:S02]  /*3db0*/  FSEL R4, R117, -INF , !P6 ;  /* 0xff80000075047808 */ /* 0x000fe40007000000 */
[----:B------:R-:W-:-:S13]  /*3dc0*/  PLOP3.LUT P6, PT, PT, PT, UP1, 0x40, 0x0 ;  /* 0x000000000000781c */ /* 0x000fda0003fce818 */
[----:B------:R-:W-:Y:S05]  /*3dd0*/  @P6 BRA `(.L_x_875) ;  /* 0x00000000005c6947 */ /* 0x000fea0003800000 */
        /* <DEDUP_REMOVED lines=8> */
[----:B------:R-:W-:Y:S01]  /*3e60*/  @P6 IMAD.HI.U32 R68, R65, UR8, RZ ;  /* 0x0000000841446c27 */ /* 0x000fe2000f8e00ff */
[----:B------:R-:W-:-:S13]  /*3e70*/  PLOP3.LUT P6, PT, PT, PT, UP2, 0x80, 0x0 ;  /* 0x000000000000781c */ /* 0x000fda0003fcf028 */
[----:B------:R-:W-:-:S04]  /*3e80*/  @P6 SHF.R.U32.HI R65, RZ, UR9, R68 ;  /* 0x00000009ff416c19 */ /* 0x000fc80008011644 */
[----:B------:R-:W-:Y:S01]  /*3e90*/  LOP3.LUT R65, RZ, R65, RZ, 0x33, !PT ;  /* 0x00000041ff417212 */ /* 0x000fe200078e33ff */
[----:B------:R-:W-:Y:S06]  /*3ea0*/  BRA `(.L_x_878) ;  /* 0x0000000000187947 */ /* 0x000fec0003800000 */
.L_x_877:
[----:B------:R-:W-:-:S06]  /*3eb0*/  UISETP.NE.AND UP2, UPT, UR5, 0x1, UPT ;  /* 0x000000010500788c */ /* 0x000fcc000bf45270 */
[----:B------:R-:W-:-:S05]  /*3ec0*/  PLOP3.LUT P6, PT, PT, PT, UP2, 0x80, 0x0 ;  /* 0x000000000000781c */ /* 0x000fca0003fcf028 */
[----:B------:R-:W-:-:S08]  /*3ed0*/  @UP2 ULDC.64 UR8, c[0x0][0x9e8] ;  /* 0x00027a0000082ab9 */ /* 0x000fd00000000a00 */
[----:B------:R-:W-:Y:S01]  /*3ee0*/  @P6 IMAD.HI.U32 R68, R65, UR8, RZ ;  /* 0x0000000841446c27 */ /* 0x000fe2000f8e00ff */
[----:B------:R-:W-:-:S13]  /*3ef0*/  PLOP3.LUT P6, PT, PT, PT, UP2, 0x80, 0x0 ;  /* 0x000000000000781c */ /* 0x000fda0003fcf028 */
[----:B------:R-:W-:-:S07]  /*3f00*/  @P6 SHF.R.U32.HI R65, RZ, UR9, R68 ;  /* 0x00000009ff416c19 */ /* 0x000fce0008011644 */
.L_x_878:
[----:B------:R-:W-:Y:S05]  /*3f10*/  BSYNC B0 ;  /* 0x0000000000007941 */ /* 0x000fea0003800000 */
.L_x_876:
[----:B------:R-:W-:-:S05]  /*3f20*/  IMAD R65, R65, UR5, R115 ;  /* 0x0000000541417c24 */ /* 0x000fca000f8e0273 */
[----:B------:R-:W-:Y:S02]  /*3f30*/  VIMNMX R92, R92, R65, !PT ;  /* 0x000000415c5c7248 */ /* 0x000fe40007fe0100 */
[----:B------:R-:W-:-:S07]  /*3f40*/  VIADDMNMX R90, R65, UR5, R90, PT ;  /* 0x00000005415a7c46 */ /* 0x000fce000b80015a */
.L_x_875:
[----:B------:R-:W-:Y:S01]  /*3f50*/  ISETP.GT.AND P2, PT, R92, 0x1, !P2 ;  /* 0x000000015c00780c */ /* 0x000fe20005744270 */
[----:B------:R-:W-:Y:S01]  /*3f60*/  ULDC UR8, c[0x0][0x988] ;  /* 0x0002620000087ab9 */ /* 0x000fe20000000800 */
[----:B------:R-:W-:Y:S01]  /*3f70*/  ISETP.NE.AND P6, PT, R139, RZ, PT ;  /* 0x000000ff8b00720c */ /* 0x000fe20003fc5270 */
[----:B------:R-:W-:Y:S01]  /*3f80*/  @UP0 ULDC UR10, c[0x0][0x44c] ;  /* 0x00011300000a0ab9 */ /* 0x000fe20000000800 */
[----:B------:R-:W-:Y:S01]  /*3f90*/  ISETP.LT.OR P2, PT, R90, 0x2, P2 ;  /* 0x000000025a00780c */ /* 0x000fe20001741670 */
[----:B------:R-:W-:Y:S01]  /*3fa0*/  UIMAD.WIDE.U32 UR10, UR45, UR10, URZ ;  /* 0x0000000a2d0a72a5 */ /* 0x000fe2000f8e003f */
[----:B------:R-:W-:Y:S01]  /*3fb0*/  ISETP.GT.AND P3, PT, R92, 0xb0, !P3 ;  /* 0x000000b05c00780c */ /* 0x000fe20005f64270 */
[----:B------:R-:W-:Y:S01]  /*3fc0*/  @UP0 ULDC UR14, c[0x0][0x450] ;  /* 0x00011400000e0ab9 */ /* 0x000fe20000000800 */
[----:B------:R-:W-:Y:S01]  /*3fd0*/  FSEL R68, R3, -INF , !P2 ;  /* 0xff80000003447808 */ /* 0x000fe20005000000 */
[----:B------:R-:W-:Y:S01]  /*3fe0*/  @UP0 USHF.R.U32.HI UR45, URZ, UR14, UR11 ;  /* 0x0000000e3f2d0299 */ /* 0x000fe2000801160b */
[----:B------:R-:W-:-:S02]  /*3ff0*/  ISETP.NE.AND P2, PT, R119, RZ, PT ;  /* 0x000000ff7700720c */ /* 0x000fc40003f45270 */
[C---:B------:R-:W-:Y:S02]  /*4000*/  ISETP.GT.AND P4, PT, R92.reuse, 0xb1, !P4 ;  /* 0x000000b15c00780c */ /* 0x040fe40006784270 */
[----:B------:R-:W-:Y:S02]  /*4010*/  ISETP.GT.AND P2, PT, R92, 0x8, !P2 ;  /* 0x000000085c00780c */ /* 0x000fe40005744270 */
[C---:B------:R-:W-:Y:S02]  /*4020*/  ISETP.LT.OR P3, PT, R90.reuse, 0xb1, P3 ;  /* 0x000000b15a00780c */ /* 0x040fe40001f61670 */
[----:B------:R-:W-:Y:S02]  /*4030*/  ISETP.LT.OR P2, PT, R90, 0x9, P2 ;  /* 0x000000095a00780c */ /* 0x000fe40001741670 */
[----:B------:R-:W-:Y:S02]  /*4040*/  ISETP.GT.AND P5, PT, R92, 0xb8, !P5 ;  /* 0x000000b85c00780c */ /* 0x000fe40006fa4270 */
[----:B------:R-:W-:-:S02]  /*4050*/  FSEL R65, R10, -INF , !P2 ;  /* 0xff8000000a417808 */ /* 0x000fc40005000000 */
[----:B------:R-:W-:Y:S02]  /*4060*/  ISETP.NE.AND P2, PT, R120, RZ, PT ;  /* 0x000000ff7800720c */ /* 0x000fe40003f45270 */
[----:B------:R-:W-:Y:S02]  /*4070*/  FMNMX.FTZ R10, R103, R124, !PT ;  /* 0x0000007c670a7209 */ /* 0x000fe40007810000 */
[----:B------:R-:W-:Y:S02]  /*4080*/  ISETP.GT.AND P2, PT, R92, 0x9, !P2 ;  /* 0x000000095c00780c */ /* 0x000fe40005744270 */
[C---:B------:R-:W-:Y:S02]  /*4090*/  ISETP.LT.OR P4, PT, R90.reuse, 0xb2, P4 ;  /* 0x000000b25a00780c */ /* 0x040fe40002781670 */
[C---:B------:R-:W-:Y:S02]  /*40a0*/  ISETP.LT.OR P2, PT, R90.reuse, 0xa, P2 ;  /* 0x0000000a5a00780c */ /* 0x040fe40001741670 */
[----:B------:R-:W-:-:S02]  /*40b0*/  ISETP.LT.OR P5, PT, R90, 0xb9, P5 ;  /* 0x000000b95a00780c */ /* 0x000fc40002fa1670 */
[----:B------:R-:W-:Y:S02]  /*40c0*/  FSEL R5, R5, -INF , !P2 ;  /* 0xff80000005057808 */ /* 0x000fe40005000000 */
[----:B------:R-:W-:Y:S02]  /*40d0*/  ISETP.NE.AND P2, PT, R121, RZ, PT ;  /* 0x000000ff7900720c */ /* 0x000fe40003f45270 */
[----:B------:R-:W-:Y:S02]  /*40e0*/  FSEL R77, R77, -INF , !P5 ;  /* 0xff8000004d4d7808 */ /* 0x000fe40006800000 */
[----:B------:R-:W-:Y:S02]  /*40f0*/  ISETP.GT.AND P2, PT, R92, 0x10, !P2 ;  /* 0x000000105c00780c */ /* 0x000fe40005744270 */
[----:B------:R-:W-:Y:S02]  /*4100*/  R2UR UR9, R22 ;  /* 0x00000000160972ca */ /* 0x000fe400000e0000 */
[----:B------:R-:W-:-:S04]  /*4110*/  ISETP.LT.OR P2, PT, R90, 0x11, P2 ;  /* 0x000000115a00780c */ /* 0x000fc80001741670 */
[----:B------:R-:W-:Y:S02]  /*4120*/  FSEL R12, R12, -INF , !P2 ;  /* 0xff8000000c0c7808 */ /* 0x000fe40005000000 */
[----:B------:R-:W-:-:S04]  /*4130*/  ISETP.NE.AND P2, PT, R122, RZ, PT ;  /* 0x000000ff7a00720c */ /* 0x000fc80003f45270 */
[----:B------:R-:W-:Y:S01]  /*4140*/  ISETP.GT.AND P2, PT, R92, 0x11, !P2 ;  /* 0x000000115c00780c */ /* 0x000fe20005744270 */
[----:B------:R-:W-:-:S03]  /*4150*/  UIADD3 UR45, UR9, UR45, URZ ;  /* 0x0000002d092d7290 */ /* 0x000fc6000fffe03f */
[----:B------:R-:W-:Y:S01]  /*4160*/  ISETP.LT.OR P2, PT, R90, 0x12, P2 ;  /* 0x000000125a00780c */ /* 0x000fe20001741670 */
[----:B------:R-:W-:-:S03]  /*4170*/  UIADD3 UR4, UR45, UR4, URZ ;  /* 0x000000042d047290 */ /* 0x000fc6000fffe03f */
[----:B------:R-:W-:Y:S02]  /*4180*/  FSEL R3, R11, -INF , !P2 ;  /* 0xff8000000b037808 */ /* 0x000fe40005000000 */
[----:B------:R-:W-:Y:S02]  /*4190*/  ISETP.NE.AND P2, PT, R123, RZ, PT ;  /* 0x000000ff7b00720c */ /* 0x000fe40003f45270 */
[----:B------:R-:W-:Y:S02]  /*41a0*/  FMNMX.FTZ R11, R125, R10, !PT ;  /* 0x0000000a7d0b7209 */ /* 0x000fe40007810000 */
[----:B------:R-:W-:Y:S02]  /*41b0*/  ISETP.GT.AND P2, PT, R92, 0x18, !P2 ;  /* 0x000000185c00780c */ /* 0x000fe40005744270 */
[----:B------:R-:W-:Y:S02]  /*41c0*/  FMNMX.FTZ R10, R126, R11, !PT ;  /* 0x0000000b7e0a7209 */ /* 0x000fe40007810000 */
[----:B------:R-:W-:-:S02]  /*41d0*/  ISETP.LT.OR P2, PT, R90, 0x19, P2 ;  /* 0x000000195a00780c */ /* 0x000fc40001741670 */
[----:B------:R-:W-:Y:S02]  /*41e0*/  FMNMX.FTZ R11, R127, R10, !PT ;  /* 0x0000000a7f0b7209 */ /* 0x000fe40007810000 */
[----:B------:R-:W-:Y:S02]  /*41f0*/  FSEL R14, R14, -INF , !P2 ;  /* 0xff8000000e0e7808 */ /* 0x000fe40005000000 */
[----:B------:R-:W-:Y:S02]  /*4200*/  ISETP.NE.AND P2, PT, R137, RZ, PT ;  /* 0x000000ff8900720c */ /* 0x000fe40003f45270 */
[----:B------:R-:W-:Y:S02]  /*4210*/  FMNMX.FTZ R10, R128, R11, !PT ;  /* 0x0000000b800a7209 */ /* 0x000fe40007810000 */
[----:B------:R-:W-:Y:S02]  /*4220*/  ISETP.GT.AND P2, PT, R92, 0x19, !P2 ;  /* 0x000000195c00780c */ /* 0x000fe40005744270 */
[----:B------:R-:W-:-:S02]  /*4230*/  FMNMX.FTZ R10, R129, R10, !PT ;  /* 0x0000000a810a7209 */ /* 0x000fc40007810000 */
[----:B------:R-:W-:Y:S02]  /*4240*/  ISETP.LT.OR P2, PT, R90, 0x1a, P2 ;  /* 0x0000001a5a00780c */ /* 0x000fe40001741670 */
[----:B------:R-:W-:Y:S02]  /*4250*/  FMNMX.FTZ R10, R97, R10, !PT ;  /* 0x0000000a610a7209 */ /* 0x000fe40007810000 */
[----:B------:R-:W-:Y:S02]  /*4260*/  FSEL R13, R13, -INF , !P2 ;  /* 0xff8000000d0d7808 */ /* 0x000fe40005000000 */
[----:B------:R-:W-:Y:S02]  /*4270*/  ISETP.NE.AND P2, PT, R138, RZ, PT ;  /* 0x000000ff8a00720c */ /* 0x000fe40003f45270 */
[----:B------:R-:W-:Y:S02]  /*4280*/  FMNMX.FTZ R11, R101, R10, !PT ;  /* 0x0000000a650b7209 */ /* 0x000fe40007810000 */
[----:B------:R-:W-:-:S02]  /*4290*/  ISETP.GT.AND P2, PT, R92, 0x20, !P2 ;  /* 0x000000205c00780c */ /* 0x000fc40005744270 */
[----:B------:R-:W-:Y:S02]  /*42a0*/  FMNMX.FTZ R10, R100, R11, !PT ;  /* 0x0000000b640a7209 */ /* 0x000fe40007810000 */
[----:B------:R-:W-:Y:S02]  /*42b0*/  ISETP.LT.OR P2, PT, R90, 0x21, P2 ;  /* 0x000000215a00780c */ /* 0x000fe40001741670 */
[----:B------:R-:W-:Y:S02]  /*42c0*/  FMNMX.FTZ R11, R99, R10, !PT ;  /* 0x0000000a630b7209 */ /* 0x000fe40007810000 */
[----:B------:R-:W-:Y:S02]  /*42d0*/  FSEL R20, R20, -INF , !P2 ;  /* 0xff80000014147808 */ /* 0x000fe40005000000 */
[----:B------:R-:W-:Y:S02]  /*42e0*/  ISETP.GT.AND P2, PT, R92, 0x21, !P6 ;  /* 0x000000215c00780c */ /* 0x000fe40007744270 */
[----:B------:R-:W-:-:S02]  /*42f0*/  ISETP.NE.AND P6, PT, R150, RZ, PT ;  /* 0x000000ff9600720c */ /* 0x000fc40003fc5270 */
        /* <DEDUP_REMOVED lines=10> */
[----:B------:R-:W-:Y:S02]  /*43a0*/  ISETP.NE.AND P2, PT, R141, RZ, PT ;  /* 0x000000ff8d00720c */ /* 0x000fe40003f45270 */
[----:B------:R-:W-:-:S02]  /*43b0*/  FMNMX.FTZ R10, R93, R10, !PT ;  /* 0x0000000a5d0a7209 */ /* 0x000fc40007810000 */
[----:B------:R-:W-:Y:S02]  /*43c0*/  ISETP.GT.AND P2, PT, R92, 0x29, !P2 ;  /* 0x000000295c00780c */ /* 0x000fe40005744270 */
[----:B------:R-:W-:Y:S02]  /*43d0*/  FMNMX.FTZ R10, R91, R10, !PT ;  /* 0x0000000a5b0a7209 */ /* 0x000fe40007810000 */
[----:B------:R-:W-:Y:S02]  /*43e0*/  ISETP.LT.OR P2, PT, R90, 0x2a, P2 ;  /* 0x0000002a5a00780c */ /* 0x000fe40001741670 */
[----:B------:R-:W-:Y:S02]  /*43f0*/  FMNMX.FTZ R11, R89, R10, !PT ;  /* 0x0000000a590b7209 */ /* 0x000fe40007810000 */
[----:B------:R-:W-:Y:S02]  /*4400*/  FSEL R21, R21, -INF , !P2 ;  /* 0xff80000015157808 */ /* 0x000fe40005000000 */
[----:B------:R-:W-:-:S02]  /*4410*/  ISETP.NE.AND P2, PT, R142, RZ, PT ;  /* 0x000000ff8e00720c */ /* 0x000fc40003f45270 */
[----:B------:R-:W-:Y:S02]  /*4420*/  FMNMX.FTZ R10, R88, R11, !PT ;  /* 0x0000000b580a7209 */ /* 0x000fe40007810000 */
[----:B------:R-:W-:Y:S02]  /*4430*/  ISETP.GT.AND P2, PT, R92, 0x30, !P2 ;  /* 0x000000305c00780c */ /* 0x000fe40005744270 */
[----:B------:R-:W-:Y:S02]  /*4440*/  FMNMX.FTZ R11, R87, R10, !PT ;  /* 0x0000000a570b7209 */ /* 0x000fe40007810000 */
[----:B------:R-:W-:Y:S02]  /*4450*/  ISETP.LT.OR P2, PT, R90, 0x31, P2 ;  /* 0x000000315a00780c */ /* 0x000fe40001741670 */
[----:B------:R-:W-:Y:S02]  /*4460*/  FMNMX.FTZ R11, R84, R11, !PT ;  /* 0x0000000b540b7209 */ /* 0x000fe40007810000 */
[----:B------:R-:W-:-:S02]  /*4470*/  FSEL R26, R26, -INF , !P2 ;  /* 0xff8000001a1a7808 */ /* 0x000fc40005000000 */
[----:B------:R-:W-:Y:S02]  /*4480*/  ISETP.NE.AND P2, PT, R143, RZ, PT ;  /* 0x000000ff8f00720c */ /* 0x000fe40003f45270 */
[----:B------:R-:W-:Y:S02]  /*4490*/  FMNMX.FTZ R10, R86, R11, !PT ;  /* 0x0000000b560a7209 */ /* 0x000fe40007810000 */
[----:B------:R-:W-:Y:S02]  /*44a0*/  ISETP.GT.AND P2, PT, R92, 0x31, !P2 ;  /* 0x000000315c00780c */ /* 0x000fe40005744270 */
[----:B------:R-:W-:Y:S02]  /*44b0*/  FMNMX.FTZ R10, R85, R10, !PT ;  /* 0x0000000a550a7209 */ /* 0x000fe40007810000 */
[----:B------:R-:W-:Y:S02]  /*44c0*/  ISETP.LT.OR P2, PT, R90, 0x32, P2 ;  /* 0x000000325a00780c */ /* 0x000fe40001741670 */
[----:B------:R-:W-:-:S02]  /*44d0*/  FMNMX.FTZ R11, R69, R10, !PT ;  /* 0x0000000a450b7209 */ /* 0x000fc40007810000 */
        /* <DEDUP_REMOVED lines=43> */
[----:B------:R-:W-:Y:S02]  /*4790*/  ISETP.GT.AND P2, PT, R92, 0x50, !P6 ;  /* 0x000000505c00780c */ /* 0x000fe40007744270 */
[----:B------:R-:W-:Y:S02]  /*47a0*/  ISETP.NE.AND P6, PT, R161, RZ, PT ;  /* 0x000000ffa100720c */ /* 0x000fe40003fc5270 */
        /* <DEDUP_REMOVED lines=14> */
[----:B------:R-:W-:-:S03]  /*4890*/  ISETP.LT.OR P2, PT, R90, 0x59, P2 ;  /* 0x000000595a00780c */ /* 0x000fc60001741670 */
[----:B------:R-:W0:Y:S01]  /*48a0*/  SHFL.BFLY PT, R10, R11, 0x2, 0x1f ;  /* 0x0c401f000b0a7f89 */ /* 0x000e2200000e0000 */
[----:B------:R-:W-:Y:S02]  /*48b0*/  FSEL R38, R38, -INF , !P2 ;  /* 0xff80000026267808 */ /* 0x000fe40005000000 */
[----:B------:R-:W-:-:S04]  /*48c0*/  ISETP.NE.AND P2, PT, R153, RZ, PT ;  /* 0x000000ff9900720c */ /* 0x000fc80003f45270 */
[----:B------:R-:W-:-:S04]  /*48d0*/  ISETP.GT.AND P2, PT, R92, 0x59, !P2 ;  /* 0x000000595c00780c */ /* 0x000fc80005744270 */
[----:B------:R-:W-:-:S04]  /*48e0*/  ISETP.LT.OR P2, PT, R90, 0x5a, P2 ;  /* 0x0000005a5a00780c */ /* 0x000fc80001741670 */
        /* <DEDUP_REMOVED lines=29> */
[----:B------:R-:W-:Y:S02]  /*4ac0*/  ISETP.GT.AND P2, PT, R92, 0x79, !P6 ;  /* 0x000000795c00780c */ /* 0x000fe40007744270 */
[----:B------:R-:W-:Y:S02]  /*4ad0*/  ISETP.NE.AND P6, PT, R167, RZ, PT ;  /* 0x000000ffa700720c */ /* 0x000fe40003fc5270 */
        /* <DEDUP_REMOVED lines=44> */
[----:B0-----:R-:W-:Y:S02]  /*4da0*/  FMNMX.FTZ R102, R11, R10, !PT ;  /* 0x0000000a0b667209 */ /* 0x001fe40007810000 */
[----:B------:R-:W-:-:S03]  /*4db0*/  ISETP.LT.OR P2, PT, R90, 0xa9, P2 ;  /* 0x000000a95a00780c */ /* 0x000fc60001741670 */
[----:B------:R-:W0:Y:S01]  /*4dc0*/  SHFL.BFLY PT, R105, R102, 0x1, 0x1f ;  /* 0x0c201f0066697f89 */ /* 0x000e2200000e0000 */
[----:B------:R-:W-:Y:S02]  /*4dd0*/  FSEL R78, R78, -INF , !P2 ;  /* 0xff8000004e4e7808 */ /* 0x000fe40005000000 */
[----:B0-----:R-:W-:Y:S01]  /*4de0*/  FMNMX.FTZ R10, R102, R105, !PT ;  /* 0x00000069660a7209 */ /* 0x001fe20007810000 */
[----:B------:R-:W-:-:S03]  /*4df0*/  IMAD.U32 R105, RZ, RZ, UR8 ;  /* 0x00000008ff697e24 */ /* 0x000fc6000f8e00ff */
[C---:B------:R-:W-:Y:S01]  /*4e00*/  FSETP.NEU.FTZ.AND P2, PT, R10.reuse, -INF , PT ;  /* 0xff8000000a00780b */ /* 0x040fe20003f5d000 */
[----:B------:R-:W-:-:S05]  /*4e10*/  FFMA.FTZ R108, R10, R105, -8 ;  /* 0xc10000000a6c7423 */ /* 0x000fca0000010069 */
[----:B------:R-:W-:Y:S02]  /*4e20*/  FSEL R108, R108, RZ, P2 ;  /* 0x000000ff6c6c7208 */ /* 0x000fe40001000000 */
[----:B------:R-:W-:Y:S02]  /*4e30*/  ISETP.GT.AND P2, PT, R92, RZ, !P6 ;  /* 0x000000ff5c00720c */ /* 0x000fe40007744270 */
[----:B------:R-:W-:Y:S01]  /*4e40*/  ISETP.NE.AND P6, PT, R104, RZ, PT ;  /* 0x000000ff6800720c */ /* 0x000fe20003fc5270 */
[--C-:B------:R-:W-:Y:S01]  /*4e50*/  FFMA.FTZ R109, R97, UR8, -R108.reuse ;  /* 0x00000008616d7c23 */ /* 0x100fe2000801086c */
[----:B------:R-:W-:Y:S01]  /*4e60*/  ISETP.LT.OR P2, PT, R90, 0x1, P2 ;  /* 0x000000015a00780c */ /* 0x000fe20001741670 */
[--C-:B------:R-:W-:Y:S01]  /*4e70*/  FFMA.FTZ R97, R101, UR8, -R108.reuse ;  /* 0x0000000865617c23 */ /* 0x100fe2000801086c */
[--C-:B------:R-:W-:Y:S01]  /*4e80*/  FFMA.FTZ R101, R83, UR8, -R108.reuse ;  /* 0x0000000853657c23 */ /* 0x100fe2000801086c */
[----:B------:R-:W-:Y:S01]  /*4e90*/  FSEL R83, R28, -INF , !P3 ;  /* 0xff8000001c537808 */ /* 0x000fe20005800000 */
[--C-:B------:R-:W-:Y:S01]  /*4ea0*/  FFMA.FTZ R102, R125, UR8, -R108.reuse ;  /* 0x000000087d667c23 */ /* 0x100fe2000801086c */
[----:B------:R-:W-:Y:S01]  /*4eb0*/  FSEL R111, R2, -INF , !P2 ;  /* 0xff800000026f7808 */ /* 0x000fe20005000000 */
[--C-:B------:R-:W-:Y:S01]  /*4ec0*/  FFMA.FTZ R2, R103, UR8, -R108.reuse ;  /* 0x0000000867027c23 */ /* 0x100fe2000801086c */
[----:B------:R-:W-:Y:S01]  /*4ed0*/  ISETP.NE.AND P2, PT, R118, RZ, PT ;  /* 0x000000ff7600720c */ /* 0x000fe20003f45270 */
[--C-:B------:R-:W-:Y:S01]  /*4ee0*/  FFMA.FTZ R103, R124, UR8, -R108.reuse ;  /* 0x000000087c677c23 */ /* 0x100fe2000801086c */
[----:B------:R-:W-:Y:S01]  /*4ef0*/  FMNMX.FTZ R110, R111, R68, !PT ;  /* 0x000000446f6e7209 */ /* 0x000fe20007810000 */
[--C-:B------:R-:W-:Y:S01]  /*4f00*/  FFMA.FTZ R105, R126, UR8, -R108.reuse ;  /* 0x000000087e697c23 */ /* 0x100fe2000801086c */
[----:B------:R-:W-:Y:S01]  /*4f10*/  ISETP.GT.AND P2, PT, R92, 0xa9, !P2 ;  /* 0x000000a95c00780c */ /* 0x000fe20005744270 */
[----:B------:R-:W-:Y:S01]  /*4f20*/  MUFU.EX2 R2, R2 ;  /* 0x0000000200027308 */ /* 0x000fe20000000800 */
[----:B------:R-:W-:Y:S01]  /*4f30*/  FMNMX.FTZ R110, R65, R110, !PT ;  /* 0x0000006e416e7209 */ /* 0x000fe20007810000 */
[--C-:B------:R-:W-:Y:S01]  /*4f40*/  FFMA.FTZ R104, R127, UR8, -R108.reuse ;  /* 0x000000087f687c23 */ /* 0x100fe2000801086c */
[----:B------:R-:W-:Y:S01]  /*4f50*/  ISETP.LT.OR P2, PT, R90, 0xaa, P2 ;  /* 0x000000aa5a00780c */ /* 0x000fe20001741670 */
[--C-:B------:R-:W-:Y:S01]  /*4f60*/  FFMA.FTZ R107, R128, UR8, -R108.reuse ;  /* 0x00000008806b7c23 */ /* 0x100fe2000801086c */
[----:B------:R-:W-:Y:S01]  /*4f70*/  FMNMX.FTZ R11, R5, R110, !PT ;  /* 0x0000006e050b7209 */ /* 0x000fe20007810000 */
[--C-:B------:R-:W-:Y:S01]  /*4f80*/  FFMA.FTZ R106, R129, UR8, -R108.reuse ;  /* 0x00000008816a7c23 */ /* 0x100fe2000801086c */
[----:B------:R-:W-:Y:S01]  /*4f90*/  FSEL R24, R24, -INF , !P2 ;  /* 0xff80000018187808 */ /* 0x000fe20005000000 */
[----:B------:R-:W-:Y:S01]  /*4fa0*/  MUFU.EX2 R103, R103 ;  /* 0x0000006700677308 */ /* 0x000fe20000000800 */
[----:B------:R-:W-:Y:S01]  /*4fb0*/  FMNMX.FTZ R110, R12, R11, !PT ;  /* 0x0000000b0c6e7209 */ /* 0x000fe20007810000 */
[--C-:B------:R-:W-:Y:S01]  /*4fc0*/  FFMA.FTZ R100, R100, UR8, -R108.reuse ;  /* 0x0000000864647c23 */ /* 0x100fe2000801086c */
[----:B------:R-:W-:Y:S01]  /*4fd0*/  ISETP.GT.AND P6, PT, R92, 0xb9, !P6 ;  /* 0x000000b95c00780c */ /* 0x000fe200077c4270 */
[--C-:B------:R-:W-:Y:S01]  /*4fe0*/  FFMA.FTZ R99, R99, UR8, -R108.reuse ;  /* 0x0000000863637c23 */ /* 0x100fe2000801086c */
[----:B------:R-:W-:Y:S01]  /*4ff0*/  FMNMX.FTZ R11, R3, R110, !PT ;  /* 0x0000006e030b7209 */ /* 0x000fe20007810000 */
[--C-:B------:R-:W-:Y:S01]  /*5000*/  FFMA.FTZ R98, R98, UR8, -R108.reuse ;  /* 0x0000000862627c23 */ /* 0x100fe2000801086c */
[----:B------:R-:W-:Y:S01]  /*5010*/  FSEL R92, R27, -INF , !P4 ;  /* 0xff8000001b5c7808 */ /* 0x000fe20006000000 */
[--C-:B------:R-:W-:Y:S01]  /*5020*/  FFMA.FTZ R27, R64, UR8, -R108.reuse ;  /* 0x00000008401b7c23 */ /* 0x100fe2000801086c */
[----:B------:R-:W-:Y:S01]  /*5030*/  FMNMX.FTZ R110, R14, R11, !PT ;  /* 0x0000000b0e6e7209 */ /* 0x000fe20007810000 */
[----:B------:R-:W-:Y:S01]  /*5040*/  MUFU.EX2 R102, R102 ;  /* 0x0000006600667308 */ /* 0x000fe20000000800 */
[----:B------:R-:W-:Y:S01]  /*5050*/  ISETP.LT.OR P6, PT, R90, 0xba, P6 ;  /* 0x000000ba5a00780c */ /* 0x000fe200037c1670 */
[--C-:B------:R-:W-:Y:S01]  /*5060*/  FFMA.FTZ R96, R96, UR8, -R108.reuse ;  /* 0x0000000860607c23 */ /* 0x100fe2000801086c */
[----:B------:R-:W-:Y:S01]  /*5070*/  FMNMX.FTZ R11, R13, R110, !PT ;  /* 0x0000006e0d0b7209 */ /* 0x000fe20007810000 */
[--C-:B------:R-:W-:Y:S01]  /*5080*/  FFMA.FTZ R95, R95, UR8, -R108.reuse ;  /* 0x000000085f5f7c23 */ /* 0x100fe2000801086c */
[----:B------:R-:W-:Y:S01]  /*5090*/  FSEL R76, R76, -INF , !P6 ;  /* 0xff8000004c4c7808 */ /* 0x000fe20007000000 */
[--C-:B------:R-:W-:Y:S01]  /*50a0*/  FFMA.FTZ R94, R94, UR8, -R108.reuse ;  /* 0x000000085e5e7c23 */ /* 0x100fe2000801086c */
[----:B------:R-:W-:Y:S01]  /*50b0*/  FMNMX.FTZ R110, R20, R11, !PT ;  /* 0x0000000b146e7209 */ /* 0x000fe20007810000 */
[----:B------:R-:W0:Y:S01]  /*50c0*/  MUFU.EX2 R105, R105 ;  /* 0x0000006900697308 */ /* 0x000e220000000800 */
[--C-:B------:R-:W-:Y:S01]  /*50d0*/  FFMA.FTZ R93, R93, UR8, -R108.reuse ;  /* 0x000000085d5d7c23 */ /* 0x100fe2000801086c */
[--C-:B------:R-:W-:Y:S01]  /*50e0*/  FFMA.FTZ R91, R91, UR8, -R108.reuse ;  /* 0x000000085b5b7c23 */ /* 0x100fe2000801086c */
[----:B------:R-:W-:Y:S01]  /*50f0*/  FMNMX.FTZ R110, R15, R110, !PT ;  /* 0x0000006e0f6e7209 */ /* 0x000fe20007810000 */
[--C-:B------:R-:W-:Y:S01]  /*5100*/  FFMA.FTZ R88, R88, UR8, -R108.reuse ;  /* 0x0000000858587c23 */ /* 0x100fe2000801086c */
[--C-:B------:R-:W-:Y:S01]  /*5110*/  FFMA.FTZ R87, R87, UR8, -R108.reuse ;  /* 0x0000000857577c23 */ /* 0x100fe2000801086c */
[--C-:B------:R-:W-:Y:S01]  /*5120*/  FFMA.FTZ R84, R84, UR8, -R108.reuse ;  /* 0x0000000854547c23 */ /* 0x100fe2000801086c */
[----:B------:R-:W-:Y:S01]  /*5130*/  FMNMX.FTZ R110, R23, R110, !PT ;  /* 0x0000006e176e7209 */ /* 0x000fe20007810000 */
[----:B------:R-:W-:Y:S01]  /*5140*/  MUFU.EX2 R28, R101 ;  /* 0x00000065001c7308 */ /* 0x000fe20000000800 */
        /* <DEDUP_REMOVED lines=23> */
[--C-:B------:R-:W-:Y:S01]  /*52c0*/  FFMA.FTZ R37, R37, UR8, -R108.reuse ;  /* 0x0000000825257c23 */ /* 0x100fe2000801086c */
[----:B------:R-:W-:Y:S01]  /*52d0*/  FFMA.FTZ R4, R4, UR8, -R108 ;  /* 0x0000000804047c23 */ /* 0x000fe2000801086c */
[----:B------:R-:W-:Y:S01]  /*52e0*/  MUFU.EX2 R106, R106 ;  /* 0x0000006a006a7308 */ /* 0x000fe20000000800 */
[----:B------:R-:W-:-:S02]  /*52f0*/  FMNMX.FTZ R112, R32, R11, !PT ;  /* 0x0000000b20707209 */ /* 0x000fc40007810000 */
[----:B0-----:R-:W-:Y:S02]  /*5300*/  F2FP.SATFINITE.E4M3.F32.PACK_AB_MERGE_C R204, R105, R102, RZ ;  /* 0x0000006669cc723e */ /* 0x001fe400048070ff */
[----:B------:R-:W-:Y:S02]  /*5310*/  FMNMX.FTZ R11, R33, R112, !PT ;  /* 0x00000070210b7209 */ /* 0x000fe40007810000 */
[----:B------:R-:W-:Y:S01]  /*5320*/  F2FP.SATFINITE.E4M3.F32.PACK_AB_MERGE_C R204, R103, R2, R204 ;  /* 0x0000000267cc723e */ /* 0x000fe200048070cc */
[----:B------:R-:W0:Y:S01]  /*5330*/  MUFU.EX2 R109, R109 ;  /* 0x0000006d006d7308 */ /* 0x000e220000000800 */
[----:B------:R-:W-:-:S04]  /*5340*/  FMNMX.FTZ R112, R34, R11, !PT ;  /* 0x0000000b22707209 */ /* 0x000fc80007810000 */
[----:B------:R-:W-:-:S03]  /*5350*/  FMNMX.FTZ R11, R35, R112, !PT ;  /* 0x00000070230b7209 */ /* 0x000fc60007810000 */
[----:B------:R-:W-:Y:S01]  /*5360*/  MUFU.EX2 R97, R97 ;  /* 0x0000006100617308 */ /* 0x000fe20000000800 */
[----:B------:R-:W-:-:S04]  /*5370*/  FMNMX.FTZ R11, R36, R11, !PT ;  /* 0x0000000b240b7209 */ /* 0x000fc80007810000 */
[----:B------:R-:W-:-:S03]  /*5380*/  FMNMX.FTZ R86, R38, R11, !PT ;  /* 0x0000000b26567209 */ /* 0x000fc60007810000 */
[----:B------:R-:W-:Y:S01]  /*5390*/  MUFU.EX2 R100, R100 ;  /* 0x0000006400647308 */ /* 0x000fe20000000800 */
[----:B------:R-:W-:Y:S01]  /*53a0*/  FMNMX.FTZ R11, R39, R86, !PT ;  /* 0x00000056270b7209 */ /* 0x000fe20007810000 */
[--C-:B------:R-:W-:Y:S01]  /*53b0*/  FFMA.FTZ R86, R69, UR8, -R108.reuse ;  /* 0x0000000845567c23 */ /* 0x100fe2000801086c */
[----:B------:R-:W-:Y:S01]  /*53c0*/  FFMA.FTZ R69, R72, UR8, -R108 ;  /* 0x0000000848457c23 */ /* 0x000fe2000801086c */
[----:B0-----:R-:W-:Y:S02]  /*53d0*/  F2FP.SATFINITE.E4M3.F32.PACK_AB_MERGE_C R206, R109, R106, RZ ;  /* 0x0000006a6dce723e */ /* 0x001fe400048070ff */
[----:B------:R-:W-:Y:S02]  /*53e0*/  FMNMX.FTZ R112, R42, R11, !PT ;  /* 0x0000000b2a707209 */ /* 0x000fe40007810000 */
[----:B------:R-:W-:Y:S01]  /*53f0*/  MUFU.EX2 R99, R99 ;  /* 0x0000006300637308 */ /* 0x000fe20000000800 */
[----:B------:R-:W-:Y:S02]  /*5400*/  F2FP.SATFINITE.E4M3.F32.PACK_AB_MERGE_C R206, R107, R104, R206 ;  /* 0x000000686bce723e */ /* 0x000fe400048070ce */
[----:B------:R-:W-:-:S04]  /*5410*/  FMNMX.FTZ R11, R43, R112, !PT ;  /* 0x000000702b0b7209 */ /* 0x000fc80007810000 */
[----:B------:R-:W-:Y:S01]  /*5420*/  FMNMX.FTZ R72, R46, R11, !PT ;  /* 0x0000000b2e487209 */ /* 0x000fe20007810000 */
[----:B------:R-:W0:Y:S03]  /*5430*/  MUFU.EX2 R98, R98 ;  /* 0x0000006200627308 */ /* 0x000e260000000800 */
[----:B------:R-:W-:Y:S01]  /*5440*/  FMNMX.FTZ R11, R47, R72, !PT ;  /* 0x000000482f0b7209 */ /* 0x000fe20007810000 */
[--C-:B------:R-:W-:Y:S01]  /*5450*/  FFMA.FTZ R72, R73, UR8, -R108.reuse ;  /* 0x0000000849487c23 */ /* 0x100fe2000801086c */
[----:B------:R-:W-:Y:S02]  /*5460*/  FFMA.FTZ R73, R130, UR8, -R108 ;  /* 0x0000000882497c23 */ /* 0x000fe4000801086c */
[----:B------:R-:W-:Y:S01]  /*5470*/  FMNMX.FTZ R112, R50, R11, !PT ;  /* 0x0000000b32707209 */ /* 0x000fe20007810000 */
[----:B------:R-:W-:Y:S03]  /*5480*/  MUFU.EX2 R96, R96 ;  /* 0x0000006000607308 */ /* 0x000fe60000000800 */
[----:B------:R-:W-:-:S04]  /*5490*/  FMNMX.FTZ R11, R51, R112, !PT ;  /* 0x00000070330b7209 */ /* 0x000fc80007810000 */
[----:B------:R-:W-:Y:S01]  /*54a0*/  FMNMX.FTZ R112, R54, R11, !PT ;  /* 0x0000000b36707209 */ /* 0x000fe20007810000 */
[----:B------:R-:W-:Y:S01]  /*54b0*/  MUFU.EX2 R95, R95 ;  /* 0x0000005f005f7308 */ /* 0x000fe20000000800 */
[----:B0-----:R-:W-:Y:S02]  /*54c0*/  F2FP.SATFINITE.E4M3.F32.PACK_AB_MERGE_C R200, R98, R99, RZ ;  /* 0x0000006362c8723e */ /* 0x001fe400048070ff */
[----:B------:R-:W-:Y:S01]  /*54d0*/  FMNMX.FTZ R11, R55, R112, !PT ;  /* 0x00000070370b7209 */ /* 0x000fe20007810000 */
[----:B------:R-:W-:Y:S01]  /*54e0*/  FFMA.FTZ R112, R131, UR8, -R108 ;  /* 0x0000000883707c23 */ /* 0x000fe2000801086c */
[----:B------:R-:W-:Y:S02]  /*54f0*/  F2FP.SATFINITE.E4M3.F32.PACK_AB_MERGE_C R200, R100, R97, R200 ;  /* 0x0000006164c8723e */ /* 0x000fe400048070c8 */
[----:B------:R-:W-:Y:S01]  /*5500*/  FMNMX.FTZ R114, R58, R11, !PT ;  /* 0x0000000b3a727209 */ /* 0x000fe20007810000 */
[----:B------:R-:W-:Y:S03]  /*5510*/  MUFU.EX2 R94, R94 ;  /* 0x0000005e005e7308 */ /* 0x000fe60000000800 */
[----:B------:R-:W-:-:S04]  /*5520*/  FMNMX.FTZ R11, R59, R114, !PT ;  /* 0x000000723b0b7209 */ /* 0x000fc80007810000 */
        /* <DEDUP_REMOVED lines=19> */
[--C-:B------:R-:W-:Y:S01]  /*5660*/  FFMA.FTZ R64, R45, UR8, -R108.reuse ;  /* 0x000000082d407c23 */ /* 0x100fe2000801086c */
[--C-:B------:R-:W-:Y:S01]  /*5670*/  FFMA.FTZ R45, R60, UR8, -R108.reuse ;  /* 0x000000083c2d7c23 */ /* 0x100fe2000801086c */
[--C-:B------:R-:W-:Y:S01]  /*5680*/  FFMA.FTZ R60, R53, UR8, -R108.reuse ;  /* 0x00000008353c7c23 */ /* 0x100fe2000801086c */
[----:B------:R-:W-:Y:S01]  /*5690*/  FMNMX.FTZ R11, R76, R11, !PT ;  /* 0x0000000b4c0b7209 */ /* 0x000fe20007810000 */
[----:B------:R-:W-:Y:S01]  /*56a0*/  FFMA.FTZ R53, R48, UR8, -R108 ;  /* 0x0000000830357c23 */ /* 0x000fe2000801086c */
[----:B------:R-:W-:Y:S03]  /*56b0*/  MUFU.EX2 R89, R89 ;  /* 0x0000005900597308 */ /* 0x000fe60000000800 */
[----:B------:R-:W0:Y:S05]  /*56c0*/  SHFL.BFLY PT, R90, R11, 0x2, 0x1f ;  /* 0x0c401f000b5a7f89 */ /* 0x000e2a00000e0000 */
[----:B------:R-:W-:Y:S08]  /*56d0*/  MUFU.EX2 R85, R85 ;  /* 0x0000005500557308 */ /* 0x000ff00000000800 */
[----:B------:R-:W-:Y:S08]  /*56e0*/  MUFU.EX2 R86, R86 ;  /* 0x0000005600567308 */ /* 0x000ff00000000800 */
[----:B------:R-:W-:Y:S01]  /*56f0*/  MUFU.EX2 R73, R73 ;  /* 0x0000004900497308 */ /* 0x000fe20000000800 */
[----:B0-----:R-:W-:-:S05]  /*5700*/  FMNMX.FTZ R90, R11, R90, !PT ;  /* 0x0000005a0b5a7209 */ /* 0x001fca0007810000 */
[----:B------:R-:W0:Y:S02]  /*5710*/  SHFL.BFLY PT, R11, R90, 0x1, 0x1f ;  /* 0x0c201f005a0b7f89 */ /* 0x000e2400000e0000 */
[----:B------:R-:W-:Y:S08]  /*5720*/  MUFU.EX2 R112, R112 ;  /* 0x0000007000707308 */ /* 0x000ff00000000800 */
[----:B------:R-:W-:Y:S08]  /*5730*/  MUFU.EX2 R69, R69 ;  /* 0x0000004500457308 */ /* 0x000ff00000000800 */
[----:B------:R-:W-:Y:S01]  /*5740*/  MUFU.EX2 R72, R72 ;  /* 0x0000004800487308 */ /* 0x000fe20000000800 */
[----:B0-----:R-:W-:Y:S01]  /*5750*/  FMNMX.FTZ R11, R90, R11, !PT ;  /* 0x0000000b5a0b7209 */ /* 0x001fe20007810000 */
[----:B------:R-:W-:-:S06]  /*5760*/  IMAD.U32 R90, RZ, RZ, UR8 ;  /* 0x00000008ff5a7e24 */ /* 0x000fcc000f8e00ff */
[----:B------:R-:W-:Y:S01]  /*5770*/  MUFU.EX2 R81, R81 ;  /* 0x0000005100517308 */ /* 0x000fe20000000800 */
[C---:B------:R-:W-:Y:S01]  /*5780*/  FSETP.NEU.FTZ.AND P2, PT, R11.reuse, -INF , PT ;  /* 0xff8000000b00780b */ /* 0x040fe20003f5d000 */
[----:B------:R-:W-:-:S05]  /*5790*/  FFMA.FTZ R90, R11, R90, -8 ;  /* 0xc10000000b5a7423 */ /* 0x000fca000001005a */
[----:B------:R-:W-:Y:S01]  /*57a0*/  FSEL R90, R90, RZ, P2 ;  /* 0x000000ff5a5a7208 */ /* 0x000fe20001000000 */
[----:B------:R-:W-:Y:S01]  /*57b0*/  MUFU.EX2 R82, R82 ;  /* 0x0000005200527308 */ /* 0x000fe20000000800 */
[----:B------:R-:W-:-:S03]  /*57c0*/  PLOP3.LUT P2, PT, PT, PT, UP1, 0x40, 0x0 ;  /* 0x000000000000781c */ /* 0x000fc60003f4e818 */
[--C-:B------:R-:W-:Y:S01]  /*57d0*/  FFMA.FTZ R48, R111, UR8, -R90.reuse ;  /* 0x000000086f307c23 */ /* 0x100fe2000801085a */
[--C-:B------:R-:W-:Y:S01]  /*57e0*/  FFMA.FTZ R101, R68, UR8, -R90.reuse ;  /* 0x0000000844657c23 */ /* 0x100fe2000801085a */
[--C-:B------:R-:W-:Y:S01]  /*57f0*/  FFMA.FTZ R68, R5, UR8, -R90.reuse ;  /* 0x0000000805447c23 */ /* 0x100fe2000801085a */
[--C-:B------:R-:W-:Y:S01]  /*5800*/  FFMA.FTZ R5, R12, UR8, -R90.reuse ;  /* 0x000000080c057c23 */ /* 0x100fe2000801085a */
[--C-:B------:R-:W-:Y:S01]  /*5810*/  FFMA.FTZ R12, R3, UR8, -R90.reuse ;  /* 0x00000008030c7c23 */ /* 0x100fe2000801085a */
[--C-:B------:R-:W-:Y:S01]  /*5820*/  FFMA.FTZ R65, R65, UR8, -R90.reuse ;  /* 0x0000000841417c23 */ /* 0x100fe2000801085a */
[--C-:B------:R-:W-:Y:S01]  /*5830*/  FFMA.FTZ R3, R20, UR8, -R90.reuse ;  /* 0x0000000814037c23 */ /* 0x100fe2000801085a */
[--C-:B------:R-:W-:Y:S01]  /*5840*/  FFMA.FTZ R20, R25, UR8, -R90.reuse ;  /* 0x0000000819147c23 */ /* 0x100fe2000801085a */
[----:B------:R-:W-:Y:S01]  /*5850*/  MUFU.EX2 R48, R48 ;  /* 0x0000003000307308 */ /* 0x000fe20000000800 */
[----:B------:R-:W-:Y:S01]  /*5860*/  FADD.FTZ R25, R2, R103 ;  /* 0x0000006702197221 */ /* 0x000fe20000010000 */
[--C-:B------:R-:W-:Y:S01]  /*5870*/  FFMA.FTZ R116, R30, UR8, -R90.reuse ;  /* 0x000000081e747c23 */ /* 0x100fe2000801085a */
[--C-:B------:R-:W-:Y:S01]  /*5880*/  FFMA.FTZ R30, R36, UR8, -R90.reuse ;  /* 0x00000008241e7c23 */ /* 0x100fe2000801085a */
[--C-:B------:R-:W-:Y:S01]  /*5890*/  FFMA.FTZ R108, R14, UR8, -R90.reuse ;  /* 0x000000080e6c7c23 */ /* 0x100fe2000801085a */
[----:B------:R-:W-:Y:S01]  /*58a0*/  FADD.FTZ R36, R102, R25 ;  /* 0x0000001966247221 */ /* 0x000fe20000010000 */
[--C-:B------:R-:W-:Y:S01]  /*58b0*/  FFMA.FTZ R113, R13, UR8, -R90.reuse ;  /* 0x000000080d717c23 */ /* 0x100fe2000801085a */
[----:B------:R-:W-:Y:S01]  /*58c0*/  FFMA.FTZ R14, R15, UR8, -R90 ;  /* 0x000000080f0e7c23 */ /* 0x000fe2000801085a */
[----:B------:R-:W0:Y:S01]  /*58d0*/  MUFU.EX2 R101, R101 ;  /* 0x0000006500657308 */ /* 0x000e220000000800 */
[----:B------:R-:W-:Y:S01]  /*58e0*/  FADD.FTZ R25, R105, R36 ;  /* 0x0000002469197221 */ /* 0x000fe20000010000 */
[--C-:B------:R-:W-:Y:S01]  /*58f0*/  FFMA.FTZ R15, R31, UR8, -R90.reuse ;  /* 0x000000081f0f7c23 */ /* 0x100fe2000801085a */
[--C-:B------:R-:W-:Y:S01]  /*5900*/  FFMA.FTZ R111, R23, UR8, -R90.reuse ;  /* 0x00000008176f7c23 */ /* 0x100fe2000801085a */
[--C-:B------:R-:W-:Y:S01]  /*5910*/  FFMA.FTZ R114, R21, UR8, -R90.reuse ;  /* 0x0000000815727c23 */ /* 0x100fe2000801085a */
[----:B------:R-:W-:Y:S01]  /*5920*/  FADD.FTZ R36, R104, R25 ;  /* 0x0000001968247221 */ /* 0x000fe20000010000 */
[--C-:B------:R-:W-:Y:S01]  /*5930*/  FFMA.FTZ R23, R42, UR8, -R90.reuse ;  /* 0x000000082a177c23 */ /* 0x100fe2000801085a */
[----:B------:R-:W-:Y:S01]  /*5940*/  FFMA.FTZ R13, R26, UR8, -R90 ;  /* 0x000000081a0d7c23 */ /* 0x000fe2000801085a */
[----:B------:R-:W1:Y:S01]  /*5950*/  MUFU.EX2 R65, R65 ;  /* 0x0000004100417308 */ /* 0x000e620000000800 */
[----:B------:R-:W-:Y:S01]  /*5960*/  FADD.FTZ R25, R107, R36 ;  /* 0x000000246b197221 */ /* 0x000fe20000010000 */
[--C-:B------:R-:W-:Y:S01]  /*5970*/  FFMA.FTZ R21, R35, UR8, -R90.reuse ;  /* 0x0000000823157c23 */ /* 0x100fe2000801085a */
[--C-:B------:R-:W-:Y:S01]  /*5980*/  FFMA.FTZ R29, R29, UR8, -R90.reuse ;  /* 0x000000081d1d7c23 */ /* 0x100fe2000801085a */
[--C-:B------:R-:W-:Y:S01]  /*5990*/  FFMA.FTZ R26, R32, UR8, -R90.reuse ;  /* 0x00000008201a7c23 */ /* 0x100fe2000801085a */
[----:B------:R-:W-:Y:S01]  /*59a0*/  FADD.FTZ R42, R106, R25 ;  /* 0x000000196a2a7221 */ /* 0x000fe20000010000 */
[--C-:B------:R-:W-:Y:S01]  /*59b0*/  FFMA.FTZ R33, R33, UR8, -R90.reuse ;  /* 0x0000000821217c23 */ /* 0x100fe2000801085a */
[----:B------:R-:W-:Y:S01]  /*59c0*/  FFMA.FTZ R34, R34, UR8, -R90 ;  /* 0x0000000822227c23 */ /* 0x000fe2000801085a */
[----:B------:R-:W2:Y:S01]  /*59d0*/  MUFU.EX2 R68, R68 ;  /* 0x0000004400447308 */ /* 0x000ea20000000800 */
[----:B0-----:R-:W-:Y:S01]  /*59e0*/  FADD.FTZ R36, R48, R101 ;  /* 0x0000006530247221 */ /* 0x001fe20000010000 */
[----:B------:R-:W-:Y:S01]  /*59f0*/  FADD.FTZ R42, R109, R42 ;  /* 0x0000002a6d2a7221 */ /* 0x000fe20000010000 */
[--C-:B------:R-:W-:Y:S01]  /*5a00*/  FFMA.FTZ R38, R38, UR8, -R90.reuse ;  /* 0x0000000826267c23 */ /* 0x100fe2000801085a */
[--C-:B------:R-:W-:Y:S01]  /*5a10*/  FFMA.FTZ R39, R39, UR8, -R90.reuse ;  /* 0x0000000827277c23 */ /* 0x100fe2000801085a */
[----:B------:R-:W-:Y:S01]  /*5a20*/  FFMA.FTZ R32, R43, UR8, -R90 ;  /* 0x000000082b207c23 */ /* 0x000fe2000801085a */
[----:B------:R-:W-:Y:S01]  /*5a30*/  FADD.FTZ R35, R97, R42 ;  /* 0x0000002a61237221 */ /* 0x000fe20000010000 */
[----:B------:R-:W-:Y:S01]  /*5a40*/  FFMA.FTZ R46, R46, UR8, -R90 ;  /* 0x000000082e2e7c23 */ /* 0x000fe2000801085a */
[----:B------:R-:W0:Y:S01]  /*5a50*/  MUFU.EX2 R5, R5 ;  /* 0x0000000500057308 */ /* 0x000e220000000800 */
[----:B-1----:R-:W-:Y:S01]  /*5a60*/  FADD.FTZ R31, R65, R36 ;  /* 0x00000024411f7221 */ /* 0x002fe20000010000 */
[----:B------:R-:W-:Y:S01]  /*5a70*/  FADD.FTZ R42, R100, R35 ;  /* 0x00000023642a7221 */ /* 0x000fe20000010000 */
[--C-:B------:R-:W-:Y:S01]  /*5a80*/  FFMA.FTZ R47, R47, UR8, -R90.reuse ;  /* 0x000000082f2f7c23 */ /* 0x100fe2000801085a */
[--C-:B------:R-:W-:Y:S01]  /*5a90*/  FFMA.FTZ R25, R50, UR8, -R90.reuse ;  /* 0x0000000832197c23 */ /* 0x100fe2000801085a */
[----:B------:R-:W-:Y:S01]  /*5aa0*/  FFMA.FTZ R51, R51, UR8, -R90 ;  /* 0x0000000833337c23 */ /* 0x000fe2000801085a */
[----:B------:R-:W-:Y:S01]  /*5ab0*/  FADD.FTZ R35, R99, R42 ;  /* 0x0000002a63237221 */ /* 0x000fe20000010000 */
[--C-:B------:R-:W-:Y:S01]  /*5ac0*/  FFMA.FTZ R54, R54, UR8, -R90.reuse ;  /* 0x0000000836367c23 */ /* 0x100fe2000801085a */
[----:B------:R-:W1:Y:S01]  /*5ad0*/  MUFU.EX2 R12, R12 ;  /* 0x0000000c000c7308 */ /* 0x000e620000000800 */
[----:B--2---:R-:W-:Y:S01]  /*5ae0*/  FADD.FTZ R36, R68, R31 ;  /* 0x0000001f44247221 */ /* 0x004fe20000010000 */
[----:B------:R-:W-:Y:S01]  /*5af0*/  FADD.FTZ R35, R98, R35 ;  /* 0x0000002362237221 */ /* 0x000fe20000010000 */
[--C-:B------:R-:W-:Y:S01]  /*5b00*/  FFMA.FTZ R55, R55, UR8, -R90.reuse ;  /* 0x0000000837377c23 */ /* 0x100fe2000801085a */
[--C-:B------:R-:W-:Y:S01]  /*5b10*/  FFMA.FTZ R58, R58, UR8, -R90.reuse ;  /* 0x000000083a3a7c23 */ /* 0x100fe2000801085a */
[--C-:B------:R-:W-:Y:S01]  /*5b20*/  FFMA.FTZ R59, R59, UR8, -R90.reuse ;  /* 0x000000083b3b7c23 */ /* 0x100fe2000801085a */
[----:B------:R-:W-:Y:S01]  /*5b30*/  FADD.FTZ R42, R96, R35 ;  /* 0x00000023602a7221 */ /* 0x000fe20000010000 */
[----:B------:R-:W-:Y:S01]  /*5b40*/  FFMA.FTZ R62, R62, UR8, -R90 ;  /* 0x000000083e3e7c23 */ /* 0x000fe2000801085a */
[----:B------:R-:W2:Y:S01]  /*5b50*/  MUFU.EX2 R108, R108 ;  /* 0x0000006c006c7308 */ /* 0x000ea20000000800 */
[----:B0-----:R-:W-:Y:S01]  /*5b60*/  FADD.FTZ R31, R5, R36 ;  /* 0x00000024051f7221 */ /* 0x001fe20000010000 */
[----:B------:R-:W-:Y:S01]  /*5b70*/  FADD.FTZ R35, R95, R42 ;  /* 0x0000002a5f237221 */ /* 0x000fe20000010000 */
[--C-:B------:R-:W-:Y:S01]  /*5b80*/  FFMA.FTZ R63, R63, UR8, -R90.reuse ;  /* 0x000000083f3f7c23 */ /* 0x100fe2000801085a */
[--C-:B------:R-:W-:Y:S01]  /*5b90*/  FFMA.FTZ R66, R66, UR8, -R90.reuse ;  /* 0x0000000842427c23 */ /* 0x100fe2000801085a */
[--C-:B------:R-:W-:Y:S01]  /*5ba0*/  FFMA.FTZ R67, R67, UR8, -R90.reuse ;  /* 0x0000000843437c23 */ /* 0x100fe2000801085a */
[--C-:B------:R-:W-:Y:S01]  /*5bb0*/  FFMA.FTZ R70, R70, UR8, -R90.reuse ;  /* 0x0000000846467c23 */ /* 0x100fe2000801085a */
[--C-:B------:R-:W-:Y:S01]  /*5bc0*/  FFMA.FTZ R71, R71, UR8, -R90.reuse ;  /* 0x0000000847477c23 */ /* 0x100fe2000801085a */
[----:B------:R-:W0:Y:S01]  /*5bd0*/  MUFU.EX2 R113, R113 ;  /* 0x0000007100717308 */ /* 0x000e220000000800 */
[----:B-1----:R-:W-:Y:S01]  /*5be0*/  FADD.FTZ R31, R12, R31 ;  /* 0x0000001f0c1f7221 */ /* 0x002fe20000010000 */
[--C-:B------:R-:W-:Y:S01]  /*5bf0*/  FFMA.FTZ R74, R74, UR8, -R90.reuse ;  /* 0x000000084a4a7c23 */ /* 0x100fe2000801085a */
[--C-:B------:R-:W-:Y:S01]  /*5c00*/  FFMA.FTZ R75, R75, UR8, -R90.reuse ;  /* 0x000000084b4b7c23 */ /* 0x100fe2000801085a */
[--C-:B------:R-:W-:Y:S01]  /*5c10*/  FFMA.FTZ R78, R78, UR8, -R90.reuse ;  /* 0x000000084e4e7c23 */ /* 0x100fe2000801085a */
[--C-:B------:R-:W-:Y:S01]  /*5c20*/  FFMA.FTZ R24, R24, UR8, -R90.reuse ;  /* 0x0000000818187c23 */ /* 0x100fe2000801085a */
[--C-:B------:R-:W-:Y:S01]  /*5c30*/  FFMA.FTZ R83, R83, UR8, -R90.reuse ;  /* 0x0000000853537c23 */ /* 0x100fe2000801085a */
[--C-:B------:R-:W-:Y:S01]  /*5c40*/  FFMA.FTZ R92, R92, UR8, -R90.reuse ;  /* 0x000000085c5c7c23 */ /* 0x100fe2000801085a */
[----:B------:R-:W1:Y:S01]  /*5c50*/  MUFU.EX2 R3, R3 ;  /* 0x0000000300037308 */ /* 0x000e620000000800 */
[----:B--2---:R-:W-:Y:S01]  /*5c60*/  FADD.FTZ R36, R108, R31 ;  /* 0x0000001f6c247221 */ /* 0x004fe20000010000 */
[--C-:B------:R-:W-:Y:S01]  /*5c70*/  FFMA.FTZ R77, R77, UR8, -R90.reuse ;  /* 0x000000084d4d7c23 */ /* 0x100fe2000801085a */
[----:B------:R-:W-:Y:S01]  /*5c80*/  FFMA.FTZ R76, R76, UR8, -R90 ;  /* 0x000000084c4c7c23 */ /* 0x000fe2000801085a */
[----:B------:R-:W-:-:S04]  /*5c90*/  F2FP.SATFINITE.E4M3.F32.PACK_AB_MERGE_C R65, R68, R65, RZ ;  /* 0x000000414441723e */ /* 0x000fc800048070ff */
[----:B------:R-:W2:Y:S01]  /*5ca0*/  MUFU.EX2 R14, R14 ;  /* 0x0000000e000e7308 */ /* 0x000ea20000000800 */
[C---:B0-----:R-:W-:Y:S01]  /*5cb0*/  FADD.FTZ R36, R113.reuse, R36 ;  /* 0x0000002471247221 */ /* 0x041fe20000010000 */
[----:B------:R-:W-:Y:S02]  /*5cc0*/  F2FP.SATFINITE.E4M3.F32.PACK_AB_MERGE_C R108, R113, R108, RZ ;  /* 0x0000006c716c723e */ /* 0x000fe400048070ff */
[----:B------:R-:W-:Y:S02]  /*5cd0*/  F2FP.SATFINITE.E4M3.F32.PACK_AB_MERGE_C R205, R101, R48, R65 ;  /* 0x0000003065cd723e */ /* 0x000fe40004807041 */
[----:B------:R-:W-:Y:S02]  /*5ce0*/  F2FP.SATFINITE.E4M3.F32.PACK_AB_MERGE_C R207, R12, R5, R108 ;  /* 0x000000050ccf723e */ /* 0x000fe4000480706c */
[----:B------:R-:W0:Y:S01]  /*5cf0*/  MUFU.EX2 R111, R111 ;  /* 0x0000006f006f7308 */ /* 0x000e220000000800 */
[----:B-1----:R-:W-:Y:S01]  /*5d00*/  FADD.FTZ R31, R3, R36 ;  /* 0x00000024031f7221 */ /* 0x002fe20000010000 */
[----:B------:R-:W-:Y:S01]  /*5d10*/  FADD.FTZ R36, R94, R35 ;  /* 0x000000235e247221 */ /* 0x000fe20000010000 */
[----:B------:R-:W-:-:S03]  /*5d20*/  F2FP.SATFINITE.E4M3.F32.PACK_AB_MERGE_C R94, R93, R94, RZ ;  /* 0x0000005e5d5e723e */ /* 0x000fc600048070ff */
[----:B------:R-:W-:Y:S01]  /*5d30*/  FADD.FTZ R36, R93, R36 ;  /* 0x000000245d247221 */ /* 0x000fe20000010000 */
[----:B------:R-:W-:Y:S01]  /*5d40*/  F2FP.SATFINITE.E4M3.F32.PACK_AB_MERGE_C R202, R95, R96, R94 ;  /* 0x000000605fca723e */ /* 0x000fe2000480705e */
[----:B------:R-:W1:Y:S01]  /*5d50*/  MUFU.EX2 R114, R114 ;  /* 0x0000007200727308 */ /* 0x000e620000000800 */
[----:B--2---:R-:W-:Y:S01]  /*5d60*/  FADD.FTZ R2, R14, R31 ;  /* 0x0000001f0e027221 */ /* 0x004fe20000010000 */
[----:B------:R-:W-:-:S04]  /*5d70*/  FADD.FTZ R35, R91, R36 ;  /* 0x000000245b237221 */ /* 0x000fc80000010000 */
[----:B------:R-:W-:Y:S02]  /*5d80*/  FADD.FTZ R35, R110, R35 ;  /* 0x000000236e237221 */ /* 0x000fe40000010000 */
[----:B------:R-:W2:Y:S01]  /*5d90*/  MUFU.EX2 R13, R13 ;  /* 0x0000000d000d7308 */ /* 0x000ea20000000800 */
[----:B0-----:R-:W-:Y:S01]  /*5da0*/  FADD.FTZ R31, R111, R2 ;  /* 0x000000026f1f7221 */ /* 0x001fe20000010000 */
[----:B------:R-:W-:Y:S01]  /*5db0*/  FADD.FTZ R36, R88, R35 ;  /* 0x0000002358247221 */ /* 0x000fe20000010000 */
[C---:B------:R-:W-:Y:S02]  /*5dc0*/  F2FP.SATFINITE.E4M3.F32.PACK_AB_MERGE_C R88, R87.reuse, R88, RZ ;  /* 0x000000585758723e */ /* 0x040fe400048070ff */
[----:B------:R-:W-:Y:S01]  /*5dd0*/  F2FP.SATFINITE.E4M3.F32.PACK_AB_MERGE_C R35, R86, R85, RZ ;  /* 0x000000555623723e */ /* 0x000fe200048070ff */
[----:B------:R-:W-:Y:S01]  /*5de0*/  FADD.FTZ R87, R87, R36 ;  /* 0x0000002457577221 */ /* 0x000fe20000010000 */
[----:B------:R-:W-:Y:S01]  /*5df0*/  F2FP.SATFINITE.E4M3.F32.PACK_AB_MERGE_C R196, R110, R91, R88 ;  /* 0x0000005b6ec4723e */ /* 0x000fe20004807058 */
[----:B------:R-:W0:Y:S01]  /*5e00*/  MUFU.EX2 R20, R20 ;  /* 0x0000001400147308 */ /* 0x000e220000000800 */
[----:B-1----:R-:W-:Y:S01]  /*5e10*/  FADD.FTZ R2, R114, R31 ;  /* 0x0000001f72027221 */ /* 0x002fe20000010000 */
[----:B------:R-:W-:Y:S01]  /*5e20*/  FADD.FTZ R36, R84, R87 ;  /* 0x0000005754247221 */ /* 0x000fe20000010000 */
[----:B------:R-:W-:-:S02]  /*5e30*/  F2FP.SATFINITE.E4M3.F32.PACK_AB_MERGE_C R198, R89, R84, R35 ;  /* 0x0000005459c6723e */ /* 0x000fc40004807023 */
[----:B------:R-:W-:Y:S01]  /*5e40*/  F2FP.SATFINITE.E4M3.F32.PACK_AB_MERGE_C R35, R112, R73, RZ ;  /* 0x000000497023723e */ /* 0x000fe200048070ff */
[----:B------:R-:W-:Y:S01]  /*5e50*/  FADD.FTZ R36, R89, R36 ;  /* 0x0000002459247221 */ /* 0x000fe20000010000 */
[----:B------:R-:W-:Y:S01]  /*5e60*/  F2FP.SATFINITE.E4M3.F32.PACK_AB_MERGE_C R111, R114, R111, RZ ;  /* 0x0000006f726f723e */ /* 0x000fe200048070ff */
[----:B------:R-:W1:Y:S01]  /*5e70*/  MUFU.EX2 R29, R29 ;  /* 0x0000001d001d7308 */ /* 0x000e620000000800 */
[----:B--2---:R-:W-:Y:S01]  /*5e80*/  FADD.FTZ R31, R13, R2 ;  /* 0x000000020d1f7221 */ /* 0x004fe20000010000 */
[----:B------:R-:W-:Y:S01]  /*5e90*/  FADD.FTZ R85, R85, R36 ;  /* 0x0000002455557221 */ /* 0x000fe20000010000 */
[----:B------:R-:W-:Y:S02]  /*5ea0*/  F2FP.SATFINITE.E4M3.F32.PACK_AB_MERGE_C R192, R72, R69, R35 ;  /* 0x0000004548c0723e */ /* 0x000fe40004807023 */
[----:B------:R-:W-:Y:S01]  /*5eb0*/  F2FP.SATFINITE.E4M3.F32.PACK_AB_MERGE_C R201, R14, R3, R111 ;  /* 0x000000030ec9723e */ /* 0x000fe2000480706f */
[----:B------:R-:W-:Y:S02]  /*5ec0*/  FADD.FTZ R86, R86, R85 ;  /* 0x0000005556567221 */ /* 0x000fe40000010000 */
[----:B------:R-:W2:Y:S01]  /*5ed0*/  MUFU.EX2 R116, R116 ;  /* 0x0000007400747308 */ /* 0x000ea20000000800 */
[----:B0-----:R-:W-:Y:S01]  /*5ee0*/  FADD.FTZ R2, R20, R31 ;  /* 0x0000001f14027221 */ /* 0x001fe20000010000 */
[----:B------:R-:W-:-:S04]  /*5ef0*/  FADD.FTZ R69, R69, R86 ;  /* 0x0000005645457221 */ /* 0x000fc80000010000 */
[----:B------:R-:W-:Y:S02]  /*5f00*/  FADD.FTZ R72, R72, R69 ;  /* 0x0000004548487221 */ /* 0x000fe40000010000 */
[----:B------:R-:W0:Y:S01]  /*5f10*/  MUFU.EX2 R15, R15 ;  /* 0x0000000f000f7308 */ /* 0x000e220000000800 */
[----:B-1----:R-:W-:Y:S01]  /*5f20*/  FADD.FTZ R31, R29, R2 ;  /* 0x000000021d1f7221 */ /* 0x002fe20000010000 */
[----:B------:R-:W-:-:S04]  /*5f30*/  FADD.FTZ R73, R73, R72 ;  /* 0x0000004849497221 */ /* 0x000fc80000010000 */
[----:B------:R-:W-:Y:S02]  /*5f40*/  FADD.FTZ R112, R112, R73 ;  /* 0x0000004970707221 */ /* 0x000fe40000010000 */
[----:B------:R-:W1:Y:S01]  /*5f50*/  MUFU.EX2 R26, R26 ;  /* 0x0000001a001a7308 */ /* 0x000e620000000800 */
[C---:B--2---:R-:W-:Y:S01]  /*5f60*/  FADD.FTZ R2, R116.reuse, R31 ;  /* 0x0000001f74027221 */ /* 0x044fe20000010000 */
[----:B------:R-:W-:-:S04]  /*5f70*/  F2FP.SATFINITE.E4M3.F32.PACK_AB_MERGE_C R116, R116, R29, RZ ;  /* 0x0000001d7474723e */ /* 0x000fc800048070ff */
[----:B------:R-:W-:Y:S02]  /*5f80*/  F2FP.SATFINITE.E4M3.F32.PACK_AB_MERGE_C R203, R20, R13, R116 ;  /* 0x0000000d14cb723e */ /* 0x000fe40004807074 */
[----:B------:R-:W2:Y:S01]  /*5f90*/  MUFU.EX2 R33, R33 ;  /* 0x0000002100217308 */ /* 0x000ea20000000800 */
[----:B0-----:R-:W-:-:S07]  /*5fa0*/  FADD.FTZ R31, R15, R2 ;  /* 0x000000020f1f7221 */ /* 0x001fce0000010000 */
        /* <DEDUP_REMOVED lines=9> */
[----:B-1----:R-:W-:-:S07]  /*6040*/  FADD.FTZ R31, R21, R2 ;  /* 0x00000002151f7221 */ /* 0x002fce0000010000 */
[----:B------:R-:W1:Y:S01]  /*6050*/  MUFU.EX2 R39, R39 ;  /* 0x0000002700277308 */ /* 0x000e620000000800 */
[----:B--2---:R-:W-:-:S07]  /*6060*/  FADD.FTZ R31, R30, R31 ;  /* 0x0000001f1e1f7221 */ /* 0x004fce0000010000 */
[----:B------:R-:W2:Y:S01]  /*6070*/  MUFU.EX2 R23, R23 ;  /* 0x0000001700177308 */ /* 0x000ea20000000800 */
[----:B0-----:R-:W-:-:S07]  /*6080*/  FADD.FTZ R2, R38, R31 ;  /* 0x0000001f26027221 */ /* 0x001fce0000010000 */
[----:B------:R-:W0:Y:S01]  /*6090*/  MUFU.EX2 R32, R32 ;  /* 0x0000002000207308 */ /* 0x000e220000000800 */
[C---:B-1----:R-:W-:Y:S01]  /*60a0*/  FADD.FTZ R2, R39.reuse, R2 ;  /* 0x0000000227027221 */ /* 0x042fe20000010000 */
[----:B------:R-:W-:-:S04]  /*60b0*/  F2FP.SATFINITE.E4M3.F32.PACK_AB_MERGE_C R38, R39, R38, RZ ;  /* 0x000000262726723e */ /* 0x000fc800048070ff */
[----:B------:R-:W-:Y:S02]  /*60c0*/  F2FP.SATFINITE.E4M3.F32.PACK_AB_MERGE_C R199, R30, R21, R38 ;  /* 0x000000151ec7723e */ /* 0x000fe40004807026 */
[----:B------:R-:W-:Y:S01]  /*60d0*/  MUFU.EX2 R79, R79 ;  /* 0x0000004f004f7308 */ /* 0x000fe20000000800 */
[----:B--2---:R-:W-:Y:S01]  /*60e0*/  FADD.FTZ R31, R23, R2 ;  /* 0x00000002171f7221 */ /* 0x004fe20000010000 */
[----:B------:R-:W-:-:S06]  /*60f0*/  F2FP.SATFINITE.E4M3.F32.PACK_AB_MERGE_C R2, R82, R81, RZ ;  /* 0x000000515202723e */ /* 0x000fcc00048070ff */
[----:B------:R-:W1:Y:S01]  /*6100*/  MUFU.EX2 R80, R80 ;  /* 0x0000005000507308 */ /* 0x000e620000000800 */
[----:B0-----:R-:W-:-:S07]  /*6110*/  FADD.FTZ R31, R32, R31 ;  /* 0x0000001f201f7221 */ /* 0x001fce0000010000 */
[----:B------:R-:W0:Y:S08]  /*6120*/  MUFU.EX2 R46, R46 ;  /* 0x0000002e002e7308 */ /* 0x000e300000000800 */
[----:B------:R-:W2:Y:S01]  /*6130*/  MUFU.EX2 R47, R47 ;  /* 0x0000002f002f7308 */ /* 0x000ea20000000800 */
[----:B-1----:R-:W-:Y:S01]  /*6140*/  F2FP.SATFINITE.E4M3.F32.PACK_AB_MERGE_C R194, R80, R79, R2 ;  /* 0x0000004f50c2723e */ /* 0x002fe20004807002 */
[----:B------:R-:W-:-:S04]  /*6150*/  FADD.FTZ R79, R79, R112 ;  /* 0x000000704f4f7221 */ /* 0x000fc80000010000 */
[----:B------:R-:W-:Y:S02]  /*6160*/  FADD.FTZ R80, R80, R79 ;  /* 0x0000004f50507221 */ /* 0x000fe40000010000 */
[----:B------:R-:W1:Y:S01]  /*6170*/  MUFU.EX2 R25, R25 ;  /* 0x0000001900197308 */ /* 0x000e620000000800 */
[----:B0-----:R-:W-:Y:S01]  /*6180*/  FADD.FTZ R2, R46, R31 ;  /* 0x0000001f2e027221 */ /* 0x001fe20000010000 */
[----:B------:R-:W-:-:S04]  /*6190*/  FADD.FTZ R81, R81, R80 ;  /* 0x0000005051517221 */ /* 0x000fc80000010000 */
[----:B------:R-:W-:Y:S02]  /*61a0*/  FADD.FTZ R81, R82, R81 ;  /* 0x0000005152517221 */ /* 0x000fe40000010000 */
[----:B------:R-:W-:Y:S01]  /*61b0*/  MUFU.EX2 R61, R61 ;  /* 0x0000003d003d7308 */ /* 0x000fe20000000800 */
[C---:B--2---:R-:W-:Y:S01]  /*61c0*/  FADD.FTZ R2, R47.reuse, R2 ;  /* 0x000000022f027221 */ /* 0x044fe20000010000 */
[----:B------:R-:W-:-:S04]  /*61d0*/  F2FP.SATFINITE.E4M3.F32.PACK_AB_MERGE_C R46, R47, R46, RZ ;  /* 0x0000002e2f2e723e */ /* 0x000fc800048070ff */
[----:B------:R-:W-:Y:S02]  /*61e0*/  F2FP.SATFINITE.E4M3.F32.PACK_AB_MERGE_C R193, R32, R23, R46 ;  /* 0x0000001720c1723e */ /* 0x000fe4000480702e */
[----:B------:R-:W0:Y:S01]  /*61f0*/  MUFU.EX2 R64, R64 ;  /* 0x0000004000407308 */ /* 0x000e220000000800 */
[----:B-1----:R-:W-:-:S07]  /*6200*/  FADD.FTZ R29, R25, R2 ;  /* 0x00000002191d7221 */ /* 0x002fce0000010000 */
[----:B------:R-:W1:Y:S08]  /*6210*/  MUFU.EX2 R22, R51 ;  /* 0x0000003300167308 */ /* 0x000e700000000800 */
[----:B------:R-:W2:Y:S01]  /*6220*/  MUFU.EX2 R27, R27 ;  /* 0x0000001b001b7308 */ /* 0x000ea20000000800 */
[----:B0-----:R-:W-:-:S07]  /*6230*/  F2FP.SATFINITE.E4M3.F32.PACK_AB_MERGE_C R2, R64, R61, RZ ;  /* 0x0000003d4002723e */ /* 0x001fce00048070ff */
[----:B------:R-:W0:Y:S01]  /*6240*/  MUFU.EX2 R54, R54 ;  /* 0x0000003600367308 */ /* 0x000e220000000800 */
[----:B-1----:R-:W-:-:S07]  /*6250*/  FADD.FTZ R29, R22, R29 ;  /* 0x0000001d161d7221 */ /* 0x002fce0000010000 */
[----:B------:R-:W1:Y:S01]  /*6260*/  MUFU.EX2 R55, R55 ;  /* 0x0000003700377308 */ /* 0x000e620000000800 */
[----:B--2---:R-:W-:Y:S01]  /*6270*/  F2FP.SATFINITE.E4M3.F32.PACK_AB_MERGE_C R188, R27, R28, R2 ;  /* 0x0000001c1bbc723e */ /* 0x004fe20004807002 */
[----:B------:R-:W-:-:S04]  /*6280*/  FADD.FTZ R28, R28, R81 ;  /* 0x000000511c1c7221 */ /* 0x000fc80000010000 */
[----:B------:R-:W-:Y:S02]  /*6290*/  FADD.FTZ R28, R27, R28 ;  /* 0x0000001c1b1c7221 */ /* 0x000fe40000010000 */
[----:B------:R-:W2:Y:S01]  /*62a0*/  MUFU.EX2 R58, R58 ;  /* 0x0000003a003a7308 */ /* 0x000ea20000000800 */
[----:B0-----:R-:W-:Y:S01]  /*62b0*/  FADD.FTZ R2, R54, R29 ;  /* 0x0000001d36027221 */ /* 0x001fe20000010000 */
[----:B------:R-:W-:-:S04]  /*62c0*/  FADD.FTZ R61, R61, R28 ;  /* 0x0000001c3d3d7221 */ /* 0x000fc80000010000 */
[----:B------:R-:W-:Y:S02]  /*62d0*/  FADD.FTZ R61, R64, R61 ;  /* 0x0000003d403d7221 */ /* 0x000fe40000010000 */
[----:B------:R-:W0:Y:S01]  /*62e0*/  MUFU.EX2 R59, R59 ;  /* 0x0000003b003b7308 */ /* 0x000e220000000800 */
[C---:B-1----:R-:W-:Y:S01]  /*62f0*/  F2FP.SATFINITE.E4M3.F32.PACK_AB_MERGE_C R54, R55.reuse, R54, RZ ;  /* 0x000000363736723e */ /* 0x042fe200048070ff */
[----:B------:R-:W-:-:S03]  /*6300*/  FADD.FTZ R55, R55, R2 ;  /* 0x0000000237377221 */ /* 0x000fc60000010000 */
[----:B------:R-:W-:-:S03]  /*6310*/  F2FP.SATFINITE.E4M3.F32.PACK_AB_MERGE_C R195, R22, R25, R54 ;  /* 0x0000001916c3723e */ /* 0x000fc60004807036 */
[----:B------:R-:W1:Y:S01]  /*6320*/  MUFU.EX2 R62, R62 ;  /* 0x0000003e003e7308 */ /* 0x000e620000000800 */
[----:B--2---:R-:W-:-:S07]  /*6330*/  FADD.FTZ R2, R58, R55 ;  /* 0x000000373a027221 */ /* 0x004fce0000010000 */
[----:B------:R-:W-:Y:S01]  /*6340*/  MUFU.EX2 R57, R57 ;  /* 0x0000003900397308 */ /* 0x000fe20000000800 */
[----:B0-----:R-:W-:-:S07]  /*6350*/  FADD.FTZ R27, R59, R2 ;  /* 0x000000023b1b7221 */ /* 0x001fce0000010000 */
[----:B------:R-:W0:Y:S01]  /*6360*/  MUFU.EX2 R56, R56 ;  /* 0x0000003800387308 */ /* 0x000e220000000800 */
[----:B-1----:R-:W-:-:S07]  /*6370*/  FADD.FTZ R2, R62, R27 ;  /* 0x0000001b3e027221 */ /* 0x002fce0000010000 */
[----:B------:R-:W1:Y:S08]  /*6380*/  MUFU.EX2 R63, R63 ;  /* 0x0000003f003f7308 */ /* 0x000e700000000800 */
[----:B------:R-:W-:Y:S01]  /*6390*/  MUFU.EX2 R44, R44 ;  /* 0x0000002c002c7308 */ /* 0x000fe20000000800 */
[----:B0-----:R-:W-:-:S07]  /*63a0*/  F2FP.SATFINITE.E4M3.F32.PACK_AB_MERGE_C R12, R56, R57, RZ ;  /* 0x00000039380c723e */ /* 0x001fce00048070ff */
[----:B------:R-:W0:Y:S01]  /*63b0*/  MUFU.EX2 R45, R45 ;  /* 0x0000002d002d7308 */ /* 0x000e220000000800 */
[C---:B-1----:R-:W-:Y:S01]  /*63c0*/  F2FP.SATFINITE.E4M3.F32.PACK_AB_MERGE_C R62, R63.reuse, R62, RZ ;  /* 0x0000003e3f3e723e */ /* 0x042fe200048070ff */
[----:B------:R-:W-:-:S03]  /*63d0*/  FADD.FTZ R63, R63, R2 ;  /* 0x000000023f3f7221 */ /* 0x000fc60000010000 */
[----:B------:R-:W-:-:S03]  /*63e0*/  F2FP.SATFINITE.E4M3.F32.PACK_AB_MERGE_C R189, R59, R58, R62 ;  /* 0x0000003a3bbd723e */ /* 0x000fc6000480703e */
[----:B------:R-:W1:Y:S08]  /*63f0*/  MUFU.EX2 R66, R66 ;  /* 0x0000004200427308 */ /* 0x000e700000000800 */
[----:B------:R-:W2:Y:S01]  /*6400*/  MUFU.EX2 R67, R67 ;  /* 0x0000004300437308 */ /* 0x000ea20000000800 */
[----:B0-----:R-:W-:Y:S01]  /*6410*/  F2FP.SATFINITE.E4M3.F32.PACK_AB_MERGE_C R190, R45, R44, R12 ;  /* 0x0000002c2dbe723e */ /* 0x001fe2000480700c */
[----:B------:R-:W-:-:S04]  /*6420*/  FADD.FTZ R44, R44, R61 ;  /* 0x0000003d2c2c7221 */ /* 0x000fc80000010000 */
[----:B------:R-:W-:Y:S02]  /*6430*/  FADD.FTZ R44, R45, R44 ;  /* 0x0000002c2d2c7221 */ /* 0x000fe40000010000 */
[----:B------:R-:W0:Y:S01]  /*6440*/  MUFU.EX2 R70, R70 ;  /* 0x0000004600467308 */ /* 0x000e220000000800 */
[----:B-1----:R-:W-:Y:S01]  /*6450*/  FADD.FTZ R2, R66, R63 ;  /* 0x0000003f42027221 */ /* 0x002fe20000010000 */
[----:B------:R-:W-:-:S04]  /*6460*/  FADD.FTZ R57, R57, R44 ;  /* 0x0000002c39397221 */ /* 0x000fc80000010000 */
[----:B------:R-:W-:Y:S02]  /*6470*/  FADD.FTZ R56, R56, R57 ;  /* 0x0000003938387221 */ /* 0x000fe40000010000 */
[----:B------:R-:W-:Y:S01]  /*6480*/  MUFU.EX2 R52, R52 ;  /* 0x0000003400347308 */ /* 0x000fe20000000800 */
[----:B--2---:R-:W-:-:S07]  /*6490*/  FADD.FTZ R3, R67, R2 ;  /* 0x0000000243037221 */ /* 0x004fce0000010000 */
[----:B------:R-:W1:Y:S01]  /*64a0*/  MUFU.EX2 R49, R49 ;  /* 0x0000003100317308 */ /* 0x000e620000000800 */
[----:B0-----:R-:W-:-:S07]  /*64b0*/  FADD.FTZ R2, R70, R3 ;  /* 0x0000000346027221 */ /* 0x001fce0000010000 */
[----:B------:R-:W0:Y:S08]  /*64c0*/  MUFU.EX2 R71, R71 ;  /* 0x0000004700477308 */ /* 0x000e300000000800 */
[----:B------:R-:W-:Y:S01]  /*64d0*/  MUFU.EX2 R41, R41 ;  /* 0x0000002900297308 */ /* 0x000fe20000000800 */
[----:B-1----:R-:W-:-:S07]  /*64e0*/  F2FP.SATFINITE.E4M3.F32.PACK_AB_MERGE_C R12, R49, R52, RZ ;  /* 0x00000034310c723e */ /* 0x002fce00048070ff */
[----:B------:R-:W1:Y:S01]  /*64f0*/  MUFU.EX2 R60, R60 ;  /* 0x0000003c003c7308 */ /* 0x000e620000000800 */
[C---:B0-----:R-:W-:Y:S01]  /*6500*/  F2FP.SATFINITE.E4M3.F32.PACK_AB_MERGE_C R70, R71.reuse, R70, RZ ;  /* 0x000000464746723e */ /* 0x041fe200048070ff */
[----:B------:R-:W-:-:S03]  /*6510*/  FADD.FTZ R71, R71, R2 ;  /* 0x0000000247477221 */ /* 0x000fc60000010000 */
[----:B------:R-:W-:-:S03]  /*6520*/  F2FP.SATFINITE.E4M3.F32.PACK_AB_MERGE_C R191, R67, R66, R70 ;  /* 0x0000004243bf723e */ /* 0x000fc60004807046 */
        /* <DEDUP_REMOVED lines=10> */
[----:B--2---:R-:W-:-:S07]  /*65d0*/  FADD.FTZ R3, R75, R2 ;  /* 0x000000024b037221 */ /* 0x004fce0000010000 */
[----:B------:R-:W0:Y:S01]  /*65e0*/  MUFU.EX2 R4, R4 ;  /* 0x0000000400047308 */ /* 0x000e220000000800 */
[----:B-1----:R-:W-:-:S07]  /*65f0*/  FADD.FTZ R2, R78, R3 ;  /* 0x000000034e027221 */ /* 0x002fce0000010000 */
[----:B------:R-:W1:Y:S08]  /*6600*/  MUFU.EX2 R5, R24 ;  /* 0x0000001800057308 */ /* 0x000e700000000800 */
[----:B------:R-:W-:Y:S01]  /*6610*/  MUFU.EX2 R40, R40 ;  /* 0x0000002800287308 */ /* 0x000fe20000000800 */
[----:B0-----:R-:W-:-:S07]  /*6620*/  F2FP.SATFINITE.E4M3.F32.PACK_AB_MERGE_C R12, R4, R37, RZ ;  /* 0x00000025040c723e */ /* 0x001fce00048070ff */
[----:B------:R-:W0:Y:S01]  /*6630*/  MUFU.EX2 R53, R53 ;  /* 0x0000003500357308 */ /* 0x000e220000000800 */
[C---:B-1----:R-:W-:Y:S01]  /*6640*/  FADD.FTZ R2, R5.reuse, R2 ;  /* 0x0000000205027221 */ /* 0x042fe20000010000 */
[----:B------:R-:W-:-:S04]  /*6650*/  F2FP.SATFINITE.E4M3.F32.PACK_AB_MERGE_C R78, R5, R78, RZ ;  /* 0x0000004e054e723e */ /* 0x000fc800048070ff */
[----:B------:R-:W-:Y:S02]  /*6660*/  F2FP.SATFINITE.E4M3.F32.PACK_AB_MERGE_C R185, R75, R74, R78 ;  /* 0x0000004a4bb9723e */ /* 0x000fe4000480704e */
[----:B------:R-:W1:Y:S08]  /*6670*/  MUFU.EX2 R83, R83 ;  /* 0x0000005300537308 */ /* 0x000e700000000800 */
[----:B------:R-:W2:Y:S01]  /*6680*/  MUFU.EX2 R92, R92 ;  /* 0x0000005c005c7308 */ /* 0x000ea20000000800 */
[----:B0-----:R-:W-:Y:S01]  /*6690*/  F2FP.SATFINITE.E4M3.F32.PACK_AB_MERGE_C R186, R53, R40, R12 ;  /* 0x0000002835ba723e */ /* 0x001fe2000480700c */
[----:B------:R-:W-:-:S04]  /*66a0*/  FADD.FTZ R40, R40, R49 ;  /* 0x0000003128287221 */ /* 0x000fc80000010000 */
[----:B------:R-:W-:Y:S02]  /*66b0*/  FADD.FTZ R40, R53, R40 ;  /* 0x0000002835287221 */ /* 0x000fe40000010000 */
[----:B------:R-:W-:Y:S01]  /*66c0*/  MUFU.EX2 R77, R77 ;  /* 0x0000004d004d7308 */ /* 0x000fe20000000800 */
[----:B-1----:R-:W-:Y:S01]  /*66d0*/  FADD.FTZ R3, R83, R2 ;  /* 0x0000000253037221 */ /* 0x002fe20000010000 */
[----:B------:R-:W-:-:S04]  /*66e0*/  FADD.FTZ R5, R37, R40 ;  /* 0x0000002825057221 */ /* 0x000fc80000010000 */
[----:B------:R-:W-:Y:S02]  /*66f0*/  FADD.FTZ R5, R4, R5 ;  /* 0x0000000504057221 */ /* 0x000fe40000010000 */
[----:B------:R-:W0:Y:S01]  /*6700*/  MUFU.EX2 R76, R76 ;  /* 0x0000004c004c7308 */ /* 0x000e220000000800 */
[----:B--2---:R-:W-:Y:S01]  /*6710*/  FADD.FTZ R2, R92, R3 ;  /* 0x000000035c027221 */ /* 0x004fe20000010000 */
[----:B0-----:R-:W-:-:S03]  /*6720*/  F2FP.SATFINITE.E4M3.F32.PACK_AB_MERGE_C R3, R76, R77, RZ ;  /* 0x0000004d4c03723e */ /* 0x001fc600048070ff */
[----:B------:R-:W-:Y:S01]  /*6730*/  FADD.FTZ R77, R77, R2 ;  /* 0x000000024d4d7221 */ /* 0x000fe20000010000 */
[----:B------:R-:W-:-:S03]  /*6740*/  F2FP.SATFINITE.E4M3.F32.PACK_AB_MERGE_C R187, R92, R83, R3 ;  /* 0x000000535cbb723e */ /* 0x000fc60004807003 */
[----:B------:R-:W-:Y:S01]  /*6750*/  FADD.FTZ R4, R76, R77 ;  /* 0x0000004d4c047221 */ /* 0x000fe20000010000 */
[----:B------:R-:W-:Y:S01]  /*6760*/  VIADD R3, R16, 0xfffffffe ;  /* 0xfffffffe10037836 */ /* 0x000fe20000000000 */
[----:B------:R-:W-:Y:S06]  /*6770*/  @P2 BRA `(.L_x_879) ;  /* 0x0000000000442947 */ /* 0x000fec0003800000 */
        /* <DEDUP_REMOVED lines=10> */
.L_x_880:
[----:B------:R-:W-:-:S11]  /*6820*/  UISETP.NE.AND UP2, UPT, UR5, 0x1, UPT ;  /* 0x000000010500788c */ /* 0x000fd6000bf45270 */
[----:B------:R-:W-:Y:S02]  /*6830*/  @UP2 ULDC.64 UR14, c[0x0][0x9e8] ;  /* 0x00027a00000e2ab9 */ /* 0x000fe40000000a00 */
[----:B------:R-:W-:-:S04]  /*6840*/  UIMAD.WIDE.U32 UR10, UR9, UR14, URZ ;  /* 0x0000000e090a72a5 */ /* 0x000fc8000f8e003f */
[----:B------:R-:W-:-:S12]  /*6850*/  @UP2 USHF.R.U32.HI UR9, URZ, UR15, UR11 ;  /* 0x0000000f3f092299 */ /* 0x000fd8000801160b */
.L_x_881:
[----:B------:R-:W-:-:S04]  /*6860*/  UIMAD UR5, UR9, UR5, UR5 ;  /* 0x00000005090572a4 */ /* 0x000fc8000f8e0205 */
[----:B------:R-:W-:-:S04]  /*6870*/  UISETP.LT.AND UP2, UPT, UR4, UR5, UPT ;  /* 0x000000050400728c */ /* 0x000fc8000bf41270 */
[----:B------:R-:W-:-:S12]  /*6880*/  USEL UR4, UR4, UR5, UP2 ;  /* 0x0000000504047287 */ /* 0x000fd80009000000 */
.L_x_879:
[----:B------:R-:W-:Y:S01]  /*6890*/  UIMAD.WIDE UR10, UR4, 0x2aaaaaab, URZ ;  /* 0x2aaaaaab040a78a5 */ /* 0x000fe2000f8e023f */
[----:B------:R-:W0:Y:S01]  /*68a0*/  S2UR UR5, SR_CgaCtaId ;  /* 0x00000000000579c3 */ /* 0x000e220000008800 */
[----:B------:R-:W-:Y:S01]  /*68b0*/  UMOV UR24, URZ ;  /* 0x0000003f00187c82 */ /* 0x000fe20008000000 */
[----:B------:R-:W-:Y:S01]  /*68c0*/  CS2R R120, SRZ ;  /* 0x0000000000787805 */ /* 0x000fe2000001ff00 */
[----:B------:R-:W-:Y:S01]  /*68d0*/  USHF.R.U32.HI UR4, URZ, 0x1f, UR11 ;  /* 0x0000001f3f047899 */ /* 0x000fe2000801160b */
[----:B------:R-:W-:Y:S02]  /*68e0*/  CS2R R122, SRZ ;  /* 0x00000000007a7805 */ /* 0x000fe4000001ff00 */
[----:B------:R-:W-:Y:S02]  /*68f0*/  CS2R R124, SRZ ;  /* 0x00000000007c7805 */ /* 0x000fe4000001ff00 */
[----:B------:R-:W-:Y:S01]  /*6900*/  CS2R R126, SRZ ;  /* 0x00000000007e7805 */ /* 0x000fe2000001ff00 */
[----:B------:R-:W-:Y:S01]  /*6910*/  ULEA.HI.SX32 UR4, UR11, UR4, 0x1b ;  /* 0x000000040b047291 */ /* 0x000fe2000f8fda3f */
[----:B------:R-:W-:-:S02]  /*6920*/  CS2R R128, SRZ ;  /* 0x0000000000807805 */ /* 0x000fc4000001ff00 */
[----:B------:R-:W-:Y:S02]  /*6930*/  CS2R R130, SRZ ;  /* 0x0000000000827805 */ /* 0x000fe4000001ff00 */
[----:B------:R-:W-:Y:S01]  /*6940*/  CS2R R132, SRZ ;  /* 0x0000000000847805 */ /* 0x000fe2000001ff00 */
[----:B------:R-:W-:Y:S01]  /*6950*/  UISETP.LT.AND UP2, UPT, UR39, UR4, UPT ;  /* 0x000000042700728c */ /* 0x000fe2000bf41270 */
[----:B------:R-:W-:Y:S02]  /*6960*/  CS2R R134, SRZ ;  /* 0x0000000000867805 */ /* 0x000fe4000001ff00 */
[----:B------:R-:W-:Y:S02]  /*6970*/  CS2R R136, SRZ ;  /* 0x0000000000887805 */ /* 0x000fe4000001ff00 */
[----:B------:R-:W-:Y:S01]  /*6980*/  CS2R R138, SRZ ;  /* 0x00000000008a7805 */ /* 0x000fe2000001ff00 */
[----:B------:R-:W-:Y:S01]  /*6990*/  USEL UR27, UR39, UR4, !UP2 ;  /* 0x00000004271b7287 */ /* 0x000fe2000d000000 */
[----:B------:R-:W-:-:S02]  /*69a0*/  CS2R R140, SRZ ;  /* 0x00000000008c7805 */ /* 0x000fc4000001ff00 */
[----:B------:R-:W-:Y:S01]  /*69b0*/  CS2R R142, SRZ ;  /* 0x00000000008e7805 */ /* 0x000fe2000001ff00 */
[----:B------:R-:W-:Y:S01]  /*69c0*/  UMOV UR4, URZ ;  /* 0x0000003f00047c82 */ /* 0x000fe20008000000 */
[----:B------:R-:W-:Y:S02]  /*69d0*/  CS2R R144, SRZ ;  /* 0x0000000000907805 */ /* 0x000fe4000001ff00 */
[----:B------:R-:W-:Y:S02]  /*69e0*/  CS2R R146, SRZ ;  /* 0x0000000000927805 */ /* 0x000fe4000001ff00 */
[----:B------:R-:W-:Y:S02]  /*69f0*/  ISETP.GE.AND P2, PT, R3, UR27, PT ;  /* 0x0000001b03007c0c */ /* 0x000fe4000bf46270 */
        /* <DEDUP_REMOVED lines=17> */
[----:B------:R-:W-:Y:S01]  /*6b10*/  CS2R R182, SRZ ;  /* 0x0000000000b67805 */ /* 0x000fe2000001ff00 */
[----:B0-----:R-:W-:Y:S06]  /*6b20*/  @!P2 BRA `(.L_x_882) ;  /* 0x0000005400e0a947 */ /* 0x001fec0003800000 */
        /* <DEDUP_REMOVED lines=32> */
[----:B------:R-:W-:Y:S01]  /*6d30*/  UMOV UR26, URZ ;  /* 0x0000003f001a7c82 */ /* 0x000fe20008000000 */
[----:B------:R-:W-:Y:S01]  /*6d40*/  UMOV UR25, URZ ;  /* 0x0000003f00197c82 */ /* 0x000fe20008000000 */
[----:B------:R-:W-:Y:S01]  /*6d50*/  ULDC UR31, c[0x0][0x9e4] ;  /* 0x00027900001f7ab9 */ /* 0x000fe20000000800 */
[----:B------:R-:W-:Y:S01]  /*6d60*/  ULDC UR28, c[0x0][0x288] ;  /* 0x0000a200001c7ab9 */ /* 0x000fe20000000800 */
[----:B------:R-:W-:Y:S01]  /*6d70*/  ULDC UR32, c[0x0][0x2f0] ;  /* 0x0000bc0000207ab9 */ /* 0x000fe20000000800 */
[----:B------:R-:W-:Y:S01]  /*6d80*/  ULDC UR29, c[0x0][0x988] ;  /* 0x00026200001d7ab9 */ /* 0x000fe20000000800 */
[----:B------:R-:W-:-:S05]  /*6d90*/  ULDC UR30, c[0x0][0x9e0] ;  /* 0x00027800001e7ab9 */ /* 0x000fca0000000800 */
.L_x_900:
[----:B------:R-:W-:Y:S01]  /*6da0*/  UIADD3 UR24, UR25, 0x1, URZ ;  /* 0x0000000119187890 */ /* 0x000fe2000fffe03f */
[----:B------:R-:W-:-:S03]  /*6db0*/  ISETP.NE.AND P3, PT, RZ, UR40, PT ;  /* 0x00000028ff007c0c */ /* 0x000fc6000bf65270 */
[----:B------:R-:W-:-:S04]  /*6dc0*/  UISETP.NE.AND UP2, UPT, UR24, 0x2, UPT ;  /* 0x000000021800788c */ /* 0x000fc8000bf45270 */
[----:B------:R-:W-:Y:S02]  /*6dd0*/  USEL UR4, URZ, 0x1, UP2 ;  /* 0x000000013f047887 */ /* 0x000fe40009000000 */
[----:B------:R-:W-:Y:S02]  /*6de0*/  USEL UR24, UR24, URZ, UP2 ;  /* 0x0000003f18187287 */ /* 0x000fe40009000000 */
[----:B------:R-:W-:Y:S02]  /*6df0*/  ULOP3.LUT UR4, UR26, UR4, URZ, 0x3c, !UPT ;  /* 0x000000041a047292 */ /* 0x000fe4000f8e3c3f */
[----:B------:R-:W-:Y:S10]  /*6e00*/  @P3 BRA `(.L_x_883) ;  /* 0x00000000002c3947 */ /* 0x000ff40003800000 */
[----:B------:R-:W-:Y:S05]  /*6e10*/  @!P0 BRA `(.L_x_884) ;  /* 0x0000000000048947 */ /* 0x000fea0003800000 */
[----:B------:R-:W-:Y:S01]  /*6e20*/  BPT.TRAP 0x1 ;  /* 0x000000040000795c */ /* 0x000fe20000300000 */
.L_x_884:
[----:B------:R-:W-:Y:S01]  /*6e30*/  ULEA UR8, UR24, UR44, 0x3 ;  /* 0x0000002c18087291 */ /* 0x000fe2000f8e183f */
[----:B------:R-:W-:-:S05]  /*6e40*/  IMAD.U32 R12, RZ, RZ, UR4 ;  /* 0x00000004ff0c7e24 */ /* 0x000fca000f8e00ff */
[----:B------:R-:W-:-:S04]  /*6e50*/  SHF.L.U32 R12, R12, 0x1f, RZ ;  /* 0x0000001f0c0c7819 */ /* 0x000fc800000006ff */
[----:B------:R0:W1:Y:S01]  /*6e60*/  SYNCS.PHASECHK.TRANS64.TRYWAIT P2, [UR8+0x28830], R12 ;  /* 0x0288300cff0075a7 */ /* 0x0000620008040148 */
[----:B------:R-:W-:Y:S05]  /*6e70*/  @!P0 BRA `(.L_x_885) ;  /* 0x0000000000048947 */ /* 0x000fea0003800000 */
[----:B------:R-:W-:Y:S01]  /*6e80*/  BPT.TRAP 0x1 ;  /* 0x000000040000795c */ /* 0x000fe20000300000 */
.L_x_885:
[----:B-1----:R-:W-:Y:S05]  /*6e90*/  @P2 BRA `(.L_x_883) ;  /* 0x0000000000082947 */ /* 0x002fea0003800000 */
[----:B------:R-:W1:Y:S02]  /*6ea0*/  SYNCS.PHASECHK.TRANS64.TRYWAIT P2, [UR8+0x28830], R12 ;  /* 0x0288300cff0075a7 */ /* 0x000e640008040148 */
[----:B-1----:R-:W-:Y:S05]  /*6eb0*/  @!P2 BRA `(.L_x_886) ;  /* 0x0000014c0054a947 */ /* 0x002fea0003800000 */
.L_x_883:
[----:B01----:R-:W-:Y:S01]  /*6ec0*/  VIADD R12, R18, 0x8 ;  /* 0x00000008120c7836 */ /* 0x003fe20000000000 */
[----:B------:R-:W-:Y:S01]  /*6ed0*/  R2UR UR8, R6 ;  /* 0x00000000060872ca */ /* 0x000fe200000e0000 */
[----:B------:R-:W-:Y:S01]  /*6ee0*/  UIMAD UR10, UR24, 0x600, UR6 ;  /* 0x00000600180a78a4 */ /* 0x000fe2000f8e0206 */
[----:B------:R-:W-:Y:S01]  /*6ef0*/  R2UR UR9, R7 ;  /* 0x00000000070972ca */ /* 0x000fe200000e0000 */
[----:B------:R-:W-:Y:S01]  /*6f00*/  UMOV UR11, 0x40000040 ;  /* 0x40000040000b7882 */ /* 0x000fe20000000000 */
[----:B------:R0:W-:Y:S01]  /*6f10*/  BAR.SYNC.DEFER_BLOCKING R12, 0x100 ;  /* 0x0004000c0000751d */ /* 0x0001e20000010000 */
[----:B------:R-:W-:Y:S02]  /*6f20*/  UIADD3 UR22, UR10, 0x2, URZ ;  /* 0x000000020a167890 */ /* 0x000fe4000fffe03f */
[----:B------:R-:W-:Y:S02]  /*6f30*/  UIADD3 UR14, UR10, 0x4, URZ ;  /* 0x000000040a0e7890 */ /* 0x000fe4000fffe03f */
[----:B------:R-:W-:Y:S01]  /*6f40*/  UIADD3 UR18, UR10, 0x6, URZ ;  /* 0x000000060a127890 */ /* 0x000fe2000fffe03f */
[----:B------:R-:W-:Y:S01]  /*6f50*/  UMOV UR23, 0x40000040 ;  /* 0x4000004000177882 */ /* 0x000fe20000000000 */
[----:B------:R-:W-:Y:S01]  /*6f60*/  UMOV UR15, 0x40000040 ;  /* 0x40000040000f7882 */ /* 0x000fe20000000000 */
[----:B------:R-:W-:Y:S01]  /*6f70*/  UMOV UR19, 0x40000040 ;  /* 0x4000004000137882 */ /* 0x000fe20000000000 */
[----:B------:R-:W-:-:S06]  /*6f80*/  WARPGROUP.ARRIVE ;  /* 0x00000000000079c5 */ /* 0x000fcc0000000000 */
[----:B------:R-:W-:Y:S03]  /*6f90*/  QGMMA.64x192x32.F32.E4M3.E4M3 R24, gdesc[UR8], RZ, !UPT, gsb0 ;  /* 0x02e00000081879f3 */ /* 0x000fe6000c0008ff */
[----:B------:R-:W-:Y:S02]  /*6fa0*/  WARPGROUP.DEPBAR.LE gsb0, 0x0 ;  /* 0x00008000000079c5 */ /* 0x000fe40000010000 */
[----:B------:R-:W-:-:S15]  /*6fb0*/  WARPGROUP.ARRIVE ;  /* 0x00000000000079c5 */ /* 0x000fde0000000000 */
        /* <DEDUP_REMOVED lines=8> */
[----:B0-----:R-:W-:Y:S05]  /*7040*/  @P3 BRA `(.L_x_887) ;  /* 0x00000000002c3947 */ /* 0x001fea0003800000 */
[----:B------:R-:W-:Y:S05]  /*7050*/  @!P0 BRA `(.L_x_888) ;  /* 0x0000000000048947 */ /* 0x000fea0003800000 */
[----:B------:R-:W-:Y:S01]  /*7060*/  BPT.TRAP 0x1 ;  /* 0x000000040000795c */ /* 0x000fe20000300000 */
.L_x_888:
[----:B------:R-:W-:Y:S01]  /*7070*/  ULEA UR8, UR25, UR44, 0x3 ;  /* 0x0000002c19087291 */ /* 0x000fe2000f8e183f */
[----:B------:R-:W-:-:S05]  /*7080*/  IMAD.U32 R12, RZ, RZ, UR26 ;  /* 0x0000001aff0c7e24 */ /* 0x000fca000f8e00ff */
[----:B------:R-:W-:-:S04]  /*7090*/  SHF.L.U32 R12, R12, 0x1f, RZ ;  /* 0x0000001f0c0c7819 */ /* 0x000fc800000006ff */
[----:B------:R0:W1:Y:S01]  /*70a0*/  SYNCS.PHASECHK.TRANS64.TRYWAIT P2, [UR8+0x28850], R12 ;  /* 0x0288500cff0075a7 */ /* 0x0000620008040148 */
[----:B------:R-:W-:Y:S05]  /*70b0*/  @!P0 BRA `(.L_x_889) ;  /* 0x0000000000048947 */ /* 0x000fea0003800000 */
[----:B------:R-:W-:Y:S01]  /*70c0*/  BPT.TRAP 0x1 ;  /* 0x000000040000795c */ /* 0x000fe20000300000 */
.L_x_889:
[----:B-1----:R-:W-:Y:S05]  /*70d0*/  @P2 BRA `(.L_x_887) ;  /* 0x0000000000082947 */ /* 0x002fea0003800000 */
[----:B------:R-:W1:Y:S02]  /*70e0*/  SYNCS.PHASECHK.TRANS64.TRYWAIT P2, [UR8+0x28850], R12 ;  /* 0x0288500cff0075a7 */ /* 0x000e640008040148 */
[----:B-1----:R-:W-:Y:S05]  /*70f0*/  @!P2 BRA `(.L_x_890) ;  /* 0x0000014800dca947 */ /* 0x002fea0003800000 */
.L_x_887:
[----:B------:R-:W-:Y:S01]  /*7100*/  UIADD3 UR8, UR44, 0x400, URZ ;  /* 0x000004002c087890 */ /* 0x000fe2000fffe03f */
[----:B------:R-:W-:Y:S01]  /*7110*/  WARPGROUP.ARRIVE ;  /* 0x00000000000079c5 */ /* 0x000fe20000000000 */
[----:B------:R-:W-:Y:S01]  /*7120*/  UMOV UR11, 0x80000020 ;  /* 0x80000020000b7882 */ /* 0x000fe20000000000 */
[----:B------:R-:W-:Y:S01]  /*7130*/  PLOP3.LUT P2, PT, PT, PT, UP0, 0x80, 0x0 ;  /* 0x000000000000781c */ /* 0x000fe20003f4f008 */
[----:B------:R-:W-:Y:S01]  /*7140*/  USHF.R.U32.HI UR8, URZ, 0x4, UR8 ;  /* 0x000000043f087899 */ /* 0x000fe20008011608 */
[----:B------:R-:W-:Y:S01]  /*7150*/  PLOP3.LUT P3, PT, PT, PT, UP0, 0x80, 0x0 ;  /* 0x000000000000781c */ /* 0x000fe20003f6f008 */
[C---:B------:R-:W-:Y:S01]  /*7160*/  FMUL.FTZ R22, R0.reuse, R30 ;  /* 0x0000001e00167220 */ /* 0x040fe20000410000 */
[C---:B------:R-:W-:Y:S01]  /*7170*/  FMUL.FTZ R30, R0.reuse, R38 ;  /* 0x00000026001e7220 */ /* 0x040fe20000410000 */
[----:B------:R-:W-:Y:S01]  /*7180*/  ULOP3.LUT UR8, UR8, 0x3fff, URZ, 0xc0, !UPT ;  /* 0x00003fff08087892 */ /* 0x000fe2000f8ec03f */
[C---:B------:R-:W-:Y:S01]  /*7190*/  FMUL.FTZ R15, R0.reuse, R27 ;  /* 0x0000001b000f7220 */ /* 0x040fe20000410000 */
[C---:B------:R-:W-:Y:S01]  /*71a0*/  FMUL.FTZ R23, R0.reuse, R31 ;  /* 0x0000001f00177220 */ /* 0x040fe20000410000 */
[C---:B------:R-:W-:Y:S01]  /*71b0*/  FMUL.FTZ R38, R0.reuse, R44 ;  /* 0x0000002c00267220 */ /* 0x040fe20000410000 */
[----:B------:R-:W-:Y:S01]  /*71c0*/  ULOP3.LUT UR8, UR8, 0x10000, URZ, 0xfc, !UPT ;  /* 0x0001000008087892 */ /* 0x000fe2000f8efc3f */
[C---:B------:R-:W-:Y:S01]  /*71d0*/  FMUL.FTZ R14, R0.reuse, R26 ;  /* 0x0000001a000e7220 */ /* 0x040fe20000410000 */
[C---:B------:R-:W-:Y:S01]  /*71e0*/  FMUL.FTZ R27, R0.reuse, R35 ;  /* 0x00000023001b7220 */ /* 0x040fe20000410000 */
[C---:B------:R-:W-:Y:S01]  /*71f0*/  FMUL.FTZ R31, R0.reuse, R39 ;  /* 0x00000027001f7220 */ /* 0x040fe20000410000 */
[----:B------:R-:W-:Y:S01]  /*7200*/  UIMAD UR8, UR25, 0x600, UR8 ;  /* 0x00000600190878a4 */ /* 0x000fe2000f8e0208 */
[C---:B------:R-:W-:Y:S01]  /*7210*/  FMUL.FTZ R26, R0.reuse, R34 ;  /* 0x00000022001a7220 */ /* 0x040fe20000410000 */
[C---:B------:R-:W-:Y:S01]  /*7220*/  FMUL.FTZ R35, R0.reuse, R43 ;  /* 0x0000002b00237220 */ /* 0x040fe20000410000 */
[C---:B------:R-:W-:Y:S01]  /*7230*/  FMUL.FTZ R39, R0.reuse, R45 ;  /* 0x0000002d00277220 */ /* 0x040fe20000410000 */
[C---:B01----:R-:W-:Y:S01]  /*7240*/  FMUL.FTZ R12, R0.reuse, R24 ;  /* 0x00000018000c7220 */ /* 0x043fe20000410000 */
[C---:B------:R-:W-:Y:S01]  /*7250*/  FMUL.FTZ R13, R0.reuse, R25 ;  /* 0x00000019000d7220 */ /* 0x040fe20000410000 */
[C---:B------:R-:W-:Y:S01]  /*7260*/  FMUL.FTZ R21, R0.reuse, R29 ;  /* 0x0000001d00157220 */ /* 0x040fe20000410000 */
[----:B------:R-:W-:Y:S01]  /*7270*/  UMOV UR10, UR8 ;  /* 0x00000008000a7c82 */ /* 0x000fe20008000000 */
[C---:B------:R-:W-:Y:S01]  /*7280*/  FMUL.FTZ R34, R0.reuse, R42 ;  /* 0x0000002a00227220 */ /* 0x040fe20000410000 */
[----:B------:R-:W-:Y:S01]  /*7290*/  QGMMA.64x128x32.F32.E4M3.E4M3 R120, R204, gdesc[UR8], R120, gsb0 ;  /* 0x01e00008cc787df3 */ /* 0x000fe20008000878 */
[----:B------:R-:W-:Y:S01]  /*72a0*/  UIADD3 UR10, UR8, 0x2, URZ ;  /* 0x00000002080a7890 */ /* 0x000fe2000fffe03f */
[----:B------:R-:W-:Y:S01]  /*72b0*/  FMUL.FTZ R43, R0, R51 ;  /* 0x00000033002b7220 */ /* 0x000fe20000410000 */
[----:B------:R-:W-:Y:S01]  /*72c0*/  UMOV UR11, 0x80000020 ;  /* 0x80000020000b7882 */ /* 0x000fe20000000000 */
[----:B------:R-:W-:-:S02]  /*72d0*/  IMAD.U32 R45, RZ, RZ, UR24 ;  /* 0x00000018ff2d7e24 */ /* 0x000fc4000f8e00ff */
        /* <DEDUP_REMOVED lines=28> */
[----:B------:R-:W-:Y:S01]  /*74a0*/  @!P1 LEA R45, R45, UR44, 0x3 ;  /* 0x0000002c2d2d9c11 */ /* 0x000fe2000f8e18ff */
        /* <DEDUP_REMOVED lines=16> */
[----:B------:R-:W-:-:S02]  /*75b0*/  IMAD R106, R3, -0xc0, RZ ;  /* 0xffffff40036a7824 */ /* 0x000fc400078e02ff */
        /* <DEDUP_REMOVED lines=8> */
[----:B------:R-:W-:Y:S02]  /*7640*/  @!P1 VIADD R45, R45, 0x28840 ;  /* 0x000288402d2d9836 */ /* 0x000fe40000000000 */
[C---:B------:R-:W-:Y:S01]  /*7650*/  FMUL.FTZ R76, R0.reuse, R80 ;  /* 0x00000050004c7220 */ /* 0x040fe20000410000 */
[C---:B------:R-:W-:Y:S01]  /*7660*/  FMUL.FTZ R77, R0.reuse, R81 ;  /* 0x00000051004d7220 */ /* 0x040fe20000410000 */
[C---:B------:R-:W-:Y:S01]  /*7670*/  FMUL.FTZ R87, R0.reuse, R99 ;  /* 0x0000006300577220 */ /* 0x040fe20000410000 */
[C---:B------:R-:W-:Y:S01]  /*7680*/  FMUL.FTZ R104, R0.reuse, R112 ;  /* 0x0000007000687220 */ /* 0x040fe20000410000 */
[C---:B------:R-:W-:Y:S01]  /*7690*/  FMUL.FTZ R80, R0.reuse, R84 ;  /* 0x0000005400507220 */ /* 0x040fe20000410000 */
[C---:B------:R-:W-:Y:S01]  /*76a0*/  FMUL.FTZ R81, R0.reuse, R85 ;  /* 0x0000005500517220 */ /* 0x040fe20000410000 */
[----:B------:R-:W-:Y:S01]  /*76b0*/  FMUL.FTZ R99, R0, R100 ;  /* 0x0000006400637220 */ /* 0x000fe20000410000 */
[----:B------:R-:W-:-:S02]  /*76c0*/  VIADD R112, R106, 0x1 ;  /* 0x000000016a707836 */ /* 0x000fc40000000000 */
[C---:B------:R-:W-:Y:S01]  /*76d0*/  FMUL.FTZ R84, R0.reuse, R94 ;  /* 0x0000005e00547220 */ /* 0x040fe20000410000 */
[C---:B------:R-:W-:Y:S01]  /*76e0*/  FMUL.FTZ R85, R0.reuse, R95 ;  /* 0x0000005f00557220 */ /* 0x040fe20000410000 */
[C---:B------:R-:W-:Y:S01]  /*76f0*/  FMUL.FTZ R100, R0.reuse, R105 ;  /* 0x0000006900647220 */ /* 0x040fe20000410000 */
[C---:B------:R-:W-:Y:S01]  /*7700*/  FMUL.FTZ R105, R0.reuse, R109 ;  /* 0x0000006d00697220 */ /* 0x040fe20000410000 */
[C---:B------:R-:W-:Y:S01]  /*7710*/  FMUL.FTZ R94, R0.reuse, R114 ;  /* 0x00000072005e7220 */ /* 0x040fe20000410000 */
[----:B------:R-:W-:Y:S01]  /*7720*/  FMUL.FTZ R95, R0, R115 ;  /* 0x00000073005f7220 */ /* 0x000fe20000410000 */
[----:B------:R-:W-:Y:S01]  /*7730*/  @!P1 PRMT R45, RZ, 0x654, R45 ;  /* 0x00000654ff2d9816 */ /* 0x000fe2000000002d */
[----:B------:R-:W-:Y:S01]  /*7740*/  IMAD R114, R9, -0x2, R112 ;  /* 0xfffffffe09727824 */ /* 0x000fe200078e0270 */
[----:B------:R-:W0:Y:S03]  /*7750*/  MUFU.TANH R12, R12 ;  /* 0x0000000c000c7308 */ /* 0x000e260000002400 */
[----:B------:R-:W-:-:S05]  /*7760*/  VIADD R109, R114, 0xffffffff ;  /* 0xffffffff726d7836 */ /* 0x000fca0000000000 */
[----:B------:R-:W1:Y:S08]  /*7770*/  MUFU.TANH R13, R13 ;  /* 0x0000000d000d7308 */ /* 0x000e700000002400 */
[----:B------:R-:W2:Y:S08]  /*7780*/  MUFU.TANH R14, R14 ;  /* 0x0000000e000e7308 */ /* 0x000eb00000002400 */
[----:B------:R-:W3:Y:S08]  /*7790*/  MUFU.TANH R15, R15 ;  /* 0x0000000f000f7308 */ /* 0x000ef00000002400 */
[----:B------:R-:W4:Y:S08]  /*77a0*/  MUFU.TANH R20, R20 ;  /* 0x0000001400147308 */ /* 0x000f300000002400 */
[----:B------:R-:W0:Y:S08]  /*77b0*/  MUFU.TANH R21, R21 ;  /* 0x0000001500157308 */ /* 0x000e300000002400 */
[----:B------:R-:W0:Y:S08]  /*77c0*/  MUFU.TANH R22, R22 ;  /* 0x0000001600167308 */ /* 0x000e300000002400 */
[----:B------:R-:W0:Y:S08]  /*77d0*/  MUFU.TANH R23, R23 ;  /* 0x0000001700177308 */ /* 0x000e300000002400 */
[----:B------:R-:W0:Y:S01]  /*77e0*/  MUFU.TANH R24, R24 ;  /* 0x0000001800187308 */ /* 0x000e220000002400 */
[----:B------:R-:W-:-:S02]  /*77f0*/  WARPGROUP.DEPBAR.LE gsb0, 0x0 ;  /* 0x00008000000079c5 */ /* 0x000fc40000010000 */
[----:B------:R-:W-:-:S05]  /*7800*/  WARPGROUP.ARRIVE ;  /* 0x00000000000079c5 */ /* 0x000fca0000000000 */
[----:B------:R-:W0:Y:S01]  /*7810*/  MUFU.TANH R25, R25 ;  /* 0x0000001900197308 */ /* 0x000e220000002400 */
[----:B------:R-:W-:Y:S01]  /*7820*/  QGMMA.64x128x32.F32.E4M3.E4M3 R120, R200, gdesc[UR8], R120, gsb0 ;  /* 0x01e00008c8787df3 */ /* 0x000fe20008000878 */
[----:B------:R-:W-:Y:S01]  /*7830*/  UIADD3 UR10, UR8, 0x200, URZ ;  /* 0x00000200080a7890 */ /* 0x000fe2000fffe03f */
[----:B------:R-:W-:-:S05]  /*7840*/  UMOV UR11, 0x80000020 ;  /* 0x80000020000b7882 */ /* 0x000fca0000000000 */
        /* <DEDUP_REMOVED lines=65> */
[----:B------:R-:W-:Y:S01]  /*7c60*/  WARPGROUP.ARRIVE ;  /* 0x00000000000079c5 */ /* 0x000fe20000000000 */
[C---:B------:R-:W-:Y:S01]  /*7c70*/  FMUL.FTZ R193, R0.reuse, R96 ;  /* 0x0000006000c17220 */ /* 0x040fe20000410000 */
[C---:B------:R-:W-:Y:S01]  /*7c80*/  FMUL.FTZ R192, R0.reuse, R97 ;  /* 0x0000006100c07220 */ /* 0x040fe20000410000 */
[C---:B------:R-:W-:Y:S01]  /*7c90*/  FMUL.FTZ R96, R0.reuse, R118 ;  /* 0x0000007600607220 */ /* 0x040fe20000410000 */
[----:B------:R-:W-:Y:S01]  /*7ca0*/  FMUL.FTZ R97, R0, R119 ;  /* 0x0000007700617220 */ /* 0x000fe20000410000 */
[----:B------:R-:W0:Y:S01]  /*7cb0*/  MUFU.TANH R82, R82 ;  /* 0x0000005200527308 */ /* 0x000e220000002400 */
[----:B------:R-:W-:Y:S01]  /*7cc0*/  QGMMA.64x128x32.F32.E4M3.E4M3 R120, R188, gdesc[UR8], R120, gsb0 ;  /* 0x01e00008bc787df3 */ /* 0x000fe20008000878 */
[----:B------:R-:W-:Y:S01]  /*7cd0*/  UIADD3 UR10, UR8, 0x402, URZ ;  /* 0x00000402080a7890 */ /* 0x000fe2000fffe03f */
[----:B------:R-:W-:Y:S02]  /*7ce0*/  UMOV UR11, 0x80000020 ;  /* 0x80000020000b7882 */ /* 0x000fe40000000000 */
[----:B------:R-:W-:-:S02]  /*7cf0*/  @UP0 ULDC UR8, c[0x0][0x44c] ;  /* 0x0001130000080ab9 */ /* 0x000fc40000000800 */
[----:B------:R-:W-:Y:S01]  /*7d00*/  @P2 IMAD.HI.U32 R44, R8, UR8, RZ ;  /* 0x00000008082c2c27 */ /* 0x000fe2000f8e00ff */
[----:B------:R-:W-:Y:S01]  /*7d10*/  @UP0 ULDC UR8, c[0x0][0x450] ;  /* 0x0001140000080ab9 */ /* 0x000fe20000000800 */
[----:B------:R-:W-:Y:S01]  /*7d20*/  PLOP3.LUT P2, PT, PT, PT, UP1, 0x40, 0x0 ;  /* 0x000000000000781c */ /* 0x000fe20003f4e818 */
        /* <DEDUP_REMOVED lines=21> */
[----:B------:R-:W-:Y:S01]  /*7e80*/  IMAD.MOV.U32 R110, RZ, RZ, R8 ;  /* 0x000000ffff6e7224 */ /* 0x000fe200078e0008 */
[----:B------:R-:W-:Y:S01]  /*7e90*/  @P3 SHF.R.U32.HI R110, RZ, UR8, R44 ;  /* 0x00000008ff6e3c19 */ /* 0x000fe2000801162c */
[C---:B------:R-:W-:Y:S01]  /*7ea0*/  FMUL.FTZ R189, R0.reuse, R88 ;  /* 0x0000005800bd7220 */ /* 0x040fe20000410000 */
[----:B------:R-:W-:Y:S01]  /*7eb0*/  QGMMA.64x128x32.F32.E4M3.E4M3 R120, R184, gdesc[UR8], R120, gsb0 ;  /* 0x01e00008b8787df3 */ /* 0x000fe20008000878 */
[C---:B------:R-:W-:Y:S01]  /*7ec0*/  FMUL.FTZ R188, R0.reuse, R89 ;  /* 0x0000005900bc7220 */ /* 0x040fe20000410000 */
[C---:B------:R-:W-:Y:S01]  /*7ed0*/  FMUL.FTZ R88, R0.reuse, R102 ;  /* 0x0000006600587220 */ /* 0x040fe20000410000 */
[----:B------:R-:W5:Y:S01]  /*7ee0*/  SHFL.IDX PT, R116, R110, RZ, 0x1c1f ;  /* 0x001c1fff6e747589 */ /* 0x000f6200000e0000 */
[C---:B------:R-:W-:Y:S01]  /*7ef0*/  FMUL.FTZ R190, R0.reuse, R93 ;  /* 0x0000005d00be7220 */ /* 0x040fe20000410000 */
[C---:B------:R-:W-:Y:S01]  /*7f00*/  FMUL.FTZ R89, R0.reuse, R103 ;  /* 0x0000006700597220 */ /* 0x040fe20000410000 */
[----:B------:R-:W-:Y:S01]  /*7f10*/  FMUL.FTZ R102, R0, R108 ;  /* 0x0000006c00667220 */ /* 0x000fe20000410000 */
[----:B------:R-:W-:Y:S01]  /*7f20*/  IADD3 R44, -R18, 0xb, RZ ;  /* 0x0000000b122c7810 */ /* 0x000fe20007ffe1ff */
[C---:B------:R-:W-:Y:S01]  /*7f30*/  FMUL.FTZ R93, R0.reuse, R111 ;  /* 0x0000006f005d7220 */ /* 0x040fe20000410000 */
[C---:B------:R-:W-:Y:S01]  /*7f40*/  FMUL.FTZ R103, R0.reuse, R113 ;  /* 0x0000007100677220 */ /* 0x040fe20000410000 */
[----:B------:R-:W-:Y:S01]  /*7f50*/  FMUL.FTZ R108, R0, R117 ;  /* 0x00000075006c7220 */ /* 0x000fe20000410000 */
        /* <DEDUP_REMOVED lines=15> */
[----:B------:R0:W-:Y:S06]  /*8050*/  BAR.ARV R44, 0x100 ;  /* 0x0004002c0000751d */ /* 0x0001ec0000002000 */
[----:B------:R1:W-:Y:S02]  /*8060*/  @!P1 SYNCS.ARRIVE.TRANS64.RED.A1T0 RZ, [R45+URZ], RZ ;  /* 0x000000ff2dff99a7 */ /* 0x0003e4000810043f */
[----:B-1----:R-:W-:-:S04]  /*8070*/  IMAD R45, R17, UR32, R114 ;  /* 0x00000020112d7c24 */ /* 0x002fc8000f8e0272 */
[----:B------:R-:W-:-:S04]  /*8080*/  VIADD R45, R45, -UR28 ;  /* 0x8000001c2d2d7c36 */ /* 0x000fc80008000000 */
[C---:B------:R-:W-:Y:S02]  /*8090*/  VIADD R112, R45.reuse, UR30 ;  /* 0x0000001e2d707c36 */ /* 0x040fe40008000000 */
[----:B------:R-:W-:Y:S02]  /*80a0*/  VIADD R111, R45, UR7 ;  /* 0x000000072d6f7c36 */ /* 0x000fe40008000000 */
[--C-:B-----5:R-:W-:Y:S02]  /*80b0*/  IMAD.IADD R113, R112, 0x1, R116.reuse ;  /* 0x0000000170717824 */ /* 0x120fe400078e0274 */
[----:B------:R-:W-:Y:S01]  /*80c0*/  IMAD.IADD R114, R111, 0x1, R116 ;  /* 0x000000016f727824 */ /* 0x000fe200078e0274 */
[----:B0-234-:R-:W-:Y:S06]  /*80d0*/  @P2 BRA `(.L_x_891) ;  /* 0x0000000000582947 */ /* 0x01dfec0003800000 */
[----:B------:R-:W-:Y:S01]  /*80e0*/  IMAD R44, R17, UR32, R116 ;  /* 0x00000020112c7c24 */ /* 0x000fe2000f8e0274 */
[----:B------:R-:W-:Y:S03]  /*80f0*/  BSSY B0, `(.L_x_892) ;  /* 0x0000011000007945 */ /* 0x000fe60003800000 */
[----:B------:R-:W-:-:S05]  /*8100*/  VIADD R115, R44, -UR28 ;  /* 0x8000001c2c737c36 */ /* 0x000fca0008000000 */
[----:B------:R-:W-:-:S13]  /*8110*/  ISETP.GT.AND P2, PT, R115, -0x1, PT ;  /* 0xffffffff7300780c */ /* 0x000fda0003f44270 */
[----:B------:R-:W-:Y:S05]  /*8120*/  @P2 BRA `(.L_x_893) ;  /* 0x0000000000202947 */ /* 0x000fea0003800000 */
[----:B------:R-:W-:Y:S01]  /*8130*/  IMAD.U32 R116, RZ, RZ, UR31 ;  /* 0x0000001fff747e24 */ /* 0x000fe2000f8e00ff */
[----:B------:R-:W-:-:S04]  /*8140*/  LOP3.LUT R115, RZ, R115, RZ, 0x33, !PT ;  /* 0x00000073ff737212 */ /* 0x000fc800078e33ff */
[----:B------:R-:W-:-:S13]  /*8150*/  ISETP.NE.AND P2, PT, R116, 0x1, PT ;  /* 0x000000017400780c */ /* 0x000fda0003f45270 */
[----:B------:R-:W0:Y:S02]  /*8160*/  @P2 LDC.64 R44, c[0x0][0x9e8] ;  /* 0x00027a00ff2c2b82 */ /* 0x000e240000000a00 */
[----:B0-----:R-:W-:-:S05]  /*8170*/  @P2 IMAD.HI.U32 R44, R115, R44, RZ ;  /* 0x0000002c732c2227 */ /* 0x001fca00078e00ff */
[----:B------:R-:W-:-:S04]  /*8180*/  @P2 SHF.R.U32.HI R115, RZ, R45, R44 ;  /* 0x0000002dff732219 */ /* 0x000fc8000001162c */
[----:B------:R-:W-:Y:S01]  /*8190*/  LOP3.LUT R115, RZ, R115, RZ, 0x33, !PT ;  /* 0x00000073ff737212 */ /* 0x000fe200078e33ff */
[----:B------:R-:W-:Y:S06]  /*81a0*/  BRA `(.L_x_894) ;  /* 0x0000000000147947 */ /* 0x000fec0003800000 */
.L_x_893:
[----:B------:R-:W-:-:S05]  /*81b0*/  IMAD.U32 R116, RZ, RZ, UR31 ;  /* 0x0000001fff747e24 */ /* 0x000fca000f8e00ff */
[----:B------:R-:W-:-:S13]  /*81c0*/  ISETP.NE.AND P2, PT, R116, 0x1, PT ;  /* 0x000000017400780c */ /* 0x000fda0003f45270 */
[----:B------:R-:W0:Y:S02]  /*81d0*/  @P2 LDC.64 R44, c[0x0][0x9e8] ;  /* 0x00027a00ff2c2b82 */ /* 0x000e240000000a00 */
[----:B0-----:R-:W-:-:S05]  /*81e0*/  @P2 IMAD.HI.U32 R44, R115, R44, RZ ;  /* 0x0000002c732c2227 */ /* 0x001fca00078e00ff */
[----:B------:R-:W-:-:S07]  /*81f0*/  @P2 SHF.R.U32.HI R115, RZ, R45, R44 ;  /* 0x0000002dff732219 */ /* 0x000fce000001162c */
.L_x_894:
[----:B------:R-:W-:Y:S05]  /*8200*/  BSYNC B0 ;  /* 0x0000000000007941 */ /* 0x000fea0003800000 */
.L_x_892:
[----:B------:R-:W-:-:S05]  /*8210*/  IMAD R115, R115, R116, R109 ;  /* 0x0000007473737224 */ /* 0x000fca00078e026d */
[----:B------:R-:W-:Y:S02]  /*8220*/  VIADDMNMX R113, R115, R116, R113, PT ;  /* 0x0000007473717246 */ /* 0x000fe40003800171 */
[----:B------:R-:W-:-:S07]  /*8230*/  VIMNMX R114, R114, R115, !PT ;  /* 0x0000007372727248 */ /* 0x000fce0007fe0100 */
.L_x_891:
[C---:B------:R-:W-:Y:S02]  /*8240*/  ISETP.GE.AND P4, PT, R106.reuse, 0x9, PT ;  /* 0x000000096a00780c */ /* 0x040fe40003f86270 */
[C---:B------:R-:W-:Y:S02]  /*8250*/  ISETP.GE.AND P2, PT, R106.reuse, 0x2, PT ;  /* 0x000000026a00780c */ /* 0x040fe40003f46270 */
[----:B------:R-:W-:Y:S02]  /*8260*/  ISETP.GE.AND P5, PT, R106, 0xa, PT ;  /* 0x0000000a6a00780c */ /* 0x000fe40003fa6270 */
[----:B------:R-:W-:Y:S02]  /*8270*/  ISETP.GT.AND P3, PT, R114, 0x1, !P2 ;  /* 0x000000017200780c */ /* 0x000fe40005764270 */
[----:B------:R-:W-:Y:S02]  /*8280*/  LOP3.LUT R16, R16, 0xfffffffd, RZ, 0xc0, !PT ;  /* 0xfffffffd10107812 */ /* 0x000fe400078ec0ff */
[----:B------:R-:W-:-:S02]  /*8290*/  ISETP.LT.OR P3, PT, R113, 0x2, P3 ;  /* 0x000000027100780c */ /* 0x000fc40001f61670 */
[----:B------:R-:W-:Y:S02]  /*82a0*/  LOP3.LUT R2, R2, 0xfffffbff, RZ, 0xc0, !PT ;  /* 0xfffffbff02027812 */ /* 0x000fe400078ec0ff */
[----:B------:R-:W-:Y:S02]  /*82b0*/  @P4 LOP3.LUT R16, R16, 0x2, RZ, 0xfc, !PT ;  /* 0x0000000210104812 */ /* 0x000fe400078efcff */
[----:B------:R-:W-:Y:S02]  /*82c0*/  ISETP.GT.AND P4, PT, R114, 0x8, !P4 ;  /* 0x000000087200780c */ /* 0x000fe40006784270 */
[----:B------:R-:W-:Y:S02]  /*82d0*/  FSEL R44, R13, -INF , !P3 ;  /* 0xff8000000d2c7808 */ /* 0x000fe40005800000 */
[----:B------:R-:W-:Y:S02]  /*82e0*/  LOP3.LUT R16, R16, 0xfffffffb, RZ, 0xc0, !PT ;  /* 0xfffffffb10107812 */ /* 0x000fe400078ec0ff */
[----:B------:R-:W-:-:S02]  /*82f0*/  ISETP.GT.AND P3, PT, R114, 0x9, !P5 ;  /* 0x000000097200780c */ /* 0x000fc40006f64270 */
[C---:B------:R-:W-:Y:S02]  /*8300*/  ISETP.LT.OR P4, PT, R113.reuse, 0x9, P4 ;  /* 0x000000097100780c */ /* 0x040fe40002781670 */
[----:B------:R-:W-:Y:S02]  /*8310*/  @P5 LOP3.LUT R16, R16, 0x4, RZ, 0xfc, !PT ;  /* 0x0000000410105812 */ /* 0x000fe400078efcff */
[----:B------:R-:W-:Y:S02]  /*8320*/  ISETP.LT.OR P3, PT, R113, 0xa, P3 ;  /* 0x0000000a7100780c */ /* 0x000fe40001f61670 */
[----:B------:R-:W-:Y:S02]  /*8330*/  FSEL R20, R20, -INF , !P4 ;  /* 0xff80000014147808 */ /* 0x000fe40006000000 */
[C---:B------:R-:W-:Y:S02]  /*8340*/  ISETP.GE.AND P5, PT, R106.reuse, 0x11, PT ;  /* 0x000000116a00780c */ /* 0x040fe40003fa6270 */
[----:B------:R-:W-:-:S02]  /*8350*/  ISETP.GE.AND P4, PT, R106, 0x12, PT ;  /* 0x000000126a00780c */ /* 0x000fc40003f86270 */
[----:B------:R-:W-:Y:S02]  /*8360*/  FSEL R21, R21, -INF , !P3 ;  /* 0xff80000015157808 */ /* 0x000fe40005800000 */
[----:B------:R-:W-:Y:S02]  /*8370*/  ISETP.GT.AND P3, PT, R114, 0x10, !P5 ;  /* 0x000000107200780c */ /* 0x000fe40006f64270 */
[----:B------:R-:W-:Y:S02]  /*8380*/  LOP3.LUT R16, R16, 0xfffffff7, RZ, 0xc0, !PT ;  /* 0xfffffff710107812 */ /* 0x000fe400078ec0ff */
[----:B------:R-:W-:-:S03]  /*8390*/  ISETP.LT.OR P3, PT, R113, 0x11, P3 ;  /* 0x000000117100780c */ /* 0x000fc60001f61670 */
[----:B------:R-:W-:Y:S02]  /*83a0*/  @P5 LOP3.LUT R16, R16, 0x8, RZ, 0xfc, !PT ;  /* 0x0000000810105812 */ /* 0x000fe400078efcff */
[----:B------:R-:W-:Y:S02]  /*83b0*/  FSEL R24, R24, -INF , !P3 ;  /* 0xff80000018187808 */ /* 0x000fe40005800000 */
[----:B------:R-:W-:Y:S02]  /*83c0*/  @P4 LOP3.LUT R2, R2, 0x400, RZ, 0xfc, !PT ;  /* 0x0000040002024812 */ /* 0x000fe400078efcff */
[----:B------:R-:W-:Y:S02]  /*83d0*/  ISETP.GT.AND P3, PT, R114, 0x11, !P4 ;  /* 0x000000117200780c */ /* 0x000fe40006764270 */
[----:B------:R-:W-:Y:S02]  /*83e0*/  ISETP.GE.AND P4, PT, R106, 0x19, PT ;  /* 0x000000196a00780c */ /* 0x000fe40003f86270 */
[----:B------:R-:W-:-:S02]  /*83f0*/  ISETP.LT.OR P3, PT, R113, 0x12, P3 ;  /* 0x000000127100780c */ /* 0x000fc40001f61670 */
[----:B------:R-:W-:Y:S02]  /*8400*/  LOP3.LUT R2, R2, 0xfffffdff, RZ, 0xc0, !PT ;  /* 0xfffffdff02027812 */ /* 0x000fe400078ec0ff */
[----:B------:R-:W-:Y:S02]  /*8410*/  FSEL R25, R25, -INF , !P3 ;  /* 0xff80000019197808 */ /* 0x000fe40005800000 */
[----:B------:R-:W-:Y:S02]  /*8420*/  ISETP.GT.AND P3, PT, R114, 0x18, !P4 ;  /* 0x000000187200780c */ /* 0x000fe40006764270 */
[----:B------:R-:W-:Y:S02]  /*8430*/  LOP3.LUT R16, R16, 0x7fffffff, RZ, 0xc0, !PT ;  /* 0x7fffffff10107812 */ /* 0x000fe400078ec0ff */
[----:B------:R-:W-:Y:S02]  /*8440*/  ISETP.LT.OR P3, PT, R113, 0x19, P3 ;  /* 0x000000197100780c */ /* 0x000fe40001f61670 */
[----:B------:R-:W-:-:S02]  /*8450*/  @P4 LOP3.LUT R2, R2, 0x200, RZ, 0xfc, !PT ;  /* 0x0000020002024812 */ /* 0x000fc400078efcff */
[----:B------:R-:W-:Y:S02]  /*8460*/  ISETP.GE.AND P4, PT, R106, 0x1a, PT ;  /* 0x0000001a6a00780c */ /* 0x000fe40003f86270 */
[----:B------:R-:W-:Y:S02]  /*8470*/  LOP3.LUT R2, R2, 0xfffffeff, RZ, 0xc0, !PT ;  /* 0xfffffeff02027812 */ /* 0x000fe400078ec0ff */
[----:B------:R-:W-:Y:S02]  /*8480*/  FSEL R28, R28, -INF , !P3 ;  /* 0xff8000001c1c7808 */ /* 0x000fe40005800000 */
[----:B------:R-:W-:-:S04]  /*8490*/  ISETP.GT.AND P3, PT, R114, 0x19, !P4 ;  /* 0x000000197200780c */ /* 0x000fc80006764270 */
[----:B------:R-:W-:-:S03]  /*84a0*/  ISETP.LT.OR P3, PT, R113, 0x1a, P3 ;  /* 0x0000001a7100780c */ /* 0x000fc60001f61670 */
[----:B------:R-:W-:Y:S02]  /*84b0*/  @P4 LOP3.LUT R2, R2, 0x100, RZ, 0xfc, !PT ;  /* 0x0000010002024812 */ /* 0x000fe400078efcff */
        /* <DEDUP_REMOVED lines=49> */
[----:B------:R-:W-:Y:S02]  /*87d0*/  FSEL R49, R49, -INF , !P3 ;  /* 0xff80000031317808 */ /* 0x000fe40005800000 */
[----:B------:R-:W-:Y:S02]  /*87e0*/  ISETP.GT.AND P3, PT, R114, 0x40, !P4 ;  /* 0x000000407200780c */ /* 0x000fe40006764270 */
[----:B------:R-:W-:Y:S02]  /*87f0*/  LOP3.LUT R2, R2, 0xfffff7ff, RZ, 0xc0, !PT ;  /* 0xfffff7ff02027812 */ /* 0x000fe400078ec0ff */
[----:B------:R-:W-:-:S04]  /*8800*/  ISETP.LT.OR P3, PT, R113, 0x41, P3 ;  /* 0x000000417100780c */ /* 0x000fc80001f61670 */
[----:B------:R-:W-:Y:S02]  /*8810*/  FSEL R52, R52, -INF , !P3 ;  /* 0xff80000034347808 */ /* 0x000fe40005800000 */
[----:B------:R-:W-:Y:S02]  /*8820*/  @P4 LOP3.LUT R16, R16, 0x80000000, RZ, 0xfc, !PT ;  /* 0x8000000010104812 */ /* 0x000fe400078efcff */
[----:B------:R-:W-:Y:S02]  /*8830*/  ISETP.GE.AND P4, PT, R106, 0x42, PT ;  /* 0x000000426a00780c */ /* 0x000fe40003f86270 */
[----:B------:R-:W-:Y:S02]  /*8840*/  LOP3.LUT R16, R16, 0xbfffffff, RZ, 0xc0, !PT ;  /* 0xbfffffff10107812 */ /* 0x000fe400078ec0ff */
[----:B------:R-:W-:-:S04]  /*8850*/  ISETP.GT.AND P3, PT, R114, 0x41, !P4 ;  /* 0x000000417200780c */ /* 0x000fc80006764270 */
        /* <DEDUP_REMOVED lines=158> */
[----:B------:R-:W-:Y:S02]  /*9240*/  ISETP.GE.AND P3, PT, R106, 0xb1, PT ;  /* 0x000000b16a00780c */ /* 0x000fe40003f66270 */
[----:B------:R-:W-:Y:S02]  /*9250*/  @P4 LOP3.LUT R16, R16, 0x10, RZ, 0xfc, !PT ;  /* 0x0000001010104812 */ /* 0x000fe400078efcff */
[----:B------:R-:W-:Y:S02]  /*9260*/  ISETP.GT.AND P4, PT, R114, 0xb0, !P3 ;  /* 0x000000b07200780c */ /* 0x000fe40005f84270 */
[----:B------:R-:W-:Y:S02]  /*9270*/  LOP3.LUT R16, R16, 0xfffffffe, RZ, 0xc0, !PT ;  /* 0xfffffffe10107812 */ /* 0x000fe400078ec0ff */
        /* <DEDUP_REMOVED lines=10> */
[----:B------:R-:W-:-:S13]  /*9320*/  ISETP.GE.AND P6, PT, R106, 0x1, PT ;  /* 0x000000016a00780c */ /* 0x000fda0003fc6270 */
[----:B------:R-:W-:Y:S02]  /*9330*/  @P6 LOP3.LUT R16, R16, 0x1, RZ, 0xfc, !PT ;  /* 0x0000000110106812 */ /* 0x000fe400078efcff */
[----:B------:R-:W-:-:S04]  /*9340*/  ISETP.GT.AND P6, PT, R114, RZ, !P6 ;  /* 0x000000ff7200720c */ /* 0x000fc800077c4270 */
[----:B------:R-:W-:-:S04]  /*9350*/  ISETP.LT.OR P6, PT, R113, 0x1, P6 ;  /* 0x000000017100780c */ /* 0x000fc800037c1670 */
[----:B------:R-:W-:Y:S02]  /*9360*/  FSEL R115, R12, -INF , !P6 ;  /* 0xff8000000c737808 */ /* 0x000fe40007000000 */
[----:B------:R-:W-:Y:S01]  /*9370*/  ISETP.GE.AND P6, PT, R106, 0xba, PT ;  /* 0x000000ba6a00780c */ /* 0x000fe20003fc6270 */
[----:B------:R-:W0:-:S12]  /*9380*/  SHFL.IDX PT, R12, R110, 0x1, 0x1c1f ;  /* 0x003c1f006e0c7f89 */ /* 0x000e1800000e0000 */
[----:B------:R-:W-:Y:S02]  /*9390*/  @P6 LOP3.LUT R2, R2, 0x800, RZ, 0xfc, !PT ;  /* 0x0000080002026812 */ /* 0x000fe400078efcff */
[----:B------:R-:W-:-:S04]  /*93a0*/  ISETP.GT.AND P6, PT, R114, 0xb9, !P6 ;  /* 0x000000b97200780c */ /* 0x000fc800077c4270 */
[----:B------:R-:W-:-:S04]  /*93b0*/  ISETP.LT.OR P6, PT, R113, 0xba, P6 ;  /* 0x000000ba7100780c */ /* 0x000fc800037c1670 */
[----:B------:R-:W-:Y:S02]  /*93c0*/  FSEL R108, R108, -INF , !P6 ;  /* 0xff8000006c6c7808 */ /* 0x000fe40007000000 */
[----:B------:R-:W-:Y:S01]  /*93d0*/  PLOP3.LUT P6, PT, PT, PT, UP1, 0x40, 0x0 ;  /* 0x000000000000781c */ /* 0x000fe20003fce818 */
[--C-:B0-----:R-:W-:Y:S02]  /*93e0*/  IMAD.IADD R107, R112, 0x1, R12.reuse ;  /* 0x00000001706b7824 */ /* 0x101fe400078e020c */
[----:B------:R-:W-:-:S10]  /*93f0*/  IMAD.IADD R106, R111, 0x1, R12 ;  /* 0x000000016f6a7824 */ /* 0x000fd400078e020c */
[----:B------:R-:W-:Y:S05]  /*9400*/  @P6 BRA `(.L_x_895) ;  /* 0x0000000000586947 */ /* 0x000fea0003800000 */
        /* <DEDUP_REMOVED lines=13> */
.L_x_897:
[----:B------:R-:W-:-:S05]  /*94e0*/  IMAD.U32 R112, RZ, RZ, UR31 ;  /* 0x0000001fff707e24 */ /* 0x000fca000f8e00ff */
[----:B------:R-:W-:-:S13]  /*94f0*/  ISETP.NE.AND P6, PT, R112, 0x1, PT ;  /* 0x000000017000780c */ /* 0x000fda0003fc5270 */
[----:B------:R-:W0:Y:S02]  /*9500*/  @P6 LDC.64 R12, c[0x0][0x9e8] ;  /* 0x00027a00ff0c6b82 */ /* 0x000e240000000a00 */
[----:B0-----:R-:W-:-:S05]  /*9510*/  @P6 IMAD.HI.U32 R12, R110, R12, RZ ;  /* 0x0000000c6e0c6227 */ /* 0x001fca00078e00ff */
[----:B------:R-:W-:-:S07]  /*9520*/  @P6 SHF.R.U32.HI R110, RZ, R13, R12 ;  /* 0x0000000dff6e6219 */ /* 0x000fce000001160c */
.L_x_898:
[----:B------:R-:W-:Y:S05]  /*9530*/  BSYNC B0 ;  /* 0x0000000000007941 */ /* 0x000fea0003800000 */
.L_x_896:
[----:B------:R-:W-:-:S05]  /*9540*/  IMAD R109, R110, R112, R109 ;  /* 0x000000706e6d7224 */ /* 0x000fca00078e026d */
[----:B------:R-:W-:Y:S02]  /*9550*/  VIADDMNMX R107, R109, R112, R107, PT ;  /* 0x000000706d6b7246 */ /* 0x000fe4000380016b */
[----:B------:R-:W-:-:S07]  /*9560*/  VIMNMX R106, R106, R109, !PT ;  /* 0x0000006d6a6a7248 */ /* 0x000fce0007fe0100 */
.L_x_895:
[----:B------:R-:W-:Y:S01]  /*9570*/  ISETP.GT.AND P2, PT, R106, 0x1, !P2 ;  /* 0x000000016a00780c */ /* 0x000fe20005744270 */
[----:B------:R-:W-:Y:S01]  /*9580*/  UMOV UR8, UR29 ;  /* 0x0000001d00087c82 */ /* 0x000fe20008000000 */
[----:B------:R-:W-:Y:S01]  /*9590*/  LOP3.LUT P6, RZ, R2, 0x20, RZ, 0xc0, !PT ;  /* 0x0000002002ff7812 */ /* 0x000fe200078cc0ff */
[----:B------:R-:W-:Y:S01]  /*95a0*/  IMAD.U32 R111, RZ, RZ, UR8 ;  /* 0x00000008ff6f7e24 */ /* 0x000fe2000f8e00ff */
[----:B------:R-:W-:Y:S02]  /*95b0*/  ISETP.LT.OR P2, PT, R107, 0x2, P2 ;  /* 0x000000026b00780c */ /* 0x000fe40001741670 */
[----:B------:R-:W-:Y:S02]  /*95c0*/  FMNMX.FTZ R13, R115, R10, !PT ;  /* 0x0000000a730d7209 */ /* 0x000fe40007810000 */
[----:B------:R-:W-:Y:S02]  /*95d0*/  FSEL R15, R15, -INF , !P2 ;  /* 0xff8000000f0f7808 */ /* 0x000fe40005000000 */
[----:B------:R-:W-:-:S02]  /*95e0*/  LOP3.LUT P2, RZ, R16, 0x2, RZ, 0xc0, !PT ;  /* 0x0000000210ff7812 */ /* 0x000fc4000784c0ff */
[----:B------:R-:W-:Y:S02]  /*95f0*/  FMNMX.FTZ R13, R44, R13, !PT ;  /* 0x0000000d2c0d7209 */ /* 0x000fe40007810000 */
[----:B------:R-:W-:Y:S02]  /*9600*/  ISETP.GT.AND P2, PT, R106, 0x8, !P2 ;  /* 0x000000086a00780c */ /* 0x000fe40005744270 */
[----:B------:R-:W-:Y:S02]  /*9610*/  FMNMX.FTZ R12, R20, R13, !PT ;  /* 0x0000000d140c7209 */ /* 0x000fe40007810000 */
[----:B------:R-:W-:Y:S02]  /*9620*/  ISETP.LT.OR P2, PT, R107, 0x9, P2 ;  /* 0x000000096b00780c */ /* 0x000fe40001741670 */
[----:B------:R-:W-:Y:S02]  /*9630*/  FMNMX.FTZ R13, R21, R12, !PT ;  /* 0x0000000c150d7209 */ /* 0x000fe40007810000 */
[----:B------:R-:W-:-:S02]  /*9640*/  FSEL R22, R22, -INF , !P2 ;  /* 0xff80000016167808 */ /* 0x000fc40005000000 */
[----:B------:R-:W-:Y:S02]  /*9650*/  LOP3.LUT P2, RZ, R16, 0x4, RZ, 0xc0, !PT ;  /* 0x0000000410ff7812 */ /* 0x000fe4000784c0ff */
[----:B------:R-:W-:Y:S02]  /*9660*/  FMNMX.FTZ R12, R24, R13, !PT ;  /* 0x0000000d180c7209 */ /* 0x000fe40007810000 */
[----:B------:R-:W-:Y:S02]  /*9670*/  ISETP.GT.AND P2, PT, R106, 0x9, !P2 ;  /* 0x000000096a00780c */ /* 0x000fe40005744270 */
[----:B------:R-:W-:Y:S02]  /*9680*/  FMNMX.FTZ R13, R25, R12, !PT ;  /* 0x0000000c190d7209 */ /* 0x000fe40007810000 */
[----:B------:R-:W-:Y:S02]  /*9690*/  ISETP.LT.OR P2, PT, R107, 0xa, P2 ;  /* 0x0000000a6b00780c */ /* 0x000fe40001741670 */
[----:B------:R-:W-:-:S02]  /*96a0*/  FMNMX.FTZ R12, R28, R13, !PT ;  /* 0x0000000d1c0c7209 */ /* 0x000fc40007810000 */
[----:B------:R-:W-:Y:S02]  /*96b0*/  FSEL R23, R23, -INF , !P2 ;  /* 0xff80000017177808 */ /* 0x000fe40005000000 */
[----:B------:R-:W-:Y:S02]  /*96c0*/  LOP3.LUT P2, RZ, R16, 0x8, RZ, 0xc0, !PT ;  /* 0x0000000810ff7812 */ /* 0x000fe4000784c0ff */
[----:B------:R-:W-:Y:S02]  /*96d0*/  FMNMX.FTZ R13, R29, R12, !PT ;  /* 0x0000000c1d0d7209 */ /* 0x000fe40007810000 */
[----:B------:R-:W-:Y:S02]  /*96e0*/  ISETP.GT.AND P2, PT, R106, 0x10, !P2 ;  /* 0x000000106a00780c */ /* 0x000fe40005744270 */
[----:B------:R-:W-:Y:S02]  /*96f0*/  FMNMX.FTZ R12, R32, R13, !PT ;  /* 0x0000000d200c7209 */ /* 0x000fe40007810000 */
[----:B------:R-:W-:-:S02]  /*9700*/  ISETP.LT.OR P2, PT, R107, 0x11, P2 ;  /* 0x000000116b00780c */ /* 0x000fc40001741670 */
[----:B------:R-:W-:Y:S02]  /*9710*/  FMNMX.FTZ R13, R33, R12, !PT ;  /* 0x0000000c210d7209 */ /* 0x000fe40007810000 */
[----:B------:R-:W-:Y:S02]  /*9720*/  FSEL R26, R26, -INF , !P2 ;  /* 0xff8000001a1a7808 */ /* 0x000fe40005000000 */
[----:B------:R-:W-:Y:S02]  /*9730*/  LOP3.LUT P2, RZ, R2, 0x400, RZ, 0xc0, !PT ;  /* 0x0000040002ff7812 */ /* 0x000fe4000784c0ff */
[----:B------:R-:W-:Y:S02]  /*9740*/  FMNMX.FTZ R12, R38, R13, !PT ;  /* 0x0000000d260c7209 */ /* 0x000fe40007810000 */
[----:B------:R-:W-:Y:S02]  /*9750*/  ISETP.GT.AND P2, PT, R106, 0x11, !P2 ;  /* 0x000000116a00780c */ /* 0x000fe40005744270 */
[----:B------:R-:W-:-:S02]  /*9760*/  FMNMX.FTZ R13, R39, R12, !PT ;  /* 0x0000000c270d7209 */ /* 0x000fc40007810000 */
[----:B------:R-:W-:Y:S02]  /*9770*/  ISETP.LT.OR P2, PT, R107, 0x12, P2 ;  /* 0x000000126b00780c */ /* 0x000fe40001741670 */
[----:B------:R-:W-:Y:S02]  /*9780*/  FMNMX.FTZ R12, R40, R13, !PT ;  /* 0x0000000d280c7209 */ /* 0x000fe40007810000 */
[----:B------:R-:W-:Y:S02]  /*9790*/  FSEL R27, R27, -INF , !P2 ;  /* 0xff8000001b1b7808 */ /* 0x000fe40005000000 */
[----:B------:R-:W-:Y:S02]  /*97a0*/  LOP3.LUT P2, RZ, R2, 0x200, RZ, 0xc0, !PT ;  /* 0x0000020002ff7812 */ /* 0x000fe4000784c0ff */
[----:B------:R-:W-:Y:S02]  /*97b0*/  FMNMX.FTZ R13, R41, R12, !PT ;  /* 0x0000000c290d7209 */ /* 0x000fe40007810000 */
[----:B------:R-:W-:-:S02]  /*97c0*/  ISETP.GT.AND P2, PT, R106, 0x18, !P2 ;  /* 0x000000186a00780c */ /* 0x000fc40005744270 */
[----:B------:R-:W-:Y:S02]  /*97d0*/  FMNMX.FTZ R12, R48, R13, !PT ;  /* 0x0000000d300c7209 */ /* 0x000fe40007810000 */
[----:B------:R-:W-:Y:S02]  /*97e0*/  ISETP.LT.OR P2, PT, R107, 0x19, P2 ;  /* 0x000000196b00780c */ /* 0x000fe40001741670 */
[----:B------:R-:W-:Y:S02]  /*97f0*/  FMNMX.FTZ R13, R49, R12, !PT ;  /* 0x0000000c310d7209 */ /* 0x000fe40007810000 */
[----:B------:R-:W-:Y:S02]  /*9800*/  FSEL R30, R30, -INF , !P2 ;  /* 0xff8000001e1e7808 */ /* 0x000fe40005000000 */
[----:B------:R-:W-:Y:S02]  /*9810*/  LOP3.LUT P2, RZ, R2, 0x100, RZ, 0xc0, !PT ;  /* 0x0000010002ff7812 */ /* 0x000fe4000784c0ff */
[----:B------:R-:W-:-:S02]  /*9820*/  FMNMX.FTZ R12, R52, R13, !PT ;  /* 0x0000000d340c7209 */ /* 0x000fc40007810000 */
[----:B------:R-:W-:Y:S02]  /*9830*/  ISETP.GT.AND P2, PT, R106, 0x19, !P2 ;  /* 0x000000196a00780c */ /* 0x000fe40005744270 */
[----:B------:R-:W-:Y:S02]  /*9840*/  FMNMX.FTZ R13, R53, R12, !PT ;  /* 0x0000000c350d7209 */ /* 0x000fe40007810000 */
        /* <DEDUP_REMOVED lines=17> */
[----:B------:R-:W-:Y:S02]  /*9960*/  ISETP.GT.AND P2, PT, R106, 0x28, !P6 ;  /* 0x000000286a00780c */ /* 0x000fe40007744270 */
[----:B------:R-:W-:Y:S02]  /*9970*/  LOP3.LUT P6, RZ, R16, 0x4000000, RZ, 0xc0, !PT ;  /* 0x0400000010ff7812 */ /* 0x000fe400078cc0ff */
        /* <DEDUP_REMOVED lines=54> */
[C---:B------:R-:W-:Y:S02]  /*9ce0*/  ISETP.GT.AND P2, PT, R106.reuse, 0x48, !P2 ;  /* 0x000000486a00780c */ /* 0x040fe40005744270 */
[----:B------:R-:W-:Y:S01]  /*9cf0*/  ISETP.GT.AND P3, PT, R106, 0xb0, !P3 ;  /* 0x000000b06a00780c */ /* 0x000fe20005f64270 */
[----:B------:R-:W0:Y:S01]  /*9d00*/  SHFL.BFLY PT, R12, R13, 0x2, 0x1f ;  /* 0x0c401f000d0c7f89 */ /* 0x000e2200000e0000 */
[----:B------:R-:W-:-:S02]  /*9d10*/  ISETP.LT.OR P2, PT, R107, 0x49, P2 ;  /* 0x000000496b00780c */ /* 0x000fc40001741670 */
[----:B------:R-:W-:Y:S02]  /*9d20*/  ISETP.GT.AND P4, PT, R106, 0xb1, !P4 ;  /* 0x000000b16a00780c */ /* 0x000fe40006784270 */
[----:B------:R-:W-:Y:S02]  /*9d30*/  FSEL R54, R54, -INF , !P2 ;  /* 0xff80000036367808 */ /* 0x000fe40005000000 */
[----:B------:R-:W-:Y:S02]  /*9d40*/  LOP3.LUT P2, RZ, R16, 0x10000000, RZ, 0xc0, !PT ;  /* 0x1000000010ff7812 */ /* 0x000fe4000784c0ff */
[C---:B------:R-:W-:Y:S02]  /*9d50*/  ISETP.GT.AND P5, PT, R106.reuse, 0xb8, !P5 ;  /* 0x000000b86a00780c */ /* 0x040fe40006fa4270 */
[----:B------:R-:W-:Y:S02]  /*9d60*/  ISETP.GT.AND P2, PT, R106, 0x49, !P2 ;  /* 0x000000496a00780c */ /* 0x000fe40005744270 */
[----:B------:R-:W-:-:S02]  /*9d70*/  ISETP.LT.OR P3, PT, R107, 0xb1, P3 ;  /* 0x000000b16b00780c */ /* 0x000fc40001f61670 */
[C---:B------:R-:W-:Y:S02]  /*9d80*/  ISETP.LT.OR P2, PT, R107.reuse, 0x4a, P2 ;  /* 0x0000004a6b00780c */ /* 0x040fe40001741670 */
[----:B------:R-:W-:Y:S02]  /*9d90*/  ISETP.LT.OR P4, PT, R107, 0xb2, P4 ;  /* 0x000000b26b00780c */ /* 0x000fe40002781670 */
[----:B------:R-:W-:Y:S02]  /*9da0*/  FSEL R55, R55, -INF , !P2 ;  /* 0xff80000037377808 */ /* 0x000fe40005000000 */
[----:B------:R-:W-:Y:S02]  /*9db0*/  LOP3.LUT P2, RZ, R16, 0x8000000, RZ, 0xc0, !PT ;  /* 0x0800000010ff7812 */ /* 0x000fe4000784c0ff */
[----:B------:R-:W-:Y:S02]  /*9dc0*/  FSEL R94, R94, -INF , !P3 ;  /* 0xff8000005e5e7808 */ /* 0x000fe40005800000 */
[----:B------:R-:W-:-:S02]  /*9dd0*/  ISETP.GT.AND P2, PT, R106, 0x50, !P2 ;  /* 0x000000506a00780c */ /* 0x000fc40005744270 */
[----:B0-----:R-:W-:Y:S02]  /*9de0*/  FMNMX.FTZ R109, R13, R12, !PT ;  /* 0x0000000c0d6d7209 */ /* 0x001fe40007810000 */
[C---:B------:R-:W-:Y:S02]  /*9df0*/  ISETP.LT.OR P2, PT, R107.reuse, 0x51, P2 ;  /* 0x000000516b00780c */ /* 0x040fe40001741670 */
[----:B------:R-:W-:Y:S01]  /*9e00*/  ISETP.LT.OR P5, PT, R107, 0xb9, P5 ;  /* 0x000000b96b00780c */ /* 0x000fe20002fa1670 */
[----:B------:R-:W0:Y:S01]  /*9e10*/  SHFL.BFLY PT, R12, R109, 0x1, 0x1f ;  /* 0x0c201f006d0c7f89 */ /* 0x000e2200000e0000 */
[----:B------:R-:W-:Y:S02]  /*9e20*/  FSEL R58, R58, -INF , !P2 ;  /* 0xff8000003a3a7808 */ /* 0x000fe40005000000 */
[----:B------:R-:W-:Y:S02]  /*9e30*/  ISETP.GT.AND P2, PT, R106, 0x51, !P6 ;  /* 0x000000516a00780c */ /* 0x000fe40007744270 */
[----:B------:R-:W-:-:S02]  /*9e40*/  LOP3.LUT P6, RZ, R16, 0x8000, RZ, 0xc0, !PT ;  /* 0x0000800010ff7812 */ /* 0x000fc400078cc0ff */
[----:B------:R-:W-:Y:S02]  /*9e50*/  ISETP.LT.OR P2, PT, R107, 0x52, P2 ;  /* 0x000000526b00780c */ /* 0x000fe40001741670 */
[----:B------:R-:W-:Y:S02]  /*9e60*/  FSEL R96, R96, -INF , !P5 ;  /* 0xff80000060607808 */ /* 0x000fe40006800000 */
[----:B------:R-:W-:Y:S02]  /*9e70*/  FSEL R59, R59, -INF , !P2 ;  /* 0xff8000003b3b7808 */ /* 0x000fe40005000000 */
[----:B------:R-:W-:-:S04]  /*9e80*/  LOP3.LUT P2, RZ, R16, 0x2000000, RZ, 0xc0, !PT ;  /* 0x0200000010ff7812 */ /* 0x000fc8000784c0ff */
[----:B------:R-:W-:-:S04]  /*9e90*/  ISETP.GT.AND P2, PT, R106, 0x58, !P2 ;  /* 0x000000586a00780c */ /* 0x000fc80005744270 */
[----:B------:R-:W-:Y:S02]  /*9ea0*/  ISETP.LT.OR P2, PT, R107, 0x59, P2 ;  /* 0x000000596b00780c */ /* 0x000fe40001741670 */
[----:B0-----:R-:W-:Y:S02]  /*9eb0*/  FMNMX.FTZ R12, R109, R12, !PT ;  /* 0x0000000c6d0c7209 */ /* 0x001fe40007810000 */
[----:B------:R-:W-:Y:S02]  /*9ec0*/  FSEL R63, R63, -INF , !P2 ;  /* 0xff8000003f3f7808 */ /* 0x000fe40005000000 */
[----:B------:R-:W-:Y:S01]  /*9ed0*/  LOP3.LUT P2, RZ, R16, 0x1000000, RZ, 0xc0, !PT ;  /* 0x0100000010ff7812 */ /* 0x000fe2000784c0ff */
[----:B------:R-:W-:-:S03]  /*9ee0*/  FFMA.FTZ R111, R12, R111, -8 ;  /* 0xc10000000c6f7423 */ /* 0x000fc6000001006f */
[----:B------:R-:W-:-:S04]  /*9ef0*/  ISETP.GT.AND P2, PT, R106, 0x59, !P2 ;  /* 0x000000596a00780c */ /* 0x000fc80005744270 */
[----:B------:R-:W-:-:S04]  /*9f00*/  ISETP.LT.OR P2, PT, R107, 0x5a, P2 ;  /* 0x0000005a6b00780c */ /* 0x000fc80001741670 */
[----:B------:R-:W-:Y:S02]  /*9f10*/  FSEL R64, R64, -INF , !P2 ;  /* 0xff80000040407808 */ /* 0x000fe40005000000 */
[----:B------:R-:W-:-:S04]  /*9f20*/  LOP3.LUT P2, RZ, R16, 0x800000, RZ, 0xc0, !PT ;  /* 0x0080000010ff7812 */ /* 0x000fc8000784c0ff */
        /* <DEDUP_REMOVED lines=31> */
[----:B------:R-:W-:Y:S02]  /*a120*/  ISETP.GT.AND P2, PT, R106, 0x80, !P6 ;  /* 0x000000806a00780c */ /* 0x000fe40007744270 */
[----:B------:R-:W-:Y:S02]  /*a130*/  LOP3.LUT P6, RZ, R16, 0x10, RZ, 0xc0, !PT ;  /* 0x0000001010ff7812 */ /* 0x000fe400078cc0ff */
        /* <DEDUP_REMOVED lines=46> */
[----:B------:R-:W-:Y:S02]  /*a420*/  ISETP.GT.AND P2, PT, R106, RZ, !P6 ;  /* 0x000000ff6a00720c */ /* 0x000fe40007744270 */
[----:B------:R-:W-:Y:S02]  /*a430*/  LOP3.LUT P6, RZ, R2, 0x800, RZ, 0xc0, !PT ;  /* 0x0000080002ff7812 */ /* 0x000fe400078cc0ff */
[----:B------:R-:W-:Y:S02]  /*a440*/  ISETP.LT.OR P2, PT, R107, 0x1, P2 ;  /* 0x000000016b00780c */ /* 0x000fe40001741670 */
[----:B------:R-:W-:Y:S02]  /*a450*/  ISETP.GT.AND P6, PT, R106, 0xb9, !P6 ;  /* 0x000000b96a00780c */ /* 0x000fe400077c4270 */
[----:B------:R-:W-:-:S02]  /*a460*/  FSEL R112, R14, -INF , !P2 ;  /* 0xff8000000e707808 */ /* 0x000fc40005000000 */
[----:B------:R-:W-:Y:S02]  /*a470*/  FSETP.NEU.FTZ.AND P2, PT, R12, -INF , PT ;  /* 0xff8000000c00780b */ /* 0x000fe40003f5d000 */
[----:B------:R-:W-:Y:S02]  /*a480*/  ISETP.LT.OR P6, PT, R107, 0xba, P6 ;  /* 0x000000ba6b00780c */ /* 0x000fe400037c1670 */
[----:B------:R-:W-:Y:S02]  /*a490*/  FSEL R111, R111, RZ, P2 ;  /* 0x000000ff6f6f7208 */ /* 0x000fe40001000000 */
[----:B------:R-:W-:-:S03]  /*a4a0*/  FSEL R97, R97, -INF , !P6 ;  /* 0xff80000061617808 */ /* 0x000fc60007000000 */
[--C-:B------:R-:W-:Y:S01]  /*a4b0*/  FFMA.FTZ R13, R44, UR8, -R111.reuse ;  /* 0x000000082c0d7c23 */ /* 0x100fe2000801086f */
[----:B------:R-:W-:Y:S01]  /*a4c0*/  FMNMX.FTZ R44, R112, R11, !PT ;  /* 0x0000000b702c7209 */ /* 0x000fe20007810000 */
[--C-:B------:R-:W-:Y:S01]  /*a4d0*/  FFMA.FTZ R110, R48, UR8, -R111.reuse ;  /* 0x00000008306e7c23 */ /* 0x100fe2000801086f */
[----:B------:R-:W-:-:S01]  /*a4e0*/  FFMA.FTZ R113, R52, UR8, -R111 ;  /* 0x0000000834717c23 */ /* 0x000fc2000801086f */
        /* <DEDUP_REMOVED lines=11> */
[----:B------:R0:W-:Y:S01]  /*a5a0*/  MUFU.EX2 R44, R110 ;  /* 0x0000006e002c7308 */ /* 0x0001e20000000800 */
[----:B------:R-:W-:-:S01]  /*a5b0*/  FFMA.FTZ R29, R29, UR8, -R111 ;  /* 0x000000081d1d7c23 */ /* 0x000fc2000801086f */
[----:B------:R-:W-:Y:S01]  /*a5c0*/  FMNMX.FTZ R48, R26, R109, !PT ;  /* 0x0000006d1a307209 */ /* 0x000fe20007810000 */
[----:B------:R-:W-:-:S01]  /*a5d0*/  FFMA.FTZ R32, R32, UR8, -R111 ;  /* 0x0000000820207c23 */ /* 0x000fc2000801086f */
[--C-:B------:R-:W-:Y:S01]  /*a5e0*/  FFMA.FTZ R33, R33, UR8, -R111.reuse ;  /* 0x0000000821217c23 */ /* 0x100fe2000801086f */
[----:B------:R-:W-:-:S01]  /*a5f0*/  FFMA.FTZ R38, R38, UR8, -R111 ;  /* 0x0000000826267c23 */ /* 0x000fc2000801086f */
[----:B------:R-:W-:Y:S01]  /*a600*/  FMNMX.FTZ R109, R27, R48, !PT ;  /* 0x000000301b6d7209 */ /* 0x000fe20007810000 */
[----:B------:R-:W-:-:S01]  /*a610*/  FFMA.FTZ R39, R39, UR8, -R111 ;  /* 0x0000000827277c23 */ /* 0x000fc2000801086f */
[--C-:B------:R-:W-:Y:S01]  /*a620*/  FFMA.FTZ R40, R40, UR8, -R111.reuse ;  /* 0x0000000828287c23 */ /* 0x100fe2000801086f */
[----:B0-----:R-:W-:-:S01]  /*a630*/  FFMA.FTZ R110, R56, UR8, -R111 ;  /* 0x00000008386e7c23 */ /* 0x001fc2000801086f */
[----:B------:R-:W-:Y:S01]  /*a640*/  FMNMX.FTZ R48, R30, R109, !PT ;  /* 0x0000006d1e307209 */ /* 0x000fe20007810000 */
[----:B------:R-:W-:-:S01]  /*a650*/  FFMA.FTZ R41, R41, UR8, -R111 ;  /* 0x0000000829297c23 */ /* 0x000fc2000801086f */
[--C-:B------:R-:W-:Y:S01]  /*a660*/  FFMA.FTZ R49, R49, UR8, -R111.reuse ;  /* 0x0000000831317c23 */ /* 0x100fe2000801086f */
[----:B------:R-:W-:-:S01]  /*a670*/  FFMA.FTZ R53, R53, UR8, -R111 ;  /* 0x0000000835357c23 */ /* 0x000fc2000801086f */
[----:B------:R-:W-:Y:S01]  /*a680*/  FMNMX.FTZ R109, R31, R48, !PT ;  /* 0x000000301f6d7209 */ /* 0x000fe20007810000 */
[----:B------:R-:W-:-:S01]  /*a690*/  FFMA.FTZ R57, R57, UR8, -R111 ;  /* 0x0000000839397c23 */ /* 0x000fc2000801086f */
        /* <DEDUP_REMOVED lines=27> */
[----:B------:R-:W-:Y:S03]  /*a850*/  MUFU.EX2 R14, R14 ;  /* 0x0000000e000e7308 */ /* 0x000fe60000000800 */
[----:B------:R-:W-:-:S04]  /*a860*/  FMNMX.FTZ R109, R47, R56, !PT ;  /* 0x000000382f6d7209 */ /* 0x000fc80007810000 */
[----:B------:R-:W-:Y:S01]  /*a870*/  FMNMX.FTZ R60, R50, R109, !PT ;  /* 0x0000006d323c7209 */ /* 0x000fe20007810000 */
[----:B------:R0:W-:Y:S03]  /*a880*/  MUFU.EX2 R56, R113 ;  /* 0x0000007100387308 */ /* 0x0001e60000000800 */
[----:B------:R-:W-:-:S04]  /*a890*/  FMNMX.FTZ R109, R51, R60, !PT ;  /* 0x0000003c336d7209 */ /* 0x000fc80007810000 */
[----:B------:R-:W-:Y:S01]  /*a8a0*/  FMNMX.FTZ R60, R54, R109, !PT ;  /* 0x0000006d363c7209 */ /* 0x000fe20007810000 */
[----:B------:R-:W-:Y:S01]  /*a8b0*/  MUFU.EX2 R13, R13 ;  /* 0x0000000d000d7308 */ /* 0x000fe20000000800 */
[----:B0-----:R-:W-:-:S02]  /*a8c0*/  FFMA.FTZ R113, R76, UR8, -R111 ;  /* 0x000000084c717c23 */ /* 0x001fc4000801086f */
[----:B------:R-:W-:-:S04]  /*a8d0*/  FMNMX.FTZ R109, R55, R60, !PT ;  /* 0x0000003c376d7209 */ /* 0x000fc80007810000 */
[----:B------:R-:W-:Y:S01]  /*a8e0*/  FMNMX.FTZ R62, R58, R109, !PT ;  /* 0x0000006d3a3e7209 */ /* 0x000fe20007810000 */
[----:B------:R0:W-:Y:S03]  /*a8f0*/  MUFU.EX2 R60, R110 ;  /* 0x0000006e003c7308 */ /* 0x0001e60000000800 */
[----:B------:R-:W-:-:S04]  /*a900*/  FMNMX.FTZ R62, R59, R62, !PT ;  /* 0x0000003e3b3e7209 */ /* 0x000fc80007810000 */
[----:B------:R-:W-:Y:S01]  /*a910*/  FMNMX.FTZ R109, R63, R62, !PT ;  /* 0x0000003e3f6d7209 */ /* 0x000fe20007810000 */
[----:B------:R-:W-:-:S01]  /*a920*/  FFMA.FTZ R62, R68, UR8, -R111 ;  /* 0x00000008443e7c23 */ /* 0x000fc2000801086f */
[----:B0-----:R-:W-:Y:S01]  /*a930*/  FFMA.FTZ R110, R72, UR8, -R111 ;  /* 0x00000008486e7c23 */ /* 0x001fe2000801086f */
[----:B------:R-:W-:Y:S01]  /*a940*/  MUFU.EX2 R20, R20 ;  /* 0x0000001400147308 */ /* 0x000fe20000000800 */
[----:B------:R-:W-:-:S04]  /*a950*/  FMNMX.FTZ R109, R64, R109, !PT ;  /* 0x0000006d406d7209 */ /* 0x000fc80007810000 */
[----:B------:R-:W-:-:S03]  /*a960*/  FMNMX.FTZ R68, R66, R109, !PT ;  /* 0x0000006d42447209 */ /* 0x000fc60007810000 */
[----:B------:R-:W-:Y:S01]  /*a970*/  MUFU.EX2 R21, R21 ;  /* 0x0000001500157308 */ /* 0x000fe20000000800 */
[----:B------:R-:W-:-:S04]  /*a980*/  FMNMX.FTZ R109, R67, R68, !PT ;  /* 0x00000044436d7209 */ /* 0x000fc80007810000 */
[----:B------:R-:W-:-:S03]  /*a990*/  FMNMX.FTZ R68, R70, R109, !PT ;  /* 0x0000006d46447209 */ /* 0x000fc60007810000 */
[----:B------:R-:W-:Y:S01]  /*a9a0*/  MUFU.EX2 R24, R24 ;  /* 0x0000001800187308 */ /* 0x000fe20000000800 */
[----:B------:R-:W-:-:S04]  /*a9b0*/  FMNMX.FTZ R109, R71, R68, !PT ;  /* 0x00000044476d7209 */ /* 0x000fc80007810000 */
[----:B------:R-:W-:-:S03]  /*a9c0*/  FMNMX.FTZ R72, R74, R109, !PT ;  /* 0x0000006d4a487209 */ /* 0x000fc60007810000 */
[----:B------:R0:W-:Y:S01]  /*a9d0*/  MUFU.EX2 R68, R110 ;  /* 0x0000006e00447308 */ /* 0x0001e20000000800 */
        /* <DEDUP_REMOVED lines=16> */
[----:B0-----:R-:W-:Y:S01]  /*aae0*/  FMNMX.FTZ R110, R90, R109, !PT ;  /* 0x0000006d5a6e7209 */ /* 0x001fe20007810000 */
[----:B------:R-:W-:-:S02]  /*aaf0*/  FFMA.FTZ R109, R188, UR8, -R111 ;  /* 0x00000008bc6d7c23 */ /* 0x000fc4000801086f */
[----:B------:R-:W-:Y:S01]  /*ab00*/  MUFU.EX2 R32, R32 ;  /* 0x0000002000207308 */ /* 0x000fe20000000800 */
[----:B-1----:R-:W-:Y:S01]  /*ab10*/  FMNMX.FTZ R113, R91, R110, !PT ;  /* 0x0000006e5b717209 */ /* 0x002fe20007810000 */
[----:B------:R-:W-:-:S03]  /*ab20*/  FFMA.FTZ R110, R190, UR8, -R111 ;  /* 0x00000008be6e7c23 */ /* 0x000fc6000801086f */
[----:B------:R-:W-:-:S03]  /*ab30*/  FMNMX.FTZ R106, R92, R113, !PT ;  /* 0x000000715c6a7209 */ /* 0x000fc60007810000 */
[----:B------:R-:W-:Y:S01]  /*ab40*/  MUFU.EX2 R33, R33 ;  /* 0x0000002100217308 */ /* 0x000fe20000000800 */
[----:B------:R-:W-:Y:S02]  /*ab50*/  FMNMX.FTZ R113, R93, R106, !PT ;  /* 0x0000006a5d717209 */ /* 0x000fe40007810000 */
[----:B------:R-:W-:Y:S02]  /*ab60*/  FSEL R106, R95, -INF , !P4 ;  /* 0xff8000005f6a7808 */ /* 0x000fe40006000000 */
[----:B------:R-:W-:-:S03]  /*ab70*/  FMNMX.FTZ R113, R94, R113, !PT ;  /* 0x000000715e717209 */ /* 0x000fc60007810000 */
[----:B------:R-:W-:Y:S01]  /*ab80*/  MUFU.EX2 R38, R38 ;  /* 0x0000002600267308 */ /* 0x000fe20000000800 */
[----:B------:R-:W-:-:S04]  /*ab90*/  FMNMX.FTZ R113, R106, R113, !PT ;  /* 0x000000716a717209 */ /* 0x000fc80007810000 */
[----:B--2---:R-:W-:Y:S01]  /*aba0*/  FMNMX.FTZ R114, R96, R113, !PT ;  /* 0x0000007160727209 */ /* 0x004fe20007810000 */
[----:B------:R-:W-:-:S02]  /*abb0*/  FFMA.FTZ R113, R45, UR8, -R111 ;  /* 0x000000082d717c23 */ /* 0x000fc4000801086f */
[----:B------:R-:W-:Y:S01]  /*abc0*/  MUFU.EX2 R39, R39 ;  /* 0x0000002700277308 */ /* 0x000fe20000000800 */
[----:B------:R-:W-:Y:S01]  /*abd0*/  FMNMX.FTZ R115, R97, R114, !PT ;  /* 0x0000007261737209 */ /* 0x000fe20007810000 */
[----:B------:R-:W-:-:S04]  /*abe0*/  FFMA.FTZ R114, R192, UR8, -R111 ;  /* 0x00000008c0727c23 */ /* 0x000fc8000801086f */
[----:B------:R-:W0:Y:S02]  /*abf0*/  SHFL.BFLY PT, R116, R115, 0x2, 0x1f ;  /* 0x0c401f0073747f89 */ /* 0x000e2400000e0000 */
[----:B------:R-:W-:Y:S08]  /*ac00*/  MUFU.EX2 R40, R40 ;  /* 0x0000002800287308 */ /* 0x000ff00000000800 */
[----:B------:R-:W-:Y:S08]  /*ac10*/  MUFU.EX2 R41, R41 ;  /* 0x0000002900297308 */ /* 0x000ff00000000800 */
[----:B------:R-:W-:Y:S01]  /*ac20*/  MUFU.EX2 R49, R49 ;  /* 0x0000003100317308 */ /* 0x000fe20000000800 */
[----:B0-----:R-:W-:Y:S01]  /*ac30*/  FMNMX.FTZ R45, R115, R116, !PT ;  /* 0x00000074732d7209 */ /* 0x001fe20007810000 */
[----:B------:R-:W-:Y:S01]  /*ac40*/  FFMA.FTZ R116, R105, UR8, -R111 ;  /* 0x0000000869747c23 */ /* 0x000fe2000801086f */
[----:B------:R-:W-:-:S05]  /*ac50*/  FSEL R105, R12, RZ, P2 ;  /* 0x000000ff0c697208 */ /* 0x000fca0001000000 */
[----:B------:R-:W-:Y:S01]  /*ac60*/  MUFU.EX2 R53, R53 ;  /* 0x0000003500357308 */ /* 0x000fe20000000800 */
[----:B------:R-:W0:Y:S01]  /*ac70*/  SHFL.BFLY PT, R118, R45, 0x1, 0x1f ;  /* 0x0c201f002d767f89 */ /* 0x000e2200000e0000 */
[----:B------:R-:W-:-:S06]  /*ac80*/  FADD.FTZ R10, -R105, R10 ;  /* 0x0000000a690a7221 */ /* 0x000fcc0000010100 */
[----:B------:R1:W-:Y:S01]  /*ac90*/  MUFU.EX2 R105, R108 ;  /* 0x0000006c00697308 */ /* 0x0003e20000000800 */
[----:B------:R-:W-:-:S07]  /*aca0*/  FMUL.FTZ R115, R10, UR8 ;  /* 0x000000080a737c20 */ /* 0x000fce0008410000 */
[----:B------:R-:W2:Y:S08]  /*acb0*/  MUFU.EX2 R115, R115 ;  /* 0x0000007300737308 */ /* 0x000eb00000000800 */
[----:B------:R-:W-:Y:S01]  /*acc0*/  MUFU.EX2 R57, R57 ;  /* 0x0000003900397308 */ /* 0x000fe20000000800 */
[----:B0-----:R-:W-:Y:S01]  /*acd0*/  FMNMX.FTZ R45, R45, R118, !PT ;  /* 0x000000762d2d7209 */ /* 0x001fe20007810000 */
[----:B------:R-:W-:-:S03]  /*ace0*/  IMAD.U32 R118, RZ, RZ, UR8 ;  /* 0x00000008ff767e24 */ /* 0x000fc6000f8e00ff */
[C---:B------:R-:W-:Y:S01]  /*acf0*/  FSETP.NEU.FTZ.AND P2, PT, R45.reuse, -INF , PT ;  /* 0xff8000002d00780b */ /* 0x040fe20003f5d000 */
[----:B------:R-:W-:-:S02]  /*ad00*/  FFMA.FTZ R111, R45, R118, -8 ;  /* 0xc10000002d6f7423 */ /* 0x000fc40000010076 */
[----:B------:R-:W-:Y:S01]  /*ad10*/  MUFU.EX2 R61, R61 ;  /* 0x0000003d003d7308 */ /* 0x000fe20000000800 */
[----:B-1----:R-:W-:Y:S02]  /*ad20*/  FSEL R108, R45, RZ, P2 ;  /* 0x000000ff2d6c7208 */ /* 0x002fe40001000000 */
[----:B------:R-:W-:-:S03]  /*ad30*/  FSEL R111, R111, RZ, P2 ;  /* 0x000000ff6f6f7208 */ /* 0x000fc60001000000 */
[----:B------:R-:W-:Y:S02]  /*ad40*/  FADD.FTZ R108, -R108, R11 ;  /* 0x0000000b6c6c7221 */ /* 0x000fe40000010100 */
[----:B------:R-:W-:Y:S01]  /*ad50*/  MUFU.EX2 R65, R65 ;  /* 0x0000004100417308 */ /* 0x000fe20000000800 */
[----:B------:R-:W-:-:S01]  /*ad60*/  FFMA.FTZ R10, R15, UR8, -R111 ;  /* 0x000000080f0a7c23 */ /* 0x000fc2000801086f */
[--C-:B------:R-:W-:Y:S01]  /*ad70*/  FFMA.FTZ R15, R22, UR8, -R111.reuse ;  /* 0x00000008160f7c23 */ /* 0x100fe2000801086f */
[----:B------:R-:W-:-:S01]  /*ad80*/  FFMA.FTZ R117, R112, UR8, -R111 ;  /* 0x0000000870757c23 */ /* 0x000fc2000801086f */
[--C-:B------:R-:W-:Y:S01]  /*ad90*/  FFMA.FTZ R22, R23, UR8, -R111.reuse ;  /* 0x0000000817167c23 */ /* 0x100fe2000801086f */
[----:B------:R-:W-:Y:S01]  /*ada0*/  FMUL.FTZ R108, R108, UR8 ;  /* 0x000000086c6c7c20 */ /* 0x000fe20008410000 */
        /* <DEDUP_REMOVED lines=22> */
[----:B------:R-:W-:-:S01]  /*af10*/  FFMA.FTZ R66, R67, UR8, -R111 ;  /* 0x0000000843427c23 */ /* 0x000fc2000801086f */
[----:B------:R-:W-:Y:S01]  /*af20*/  FFMA.FTZ R67, R70, UR8, -R111 ;  /* 0x0000000846437c23 */ /* 0x000fe2000801086f */
[----:B--2---:R-:W-:-:S01]  /*af30*/  FFMA.FTZ R70, R115, R5, R14 ;  /* 0x0000000573467223 */ /* 0x004fc2000001000e */
[--C-:B------:R-:W-:Y:S01]  /*af40*/  FFMA.FTZ R63, R63, UR8, -R111.reuse ;  /* 0x000000083f3f7c23 */ /* 0x100fe2000801086f */
[----:B------:R-:W-:-:S01]  /*af50*/  FFMA.FTZ R64, R64, UR8, -R111 ;  /* 0x0000000840407c23 */ /* 0x000fc2000801086f */
[----:B------:R-:W-:Y:S01]  /*af60*/  FFMA.FTZ R93, R93, UR8, -R111 ;  /* 0x000000085d5d7c23 */ /* 0x000fe2000801086f */
[----:B------:R-:W-:-:S01]  /*af70*/  FADD.FTZ R119, R13, R70 ;  /* 0x000000460d777221 */ /* 0x000fc20000010000 */
[----:B------:R-:W2:Y:S01]  /*af80*/  MUFU.EX2 R15, R15 ;  /* 0x0000000f000f7308 */ /* 0x000ea20000000800 */
[----:B0-----:R-:W-:-:S01]  /*af90*/  FFMA.FTZ R5, R108, R4, R117 ;  /* 0x000000046c057223 */ /* 0x001fc20000010075 */
[----:B------:R-:W-:Y:S01]  /*afa0*/  FFMA.FTZ R70, R71, UR8, -R111 ;  /* 0x0000000847467c23 */ /* 0x000fe2000801086f */
[----:B------:R-:W-:-:S01]  /*afb0*/  FADD.FTZ R112, R20, R119 ;  /* 0x0000007714707221 */ /* 0x000fc20000010000 */
[--C-:B------:R-:W-:Y:S01]  /*afc0*/  FFMA.FTZ R96, R96, UR8, -R111.reuse ;  /* 0x0000000860607c23 */ /* 0x100fe2000801086f */
[----:B------:R-:W-:-:S02]  /*afd0*/  FFMA.FTZ R97, R97, UR8, -R111 ;  /* 0x0000000861617c23 */ /* 0x000fc4000801086f */
[----:B------:R-:W-:Y:S01]  /*afe0*/  FADD.FTZ R71, R21, R112 ;  /* 0x0000007015477221 */ /* 0x000fe20000010000 */
[----:B------:R-:W0:Y:S01]  /*aff0*/  MUFU.EX2 R22, R22 ;  /* 0x0000001600167308 */ /* 0x000e220000000800 */
[----:B-1----:R-:W-:-:S07]  /*b000*/  FADD.FTZ R4, R10, R5 ;  /* 0x000000050a047221 */ /* 0x002fce0000010000 */
[----:B------:R-:W1:Y:S01]  /*b010*/  MUFU.EX2 R23, R23 ;  /* 0x0000001700177308 */ /* 0x000e620000000800 */
[----:B--2---:R-:W-:-:S01]  /*b020*/  FADD.FTZ R5, R15, R4 ;  /* 0x000000040f057221 */ /* 0x004fc20000010000 */
[----:B------:R-:W-:Y:S01]  /*b030*/  FFMA.FTZ R4, R74, UR8, -R111 ;  /* 0x000000084a047c23 */ /* 0x000fe2000801086f */
[----:B------:R-:W-:-:S04]  /*b040*/  FADD.FTZ R74, R24, R71 ;  /* 0x00000047184a7221 */ /* 0x000fc80000010000 */
[----:B------:R-:W-:Y:S01]  /*b050*/  FADD.FTZ R71, R25, R74 ;  /* 0x0000004a19477221 */ /* 0x000fe20000010000 */
[----:B------:R-:W2:Y:S01]  /*b060*/  MUFU.EX2 R26, R26 ;  /* 0x0000001a001a7308 */ /* 0x000ea20000000800 */
[----:B0-----:R-:W-:-:S01]  /*b070*/  FADD.FTZ R112, R22, R5 ;  /* 0x0000000516707221 */ /* 0x001fc20000010000 */
[----:B------:R-:W-:Y:S01]  /*b080*/  FFMA.FTZ R74, R75, UR8, -R111 ;  /* 0x000000084b4a7c23 */ /* 0x000fe2000801086f */
[----:B------:R-:W-:-:S01]  /*b090*/  FADD.FTZ R118, R28, R71 ;  /* 0x000000471c767221 */ /* 0x000fc20000010000 */
[----:B------:R-:W-:-:S03]  /*b0a0*/  FFMA.FTZ R71, R78, UR8, -R111 ;  /* 0x000000084e477c23 */ /* 0x000fc6000801086f */
[----:B------:R-:W-:Y:S01]  /*b0b0*/  FADD.FTZ R75, R29, R118 ;  /* 0x000000761d4b7221 */ /* 0x000fe20000010000 */
[----:B------:R-:W0:Y:S01]  /*b0c0*/  MUFU.EX2 R27, R27 ;  /* 0x0000001b001b7308 */ /* 0x000e220000000800 */
[----:B-1----:R-:W-:-:S02]  /*b0d0*/  FADD.FTZ R5, R23, R112 ;  /* 0x0000007017057221 */ /* 0x002fc40000010000 */
[----:B------:R-:W-:-:S04]  /*b0e0*/  FADD.FTZ R78, R32, R75 ;  /* 0x0000004b204e7221 */ /* 0x000fc80000010000 */
[----:B------:R-:W-:Y:S01]  /*b0f0*/  FADD.FTZ R75, R33, R78 ;  /* 0x0000004e214b7221 */ /* 0x000fe20000010000 */
[----:B------:R-:W1:Y:S01]  /*b100*/  MUFU.EX2 R30, R30 ;  /* 0x0000001e001e7308 */ /* 0x000e620000000800 */
[----:B--2---:R-:W-:-:S01]  /*b110*/  FADD.FTZ R112, R26, R5 ;  /* 0x000000051a707221 */ /* 0x004fc20000010000 */
[----:B------:R-:W-:-:S06]  /*b120*/  FFMA.FTZ R78, R79, UR8, -R111 ;  /* 0x000000084f4e7c23 */ /* 0x000fcc000801086f */
[----:B------:R-:W2:Y:S01]  /*b130*/  MUFU.EX2 R31, R31 ;  /* 0x0000001f001f7308 */ /* 0x000ea20000000800 */
[----:B0-----:R-:W-:-:S07]  /*b140*/  FADD.FTZ R5, R27, R112 ;  /* 0x000000701b057221 */ /* 0x001fce0000010000 */
[----:B------:R-:W0:Y:S01]  /*b150*/  MUFU.EX2 R34, R34 ;  /* 0x0000002200227308 */ /* 0x000e220000000800 */
[----:B-1----:R-:W-:-:S07]  /*b160*/  FADD.FTZ R112, R30, R5 ;  /* 0x000000051e707221 */ /* 0x002fce0000010000 */
[----:B------:R-:W1:Y:S01]  /*b170*/  MUFU.EX2 R35, R35 ;  /* 0x0000002300237308 */ /* 0x000e620000000800 */
[----:B--2---:R-:W-:-:S01]  /*b180*/  FADD.FTZ R5, R31, R112 ;  /* 0x000000701f057221 */ /* 0x004fc20000010000 */
[----:B------:R-:W-:Y:S01]  /*b190*/  FADD.FTZ R112, R38, R75 ;  /* 0x0000004b26707221 */ /* 0x000fe20000010000 */
[----:B------:R-:W-:-:S03]  /*b1a0*/  FFMA.FTZ R75, R82, UR8, -R111 ;  /* 0x00000008524b7c23 */ /* 0x000fc6000801086f */
[----:B------:R-:W-:Y:S02]  /*b1b0*/  FADD.FTZ R79, R39, R112 ;  /* 0x00000070274f7221 */ /* 0x000fe40000010000 */
[----:B------:R-:W2:Y:S02]  /*b1c0*/  MUFU.EX2 R36, R36 ;  /* 0x0000002400247308 */ /* 0x000ea40000000800 */
[----:B------:R-:W-:-:S04]  /*b1d0*/  FADD.FTZ R82, R40, R79 ;  /* 0x0000004f28527221 */ /* 0x000fc80000010000 */
[----:B------:R-:W-:Y:S01]  /*b1e0*/  FADD.FTZ R79, R41, R82 ;  /* 0x00000052294f7221 */ /* 0x000fe20000010000 */
[----:B------:R-:W-:-:S01]  /*b1f0*/  FFMA.FTZ R82, R83, UR8, -R111 ;  /* 0x0000000853527c23 */ /* 0x000fc2000801086f */
[----:B------:R-:W3:Y:S02]  /*b200*/  MUFU.EX2 R37, R37 ;  /* 0x0000002500257308 */ /* 0x000ee40000000800 */
[----:B------:R-:W-:-:S01]  /*b210*/  FADD.FTZ R112, R44, R79 ;  /* 0x0000004f2c707221 */ /* 0x000fc20000010000 */
[----:B------:R-:W-:-:S03]  /*b220*/  FFMA.FTZ R79, R84, UR8, -R111 ;  /* 0x00000008544f7c23 */ /* 0x000fc6000801086f */
[----:B------:R-:W-:Y:S02]  /*b230*/  FADD.FTZ R83, R49, R112 ;  /* 0x0000007031537221 */ /* 0x000fe40000010000 */
[----:B------:R-:W-:Y:S02]  /*b240*/  MUFU.EX2 R11, R63 ;  /* 0x0000003f000b7308 */ /* 0x000fe40000000800 */
[----:B------:R-:W-:-:S04]  /*b250*/  FADD.FTZ R84, R48, R83 ;  /* 0x0000005330547221 */ /* 0x000fc80000010000 */
[----:B------:R-:W-:Y:S01]  /*b260*/  FADD.FTZ R83, R53, R84 ;  /* 0x0000005435537221 */ /* 0x000fe20000010000 */
[----:B------:R-:W-:-:S01]  /*b270*/  FFMA.FTZ R84, R85, UR8, -R111 ;  /* 0x0000000855547c23 */ /* 0x000fc2000801086f */
[----:B------:R-:W-:Y:S02]  /*b280*/  MUFU.EX2 R63, R67 ;  /* 0x00000043003f7308 */ /* 0x000fe40000000800 */
[----:B------:R-:W-:-:S01]  /*b290*/  FADD.FTZ R112, R52, R83 ;  /* 0x0000005334707221 */ /* 0x000fc20000010000 */
[----:B------:R-:W-:-:S03]  /*b2a0*/  FFMA.FTZ R83, R86, UR8, -R111 ;  /* 0x0000000856537c23 */ /* 0x000fc6000801086f */
[----:B------:R-:W-:Y:S02]  /*b2b0*/  FADD.FTZ R85, R57, R112 ;  /* 0x0000007039557221 */ /* 0x000fe40000010000 */
[----:B------:R-:W4:Y:S02]  /*b2c0*/  MUFU.EX2 R42, R42 ;  /* 0x0000002a002a7308 */ /* 0x000f240000000800 */
[----:B------:R-:W-:-:S04]  /*b2d0*/  FADD.FTZ R86, R56, R85 ;  /* 0x0000005538567221 */ /* 0x000fc80000010000 */
[----:B------:R-:W-:Y:S01]  /*b2e0*/  FADD.FTZ R85, R61, R86 ;  /* 0x000000563d557221 */ /* 0x000fe20000010000 */
[----:B------:R-:W-:-:S01]  /*b2f0*/  FFMA.FTZ R86, R87, UR8, -R111 ;  /* 0x0000000857567c23 */ /* 0x000fc2000801086f */
[----:B------:R0:W-:Y:S02]  /*b300*/  MUFU.EX2 R67, R4 ;  /* 0x0000000400437308 */ /* 0x0001e40000000800 */
[----:B------:R-:W-:-:S01]  /*b310*/  FADD.FTZ R112, R60, R85 ;  /* 0x000000553c707221 */ /* 0x000fc20000010000 */
[----:B------:R-:W-:-:S03]  /*b320*/  FFMA.FTZ R85, R88, UR8, -R111 ;  /* 0x0000000858557c23 */ /* 0x000fc6000801086f */
[----:B------:R-:W-:Y:S02]  /*b330*/  FADD.FTZ R87, R65, R112 ;  /* 0x0000007041577221 */ /* 0x000fe40000010000 */
[----:B------:R-:W5:Y:S01]  /*b340*/  MUFU.EX2 R43, R43 ;  /* 0x0000002b002b7308 */ /* 0x000f620000000800 */
[----:B0-----:R-:W-:-:S04]  /*b350*/  FADD.FTZ R4, R34, R5 ;  /* 0x0000000522047221 */ /* 0x001fc80000010000 */
[----:B-1----:R-:W-:-:S03]  /*b360*/  FADD.FTZ R5, R35, R4 ;  /* 0x0000000423057221 */ /* 0x002fc60000010000 */
[----:B------:R-:W0:Y:S01]  /*b370*/  MUFU.EX2 R46, R46 ;  /* 0x0000002e002e7308 */ /* 0x000e220000000800 */
[----:B--2---:R-:W-:-:S04]  /*b380*/  FADD.FTZ R4, R36, R5 ;  /* 0x0000000524047221 */ /* 0x004fc80000010000 */
[----:B---3--:R-:W-:-:S03]  /*b390*/  FADD.FTZ R5, R37, R4 ;  /* 0x0000000425057221 */ /* 0x008fc60000010000 */
[----:B------:R-:W1:Y:S01]  /*b3a0*/  MUFU.EX2 R47, R47 ;  /* 0x0000002f002f7308 */ /* 0x000e620000000800 */
[----:B----4-:R-:W-:-:S04]  /*b3b0*/  FADD.FTZ R4, R42, R5 ;  /* 0x000000052a047221 */ /* 0x010fc80000010000 */
[----:B-----5:R-:W-:-:S03]  /*b3c0*/  FADD.FTZ R5, R43, R4 ;  /* 0x000000042b057221 */ /* 0x020fc60000010000 */
        /* <DEDUP_REMOVED lines=13> */
[----:B0-----:R-:W-:-:S04]  /*b4a0*/  FADD.FTZ R4, R58, R5 ;  /* 0x000000053a047221 */ /* 0x001fc80000010000 */
[----:B------:R-:W-:-:S03]  /*b4b0*/  FADD.FTZ R5, R11, R4 ;  /* 0x000000040b057221 */ /* 0x000fc60000010000 */
        /* <DEDUP_REMOVED lines=8> */
[----:B------:R-:W-:-:S03]  /*b540*/  FFMA.FTZ R88, R89, UR8, -R111 ;  /* 0x0000000859587c23 */ /* 0x000fc6000801086f */
[----:B------:R-:W-:Y:S01]  /*b550*/  FADD.FTZ R112, R68, R87 ;  /* 0x0000005744707221 */ /* 0x000fe20000010000 */
[----:B------:R-:W-:-:S02]  /*b560*/  FFMA.FTZ R87, R90, UR8, -R111 ;  /* 0x000000085a577c23 */ /* 0x000fc4000801086f */
[----:B------:R-:W1:Y:S01]  /*b570*/  MUFU.EX2 R70, R70 ;  /* 0x0000004600467308 */ /* 0x000e620000000800 */
[----:B--2---:R-:W-:-:S04]  /*b580*/  FADD.FTZ R4, R66, R5 ;  /* 0x0000000542047221 */ /* 0x004fc80000010000 */
[----:B------:R-:W-:-:S03]  /*b590*/  FADD.FTZ R5, R63, R4 ;  /* 0x000000043f057221 */ /* 0x000fc60000010000 */
[----:B------:R-:W2:Y:S01]  /*b5a0*/  MUFU.EX2 R77, R77 ;  /* 0x0000004d004d7308 */ /* 0x000ea20000000800 */
[----:B0-----:R-:W-:-:S04]  /*b5b0*/  FADD.FTZ R89, R73, R112 ;  /* 0x0000007049597221 */ /* 0x001fc80000010000 */
[----:B------:R-:W-:-:S03]  /*b5c0*/  FADD.FTZ R90, R72, R89 ;  /* 0x00000059485a7221 */ /* 0x000fc60000010000 */
[----:B------:R-:W0:Y:S01]  /*b5d0*/  MUFU.EX2 R74, R74 ;  /* 0x0000004a004a7308 */ /* 0x000e220000000800 */
[----:B-1----:R-:W-:-:S04]  /*b5e0*/  FADD.FTZ R4, R70, R5 ;  /* 0x0000000546047221 */ /* 0x002fc80000010000 */
[----:B------:R-:W-:-:S03]  /*b5f0*/  FADD.FTZ R5, R67, R4 ;  /* 0x0000000443057221 */ /* 0x000fc60000010000 */
[----:B------:R-:W1:Y:S01]  /*b600*/  MUFU.EX2 R71, R71 ;  /* 0x0000004700477308 */ /* 0x000e620000000800 */
[----:B--2---:R-:W-:-:S01]  /*b610*/  FADD.FTZ R89, R77, R90 ;  /* 0x0000005a4d597221 */ /* 0x004fc20000010000 */
[--C-:B------:R-:W-:Y:S01]  /*b620*/  FFMA.FTZ R90, R91, UR8, -R111.reuse ;  /* 0x000000085b5a7c23 */ /* 0x100fe2000801086f */
[----:B------:R-:W-:-:S02]  /*b630*/  FFMA.FTZ R91, R92, UR8, -R111 ;  /* 0x000000085c5b7c23 */ /* 0x000fc4000801086f */
[----:B------:R-:W-:-:S03]  /*b640*/  FADD.FTZ R112, R76, R89 ;  /* 0x000000594c707221 */ /* 0x000fc60000010000 */
        /* <DEDUP_REMOVED lines=23> */
[----:B--2---:R-:W-:-:S01]  /*b7c0*/  FADD.FTZ R92, R84, R89 ;  /* 0x00000059545c7221 */ /* 0x004fc20000010000 */
[----:B------:R-:W-:-:S06]  /*b7d0*/  FFMA.FTZ R89, R94, UR8, -R111 ;  /* 0x000000085e597c23 */ /* 0x000fcc000801086f */
[----:B------:R-:W2:Y:S01]  /*b7e0*/  MUFU.EX2 R114, R114 ;  /* 0x0000007200727308 */ /* 0x000ea20000000800 */
[----:B0-----:R-:W-:-:S07]  /*b7f0*/  FADD.FTZ R5, R107, R4 ;  /* 0x000000046b057221 */ /* 0x001fce0000010000 */
[----:B------:R-:W0:Y:S01]  /*b800*/  MUFU.EX2 R86, R86 ;  /* 0x0000005600567308 */ /* 0x000e220000000800 */
[----:B-1----:R-:W-:-:S01]  /*b810*/  FADD.FTZ R119, R83, R92 ;  /* 0x0000005c53777221 */ /* 0x002fc20000010000 */
[----:B------:R-:W-:-:S06]  /*b820*/  FFMA.FTZ R92, R106, UR8, -R111 ;  /* 0x000000086a5c7c23 */ /* 0x000fcc000801086f */
[----:B------:R-:W1:Y:S01]  /*b830*/  MUFU.EX2 R113, R113 ;  /* 0x0000007100717308 */ /* 0x000e620000000800 */
[----:B--2---:R-:W-:-:S07]  /*b840*/  FADD.FTZ R4, R114, R5 ;  /* 0x0000000572047221 */ /* 0x004fce0000010000 */
[----:B------:R-:W-:Y:S01]  /*b850*/  MUFU.EX2 R85, R85 ;  /* 0x0000005500557308 */ /* 0x000fe20000000800 */
[----:B0-----:R-:W-:-:S07]  /*b860*/  FADD.FTZ R94, R86, R119 ;  /* 0x00000077565e7221 */ /* 0x001fce0000010000 */
[----:B------:R-:W0:Y:S01]  /*b870*/  MUFU.EX2 R98, R98 ;  /* 0x0000006200627308 */ /* 0x000e220000000800 */
[----:B-1----:R-:W-:-:S07]  /*b880*/  FADD.FTZ R5, R113, R4 ;  /* 0x0000000471057221 */ /* 0x002fce0000010000 */
[----:B------:R-:W-:Y:S08]  /*b890*/  MUFU.EX2 R88, R88 ;  /* 0x0000005800587308 */ /* 0x000ff00000000800 */
[----:B------:R-:W1:Y:S01]  /*b8a0*/  MUFU.EX2 R99, R99 ;  /* 0x0000006300637308 */ /* 0x000e620000000800 */
[----:B0-----:R-:W-:-:S07]  /*b8b0*/  FADD.FTZ R4, R98, R5 ;  /* 0x0000000562047221 */ /* 0x001fce0000010000 */
[----:B------:R-:W-:Y:S08]  /*b8c0*/  MUFU.EX2 R87, R87 ;  /* 0x0000005700577308 */ /* 0x000ff00000000800 */
[----:B------:R-:W0:Y:S01]  /*b8d0*/  MUFU.EX2 R100, R100 ;  /* 0x0000006400647308 */ /* 0x000e220000000800 */
[----:B-1----:R-:W-:-:S07]  /*b8e0*/  FADD.FTZ R5, R99, R4 ;  /* 0x0000000463057221 */ /* 0x002fce0000010000 */
[----:B------:R-:W-:Y:S08]  /*b8f0*/  MUFU.EX2 R90, R90 ;  /* 0x0000005a005a7308 */ /* 0x000ff00000000800 */
[----:B------:R-:W1:Y:S01]  /*b900*/  MUFU.EX2 R101, R101 ;  /* 0x0000006500657308 */ /* 0x000e620000000800 */
[----:B0-----:R-:W-:-:S07]  /*b910*/  FADD.FTZ R4, R100, R5 ;  /* 0x0000000564047221 */ /* 0x001fce0000010000 */
[----:B------:R-:W0:Y:S08]  /*b920*/  MUFU.EX2 R91, R91 ;  /* 0x0000005b005b7308 */ /* 0x000e300000000800 */
[----:B------:R2:W-:Y:S01]  /*b930*/  MUFU.EX2 R112, R93 ;  /* 0x0000005d00707308 */ /* 0x0005e20000000800 */
[----:B-1----:R-:W-:-:S07]  /*b940*/  FADD.FTZ R5, R101, R4 ;  /* 0x0000000465057221 */ /* 0x002fce0000010000 */
[----:B------:R-:W1:Y:S01]  /*b950*/  MUFU.EX2 R116, R116 ;  /* 0x0000007400747308 */ /* 0x000e620000000800 */
[----:B--2---:R-:W-:-:S04]  /*b960*/  FADD.FTZ R93, R85, R94 ;  /* 0x0000005e555d7221 */ /* 0x004fc80000010000 */
[----:B------:R-:W-:-:S03]  /*b970*/  FADD.FTZ R94, R88, R93 ;  /* 0x0000005d585e7221 */ /* 0x000fc60000010000 */
[----:B------:R-:W2:Y:S01]  /*b980*/  MUFU.EX2 R104, R104 ;  /* 0x0000006800687308 */ /* 0x000ea20000000800 */
[----:B------:R-:W-:-:S04]  /*b990*/  FADD.FTZ R93, R87, R94 ;  /* 0x0000005e575d7221 */ /* 0x000fc80000010000 */
[----:B------:R-:W-:-:S03]  /*b9a0*/  FADD.FTZ R94, R90, R93 ;  /* 0x0000005d5a5e7221 */ /* 0x000fc60000010000 */
[----:B------:R-:W3:Y:S01]  /*b9b0*/  MUFU.EX2 R89, R89 ;  /* 0x0000005900597308 */ /* 0x000ee20000000800 */
[----:B0-----:R-:W-:-:S01]  /*b9c0*/  FADD.FTZ R94, R91, R94 ;  /* 0x0000005e5b5e7221 */ /* 0x001fc20000010000 */
[----:B-1----:R-:W-:-:S03]  /*b9d0*/  FADD.FTZ R5, R116, R5 ;  /* 0x0000000574057221 */ /* 0x002fc60000010000 */
[----:B------:R-:W-:-:S03]  /*b9e0*/  FADD.FTZ R94, R112, R94 ;  /* 0x0000005e705e7221 */ /* 0x000fc60000010000 */
[----:B------:R-:W0:Y:S01]  /*b9f0*/  MUFU.EX2 R103, R103 ;  /* 0x0000006700677308 */ /* 0x000e220000000800 */
[----:B--2---:R-:W-:-:S07]  /*ba00*/  FADD.FTZ R4, R104, R5 ;  /* 0x0000000568047221 */ /* 0x004fce0000010000 */
[----:B------:R-:W1:Y:S01]  /*ba10*/  MUFU.EX2 R92, R92 ;  /* 0x0000005c005c7308 */ /* 0x000e620000000800 */
[----:B---3--:R-:W-:-:S07]  /*ba20*/  FADD.FTZ R5, R89, R94 ;  /* 0x0000005e59057221 */ /* 0x008fce0000010000 */
[----:B------:R-:W2:Y:S01]  /*ba30*/  MUFU.EX2 R102, R102 ;  /* 0x0000006600667308 */ /* 0x000ea20000000800 */
[----:B0-----:R-:W-:-:S07]  /*ba40*/  FADD.FTZ R93, R103, R4 ;  /* 0x00000004675d7221 */ /* 0x001fce0000010000 */
[----:B------:R-:W0:Y:S01]  /*ba50*/  MUFU.EX2 R96, R96 ;  /* 0x0000006000607308 */ /* 0x000e220000000800 */
[----:B-1----:R-:W-:-:S07]  /*ba60*/  FADD.FTZ R5, R92, R5 ;  /* 0x000000055c057221 */ /* 0x002fce0000010000 */
[----:B------:R-:W1:Y:S01]  /*ba70*/  MUFU.EX2 R97, R97 ;  /* 0x0000006100617308 */ /* 0x000e620000000800 */
[----:B--2---:R-:W-:-:S01]  /*ba80*/  FADD.FTZ R4, R102, R93 ;  /* 0x0000005d66047221 */ /* 0x004fc20000010000 */
[----:B0-----:R-:W-:-:S03]  /*ba90*/  FADD.FTZ R93, R96, R5 ;  /* 0x00000005605d7221 */ /* 0x001fc60000010000 */
[----:B------:R-:W-:Y:S01]  /*baa0*/  FADD.FTZ R5, R105, R4 ;  /* 0x0000000469057221 */ /* 0x000fe20000010000 */
[----:B-1----:R-:W-:-:S01]  /*bab0*/  FADD.FTZ R4, R97, R93 ;  /* 0x0000005d61047221 */ /* 0x002fc20000010000 */
[----:B------:R-:W-:Y:S06]  /*bac0*/  @!P0 BRA `(.L_x_899) ;  /* 0x0000000000048947 */ /* 0x000fec0003800000 */
[----:B------:R-:W-:Y:S01]  /*bad0*/  BPT.TRAP 0x1 ;  /* 0x000000040000795c */ /* 0x000fe20000300000 */
.L_x_899:
[----:B------:R-:W-:Y:S01]  /*bae0*/  ULEA UR9, UR25, UR44, 0x3 ;  /* 0x0000002c19097291 */ /* 0x000fe2000f8e183f */
[----:B------:R-:W-:Y:S01]  /*baf0*/  ISETP.GT.AND P2, PT, R3, UR27, PT ;  /* 0x0000001b03007c0c */ /* 0x000fe2000bf44270 */
[----:B------:R-:W-:Y:S01]  /*bb00*/  UMOV UR26, UR4 ;  /* 0x00000004001a7c82 */ /* 0x000fe20008000000 */
[----:B------:R-:W-:Y:S01]  /*bb10*/  F2FP.SATFINITE.E4M3.F32.PACK_AB_MERGE_C R20, R21, R20, RZ ;  /* 0x000000141514723e */ /* 0x000fe200048070ff */
[----:B------:R-:W-:Y:S01]  /*bb20*/  UIADD3 UR9, UR9, 0x28860, URZ ;  /* 0x0002886009097890 */ /* 0x000fe2000fffe03f */
[----:B------:R-:W-:Y:S01]  /*bb30*/  F2FP.SATFINITE.E4M3.F32.PACK_AB_MERGE_C R15, R22, R15, RZ ;  /* 0x0000000f160f723e */ /* 0x000fe200048070ff */
[----:B------:R-:W-:Y:S01]  /*bb40*/  UMOV UR25, UR24 ;  /* 0x0000001800197c82 */ /* 0x000fe20008000000 */
[----:B------:R-:W-:Y:S01]  /*bb50*/  F2FP.SATFINITE.E4M3.F32.PACK_AB_MERGE_C R11, R64, R11, RZ ;  /* 0x0000000b400b723e */ /* 0x000fe200048070ff */
[----:B------:R-:W-:Y:S01]  /*bb60*/  UPRMT UR9, UR5, 0x654, UR9 ;  /* 0x0000065405097896 */ /* 0x000fe20008000009 */
[----:B------:R-:W-:Y:S01]  /*bb70*/  F2FP.SATFINITE.E4M3.F32.PACK_AB_MERGE_C R28, R29, R28, RZ ;  /* 0x0000001c1d1c723e */ /* 0x000fe200048070ff */
[----:B------:R-:W-:Y:S01]  /*bb80*/  FMUL.FTZ R120, R120, R115 ;  /* 0x0000007378787220 */ /* 0x000fe20000410000 */
[----:B------:R-:W-:Y:S01]  /*bb90*/  F2FP.SATFINITE.E4M3.F32.PACK_AB_MERGE_C R27, R30, R27, RZ ;  /* 0x0000001b1e1b723e */ /* 0x000fe200048070ff */
[-C--:B------:R-:W-:Y:S01]  /*bba0*/  FMUL.FTZ R121, R121, R115.reuse ;  /* 0x0000007379797220 */ /* 0x080fe20000410000 */
[----:B------:R-:W-:Y:S01]  /*bbb0*/  F2FP.SATFINITE.E4M3.F32.PACK_AB_MERGE_C R38, R39, R38, RZ ;  /* 0x000000262726723e */ /* 0x000fe200048070ff */
[----:B------:R-:W-:Y:S01]  /*bbc0*/  FMUL.FTZ R124, R124, R115 ;  /* 0x000000737c7c7220 */ /* 0x000fe20000410000 */
[----:B------:R-:W-:Y:S01]  /*bbd0*/  F2FP.SATFINITE.E4M3.F32.PACK_AB_MERGE_C R35, R36, R35, RZ ;  /* 0x000000232423723e */ /* 0x000fe200048070ff */
[----:B------:R-:W-:Y:S01]  /*bbe0*/  FMUL.FTZ R125, R125, R115 ;  /* 0x000000737d7d7220 */ /* 0x000fe20000410000 */
[----:B------:R-:W-:Y:S01]  /*bbf0*/  F2FP.SATFINITE.E4M3.F32.PACK_AB_MERGE_C R44, R49, R44, RZ ;  /* 0x0000002c312c723e */ /* 0x000fe200048070ff */
[----:B------:R-:W-:Y:S01]  /*bc00*/  SYNCS.ARRIVE.TRANS64.RED.A1T0 RZ, [UR9], RZ ;  /* 0x000000ffffff79a7 */ /* 0x000fe20008100409 */
[----:B------:R-:W-:Y:S01]  /*bc10*/  F2FP.SATFINITE.E4M3.F32.PACK_AB_MERGE_C R43, R46, R43, RZ ;  /* 0x0000002b2e2b723e */ /* 0x000fe200048070ff */
[-C--:B------:R-:W-:Y:S01]  /*bc20*/  FMUL.FTZ R128, R128, R115.reuse ;  /* 0x0000007380807220 */ /* 0x080fe20000410000 */
[----:B------:R-:W-:Y:S01]  /*bc30*/  F2FP.SATFINITE.E4M3.F32.PACK_AB_MERGE_C R52, R57, R52, RZ ;  /* 0x000000343934723e */ /* 0x000fe200048070ff */
[----:B------:R-:W-:Y:S01]  /*bc40*/  FMUL.FTZ R129, R129, R115 ;  /* 0x0000007381817220 */ /* 0x000fe20000410000 */
[----:B------:R-:W-:Y:S01]  /*bc50*/  F2FP.SATFINITE.E4M3.F32.PACK_AB_MERGE_C R51, R54, R51, RZ ;  /* 0x000000333633723e */ /* 0x000fe200048070ff */
[-C--:B------:R-:W-:Y:S01]  /*bc60*/  FMUL.FTZ R132, R132, R115.reuse ;  /* 0x0000007384847220 */ /* 0x080fe20000410000 */
[----:B------:R-:W-:Y:S01]  /*bc70*/  F2FP.SATFINITE.E4M3.F32.PACK_AB_MERGE_C R60, R65, R60, RZ ;  /* 0x0000003c413c723e */ /* 0x000fe200048070ff */
[-C--:B------:R-:W-:Y:S01]  /*bc80*/  FMUL.FTZ R133, R133, R115.reuse ;  /* 0x0000007385857220 */ /* 0x080fe20000410000 */
        /* <DEDUP_REMOVED lines=24> */
[----:B------:R-:W-:Y:S01]  /*be10*/  F2FP.SATFINITE.E4M3.F32.PACK_AB_MERGE_C R205, R10, R117, R15 ;  /* 0x000000750acd723e */ /* 0x000fe2000480700f */
[----:B------:R-:W-:Y:S01]  /*be20*/  FMUL.FTZ R160, R160, R115 ;  /* 0x00000073a0a07220 */ /* 0x000fe20000410000 */
[----:B------:R-:W-:Y:S01]  /*be30*/  F2FP.SATFINITE.E4M3.F32.PACK_AB_MERGE_C R199, R58, R55, R11 ;  /* 0x000000373ac7723e */ /* 0x000fe2000480700b */
[-C--:B------:R-:W-:Y:S01]  /*be40*/  FMUL.FTZ R161, R161, R115.reuse ;  /* 0x00000073a1a17220 */ /* 0x080fe20000410000 */
[----:B------:R-:W-:Y:S01]  /*be50*/  F2FP.SATFINITE.E4M3.F32.PACK_AB_MERGE_C R204, R13, R14, R20 ;  /* 0x0000000e0dcc723e */ /* 0x000fe20004807014 */
[-C--:B------:R-:W-:Y:S01]  /*be60*/  FMUL.FTZ R164, R164, R115.reuse ;  /* 0x00000073a4a47220 */ /* 0x080fe20000410000 */
[----:B------:R-:W-:Y:S01]  /*be70*/  F2FP.SATFINITE.E4M3.F32.PACK_AB_MERGE_C R206, R25, R24, R28 ;  /* 0x0000001819ce723e */ /* 0x000fe2000480701c */
[----:B------:R-:W-:Y:S01]  /*be80*/  FMUL.FTZ R165, R165, R115 ;  /* 0x00000073a5a57220 */ /* 0x000fe20000410000 */
        /* <DEDUP_REMOVED lines=60> */
[----:B------:R-:W-:-:S02]  /*c250*/  VIADD R3, R3, 0xffffffff ;  /* 0xffffffff03037836 */ /* 0x000fc40000000000 */
[----:B------:R-:W-:Y:S02]  /*c260*/  IMAD.MOV.U32 R11, RZ, RZ, R45 ;  /* 0x000000ffff0b7224 */ /* 0x000fe400078e002d */
[----:B------:R-:W-:Y:S01]  /*c270*/  IMAD.MOV.U32 R10, RZ, RZ, R12 ;  /* 0x000000ffff0a7224 */ /* 0x000fe200078e000c */
[----:B------:R-:W-:Y:S06]  /*c280*/  @P2 BRA `(.L_x_900) ;  /* 0xffffffa800c42947 */ /* 0x000fec000383ffff */
[----:B------:R-:W-:Y:S02]  /*c290*/  IMAD.MOV.U32 R11, RZ, RZ, R45 ;  /* 0x000000ffff0b7224 */ /* 0x000fe400078e002d */
[----:B------:R-:W-:-:S07]  /*c2a0*/  IMAD.MOV.U32 R10, RZ, RZ, R12 ;  /* 0x000000ffff0a7224 */ /* 0x000fce00078e000c */
.L_x_882:
[----:B------:R-:W0:Y:S01]  /*c2b0*/  LDC R12, c[0x0][0x2f0] ;  /* 0x0000bc00ff0c7b82 */ /* 0x000e220000000800 */
[----:B------:R-:W-:Y:S01]  /*c2c0*/  UIADD3 UR28, -UR28, 0x1, URZ ;  /* 0x000000011c1c7890 */ /* 0x000fe2000fffe13f */
[----:B------:R-:W-:Y:S01]  /*c2d0*/  ULDC UR10, c[0x0][0x448] ;  /* 0x00011200000a7ab9 */ /* 0x000fe20000000800 */
[----:B------:R-:W-:Y:S01]  /*c2e0*/  ULDC UR15, c[0x0][0x9e4] ;  /* 0x00027900000f7ab9 */ /* 0x000fe20000000800 */
[----:B------:R-:W-:Y:S02]  /*c2f0*/  UISETP.NE.AND UP0, UPT, UR10, 0x1, UPT ;  /* 0x000000010a00788c */ /* 0x000fe4000bf05270 */
[----:B------:R-:W-:Y:S02]  /*c300*/  UISETP.GE.AND UP1, UPT, UR15, 0x1, UPT ;  /* 0x000000010f00788c */ /* 0x000fe4000bf26270 */
[----:B------:R-:W1:Y:S04]  /*c310*/  S2UR UR9, SR_CTAID.X ;  /* 0x00000000000979c3 */ /* 0x000e680000002500 */
[----:B------:R-:W-:-:S03]  /*c320*/  PLOP3.LUT P2, PT, PT, PT, UP1, 0x40, 0x0 ;  /* 0x000000000000781c */ /* 0x000fc60003f4e818 */
[----:B------:R-:W-:Y:S01]  /*c330*/  @UP0 ULDC UR10, c[0x0][0x44c] ;  /* 0x00011300000a0ab9 */ /* 0x000fe20000000800 */
[----:B------:R-:W-:Y:S01]  /*c340*/  @UP0 ULDC UR18, c[0x0][0x450] ;  /* 0x0001140000120ab9 */ /* 0x000fe20000000800 */
[----:B0-----:R-:W-:-:S05]  /*c350*/  IMAD R12, R17, R12, UR28 ;  /* 0x0000001c110c7e24 */ /* 0x001fca000f8e020c */
[----:B------:R-:W-:Y:S01]  /*c360*/  R2UR UR14, R12 ;  /* 0x000000000c0e72ca */ /* 0x000fe200000e0000 */
[----:B-1----:R-:W-:-:S04]  /*c370*/  ULEA UR9, UR9, 0x7f, 0x7 ;  /* 0x0000007f09097891 */ /* 0x002fc8000f8e383f */
[----:B------:R-:W-:-:S04]  /*c380*/  UIMAD.WIDE.U32 UR10, UR9, UR10, URZ ;  /* 0x0000000a090a72a5 */ /* 0x000fc8000f8e003f */
[----:B------:R-:W-:-:S04]  /*c390*/  @UP0 USHF.R.U32.HI UR9, URZ, UR18, UR11 ;  /* 0x000000123f090299 */ /* 0x000fc8000801160b */
[----:B------:R-:W-:-:S03]  /*c3a0*/  UIADD3 UR9, UR14, UR9, URZ ;  /* 0x000000090e097290 */ /* 0x000fc6000fffe03f */
[----:B------:R-:W-:Y:S02]  /*c3b0*/  ULDC UR14, c[0x0][0x9dc] ;  /* 0x00027700000e7ab9 */ /* 0x000fe40000000800 */
[----:B------:R-:W-:Y:S01]  /*c3c0*/  UIADD3 UR14, UR9, -UR14, URZ ;  /* 0x8000000e090e7290 */ /* 0x000fe2000fffe03f */
[----:B------:R-:W-:Y:S11]  /*c3d0*/  @P2 BRA `(.L_x_901) ;  /* 0x0000000000442947 */ /* 0x000ff60003800000 */
        /* <DEDUP_REMOVED lines=10> */
.L_x_902:
[----:B------:R-:W-:-:S11]  /*c480*/  UISETP.NE.AND UP2, UPT, UR15, 0x1, UPT ;  /* 0x000000010f00788c */ /* 0x000fd6000bf45270 */
[----:B------:R-:W-:Y:S02]  /*c490*/  @UP2 ULDC.64 UR18, c[0x0][0x9e8] ;  /* 0x00027a0000122ab9 */ /* 0x000fe40000000a00 */
[----:B------:R-:W-:-:S04]  /*c4a0*/  UIMAD.WIDE.U32 UR10, UR9, UR18, URZ ;  /* 0x00000012090a72a5 */ /* 0x000fc8000f8e003f */
[----:B------:R-:W-:-:S12]  /*c4b0*/  @UP2 USHF.R.U32.HI UR9, URZ, UR19, UR11 ;  /* 0x000000133f092299 */ /* 0x000fd8000801160b */
.L_x_903:
[----:B------:R-:W-:-:S04]  /*c4c0*/  UIMAD UR9, UR9, UR15, URZ ;  /* 0x0000000f090972a4 */ /* 0x000fc8000f8e023f */
[----:B------:R-:W-:-:S04]  /*c4d0*/  UISETP.LT.AND UP2, UPT, UR14, UR9, UPT ;  /* 0x000000090e00728c */ /* 0x000fc8000bf41270 */
[----:B------:R-:W-:-:S12]  /*c4e0*/  USEL UR14, UR14, UR9, !UP2 ;  /* 0x000000090e0e7287 */ /* 0x000fd8000d000000 */
.L_x_901:
[----:B------:R-:W-:-:S04]  /*c4f0*/  UIADD3 UR10, UR14, 0xbf, URZ ;  /* 0x000000bf0e0a7890 */ /* 0x000fc8000fffe03f */
[----:B------:R-:W-:-:S04]  /*c500*/  UIMAD.WIDE UR10, UR10, 0x2aaaaaab, URZ ;  /* 0x2aaaaaab0a0a78a5 */ /* 0x000fc8000f8e023f */
[----:B------:R-:W-:-:S04]  /*c510*/  USHF.R.U32.HI UR9, URZ, 0x1f, UR11 ;  /* 0x0000001f3f097899 */ /* 0x000fc8000801160b */
[----:B------:R-:W-:-:S04]  /*c520*/  ULEA.HI.SX32 UR9, UR11, UR9, 0x1b ;  /* 0x000000090b097291 */ /* 0x000fc8000f8fda3f */
[----:B------:R-:W-:-:S04]  /*c530*/  UISETP.LT.AND UP2, UPT, UR39, UR9, UPT ;  /* 0x000000092700728c */ /* 0x000fc8000bf41270 */
[----:B------:R-:W-:-:S06]  /*c540*/  USEL UR14, UR39, UR9, !UP2 ;  /* 0x00000009270e7287 */ /* 0x000fcc000d000000 */
[----:B------:R-:W-:-:S13]  /*c550*/  ISETP.GE.AND P2, PT, R3, UR14, PT ;  /* 0x0000000e03007c0c */ /* 0x000fda000bf46270 */
[----:B------:R-:W-:Y:S05]  /*c560*/  @!P2 BRA `(.L_x_904) ;  /* 0x000000340000a947 */ /* 0x000fea0003800000 */
[----:B------:R-:W-:Y:S01]  /*c570*/  IMAD.MOV.U32 R12, RZ, RZ, R11 ;  /* 0x000000ffff0c7224 */ /* 0x000fe200078e000b */
[----:B------:R-:W-:Y:S01]  /*c580*/  UMOV UR19, UR4 ;  /* 0x0000000400137c82 */ /* 0x000fe20008000000 */
[----:B------:R-:W-:Y:S01]  /*c590*/  IMAD.MOV.U32 R13, RZ, RZ, R10 ;  /* 0x000000ffff0d7224 */ /* 0x000fe200078e000a */
[----:B------:R-:W-:-:S06]  /*c5a0*/  ULDC UR15, c[0x0][0x988] ;  /* 0x00026200000f7ab9 */ /* 0x000fcc0000000800 */
.L_x_914:
[----:B------:R-:W-:Y:S01]  /*c5b0*/  ISETP.NE.AND P3, PT, RZ, UR40, PT ;  /* 0x00000028ff007c0c */ /* 0x000fe2000bf65270 */
[----:B------:R-:W-:-:S04]  /*c5c0*/  UISETP.NE.AND UP2, UPT, UR24, 0x1, UPT ;  /* 0x000000011800788c */ /* 0x000fc8000bf45270 */
[----:B------:R-:W-:-:S04]  /*c5d0*/  USEL UR4, URZ, 0x1, UP2 ;  /* 0x000000013f047887 */ /* 0x000fc80009000000 */
[----:B------:R-:W-:-:S04]  /*c5e0*/  ULOP3.LUT UR4, UR19, UR4, URZ, 0x3c, !UPT ;  /* 0x0000000413047292 */ /* 0x000fc8000f8e3c3f */
[----:B------:R-:W-:Y:S08]  /*c5f0*/  @P3 BRA `(.L_x_905) ;  /* 0x0000000000383947 */ /* 0x000ff00003800000 */
[----:B------:R-:W-:Y:S05]  /*c600*/  @!P0 BRA `(.L_x_906) ;  /* 0x0000000000048947 */ /* 0x000fea0003800000 */
[----:B------:R-:W-:Y:S01]  /*c610*/  BPT.TRAP 0x1 ;  /* 0x000000040000795c */ /* 0x000fe20000300000 */
.L_x_906:
[----:B------:R-:W-:Y:S01]  /*c620*/  UIADD3 UR8, UR24, 0x1, URZ ;  /* 0x0000000118087890 */ /* 0x000fe2000fffe03f */
[----:B------:R-:W-:-:S03]  /*c630*/  IMAD.U32 R10, RZ, RZ, UR4 ;  /* 0x00000004ff0a7e24 */ /* 0x000fc6000f8e00ff */
[----:B------:R-:W-:Y:S02]  /*c640*/  UISETP.NE.AND UP2, UPT, UR8, 0x2, UPT ;  /* 0x000000020800788c */ /* 0x000fe4000bf45270 */
[----:B------:R-:W-:Y:S02]  /*c650*/  SHF.L.U32 R10, R10, 0x1f, RZ ;  /* 0x0000001f0a0a7819 */ /* 0x000fe400000006ff */
[----:B------:R-:W-:-:S04]  /*c660*/  USEL UR8, UR8, URZ, UP2 ;  /* 0x0000003f08087287 */ /* 0x000fc80009000000 */
[----:B------:R-:W-:-:S09]  /*c670*/  ULEA UR8, UR8, UR44, 0x3 ;  /* 0x0000002c08087291 */ /* 0x000fd2000f8e183f */
[----:B------:R0:W1:Y:S01]  /*c680*/  SYNCS.PHASECHK.TRANS64.TRYWAIT P2, [UR8+0x28830], R10 ;  /* 0x0288300aff0075a7 */ /* 0x0000620008040148 */
[----:B------:R-:W-:Y:S05]  /*c690*/  @!P0 BRA `(.L_x_907) ;  /* 0x0000000000048947 */ /* 0x000fea0003800000 */
[----:B------:R-:W-:Y:S01]  /*c6a0*/  BPT.TRAP 0x1 ;  /* 0x000000040000795c */ /* 0x000fe20000300000 */
.L_x_907:
[----:B-1----:R-:W-:Y:S05]  /*c6b0*/  @P2 BRA `(.L_x_905) ;  /* 0x0000000000082947 */ /* 0x002fea0003800000 */
[----:B------:R-:W1:Y:S02]  /*c6c0*/  SYNCS.PHASECHK.TRANS64.TRYWAIT P2, [UR8+0x28830], R10 ;  /* 0x0288300aff0075a7 */ /* 0x000e640008040148 */
[----:B-1----:R-:W-:Y:S05]  /*c6d0*/  @!P2 BRA `(.L_x_908) ;  /* 0x000000f4007ca947 */ /* 0x002fea0003800000 */
.L_x_905:
[----:B01----:R-:W-:Y:S01]  /*c6e0*/  VIADD R10, R18, 0x8 ;  /* 0x00000008120a7836 */ /* 0x003fe20000000000 */
[----:B------:R-:W-:Y:S01]  /*c6f0*/  UIADD3 UR18, UR24, 0x1, URZ ;  /* 0x0000000118127890 */ /* 0x000fe2000fffe03f */
[----:B------:R-:W-:Y:S01]  /*c700*/  R2UR UR8, R6 ;  /* 0x00000000060872ca */ /* 0x000fe200000e0000 */
[----:B------:R-:W-:Y:S01]  /*c710*/  UMOV UR11, 0x40000040 ;  /* 0x40000040000b7882 */ /* 0x000fe20000000000 */
[----:B------:R-:W-:Y:S01]  /*c720*/  R2UR UR9, R7 ;  /* 0x00000000070972ca */ /* 0x000fe200000e0000 */
[----:B------:R0:W-:Y:S01]  /*c730*/  BAR.SYNC.DEFER_BLOCKING R10, 0x100 ;  /* 0x0004000a0000751d */ /* 0x0001e20000010000 */
[----:B------:R-:W-:-:S04]  /*c740*/  UISETP.NE.AND UP2, UPT, UR18, 0x2, UPT ;  /* 0x000000021200788c */ /* 0x000fc8000bf45270 */
[----:B------:R-:W-:-:S04]  /*c750*/  USEL UR18, UR18, URZ, UP2 ;  /* 0x0000003f12127287 */ /* 0x000fc80009000000 */
[----:B------:R-:W-:-:S07]  /*c760*/  UIMAD UR22, UR18, 0x600, UR6 ;  /* 0x00000600121678a4 */ /* 0x000fce000f8e0206 */
[----:B------:R-:W-:Y:S01]  /*c770*/  UMOV UR10, UR22 ;  /* 0x00000016000a7c82 */ /* 0x000fe20008000000 */
[----:B------:R-:W-:-:S06]  /*c780*/  WARPGROUP.ARRIVE ;  /* 0x00000000000079c5 */ /* 0x000fcc0000000000 */
[----:B------:R-:W-:Y:S01]  /*c790*/  QGMMA.64x192x32.F32.E4M3.E4M3 R24, gdesc[UR8], RZ, !UPT, gsb0 ;  /* 0x02e00000081879f3 */ /* 0x000fe2000c0008ff */
[----:B------:R-:W-:Y:S01]  /*c7a0*/  UIADD3 UR10, UR22, 0x2, URZ ;  /* 0x00000002160a7890 */ /* 0x000fe2000fffe03f */
[----:B------:R-:W-:Y:S01]  /*c7b0*/  UMOV UR8, UR20 ;  /* 0x0000001400087c82 */ /* 0x000fe20008000000 */
[----:B------:R-:W-:Y:S01]  /*c7c0*/  UMOV UR9, UR21 ;  /* 0x0000001500097c82 */ /* 0x000fe20008000000 */
[----:B------:R-:W-:Y:S01]  /*c7d0*/  UMOV UR11, 0x40000040 ;  /* 0x40000040000b7882 */ /* 0x000fe20000000000 */
[----:B------:R-:W-:Y:S02]  /*c7e0*/  WARPGROUP.DEPBAR.LE gsb0, 0x0 ;  /* 0x00008000000079c5 */ /* 0x000fe40000010000 */
[----:B------:R-:W-:-:S13]  /*c7f0*/  WARPGROUP.ARRIVE ;  /* 0x00000000000079c5 */ /* 0x000fda0000000000 */
[----:B------:R-:W-:Y:S01]  /*c800*/  QGMMA.64x192x32.F32.E4M3.E4M3 R24, gdesc[UR8], R24, gsb0 ;  /* 0x02e00000081879f3 */ /* 0x000fe20008000818 */
        /* <DEDUP_REMOVED lines=13> */
[----:B------:R-:W-:Y:S03]  /*c8e0*/  QGMMA.64x192x32.F32.E4M3.E4M3 R24, gdesc[UR8], R24, gsb0 ;  /* 0x02e00000081879f3 */ /* 0x000fe60008000818 */
[----:B------:R-:W-:Y:S02]  /*c8f0*/  WARPGROUP.DEPBAR.LE gsb0, 0x0 ;  /* 0x00008000000079c5 */ /* 0x000fe40000010000 */
[----:B0-----:R-:W-:Y:S05]  /*c900*/  @P3 BRA `(.L_x_909) ;  /* 0x00000000002c3947 */ /* 0x001fea0003800000 */
[----:B------:R-:W-:Y:S05]  /*c910*/  @!P0 BRA `(.L_x_910) ;  /* 0x0000000000048947 */ /* 0x000fea0003800000 */
[----:B------:R-:W-:Y:S01]  /*c920*/  BPT.TRAP 0x1 ;  /* 0x000000040000795c */ /* 0x000fe20000300000 */
.L_x_910:
[----:B------:R-:W-:Y:S01]  /*c930*/  ULEA UR8, UR24, UR44, 0x3 ;  /* 0x0000002c18087291 */ /* 0x000fe2000f8e183f */
[----:B------:R-:W-:-:S05]  /*c940*/  IMAD.U32 R10, RZ, RZ, UR19 ;  /* 0x00000013ff0a7e24 */ /* 0x000fca000f8e00ff */
[----:B------:R-:W-:-:S04]  /*c950*/  SHF.L.U32 R10, R10, 0x1f, RZ ;  /* 0x0000001f0a0a7819 */ /* 0x000fc800000006ff */
[----:B------:R0:W1:Y:S01]  /*c960*/  SYNCS.PHASECHK.TRANS64.TRYWAIT P2, [UR8+0x28850], R10 ;  /* 0x0288500aff0075a7 */ /* 0x0000620008040148 */
[----:B------:R-:W-:Y:S05]  /*c970*/  @!P0 BRA `(.L_x_911) ;  /* 0x0000000000048947 */ /* 0x000fea0003800000 */
[----:B------:R-:W-:Y:S01]  /*c980*/  BPT.TRAP 0x1 ;  /* 0x000000040000795c */ /* 0x000fe20000300000 */
.L_x_911:
[----:B-1----:R-:W-:Y:S05]  /*c990*/  @P2 BRA `(.L_x_909) ;  /* 0x0000000000082947 */ /* 0x002fea0003800000 */
[----:B------:R-:W1:Y:S02]  /*c9a0*/  SYNCS.PHASECHK.TRANS64.TRYWAIT P2, [UR8+0x28850], R10 ;  /* 0x0288500aff0075a7 */ /* 0x000e640008040148 */
[----:B-1----:R-:W-:Y:S05]  /*c9b0*/  @!P2 BRA `(.L_x_912) ;  /* 0x000000f000dca947 */ /* 0x002fea0003800000 */
.L_x_909:
[----:B------:R-:W-:Y:S01]  /*c9c0*/  UIADD3 UR8, UR44, 0x400, URZ ;  /* 0x000004002c087890 */ /* 0x000fe2000fffe03f */
[----:B------:R-:W-:Y:S01]  /*c9d0*/  WARPGROUP.ARRIVE ;  /* 0x00000000000079c5 */ /* 0x000fe20000000000 */
[----:B------:R-:W-:Y:S01]  /*c9e0*/  UMOV UR11, 0x80000020 ;  /* 0x80000020000b7882 */ /* 0x000fe20000000000 */
[C---:B------:R-:W-:Y:S01]  /*c9f0*/  FMUL.FTZ R14, R0.reuse, R24 ;  /* 0x00000018000e7220 */ /* 0x040fe20000410000 */
[----:B------:R-:W-:Y:S01]  /*ca00*/  USHF.R.U32.HI UR8, URZ, 0x4, UR8 ;  /* 0x000000043f087899 */ /* 0x000fe20008011608 */
[C---:B------:R-:W-:Y:S01]  /*ca10*/  FMUL.FTZ R15, R0.reuse, R25 ;  /* 0x00000019000f7220 */ /* 0x040fe20000410000 */
[C---:B------:R-:W-:Y:S01]  /*ca20*/  FMUL.FTZ R22, R0.reuse, R28 ;  /* 0x0000001c00167220 */ /* 0x040fe20000410000 */
[C---:B------:R-:W-:Y:S01]  /*ca30*/  FMUL.FTZ R23, R0.reuse, R29 ;  /* 0x0000001d00177220 */ /* 0x040fe20000410000 */
[----:B------:R-:W-:Y:S01]  /*ca40*/  ULOP3.LUT UR8, UR8, 0x3fff, URZ, 0xc0, !UPT ;  /* 0x00003fff08087892 */ /* 0x000fe2000f8ec03f */
[----:B------:R-:W0:Y:S01]  /*ca50*/  MUFU.TANH R14, R14 ;  /* 0x0000000e000e7308 */ /* 0x000e220000002400 */
[C---:B------:R-:W-:Y:S01]  /*ca60*/  FMUL.FTZ R21, R0.reuse, R26 ;  /* 0x0000001a00157220 */ /* 0x040fe20000410000 */
[C---:B------:R-:W-:Y:S01]  /*ca70*/  FMUL.FTZ R20, R0.reuse, R27 ;  /* 0x0000001b00147220 */ /* 0x040fe20000410000 */
[----:B------:R-:W-:Y:S01]  /*ca80*/  ULOP3.LUT UR9, UR8, 0x10000, URZ, 0xfc, !UPT ;  /* 0x0001000008097892 */ /* 0x000fe2000f8efc3f */
[C---:B------:R-:W-:Y:S01]  /*ca90*/  FMUL.FTZ R26, R0.reuse, R32 ;  /* 0x00000020001a7220 */ /* 0x040fe20000410000 */
[C---:B------:R-:W-:Y:S01]  /*caa0*/  FMUL.FTZ R27, R0.reuse, R33 ;  /* 0x00000021001b7220 */ /* 0x040fe20000410000 */
[C---:B------:R-:W-:Y:S01]  /*cab0*/  FMUL.FTZ R33, R0.reuse, R39 ;  /* 0x0000002700217220 */ /* 0x040fe20000410000 */
[----:B------:R-:W-:Y:S01]  /*cac0*/  UIMAD UR9, UR24, 0x600, UR9 ;  /* 0x00000600180978a4 */ /* 0x000fe2000f8e0209 */
[----:B------:R-:W2:Y:S01]  /*cad0*/  MUFU.TANH R15, R15 ;  /* 0x0000000f000f7308 */ /* 0x000ea20000002400 */
[C---:B------:R-:W-:Y:S01]  /*cae0*/  FMUL.FTZ R39, R0.reuse, R45 ;  /* 0x0000002d00277220 */ /* 0x040fe20000410000 */
[C---:B------:R-:W-:Y:S01]  /*caf0*/  FMUL.FTZ R45, R0.reuse, R51 ;  /* 0x00000033002d7220 */ /* 0x040fe20000410000 */
[C---:B------:R-:W-:Y:S01]  /*cb00*/  FMUL.FTZ R51, R0.reuse, R57 ;  /* 0x0000003900337220 */ /* 0x040fe20000410000 */
[C---:B------:R-:W-:Y:S01]  /*cb10*/  FMUL.FTZ R57, R0.reuse, R63 ;  /* 0x0000003f00397220 */ /* 0x040fe20000410000 */
[C---:B------:R-:W-:Y:S01]  /*cb20*/  FMUL.FTZ R63, R0.reuse, R69 ;  /* 0x00000045003f7220 */ /* 0x040fe20000410000 */
[----:B------:R-:W-:Y:S01]  /*cb30*/  UMOV UR10, UR9 ;  /* 0x00000009000a7c82 */ /* 0x000fe20008000000 */
[C---:B------:R-:W-:Y:S01]  /*cb40*/  FMUL.FTZ R24, R0.reuse, R30 ;  /* 0x0000001e00187220 */ /* 0x040fe20000410000 */
[----:B------:R-:W-:Y:S01]  /*cb50*/  QGMMA.64x128x32.F32.E4M3.E4M3 R120, R204, gdesc[UR8], R120, gsb0 ;  /* 0x01e00008cc787df3 */ /* 0x000fe20008000878 */
[----:B------:R-:W-:Y:S01]  /*cb60*/  UIADD3 UR10, UR9, 0x2, URZ ;  /* 0x00000002090a7890 */ /* 0x000fe2000fffe03f */
[----:B------:R-:W3:Y:S01]  /*cb70*/  MUFU.TANH R22, R22 ;  /* 0x0000001600167308 */ /* 0x000ee20000002400 */
[----:B------:R-:W-:Y:S01]  /*cb80*/  UMOV UR11, 0x80000020 ;  /* 0x80000020000b7882 */ /* 0x000fe20000000000 */
[----:B------:R-:W-:Y:S01]  /*cb90*/  FMUL.FTZ R69, R0, R75 ;  /* 0x0000004b00457220 */ /* 0x000fe20000410000 */
[----:B01----:R-:W-:Y:S01]  /*cba0*/  FMNMX.FTZ R10, R14, R13, !PT ;  /* 0x0000000d0e0a7209 */ /* 0x003fe20007810000 */
        /* <DEDUP_REMOVED lines=10> */
[----:B--2---:R-:W-:Y:S01]  /*cc50*/  FMNMX.FTZ R93, R15, R10, !PT ;  /* 0x0000000a0f5d7209 */ /* 0x004fe20007810000 */
[C---:B------:R-:W-:Y:S01]  /*cc60*/  FMUL.FTZ R28, R0.reuse, R34 ;  /* 0x00000022001c7220 */ /* 0x040fe20000410000 */
[----:B------:R-:W1:Y:S01]  /*cc70*/  MUFU.TANH R26, R26 ;  /* 0x0000001a001a7308 */ /* 0x000e620000002400 */
[C---:B------:R-:W-:Y:S01]  /*cc80*/  FMUL.FTZ R31, R0.reuse, R37 ;  /* 0x00000025001f7220 */ /* 0x040fe20000410000 */
[C---:B------:R-:W-:Y:S01]  /*cc90*/  FMUL.FTZ R53, R0.reuse, R59 ;  /* 0x0000003b00357220 */ /* 0x040fe20000410000 */
[C---:B------:R-:W-:Y:S01]  /*cca0*/  FMUL.FTZ R34, R0.reuse, R40 ;  /* 0x0000002800227220 */ /* 0x040fe20000410000 */
[C---:B------:R-:W-:Y:S01]  /*ccb0*/  FMUL.FTZ R59, R0.reuse, R65 ;  /* 0x00000041003b7220 */ /* 0x040fe20000410000 */
[C---:B------:R-:W-:Y:S01]  /*ccc0*/  FMUL.FTZ R40, R0.reuse, R46 ;  /* 0x0000002e00287220 */ /* 0x040fe20000410000 */
[C---:B------:R-:W-:Y:S01]  /*ccd0*/  FMUL.FTZ R65, R0.reuse, R71 ;  /* 0x0000004700417220 */ /* 0x040fe20000410000 */
[C---:B------:R-:W-:Y:S01]  /*cce0*/  FMUL.FTZ R46, R0.reuse, R52 ;  /* 0x00000034002e7220 */ /* 0x040fe20000410000 */
[----:B------:R-:W2:Y:S01]  /*ccf0*/  MUFU.TANH R27, R27 ;  /* 0x0000001b001b7308 */ /* 0x000ea20000002400 */
[----:B------:R-:W-:Y:S01]  /*cd00*/  FMUL.FTZ R71, R0, R77 ;  /* 0x0000004d00477220 */ /* 0x000fe20000410000 */
[----:B---3--:R-:W-:Y:S01]  /*cd10*/  FMNMX.FTZ R10, R22, R93, !PT ;  /* 0x0000005d160a7209 */ /* 0x008fe20007810000 */
[C---:B------:R-:W-:Y:S01]  /*cd20*/  FMUL.FTZ R52, R0.reuse, R58 ;  /* 0x0000003a00347220 */ /* 0x040fe20000410000 */
[C---:B------:R-:W-:Y:S01]  /*cd30*/  FMUL.FTZ R77, R0.reuse, R83 ;  /* 0x00000053004d7220 */ /* 0x040fe20000410000 */
[C---:B------:R-:W-:Y:S01]  /*cd40*/  FMUL.FTZ R58, R0.reuse, R64 ;  /* 0x00000040003a7220 */ /* 0x040fe20000410000 */
[C---:B------:R-:W-:Y:S01]  /*cd50*/  FMUL.FTZ R83, R0.reuse, R89 ;  /* 0x0000005900537220 */ /* 0x040fe20000410000 */
[C---:B------:R-:W-:Y:S01]  /*cd60*/  FMUL.FTZ R64, R0.reuse, R70 ;  /* 0x0000004600407220 */ /* 0x040fe20000410000 */
[----:B------:R-:W3:Y:S01]  /*cd70*/  MUFU.TANH R30, R30 ;  /* 0x0000001e001e7308 */ /* 0x000ee20000002400 */
[C---:B------:R-:W-:Y:S01]  /*cd80*/  FMUL.FTZ R89, R0.reuse, R95 ;  /* 0x0000005f00597220 */ /* 0x040fe20000410000 */
[C---:B------:R-:W-:Y:S01]  /*cd90*/  FMUL.FTZ R70, R0.reuse, R76 ;  /* 0x0000004c00467220 */ /* 0x040fe20000410000 */
[----:B0-----:R-:W-:Y:S01]  /*cda0*/  FMNMX.FTZ R95, R23, R10, !PT ;  /* 0x0000000a175f7209 */ /* 0x001fe20007810000 */
[C---:B------:R-:W-:Y:S01]  /*cdb0*/  FMUL.FTZ R76, R0.reuse, R82 ;  /* 0x00000052004c7220 */ /* 0x040fe20000410000 */
[C---:B------:R-:W-:Y:S01]  /*cdc0*/  FMUL.FTZ R36, R0.reuse, R42 ;  /* 0x0000002a00247220 */ /* 0x040fe20000410000 */
[C---:B------:R-:W-:Y:S01]  /*cdd0*/  FMUL.FTZ R82, R0.reuse, R88 ;  /* 0x0000005800527220 */ /* 0x040fe20000410000 */
[C---:B------:R-:W-:Y:S01]  /*cde0*/  FMUL.FTZ R42, R0.reuse, R48 ;  /* 0x00000030002a7220 */ /* 0x040fe20000410000 */
[----:B------:R-:W0:Y:S01]  /*cdf0*/  MUFU.TANH R31, R31 ;  /* 0x0000001f001f7308 */ /* 0x000e220000002400 */
[C---:B------:R-:W-:Y:S01]  /*ce00*/  FMUL.FTZ R88, R0.reuse, R94 ;  /* 0x0000005e00587220 */ /* 0x040fe20000410000 */
[C---:B------:R-:W-:Y:S01]  /*ce10*/  FMUL.FTZ R32, R0.reuse, R38 ;  /* 0x0000002600207220 */ /* 0x040fe20000410000 */
[----:B------:R-:W-:Y:S01]  /*ce20*/  FMUL.FTZ R48, R0, R54 ;  /* 0x0000003600307220 */ /* 0x000fe20000410000 */
[----:B-1----:R-:W-:Y:S01]  /*ce30*/  FMNMX.FTZ R94, R26, R95, !PT ;  /* 0x0000005f1a5e7209 */ /* 0x002fe20007810000 */
        /* <DEDUP_REMOVED lines=8> */
[C---:B------:R-:W-:Y:S01]  /*cec0*/  FMUL.FTZ R72, R0.reuse, R78 ;  /* 0x0000004e00487220 */ /* 0x040fe20000410000 */
[----:B--2---:R-:W-:Y:S01]  /*ced0*/  FMNMX.FTZ R95, R27, R94, !PT ;  /* 0x0000005e1b5f7209 */ /* 0x004fe20007810000 */
[C---:B------:R-:W-:Y:S01]  /*cee0*/  FMUL.FTZ R55, R0.reuse, R61 ;  /* 0x0000003d00377220 */ /* 0x040fe20000410000 */
[----:B------:R-:W2:Y:S01]  /*cef0*/  MUFU.TANH R34, R34 ;  /* 0x0000002200227308 */ /* 0x000ea20000002400 */
[C---:B------:R-:W-:Y:S01]  /*cf00*/  FMUL.FTZ R78, R0.reuse, R84 ;  /* 0x00000054004e7220 */ /* 0x040fe20000410000 */
[C---:B------:R-:W-:Y:S01]  /*cf10*/  FMUL.FTZ R61, R0.reuse, R67 ;  /* 0x00000043003d7220 */ /* 0x040fe20000410000 */
[C---:B------:R-:W-:Y:S01]  /*cf20*/  FMUL.FTZ R84, R0.reuse, R90 ;  /* 0x0000005a00547220 */ /* 0x040fe20000410000 */
[C---:B------:R-:W-:Y:S01]  /*cf30*/  FMUL.FTZ R67, R0.reuse, R73 ;  /* 0x0000004900437220 */ /* 0x040fe20000410000 */
[C---:B------:R-:W-:Y:S01]  /*cf40*/  FMUL.FTZ R90, R0.reuse, R96 ;  /* 0x00000060005a7220 */ /* 0x040fe20000410000 */
[----:B------:R-:W-:Y:S01]  /*cf50*/  FMUL.FTZ R73, R0, R79 ;  /* 0x0000004f00497220 */ /* 0x000fe20000410000 */
[----:B---3--:R-:W-:Y:S01]  /*cf60*/  FMNMX.FTZ R96, R30, R95, !PT ;  /* 0x0000005f1e607209 */ /* 0x008fe20007810000 */
[----:B------:R-:W3:Y:S01]  /*cf70*/  MUFU.TANH R20, R20 ;  /* 0x0000001400147308 */ /* 0x000ee20000002400 */
[C---:B------:R-:W-:Y:S01]  /*cf80*/  FMUL.FTZ R79, R0.reuse, R85 ;  /* 0x00000055004f7220 */ /* 0x040fe20000410000 */
[C---:B------:R-:W-:Y:S01]  /*cf90*/  FMUL.FTZ R85, R0.reuse, R91 ;  /* 0x0000005b00557220 */ /* 0x040fe20000410000 */
[C---:B------:R-:W-:Y:S01]  /*cfa0*/  FMUL.FTZ R91, R0.reuse, R97 ;  /* 0x00000061005b7220 */ /* 0x040fe20000410000 */
[----:B0-----:R-:W-:Y:S01]  /*cfb0*/  FMNMX.FTZ R97, R31, R96, !PT ;  /* 0x000000601f617209 */ /* 0x001fe20007810000 */
[C---:B------:R-:W-:Y:S01]  /*cfc0*/  FMUL.FTZ R44, R0.reuse, R50 ;  /* 0x00000032002c7220 */ /* 0x040fe20000410000 */
[----:B------:R-:W-:Y:S01]  /*cfd0*/  FMUL.FTZ R50, R0, R56 ;  /* 0x0000003800327220 */ /* 0x000fe20000410000 */
[----:B-1----:R-:W-:Y:S01]  /*cfe0*/  FMNMX.FTZ R11, R21, R12, !PT ;  /* 0x0000000c150b7209 */ /* 0x002fe20007810000 */
[----:B------:R-:W0:Y:S01]  /*cff0*/  MUFU.TANH R35, R35 ;  /* 0x0000002300237308 */ /* 0x000e220000002400 */
[----:B--2---:R-:W-:Y:S01]  /*d000*/  FMNMX.FTZ R96, R34, R97, !PT ;  /* 0x0000006122607209 */ /* 0x004fe20007810000 */
[C---:B------:R-:W-:Y:S01]  /*d010*/  FMUL.FTZ R56, R0.reuse, R62 ;  /* 0x0000003e00387220 */ /* 0x040fe20000410000 */
[C---:B------:R-:W-:Y:S01]  /*d020*/  FMUL.FTZ R62, R0.reuse, R68 ;  /* 0x00000044003e7220 */ /* 0x040fe20000410000 */
[C---:B------:R-:W-:Y:S01]  /*d030*/  FMUL.FTZ R68, R0.reuse, R74 ;  /* 0x0000004a00447220 */ /* 0x040fe20000410000 */
[C---:B------:R-:W-:Y:S01]  /*d040*/  FMUL.FTZ R74, R0.reuse, R80 ;  /* 0x00000050004a7220 */ /* 0x040fe20000410000 */
[C---:B------:R-:W-:Y:S01]  /*d050*/  FMUL.FTZ R80, R0.reuse, R86 ;  /* 0x0000005600507220 */ /* 0x040fe20000410000 */
[----:B------:R-:W-:Y:S01]  /*d060*/  FMUL.FTZ R86, R0, R92 ;  /* 0x0000005c00567220 */ /* 0x000fe20000410000 */
[----:B------:R-:W1:Y:S01]  /*d070*/  MUFU.TANH R24, R24 ;  /* 0x0000001800187308 */ /* 0x000e620000002400 */
[----:B---3--:R-:W-:Y:S01]  /*d080*/  FMNMX.FTZ R11, R20, R11, !PT ;  /* 0x0000000b140b7209 */ /* 0x008fe20007810000 */
[C---:B------:R-:W-:Y:S01]  /*d090*/  FMUL.FTZ R92, R0.reuse, R98 ;  /* 0x00000062005c7220 */ /* 0x040fe20000410000 */
[C---:B------:R-:W-:Y:S01]  /*d0a0*/  FMUL.FTZ R93, R0.reuse, R99 ;  /* 0x00000063005d7220 */ /* 0x040fe20000410000 */
[C---:B------:R-:W-:Y:S01]  /*d0b0*/  FMUL.FTZ R94, R0.reuse, R100 ;  /* 0x00000064005e7220 */ /* 0x040fe20000410000 */
[----:B------:R-:W-:Y:S01]  /*d0c0*/  FMUL.FTZ R95, R0, R101 ;  /* 0x00000065005f7220 */ /* 0x000fe20000410000 */
[----:B------:R-:W-:-:S02]  /*d0d0*/  UMOV UR8, UR15 ;  /* 0x0000000f00087c82 */ /* 0x000fc40008000000 */
        /* <DEDUP_REMOVED lines=24> */
[----:B--2---:R-:W-:Y:S01]  /*d260*/  FMNMX.FTZ R99, R43, R98, !PT ;  /* 0x000000622b637209 */ /* 0x004fe20007810000 */
[----:B------:R-:W-:-:S06]  /*d270*/  FMUL.FTZ R98, R0, R104 ;  /* 0x0000006800627220 */ /* 0x000fcc0000410000 */
[----:B------:R-:W2:Y:S01]  /*d280*/  MUFU.TANH R33, R33 ;  /* 0x0000002100217308 */ /* 0x000ea20000002400 */
[----:B0-----:R-:W-:-:S07]  /*d290*/  FMNMX.FTZ R10, R32, R11, !PT ;  /* 0x0000000b200a7209 */ /* 0x001fce0007810000 */
[----:B------:R-:W0:Y:S01]  /*d2a0*/  MUFU.TANH R47, R47 ;  /* 0x0000002f002f7308 */ /* 0x000e220000002400 */
[----:B-1----:R-:W-:Y:S01]  /*d2b0*/  FMNMX.FTZ R100, R46, R99, !PT ;  /* 0x000000632e647209 */ /* 0x002fe20007810000 */
[----:B------:R-:W-:-:S06]  /*d2c0*/  FMUL.FTZ R99, R0, R105 ;  /* 0x0000006900637220 */ /* 0x000fcc0000410000 */
        /* <DEDUP_REMOVED lines=32> */
[----:B-1----:R-:W-:Y:S01]  /*d4d0*/  FMNMX.FTZ R10, R48, R11, !PT ;  /* 0x0000000b300a7209 */ /* 0x002fe20007810000 */
[----:B------:R-:W-:Y:S02]  /*d4e0*/  WARPGROUP.DEPBAR.LE gsb0, 0x0 ;  /* 0x00008000000079c5 */ /* 0x000fe40000010000 */
[----:B------:R-:W-:-:S04]  /*d4f0*/  WARPGROUP.ARRIVE ;  /* 0x00000000000079c5 */ /* 0x000fc80000000000 */
[----:B------:R-:W1:Y:S01]  /*d500*/  MUFU.TANH R63, R63 ;  /* 0x0000003f003f7308 */ /* 0x000e620000002400 */
[----:B--2---:R-:W-:Y:S01]  /*d510*/  FMNMX.FTZ R104, R62, R103, !PT ;  /* 0x000000673e687209 */ /* 0x004fe20007810000 */
[----:B------:R-:W-:Y:S01]  /*d520*/  QGMMA.64x128x32.F32.E4M3.E4M3 R120, R196, gdesc[UR8], R120, gsb0 ;  /* 0x01e00008c4787df3 */ /* 0x000fe20008000878 */
[----:B------:R-:W-:Y:S01]  /*d530*/  FMUL.FTZ R103, R0, R109 ;  /* 0x0000006d00677220 */ /* 0x000fe20000410000 */
[----:B------:R-:W-:Y:S01]  /*d540*/  UIADD3 UR10, UR9, 0x202, URZ ;  /* 0x00000202090a7890 */ /* 0x000fe2000fffe03f */
[----:B------:R-:W-:-:S03]  /*d550*/  UMOV UR11, 0x80000020 ;  /* 0x80000020000b7882 */ /* 0x000fc60000000000 */
        /* <DEDUP_REMOVED lines=92> */
[----:B------:R-:W-:Y:S01]  /*db20*/  QGMMA.64x128x32.F32.E4M3.E4M3 R120, R188, gdesc[UR8], R120, gsb0 ;  /* 0x01e00008bc787df3 */ /* 0x000fe20008000878 */
[----:B------:R-:W-:Y:S01]  /*db30*/  UIADD3 UR10, UR9, 0x402, URZ ;  /* 0x00000402090a7890 */ /* 0x000fe2000fffe03f */
[----:B------:R-:W-:Y:S01]  /*db40*/  IMAD.U32 R118, RZ, RZ, UR18 ;  /* 0x00000012ff767e24 */ /* 0x000fe2000f8e00ff */
[----:B------:R-:W-:Y:S02]  /*db50*/  UMOV UR11, 0x80000020 ;  /* 0x80000020000b7882 */ /* 0x000fe40000000000 */
        /* <DEDUP_REMOVED lines=25> */
[----:B------:R-:W1:Y:S02]  /*dcf0*/  SHFL.BFLY PT, R115, R114, 0x2, 0x1f ;  /* 0x0c401f0072737f89 */ /* 0x000e6400000e0000 */
[----:B------:R-:W3:Y:S01]  /*dd00*/  MUFU.TANH R104, R104 ;  /* 0x0000006800687308 */ /* 0x000ee20000002400 */
[----:B--2---:R-:W-:-:S07]  /*dd10*/  FMNMX.FTZ R10, R100, R11, !PT ;  /* 0x0000000b640a7209 */ /* 0x004fce0007810000 */
[----:B------:R-:W2:Y:S01]  /*dd20*/  MUFU.TANH R105, R105 ;  /* 0x0000006900697308 */ /* 0x000ea20000002400 */
[----:B0-----:R-:W-:-:S07]  /*dd30*/  FMNMX.FTZ R11, R101, R10, !PT ;  /* 0x0000000a650b7209 */ /* 0x001fce0007810000 */
[----:B------:R-:W0:Y:S01]  /*dd40*/  MUFU.TANH R108, R108 ;  /* 0x0000006c006c7308 */ /* 0x000e220000002400 */
[----:B---3--:R-:W-:Y:S02]  /*dd50*/  FMNMX.FTZ R10, R104, R11, !PT ;  /* 0x0000000b680a7209 */ /* 0x008fe40007810000 */
[----:B-1----:R-:W-:-:S05]  /*dd60*/  FMNMX.FTZ R115, R114, R115, !PT ;  /* 0x0000007372737209 */ /* 0x002fca0007810000 */
[----:B------:R-:W1:Y:S01]  /*dd70*/  MUFU.TANH R109, R109 ;  /* 0x0000006d006d7308 */ /* 0x000e620000002400 */
[----:B--2---:R-:W-:-:S07]  /*dd80*/  FMNMX.FTZ R11, R105, R10, !PT ;  /* 0x0000000a690b7209 */ /* 0x004fce0007810000 */
[----:B------:R-:W2:Y:S01]  /*dd90*/  MUFU.TANH R112, R112 ;  /* 0x0000007000707308 */ /* 0x000ea20000002400 */
[----:B0-----:R-:W-:-:S07]  /*dda0*/  FMNMX.FTZ R10, R108, R11, !PT ;  /* 0x0000000b6c0a7209 */ /* 0x001fce0007810000 */
[----:B------:R-:W0:Y:S01]  /*ddb0*/  MUFU.TANH R113, R113 ;  /* 0x0000007100717308 */ /* 0x000e220000002400 */
[----:B-1----:R-:W-:Y:S01]  /*ddc0*/  FMNMX.FTZ R11, R109, R10, !PT ;  /* 0x0000000a6d0b7209 */ /* 0x002fe20007810000 */
[----:B------:R-:W-:Y:S02]  /*ddd0*/  WARPGROUP.DEPBAR.LE gsb0, 0x0 ;  /* 0x00008000000079c5 */ /* 0x000fe40000010000 */
[----:B------:R-:W-:Y:S01]  /*dde0*/  WARPGROUP.ARRIVE ;  /* 0x00000000000079c5 */ /* 0x000fe20000000000 */
[----:B--2---:R-:W-:-:S05]  /*ddf0*/  FMNMX.FTZ R10, R112, R11, !PT ;  /* 0x0000000b700a7209 */ /* 0x004fca0007810000 */
[----:B------:R-:W-:Y:S01]  /*de00*/  QGMMA.64x128x32.F32.E4M3.E4M3 R120, R184, gdesc[UR8], R120, gsb0 ;  /* 0x01e00008b8787df3 */ /* 0x000fe20008000878 */
[----:B0-----:R-:W-:Y:S02]  /*de10*/  FMNMX.FTZ R11, R113, R10, !PT ;  /* 0x0000000a710b7209 */ /* 0x001fe40007810000 */
[----:B------:R-:W0:Y:S04]  /*de20*/  SHFL.BFLY PT, R10, R115, 0x1, 0x1f ;  /* 0x0c201f00730a7f89 */ /* 0x000e2800000e0000 */
[----:B------:R-:W1:Y:S01]  /*de30*/  SHFL.BFLY PT, R116, R11, 0x2, 0x1f ;  /* 0x0c401f000b747f89 */ /* 0x000e6200000e0000 */
[----:B0-----:R-:W-:Y:S01]  /*de40*/  FMNMX.FTZ R10, R115, R10, !PT ;  /* 0x0000000a730a7209 */ /* 0x001fe20007810000 */
[----:B------:R-:W-:Y:S01]  /*de50*/  IMAD.U32 R115, RZ, RZ, UR8 ;  /* 0x00000008ff737e24 */ /* 0x000fe2000f8e00ff */
[----:B-1----:R-:W-:-:S03]  /*de60*/  FMNMX.FTZ R116, R11, R116, !PT ;  /* 0x000000740b747209 */ /* 0x002fc60007810000 */
[C---:B------:R-:W-:Y:S01]  /*de70*/  FFMA.FTZ R114, R10.reuse, R115, -8 ;  /* 0xc10000000a727423 */ /* 0x040fe20000010073 */
[----:B------:R-:W-:-:S03]  /*de80*/  FADD.FTZ R13, -R10, R13 ;  /* 0x0000000d0a0d7221 */ /* 0x000fc60000010100 */
        /* <DEDUP_REMOVED lines=19> */
[----:B------:R-:W0:Y:S01]  /*dfc0*/  SHFL.BFLY PT, R117, R116, 0x1, 0x1f ;  /* 0x0c201f0074757f89 */ /* 0x000e2200000e0000 */
        /* <DEDUP_REMOVED lines=24> */
[----:B0-----:R-:W-:Y:S01]  /*e150*/  FMNMX.FTZ R11, R116, R117, !PT ;  /* 0x00000075740b7209 */ /* 0x001fe20007810000 */
[--C-:B------:R-:W-:Y:S01]  /*e160*/  FFMA.FTZ R102, R103, UR8, -R114.reuse ;  /* 0x0000000867667c23 */ /* 0x100fe20008010872 */
[----:B------:R-:W-:-:S01]  /*e170*/  FFMA.FTZ R103, R106, UR8, -R114 ;  /* 0x000000086a677c23 */ /* 0x000fc20008010872 */
[----:B------:R-:W-:-:S02]  /*e180*/  IMAD.U32 R116, RZ, RZ, UR8 ;  /* 0x00000008ff747e24 */ /* 0x000fc4000f8e00ff */
[----:B------:R-:W-:-:S01]  /*e190*/  FFMA.FTZ R106, R107, UR8, -R114 ;  /* 0x000000086b6a7c23 */ /* 0x000fc20008010872 */
[--C-:B------:R-:W-:Y:S01]  /*e1a0*/  FFMA.FTZ R107, R110, UR8, -R114.reuse ;  /* 0x000000086e6b7c23 */ /* 0x100fe20008010872 */
[----:B------:R-:W-:Y:S01]  /*e1b0*/  FMUL.FTZ R117, R13, UR8 ;  /* 0x000000080d757c20 */ /* 0x000fe20008410000 */
[----:B------:R-:W-:Y:S01]  /*e1c0*/  FFMA.FTZ R110, R111, UR8, -R114 ;  /* 0x000000086f6e7c23 */ /* 0x000fe20008010872 */
[----:B------:R-:W-:-:S01]  /*e1d0*/  FADD.FTZ R13, -R11, R12 ;  /* 0x0000000c0b0d7221 */ /* 0x000fc20000010100 */
[----:B------:R-:W-:Y:S01]  /*e1e0*/  FFMA.FTZ R111, R11, R116, -8 ;  /* 0xc10000000b6f7423 */ /* 0x000fe20000010074 */
[----:B------:R-:W-:Y:S02]  /*e1f0*/  MUFU.EX2 R12, R117 ;  /* 0x00000075000c7308 */ /* 0x000fe40000000800 */
[----:B------:R-:W-:Y:S01]  /*e200*/  FMUL.FTZ R13, R13, UR8 ;  /* 0x000000080d0d7c20 */ /* 0x000fe20008410000 */
[--C-:B------:R-:W-:Y:S01]  /*e210*/  FFMA.FTZ R114, R21, UR8, -R111.reuse ;  /* 0x0000000815727c23 */ /* 0x100fe2000801086f */
[----:B------:R-:W-:-:S01]  /*e220*/  FFMA.FTZ R21, R20, UR8, -R111 ;  /* 0x0000000814157c23 */ /* 0x000fc2000801086f */
[--C-:B------:R-:W-:Y:S01]  /*e230*/  FFMA.FTZ R20, R24, UR8, -R111.reuse ;  /* 0x0000000818147c23 */ /* 0x100fe2000801086f */
[----:B------:R-:W-:-:S01]  /*e240*/  FFMA.FTZ R25, R25, UR8, -R111 ;  /* 0x0000000819197c23 */ /* 0x000fc2000801086f */
[--C-:B------:R-:W-:Y:S01]  /*e250*/  FFMA.FTZ R24, R28, UR8, -R111.reuse ;  /* 0x000000081c187c23 */ /* 0x100fe2000801086f */
        /* <DEDUP_REMOVED lines=38> */
[----:B------:R-:W-:-:S02]  /*e4c0*/  WARPGROUP.DEPBAR.LE gsb0, 0x0 ;  /* 0x00008000000079c5 */ /* 0x000fc40000010000 */
[----:B------:R-:W1:Y:S01]  /*e4d0*/  MUFU.EX2 R15, R15 ;  /* 0x0000000f000f7308 */ /* 0x000e620000000800 */
[----:B0-----:R-:W-:-:S01]  /*e4e0*/  FADD.FTZ R72, R14, R5 ;  /* 0x000000050e487221 */ /* 0x001fc20000010000 */
[----:B------:R-:W-:-:S06]  /*e4f0*/  FFMA.FTZ R112, R112, UR8, -R111 ;  /* 0x0000000870707c23 */ /* 0x000fcc000801086f */
[----:B------:R-:W0:Y:S01]  /*e500*/  MUFU.EX2 R20, R20 ;  /* 0x0000001400147308 */ /* 0x000e220000000800 */
[----:B--2---:R-:W-:-:S07]  /*e510*/  FADD.FTZ R5, R21, R4 ;  /* 0x0000000415057221 */ /* 0x004fce0000010000 */
[----:B------:R-:W2:Y:S01]  /*e520*/  MUFU.EX2 R22, R22 ;  /* 0x0000001600167308 */ /* 0x000ea20000000800 */
[----:B-1----:R-:W-:-:S01]  /*e530*/  FADD.FTZ R117, R15, R72 ;  /* 0x000000480f757221 */ /* 0x002fc20000010000 */
[----:B------:R-:W-:-:S06]  /*e540*/  FFMA.FTZ R72, R76, UR8, -R111 ;  /* 0x000000084c487c23 */ /* 0x000fcc000801086f */
        /* <DEDUP_REMOVED lines=16> */
[----:B------:R-:W-:-:S06]  /*e650*/  FFMA.FTZ R76, R80, UR8, -R111 ;  /* 0x00000008504c7c23 */ /* 0x000fcc000801086f */
        /* <DEDUP_REMOVED lines=16> */
[----:B------:R-:W-:-:S06]  /*e760*/  FFMA.FTZ R80, R84, UR8, -R111 ;  /* 0x0000000854507c23 */ /* 0x000fcc000801086f */
        /* <DEDUP_REMOVED lines=110> */
[----:B------:R-:W-:-:S06]  /*ee50*/  IADD3 R116, -R18, 0xb, RZ ;  /* 0x0000000b12747810 */ /* 0x000fcc0007ffe1ff */
[----:B------:R-:W2:Y:S01]  /*ee60*/  MUFU.EX2 R93, R93 ;  /* 0x0000005d005d7308 */ /* 0x000ea20000000800 */
[----:B-1----:R-:W-:-:S07]  /*ee70*/  FADD.FTZ R4, R88, R5 ;  /* 0x0000000558047221 */ /* 0x002fce0000010000 */
[----:B------:R-:W1:Y:S01]  /*ee80*/  MUFU.EX2 R91, R91 ;  /* 0x0000005b005b7308 */ /* 0x000e620000000800 */
[----:B0-----:R-:W-:-:S01]  /*ee90*/  FADD.FTZ R108, R90, R105 ;  /* 0x000000695a6c7221 */ /* 0x001fc20000010000 */
[--C-:B------:R-:W-:Y:S01]  /*eea0*/  FFMA.FTZ R105, R109, UR8, -R111.reuse ;  /* 0x000000086d697c23 */ /* 0x100fe2000801086f */
[----:B------:R-:W-:-:S05]  /*eeb0*/  FFMA.FTZ R111, R113, UR8, -R111 ;  /* 0x00000008716f7c23 */ /* 0x000fca000801086f */
        /* <DEDUP_REMOVED lines=10> */
[----:B------:R-:W-:-:S05]  /*ef60*/  @!P1 LEA R4, R118, UR44, 0x3 ;  /* 0x0000002c76049c11 */ /* 0x000fca000f8e18ff */
[----:B------:R-:W-:Y:S01]  /*ef70*/  @!P1 VIADD R4, R4, 0x28840 ;  /* 0x0002884004049836 */ /* 0x000fe20000000000 */
[----:B------:R-:W1:Y:S01]  /*ef80*/  MUFU.EX2 R98, R98 ;  /* 0x0000006200627308 */ /* 0x000e620000000800 */
[----:B0-----:R-:W-:-:S01]  /*ef90*/  FADD.FTZ R109, R95, R108 ;  /* 0x0000006c5f6d7221 */ /* 0x001fc20000010000 */
[----:B------:R1:W-:Y:S06]  /*efa0*/  BAR.ARV R116, 0x100 ;  /* 0x000400740000751d */ /* 0x0003ec0000002000 */
[----:B------:R-:W0:Y:S01]  /*efb0*/  MUFU.EX2 R101, R101 ;  /* 0x0000006500657308 */ /* 0x000e220000000800 */
[----:B--2---:R-:W-:-:S01]  /*efc0*/  FADD.FTZ R108, R96, R5 ;  /* 0x00000005606c7221 */ /* 0x004fc20000010000 */
[----:B------:R-:W-:-:S04]  /*efd0*/  @!P1 PRMT R4, RZ, 0x654, R4 ;  /* 0x00000654ff049816 */ /* 0x000fc80000000004 */
[----:B------:R2:W-:Y:S02]  /*efe0*/  @!P1 SYNCS.ARRIVE.TRANS64.RED.A1T0 RZ, [R4+URZ], RZ ;  /* 0x000000ff04ff99a7 */ /* 0x0005e4000810043f */
[----:B------:R-:W3:Y:S01]  /*eff0*/  MUFU.EX2 R99, R99 ;  /* 0x0000006300637308 */ /* 0x000ee20000000800 */
[----:B-1----:R-:W-:-:S07]  /*f000*/  FADD.FTZ R116, R98, R109 ;  /* 0x0000006d62747221 */ /* 0x002fce0000010000 */
[----:B------:R-:W1:Y:S01]  /*f010*/  MUFU.EX2 R104, R104 ;  /* 0x0000006800687308 */ /* 0x000e620000000800 */
[----:B0-----:R-:W-:-:S07]  /*f020*/  FADD.FTZ R5, R101, R108 ;  /* 0x0000006c65057221 */ /* 0x001fce0000010000 */
[----:B------:R-:W2:Y:S01]  /*f030*/  MUFU.EX2 R102, R102 ;  /* 0x0000006600667308 */ /* 0x000ea20000000800 */
[----:B---3--:R-:W-:-:S07]  /*f040*/  FADD.FTZ R109, R99, R116 ;  /* 0x00000074636d7221 */ /* 0x008fce0000010000 */
        /* <DEDUP_REMOVED lines=18> */
[----:B-1----:R-:W-:-:S03]  /*f170*/  FADD.FTZ R5, R110, R5 ;  /* 0x000000056e057221 */ /* 0x002fc60000010000 */
[----:B--2---:R-:W-:Y:S01]  /*f180*/  FADD.FTZ R4, R111, R4 ;  /* 0x000000046f047221 */ /* 0x004fe20000010000 */
[----:B------:R-:W-:Y:S06]  /*f190*/  @!P0 BRA `(.L_x_913) ;  /* 0x0000000000048947 */ /* 0x000fec0003800000 */
[----:B------:R-:W-:Y:S01]  /*f1a0*/  BPT.TRAP 0x1 ;  /* 0x000000040000795c */ /* 0x000fe20000300000 */
.L_x_913:
        /* <DEDUP_REMOVED lines=18> */
[----:B------:R-:W-:Y:S01]  /*f2d0*/  SYNCS.ARRIVE.TRANS64.RED.A1T0 RZ, [UR9], RZ ;  /* 0x000000ffffff79a7 */ /* 0x000fe20008100409 */
[----:B------:R-:W-:Y:S01]  /*f2e0*/  F2FP.SATFINITE.E4M3.F32.PACK_AB_MERGE_C R51, R54, R51, RZ ;  /* 0x000000333633723e */ /* 0x000fe200048070ff */
[----:B------:R-:W-:Y:S01]  /*f2f0*/  FMUL.FTZ R128, R128, R12 ;  /* 0x0000000c80807220 */ /* 0x000fe20000410000 */
        /* <DEDUP_REMOVED lines=101> */
[----:B------:R-:W-:Y:S06]  /*f950*/  @P2 BRA `(.L_x_914) ;  /* 0xffffffcc00142947 */ /* 0x000fec000383ffff */
[----:B------:R-:W-:-:S05]  /*f960*/  UMOV UR24, UR18 ;  /* 0x0000001200187c82 */ /* 0x000fca0008000000 */
.L_x_904:
[----:B------:R-:W-:-:S13]  /*f970*/  ISETP.GE.AND P2, PT, R3, UR39, PT ;  /* 0x0000002703007c0c */ /* 0x000fda000bf46270 */
[----:B------:R-:W-:Y:S05]  /*f980*/  @!P2 BRA `(.L_x_915) ;  /* 0x000000540068a947 */ /* 0x000fea0003800000 */
[C---:B------:R-:W-:Y:S01]  /*f990*/  VIADD R12, R18.reuse, 0x8 ;  /* 0x00000008120c7836 */ /* 0x040fe20000000000 */
[----:B------:R-:W-:Y:S01]  /*f9a0*/  IADD3 R18, -R18, 0xb, RZ ;  /* 0x0000000b12127810 */ /* 0x000fe20007ffe1ff */
[----:B------:R-:W-:Y:S01]  /*f9b0*/  IMAD.MOV.U32 R14, RZ, RZ, R11 ;  /* 0x000000ffff0e7224 */ /* 0x000fe200078e000b */
[----:B------:R-:W-:Y:S01]  /*f9c0*/  UMOV UR25, UR4 ;  /* 0x0000000400197c82 */ /* 0x000fe20008000000 */
[----:B------:R-:W-:Y:S01]  /*f9d0*/  IMAD.MOV.U32 R13, RZ, RZ, R10 ;  /* 0x000000ffff0d7224 */ /* 0x000fe200078e000a */
[----:B------:R-:W-:Y:S01]  /*f9e0*/  UMOV UR22, UR24 ;  /* 0x0000001800167c82 */ /* 0x000fe20008000000 */
[----:B------:R-:W-:Y:S01]  /*f9f0*/  ULDC UR26, c[0x0][0x9e4] ;  /* 0x00027900001a7ab9 */ /* 0x000fe20000000800 */
[----:B------:R-:W-:Y:S01]  /*fa00*/  ULDC UR27, c[0x0][0x288] ;  /* 0x0000a200001b7ab9 */ /* 0x000fe20000000800 */
[----:B------:R-:W-:Y:S01]  /*fa10*/  ULDC UR28, c[0x0][0x2f0] ;  /* 0x0000bc00001c7ab9 */ /* 0x000fe20000000800 */
[----:B------:R-:W-:Y:S01]  /*fa20*/  ULDC UR23, c[0x0][0x988] ;  /* 0x0002620000177ab9 */ /* 0x000fe20000000800 */
[----:B------:R-:W-:-:S05]  /*fa30*/  ULDC UR29, c[0x0][0x9e0] ;  /* 0x00027800001d7ab9 */ /* 0x000fca0000000800 */
.L_x_933:
        /* <DEDUP_REMOVED lines=9> */
.L_x_917:
[----:B------:R-:W-:Y:S01]  /*fad0*/  ULEA UR8, UR24, UR44, 0x3 ;  /* 0x0000002c18087291 */ /* 0x000fe2000f8e183f */
[----:B------:R-:W-:-:S05]  /*fae0*/  IMAD.U32 R10, RZ, RZ, UR4 ;  /* 0x00000004ff0a7e24 */ /* 0x000fca000f8e00ff */
[----:B------:R-:W-:-:S04]  /*faf0*/  SHF.L.U32 R10, R10, 0x1f, RZ ;  /* 0x0000001f0a0a7819 */ /* 0x000fc800000006ff */
[----:B------:R0:W1:Y:S01]  /*fb00*/  SYNCS.PHASECHK.TRANS64.TRYWAIT P2, [UR8+0x28830], R10 ;  /* 0x0288300aff0075a7 */ /* 0x0000620008040148 */
[----:B------:R-:W-:Y:S05]  /*fb10*/  @!P0 BRA `(.L_x_918) ;  /* 0x0000000000048947 */ /* 0x000fea0003800000 */
[----:B------:R-:W-:Y:S01]  /*fb20*/  BPT.TRAP 0x1 ;  /* 0x000000040000795c */ /* 0x000fe20000300000 */
.L_x_918:
[----:B-1----:R-:W-:Y:S05]  /*fb30*/  @P2 BRA `(.L_x_916) ;  /* 0x0000000000082947 */ /* 0x002fea0003800000 */
[----:B------:R-:W1:Y:S02]  /*fb40*/  SYNCS.PHASECHK.TRANS64.TRYWAIT P2, [UR8+0x28830], R10 ;  /* 0x0288300aff0075a7 */ /* 0x000e640008040148 */
[----:B-1----:R-:W-:Y:S05]  /*fb50*/  @!P2 BRA `(.L_x_919) ;  /* 0x000000c0008ca947 */ /* 0x002fea0003800000 */
.L_x_916:
[----:B------:R2:W-:Y:S01]  /*fb60*/  BAR.SYNC.DEFER_BLOCKING R12, 0x100 ;  /* 0x0004000c0000751d */ /* 0x0005e20000010000 */
[----:B------:R-:W-:Y:S01]  /*fb70*/  R2UR UR8, R6 ;  /* 0x00000000060872ca */ /* 0x000fe200000e0000 */
[----:B------:R-:W-:Y:S01]  /*fb80*/  UIMAD UR18, UR24, 0x600, UR6 ;  /* 0x00000600181278a4 */ /* 0x000fe2000f8e0206 */
[----:B------:R-:W-:-:S03]  /*fb90*/  R2UR UR9, R7 ;  /* 0x00000000070972ca */ /* 0x000fc600000e0000 */
[----:B------:R-:W-:Y:S01]  /*fba0*/  UMOV UR11, 0x40000040 ;  /* 0x40000040000b7882 */ /* 0x000fe20000000000 */
[----:B------:R-:W-:Y:S02]  /*fbb0*/  UIADD3 UR14, UR18, 0x4, URZ ;  /* 0x00000004120e7890 */ /* 0x000fe4000fffe03f */
[----:B------:R-:W-:Y:S01]  /*fbc0*/  UMOV UR10, UR18 ;  /* 0x00000012000a7c82 */ /* 0x000fe20008000000 */
[----:B------:R-:W-:Y:S01]  /*fbd0*/  UMOV UR15, 0x40000040 ;  /* 0x40000040000f7882 */ /* 0x000fe20000000000 */
[----:B------:R-:W-:Y:S01]  /*fbe0*/  UMOV UR19, 0x40000040 ;  /* 0x4000004000137882 */ /* 0x000fe20000000000 */
[----:B------:R-:W-:-:S06]  /*fbf0*/  WARPGROUP.ARRIVE ;  /* 0x00000000000079c5 */ /* 0x000fcc0000000000 */
[----:B------:R-:W-:Y:S01]  /*fc00*/  QGMMA.64x192x32.F32.E4M3.E4M3 R24, gdesc[UR8], RZ, !UPT, gsb0 ;  /* 0x02e00000081879f3 */ /* 0x000fe2000c0008ff */
[----:B------:R-:W-:Y:S01]  /*fc10*/  UIADD3 UR10, UR18, 0x2, URZ ;  /* 0x00000002120a7890 */ /* 0x000fe2000fffe03f */
[----:B------:R-:W-:Y:S01]  /*fc20*/  UMOV UR8, UR20 ;  /* 0x0000001400087c82 */ /* 0x000fe20008000000 */
[----:B------:R-:W-:Y:S01]  /*fc30*/  UMOV UR9, UR21 ;  /* 0x0000001500097c82 */ /* 0x000fe20008000000 */
[----:B------:R-:W-:Y:S01]  /*fc40*/  UMOV UR11, 0x40000040 ;  /* 0x40000040000b7882 */ /* 0x000fe20000000000 */
[----:B------:R-:W-:Y:S01]  /*fc50*/  UIADD3 UR18, UR18, 0x6, URZ ;  /* 0x0000000612127890 */ /* 0x000fe2000fffe03f */
[----:B------:R-:W-:Y:S02]  /*fc60*/  WARPGROUP.DEPBAR.LE gsb0, 0x0 ;  /* 0x00008000000079c5 */ /* 0x000fe40000010000 */
[----:B------:R-:W-:-:S12]  /*fc70*/  WARPGROUP.ARRIVE ;  /* 0x00000000000079c5 */ /* 0x000fd80000000000 */
        /* <DEDUP_REMOVED lines=8> */
[----:B--2---:R-:W-:Y:S05]  /*fd00*/  @P3 BRA `(.L_x_920) ;  /* 0x00000000002c3947 */ /* 0x004fea0003800000 */
[----:B------:R-:W-:Y:S05]  /*fd10*/  @!P0 BRA `(.L_x_921) ;  /* 0x0000000000048947 */ /* 0x000fea0003800000 */
[----:B------:R-:W-:Y:S01]  /*fd20*/  BPT.TRAP 0x1 ;  /* 0x000000040000795c */ /* 0x000fe20000300000 */
.L_x_921:
[----:B------:R-:W-:Y:S01]  /*fd30*/  ULEA UR8, UR22, UR44, 0x3 ;  /* 0x0000002c16087291 */ /* 0x000fe2000f8e183f */
[----:B01----:R-:W-:-:S05]  /*fd40*/  IMAD.U32 R10, RZ, RZ, UR25 ;  /* 0x00000019ff0a7e24 */ /* 0x003fca000f8e00ff */
[----:B------:R-:W-:-:S04]  /*fd50*/  SHF.L.U32 R10, R10, 0x1f, RZ ;  /* 0x0000001f0a0a7819 */ /* 0x000fc800000006ff */
[----:B------:R0:W1:Y:S01]  /*fd60*/  SYNCS.PHASECHK.TRANS64.TRYWAIT P2, [UR8+0x28850], R10 ;  /* 0x0288500aff0075a7 */ /* 0x0000620008040148 */
[----:B------:R-:W-:Y:S05]  /*fd70*/  @!P0 BRA `(.L_x_922) ;  /* 0x0000000000048947 */ /* 0x000fea0003800000 */
[----:B------:R-:W-:Y:S01]  /*fd80*/  BPT.TRAP 0x1 ;  /* 0x000000040000795c */ /* 0x000fe20000300000 */
.L_x_922:
[----:B-1----:R-:W-:Y:S05]  /*fd90*/  @P2 BRA `(.L_x_920) ;  /* 0x0000000000082947 */ /* 0x002fea0003800000 */
[----:B------:R-:W1:Y:S02]  /*fda0*/  SYNCS.PHASECHK.TRANS64.TRYWAIT P2, [UR8+0x28850], R10 ;  /* 0x0288500aff0075a7 */ /* 0x000e640008040148 */
[----:B-1----:R-:W-:Y:S05]  /*fdb0*/  @!P2 BRA `(.L_x_923) ;  /* 0x000000c0000ca947 */ /* 0x002fea0003800000 */
.L_x_920:
        /* <DEDUP_REMOVED lines=11> */
[C---:B01----:R-:W-:Y:S01]  /*fe70*/  FMUL.FTZ R10, R0.reuse, R24 ;  /* 0x00000018000a7220 */ /* 0x043fe20000410000 */
[----:B------:R-:W-:Y:S01]  /*fe80*/  ULOP3.LUT UR8, UR8, 0x10000, URZ, 0xfc, !UPT ;  /* 0x0001000008087892 */ /* 0x000fe2000f8efc3f */
[----:B------:R-:W-:Y:S01]  /*fe90*/  FMUL.FTZ R29, R0, R36 ;  /* 0x00000024001d7220 */ /* 0x000fe20000410000 */
[----:B------:R-:W-:-:S02]  /*fea0*/  IMAD.U32 R46, RZ, RZ, UR24 ;  /* 0x00000018ff2e7e24 */ /* 0x000fc4000f8e00ff */
[C---:B------:R-:W-:Y:S01]  /*feb0*/  FMUL.FTZ R24, R0.reuse, R31 ;  /* 0x0000001f00187220 */ /* 0x040fe20000410000 */
[----:B------:R-:W-:Y:S01]  /*fec0*/  UIMAD UR8, UR22, 0x600, UR8 ;  /* 0x00000600160878a4 */ /* 0x000fe2000f8e0208 */
[C---:B------:R-:W-:Y:S01]  /*fed0*/  FMUL.FTZ R36, R0.reuse, R43 ;  /* 0x0000002b00247220 */ /* 0x040fe20000410000 */
[C---:B------:R-:W-:Y:S01]  /*fee0*/  FMUL.FTZ R31, R0.reuse, R38 ;  /* 0x00000026001f7220 */ /* 0x040fe20000410000 */
[C---:B------:R-:W-:Y:S01]  /*fef0*/  FMUL.FTZ R43, R0.reuse, R49 ;  /* 0x00000031002b7220 */ /* 0x040fe20000410000 */
[C---:B------:R-:W-:Y:S01]  /*ff00*/  FMUL.FTZ R38, R0.reuse, R47 ;  /* 0x0000002f00267220 */ /* 0x040fe20000410000 */
[C---:B------:R-:W-:Y:S01]  /*ff10*/  FMUL.FTZ R49, R0.reuse, R52 ;  /* 0x0000003400317220 */ /* 0x040fe20000410000 */
[C---:B------:R-:W-:Y:S01]  /*ff20*/  FMUL.FTZ R52, R0.reuse, R59 ;  /* 0x0000003b00347220 */ /* 0x040fe20000410000 */
[----:B------:R-:W-:Y:S01]  /*ff30*/  UMOV UR10, UR8 ;  /* 0x00000008000a7c82 */ /* 0x000fe20008000000 */
[----:B------:R-:W-:Y:S01]  /*ff40*/  FMUL.FTZ R59, R0, R66 ;  /* 0x00000042003b7220 */ /* 0x000fe20000410000 */
[----:B------:R-:W-:Y:S01]  /*ff50*/  QGMMA.64x128x32.F32.E4M3.E4M3 R120, R204, gdesc[UR8], R120, gsb0 ;  /* 0x01e00008cc787df3 */ /* 0x000fe20008000878 */
[----:B------:R-:W-:Y:S01]  /*ff60*/  UIADD3 UR10, UR8, 0x2, URZ ;  /* 0x00000002080a7890 */ /* 0x000fe2000fffe03f */
[----:B------:R-:W-:Y:S01]  /*ff70*/  @!P1 LEA R46, R46, UR44, 0x3 ;  /* 0x0000002c2e2e9c11 */ /* 0x000fe2000f8e18ff */
[----:B------:R-:W-:Y:S01]  /*ff80*/  UMOV UR11, 0x80000020 ;  /* 0x80000020000b7882 */ /* 0x000fe20000000000 */
        /* <DEDUP_REMOVED lines=70> */
[----:B------:R-:W0:Y:S08]  /*103f0*/  MUFU.TANH R10, R10 ;  /* 0x0000000a000a7308 */ /* 0x000e300000002400 */
        /* <DEDUP_REMOVED lines=82> */
[----:B------:R-:W-:-:S03]  /*10920*/  FMUL.FTZ R96, R0, R114 ;  /* 0x0000007200607220 */ /* 0x000fc60000410000 */
[----:B------:R-:W0:Y:S01]  /*10930*/  MUFU.TANH R84, R84 ;  /* 0x0000005400547308 */ /* 0x000e220000002400 */
[----:B------:R-:W-:Y:S01]  /*10940*/  QGMMA.64x128x32.F32.E4M3.E4M3 R120, R188, gdesc[UR8], R120, gsb0 ;  /* 0x01e00008bc787df3 */ /* 0x000fe20008000878 */
[----:B------:R-:W-:Y:S01]  /*10950*/  UIADD3 UR10, UR8, 0x402, URZ ;  /* 0x00000402080a7890 */ /* 0x000fe2000fffe03f */
[----:B------:R-:W-:Y:S02]  /*10960*/  UMOV UR11, 0x80000020 ;  /* 0x80000020000b7882 */ /* 0x000fe40000000000 */
[----:B------:R-:W-:Y:S02]  /*10970*/  @UP0 ULDC UR8, c[0x0][0x44c] ;  /* 0x0001130000080ab9 */ /* 0x000fe40000000800 */
        /* <DEDUP_REMOVED lines=25> */
[C---:B------:R-:W-:Y:S01]  /*10b10*/  FMUL.FTZ R188, R0.reuse, R89 ;  /* 0x0000005900bc7220 */ /* 0x040fe20000410000 */
[----:B------:R-:W-:Y:S01]  /*10b20*/  IMAD.MOV.U32 R113, RZ, RZ, R8 ;  /* 0x000000ffff717224 */ /* 0x000fe200078e0008 */
[----:B------:R-:W-:Y:S01]  /*10b30*/  QGMMA.64x128x32.F32.E4M3.E4M3 R120, R184, gdesc[UR8], R120, gsb0 ;  /* 0x01e00008b8787df3 */ /* 0x000fe20008000878 */
[----:B------:R-:W-:Y:S01]  /*10b40*/  FMUL.FTZ R89, R0, R99 ;  /* 0x0000006300597220 */ /* 0x000fe20000410000 */
[----:B------:R-:W-:Y:S01]  /*10b50*/  @P3 SHF.R.U32.HI R113, RZ, UR8, R47 ;  /* 0x00000008ff713c19 */ /* 0x000fe2000801162f */
[----:B------:R-:W-:Y:S02]  /*10b60*/  @!P1 VIADD R99, R46, 0x28840 ;  /* 0x000288402e639836 */ /* 0x000fe40000000000 */
[C---:B------:R-:W-:Y:S01]  /*10b70*/  FMUL.FTZ R189, R0.reuse, R93 ;  /* 0x0000005d00bd7220 */ /* 0x040fe20000410000 */
[C---:B------:R-:W-:Y:S01]  /*10b80*/  FMUL.FTZ R191, R0.reuse, R97 ;  /* 0x0000006100bf7220 */ /* 0x040fe20000410000 */
[----:B------:R-:W-:Y:S01]  /*10b90*/  FMUL.FTZ R93, R0, R107 ;  /* 0x0000006b005d7220 */ /* 0x000fe20000410000 */
[----:B------:R-:W5:Y:S01]  /*10ba0*/  SHFL.IDX PT, R47, R113, RZ, 0x1c1f ;  /* 0x001c1fff712f7589 */ /* 0x000f6200000e0000 */
[----:B------:R-:W-:Y:S01]  /*10bb0*/  @!P1 PRMT R99, RZ, 0x654, R99 ;  /* 0x00000654ff639816 */ /* 0x000fe20000000063 */
[----:B------:R-:W-:-:S02]  /*10bc0*/  VIADD R46, R109, 0x1 ;  /* 0x000000016d2e7836 */ /* 0x000fc40000000000 */
[C---:B------:R-:W-:Y:S01]  /*10bd0*/  FMUL.FTZ R107, R0.reuse, R112 ;  /* 0x00000070006b7220 */ /* 0x040fe20000410000 */
[----:B------:R-:W-:Y:S01]  /*10be0*/  FMUL.FTZ R97, R0, R115 ;  /* 0x0000007300617220 */ /* 0x000fe20000410000 */
[----:B------:R-:W0:Y:S01]  /*10bf0*/  MUFU.TANH R188, R188 ;  /* 0x000000bc00bc7308 */ /* 0x000e220000002400 */
[----:B------:R-:W-:-:S04]  /*10c00*/  IMAD R46, R9, -0x2, R46 ;  /* 0xfffffffe092e7824 */ /* 0x000fc800078e022e */
[C---:B------:R-:W-:Y:S01]  /*10c10*/  VIADD R112, R46.reuse, 0xffffffff ;  /* 0xffffffff2e707836 */ /* 0x040fe20000000000 */
[----:B------:R-:W-:Y:S02]  /*10c20*/  IADD3 R114, R46, -UR27, R19 ;  /* 0x8000001b2e727c10 */ /* 0x000fe4000fffe013 */
[----:B------:R-:W0:Y:S03]  /*10c30*/  MUFU.TANH R190, R190 ;  /* 0x000000be00be7308 */ /* 0x000e260000002400 */
[C---:B------:R-:W-:Y:S02]  /*10c40*/  VIADD R110, R114.reuse, UR29 ;  /* 0x0000001d726e7c36 */ /* 0x040fe40008000000 */
[----:B------:R-:W-:-:S03]  /*10c50*/  VIADD R114, R114, UR7 ;  /* 0x0000000772727c36 */ /* 0x000fc60008000000 */
[----:B------:R-:W0:Y:S01]  /*10c60*/  MUFU.TANH R189, R189 ;  /* 0x000000bd00bd7308 */ /* 0x000e220000002400 */
[--C-:B-----5:R-:W-:Y:S02]  /*10c70*/  IMAD.IADD R115, R110, 0x1, R47.reuse ;  /* 0x000000016e737824 */ /* 0x120fe400078e022f */
[----:B------:R-:W-:-:S05]  /*10c80*/  IMAD.IADD R116, R114, 0x1, R47 ;  /* 0x0000000172747824 */ /* 0x000fca00078e022f */
        /* <DEDUP_REMOVED lines=12> */
[----:B-----5:R-:W-:-:S06]  /*10d50*/  FMUL.FTZ R99, R0, R119 ;  /* 0x0000007700637220 */ /* 0x020fcc0000410000 */
[----:B------:R-:W0:Y:S01]  /*10d60*/  MUFU.TANH R99, R99 ;  /* 0x0000006300637308 */ /* 0x000e220000002400 */
[----:B-1234-:R-:W-:Y:S05]  /*10d70*/  @P2 BRA `(.L_x_924) ;  /* 0x0000000000582947 */ /* 0x01efea0003800000 */
        /* <DEDUP_REMOVED lines=8> */
[----:B------:R-:W1:Y:S02]  /*10e00*/  @P2 LDC.64 R46, c[0x0][0x9e8] ;  /* 0x00027a00ff2e2b82 */ /* 0x000e640000000a00 */
[----:B-1----:R-:W-:-:S05]  /*10e10*/  @P2 IMAD.HI.U32 R46, R117, R46, RZ ;  /* 0x0000002e752e2227 */ /* 0x002fca00078e00ff */
[----:B------:R-:W-:-:S04]  /*10e20*/  @P2 SHF.R.U32.HI R117, RZ, R47, R46 ;  /* 0x0000002fff752219 */ /* 0x000fc8000001162e */
[----:B------:R-:W-:Y:S01]  /*10e30*/  LOP3.LUT R117, RZ, R117, RZ, 0x33, !PT ;  /* 0x00000075ff757212 */ /* 0x000fe200078e33ff */
[----:B------:R-:W-:Y:S06]  /*10e40*/  BRA `(.L_x_927) ;  /* 0x0000000000147947 */ /* 0x000fec0003800000 */
.L_x_926:
[----:B------:R-:W-:-:S05]  /*10e50*/  IMAD.U32 R118, RZ, RZ, UR26 ;  /* 0x0000001aff767e24 */ /* 0x000fca000f8e00ff */
[----:B------:R-:W-:-:S13]  /*10e60*/  ISETP.NE.AND P2, PT, R118, 0x1, PT ;  /* 0x000000017600780c */ /* 0x000fda0003f45270 */
[----:B------:R-:W1:Y:S02]  /*10e70*/  @P2 LDC.64 R46, c[0x0][0x9e8] ;  /* 0x00027a00ff2e2b82 */ /* 0x000e640000000a00 */
[----:B-1----:R-:W-:-:S05]  /*10e80*/  @P2 IMAD.HI.U32 R46, R117, R46, RZ ;  /* 0x0000002e752e2227 */ /* 0x002fca00078e00ff */
[----:B------:R-:W-:-:S07]  /*10e90*/  @P2 SHF.R.U32.HI R117, RZ, R47, R46 ;  /* 0x0000002fff752219 */ /* 0x000fce000001162e */
.L_x_927:
[----:B------:R-:W-:Y:S05]  /*10ea0*/  BSYNC B0 ;  /* 0x0000000000007941 */ /* 0x000fea0003800000 */
.L_x_925:
[----:B------:R-:W-:-:S05]  /*10eb0*/  IMAD R117, R117, R118, R112 ;  /* 0x0000007675757224 */ /* 0x000fca00078e0270 */
[----:B------:R-:W-:Y:S02]  /*10ec0*/  VIADDMNMX R115, R117, R118, R115, PT ;  /* 0x0000007675737246 */ /* 0x000fe40003800173 */
[----:B------:R-:W-:-:S07]  /*10ed0*/  VIMNMX R116, R116, R117, !PT ;  /* 0x0000007574747248 */ /* 0x000fce0007fe0100 */
.L_x_924:
        /* <DEDUP_REMOVED lines=18> */
[----:B0-----:R-:W-:Y:S02]  /*11000*/  FSEL R22, R22, -INF , !P3 ;  /* 0xff80000016167808 */ /* 0x001fe40005800000 */
        /* <DEDUP_REMOVED lines=60> */
[----:B------:R-:W-:Y:S01]  /*113d0*/  ISETP.GT.AND P3, PT, R116, 0x38, !P4 ;  /* 0x000000387400780c */ /* 0x000fe20006764270 */
[----:B------:R-:W0:Y:S03]  /*113e0*/  SHFL.IDX PT, R43, R113, 0x1, 0x1c1f ;  /* 0x003c1f00712b7f89 */ /* 0x000e2600000e0000 */
        /* <DEDUP_REMOVED lines=8> */
[----:B------:R-:W-:Y:S01]  /*11470*/  ISETP.GE.AND P4, PT, R109, 0x41, PT ;  /* 0x000000416d00780c */ /* 0x000fe20003f86270 */
[----:B0-----:R-:W-:Y:S01]  /*11480*/  IMAD.IADD R110, R110, 0x1, R43 ;  /* 0x000000016e6e7824 */ /* 0x001fe200078e022b */
        /* <DEDUP_REMOVED lines=187> */
[----:B------:R-:W-:-:S12]  /*12040*/  IMAD.IADD R109, R114, 0x1, R43 ;  /* 0x00000001726d7824 */ /* 0x000fd800078e022b */
[----:B------:R-:W-:Y:S02]  /*12050*/  @P6 LOP3.LUT R2, R2, 0x800, RZ, 0xfc, !PT ;  /* 0x0000080002026812 */ /* 0x000fe400078efcff */
[----:B------:R-:W-:-:S04]  /*12060*/  ISETP.GT.AND P6, PT, R116, 0xb9, !P6 ;  /* 0x000000b97400780c */ /* 0x000fc800077c4270 */
[----:B------:R-:W-:-:S04]  /*12070*/  ISETP.LT.OR P6, PT, R115, 0xba, P6 ;  /* 0x000000ba7300780c */ /* 0x000fc800037c1670 */
[----:B------:R-:W-:Y:S02]  /*12080*/  FSEL R111, R111, -INF , !P6 ;  /* 0xff8000006f6f7808 */ /* 0x000fe40007000000 */
[----:B------:R-:W-:-:S13]  /*12090*/  PLOP3.LUT P6, PT, PT, PT, UP1, 0x40, 0x0 ;  /* 0x000000000000781c */ /* 0x000fda0003fce818 */
        /* <DEDUP_REMOVED lines=14> */
.L_x_930:
[----:B------:R-:W-:-:S05]  /*12180*/  IMAD.U32 R115, RZ, RZ, UR26 ;  /* 0x0000001aff737e24 */ /* 0x000fca000f8e00ff */
[----:B------:R-:W-:-:S13]  /*12190*/  ISETP.NE.AND P6, PT, R115, 0x1, PT ;  /* 0x000000017300780c */ /* 0x000fda0003fc5270 */
[----:B------:R-:W0:Y:S02]  /*121a0*/  @P6 LDC.64 R42, c[0x0][0x9e8] ;  /* 0x00027a00ff2a6b82 */ /* 0x000e240000000a00 */
[----:B0-----:R-:W-:-:S05]  /*121b0*/  @P6 IMAD.HI.U32 R42, R113, R42, RZ ;  /* 0x0000002a712a6227 */ /* 0x001fca00078e00ff */
[----:B------:R-:W-:-:S07]  /*121c0*/  @P6 SHF.R.U32.HI R113, RZ, R43, R42 ;  /* 0x0000002bff716219 */ /* 0x000fce000001162a */
.L_x_931:
[----:B------:R-:W-:Y:S05]  /*121d0*/  BSYNC B0 ;  /* 0x0000000000007941 */ /* 0x000fea0003800000 */
.L_x_929:
[----:B------:R-:W-:-:S05]  /*121e0*/  IMAD R112, R113, R115, R112 ;  /* 0x0000007371707224 */ /* 0x000fca00078e0270 */
[----:B------:R-:W-:Y:S02]  /*121f0*/  VIADDMNMX R110, R112, R115, R110, PT ;  /* 0x00000073706e7246 */ /* 0x000fe4000380016e */
[----:B------:R-:W-:-:S07]  /*12200*/  VIMNMX R109, R109, R112, !PT ;  /* 0x000000706d6d7248 */ /* 0x000fce0007fe0100 */
.L_x_928:
        /* <DEDUP_REMOVED lines=126> */
[----:B------:R-:W-:Y:S02]  /*129f0*/  ISETP.LT.OR P3, PT, R110, 0xb1, P3 ;  /* 0x000000b16e00780c */ /* 0x000fe40001f61670 */
[C---:B------:R-:W-:Y:S02]  /*12a00*/  ISETP.GT.AND P2, PT, R109.reuse, 0x49, !P2 ;  /* 0x000000496d00780c */ /* 0x040fe40005744270 */
[----:B------:R-:W-:-:S02]  /*12a10*/  ISETP.GT.AND P5, PT, R109, 0xb8, !P5 ;  /* 0x000000b86d00780c */ /* 0x000fc40006fa4270 */
        /* <DEDUP_REMOVED lines=16> */
[----:B------:R-:W-:Y:S02]  /*12b20*/  LOP3.LUT P2, RZ, R16, 0x2000000, RZ, 0xc0, !PT ;  /* 0x0200000010ff7812 */ /* 0x000fe4000784c0ff */
[----:B------:R-:W-:Y:S02]  /*12b30*/  FSEL R98, R98, -INF , !P5 ;  /* 0xff80000062627808 */ /* 0x000fe40006800000 */
[----:B------:R-:W-:-:S04]  /*12b40*/  ISETP.GT.AND P2, PT, R109, 0x58, !P2 ;  /* 0x000000586d00780c */ /* 0x000fc80005744270 */
[----:B------:R-:W-:Y:S02]  /*12b50*/  ISETP.LT.OR P2, PT, R110, 0x59, P2 ;  /* 0x000000596e00780c */ /* 0x000fe40001741670 */
[----:B0-----:R-:W-:Y:S02]  /*12b60*/  FMNMX.FTZ R10, R43, R10, !PT ;  /* 0x0000000a2b0a7209 */ /* 0x001fe40007810000 */
        /* <DEDUP_REMOVED lines=85> */
[C---:B------:R-:W-:Y:S02]  /*130c0*/  ISETP.GT.AND P2, PT, R109.reuse, RZ, !P6 ;  /* 0x000000ff6d00720c */ /* 0x040fe40007744270 */
[----:B------:R-:W-:Y:S02]  /*130d0*/  LOP3.LUT P6, RZ, R2, 0x800, RZ, 0xc0, !PT ;  /* 0x0000080002ff7812 */ /* 0x000fe400078cc0ff */
[----:B------:R-:W-:Y:S02]  /*130e0*/  ISETP.LT.OR P2, PT, R110, 0x1, P2 ;  /* 0x000000016e00780c */ /* 0x000fe40001741670 */
[----:B------:R-:W-:Y:S02]  /*130f0*/  ISETP.GT.AND P6, PT, R109, 0xb9, !P6 ;  /* 0x000000b96d00780c */ /* 0x000fe400077c4270 */
[----:B------:R-:W-:Y:S01]  /*13100*/  FSEL R113, R11, -INF , !P2 ;  /* 0xff8000000b717808 */ /* 0x000fe20005000000 */
[----:B------:R-:W-:-:S01]  /*13110*/  FFMA.FTZ R11, R10, R115, -8 ;  /* 0xc10000000a0b7423 */ /* 0x000fc20000010073 */
[----:B------:R-:W-:-:S02]  /*13120*/  FSETP.NEU.FTZ.AND P2, PT, R10, -INF , PT ;  /* 0xff8000000a00780b */ /* 0x000fc40003f5d000 */
[----:B------:R-:W-:Y:S02]  /*13130*/  FMNMX.FTZ R115, R113, R14, !PT ;  /* 0x0000000e71737209 */ /* 0x000fe40007810000 */
[----:B------:R-:W-:Y:S02]  /*13140*/  FSEL R11, R11, RZ, P2 ;  /* 0x000000ff0b0b7208 */ /* 0x000fe40001000000 */
[----:B------:R-:W-:Y:S02]  /*13150*/  FMNMX.FTZ R112, R20, R115, !PT ;  /* 0x0000007314707209 */ /* 0x000fe40007810000 */
[----:B------:R-:W-:Y:S01]  /*13160*/  ISETP.LT.OR P6, PT, R110, 0xba, P6 ;  /* 0x000000ba6e00780c */ /* 0x000fe200037c1670 */
[----:B------:R-:W-:-:S01]  /*13170*/  FFMA.FTZ R43, R46, UR8, -R11 ;  /* 0x000000082e2b7c23 */ /* 0x000fc2000801080b */
[--C-:B------:R-:W-:Y:S01]  /*13180*/  FFMA.FTZ R46, R47, UR8, -R11.reuse ;  /* 0x000000082f2e7c23 */ /* 0x100fe2000801080b */
[----:B------:R-:W-:Y:S01]  /*13190*/  FMNMX.FTZ R47, R23, R112, !PT ;  /* 0x00000070172f7209 */ /* 0x000fe20007810000 */
[--C-:B------:R-:W-:Y:S01]  /*131a0*/  FFMA.FTZ R114, R49, UR8, -R11.reuse ;  /* 0x0000000831727c23 */ /* 0x100fe2000801080b */
[----:B------:R-:W-:-:S01]  /*131b0*/  FFMA.FTZ R115, R53, UR8, -R11 ;  /* 0x0000000835737c23 */ /* 0x000fc2000801080b */
[----:B------:R-:W-:Y:S01]  /*131c0*/  FSEL R99, R99, -INF , !P6 ;  /* 0xff80000063637808 */ /* 0x000fe20007000000 */
        /* <DEDUP_REMOVED lines=51> */
[----:B------:R0:W-:Y:S02]  /*13500*/  MUFU.EX2 R57, R115 ;  /* 0x0000007300397308 */ /* 0x0001e40000000800 */
[----:B------:R-:W-:-:S04]  /*13510*/  FMNMX.FTZ R61, R51, R112, !PT ;  /* 0x00000070333d7209 */ /* 0x000fc80007810000 */
[----:B------:R-:W-:Y:S02]  /*13520*/  FMNMX.FTZ R112, R52, R61, !PT ;  /* 0x0000003d34707209 */ /* 0x000fe40007810000 */
[----:B------:R-:W-:Y:S01]  /*13530*/  MUFU.EX2 R42, R42 ;  /* 0x0000002a002a7308 */ /* 0x000fe20000000800 */
[----:B0-----:R-:W-:-:S01]  /*13540*/  FFMA.FTZ R115, R69, UR8, -R11 ;  /* 0x0000000845737c23 */ /* 0x001fc2000801080b */
[----:B------:R-:W-:-:S04]  /*13550*/  FMNMX.FTZ R61, R55, R112, !PT ;  /* 0x00000070373d7209 */ /* 0x000fc80007810000 */
[----:B------:R-:W-:Y:S02]  /*13560*/  FMNMX.FTZ R112, R56, R61, !PT ;  /* 0x0000003d38707209 */ /* 0x000fe40007810000 */
        /* <DEDUP_REMOVED lines=17> */
[----:B------:R-:W-:Y:S02]  /*13680*/  MUFU.EX2 R22, R22 ;  /* 0x0000001600167308 */ /* 0x000fe40000000800 */
[----:B------:R-:W-:-:S04]  /*13690*/  FMNMX.FTZ R73, R79, R112, !PT ;  /* 0x000000704f497209 */ /* 0x000fc80007810000 */
[----:B------:R-:W-:Y:S02]  /*136a0*/  FMNMX.FTZ R77, R80, R73, !PT ;  /* 0x00000049504d7209 */ /* 0x000fe40007810000 */
[----:B------:R1:W-:Y:S02]  /*136b0*/  MUFU.EX2 R73, R115 ;  /* 0x0000007300497308 */ /* 0x0003e40000000800 */
[----:B------:R-:W-:-:S04]  /*136c0*/  FMNMX.FTZ R112, R84, R77, !PT ;  /* 0x0000004d54707209 */ /* 0x000fc80007810000 */
[----:B------:R-:W-:Y:S02]  /*136d0*/  FMNMX.FTZ R77, R85, R112, !PT ;  /* 0x00000070554d7209 */ /* 0x000fe40007810000 */
[----:B------:R-:W-:Y:S02]  /*136e0*/  MUFU.EX2 R25, R25 ;  /* 0x0000001900197308 */ /* 0x000fe40000000800 */
[----:B------:R-:W-:Y:S01]  /*136f0*/  FMNMX.FTZ R112, R86, R77, !PT ;  /* 0x0000004d56707209 */ /* 0x000fe20007810000 */
[----:B------:R-:W-:-:S03]  /*13700*/  FFMA.FTZ R77, R81, UR8, -R11 ;  /* 0x00000008514d7c23 */ /* 0x000fc6000801080b */
[----:B------:R-:W-:Y:S02]  /*13710*/  FMNMX.FTZ R81, R87, R112, !PT ;  /* 0x0000007057517209 */ /* 0x000fe40007810000 */
[----:B------:R-:W-:Y:S02]  /*13720*/  MUFU.EX2 R26, R26 ;  /* 0x0000001a001a7308 */ /* 0x000fe40000000800 */
        /* <DEDUP_REMOVED lines=10> */
[----:B0-----:R-:W-:Y:S01]  /*137d0*/  FMNMX.FTZ R114, R94, R83, !PT ;  /* 0x000000535e727209 */ /* 0x001fe20007810000 */
        /* <DEDUP_REMOVED lines=8> */
[----:B-1----:R-:W-:Y:S01]  /*13860*/  FMNMX.FTZ R115, R99, R114, !PT ;  /* 0x0000007263737209 */ /* 0x002fe20007810000 */
[----:B------:R-:W-:-:S01]  /*13870*/  FFMA.FTZ R114, R191, UR8, -R11 ;  /* 0x00000008bf727c23 */ /* 0x000fc2000801080b */
[----:B------:R-:W-:Y:S03]  /*13880*/  MUFU.EX2 R40, R40 ;  /* 0x0000002800287308 */ /* 0x000fe60000000800 */
[----:B------:R-:W0:Y:S05]  /*13890*/  SHFL.BFLY PT, R116, R115, 0x2, 0x1f ;  /* 0x0c401f0073747f89 */ /* 0x000e2a00000e0000 */
[----:B------:R-:W-:Y:S08]  /*138a0*/  MUFU.EX2 R43, R43 ;  /* 0x0000002b002b7308 */ /* 0x000ff00000000800 */
[----:B------:R-:W-:Y:S08]  /*138b0*/  MUFU.EX2 R46, R46 ;  /* 0x0000002e002e7308 */ /* 0x000ff00000000800 */
[----:B------:R-:W-:Y:S01]  /*138c0*/  MUFU.EX2 R50, R50 ;  /* 0x0000003200327308 */ /* 0x000fe20000000800 */
[----:B0-----:R-:W-:Y:S01]  /*138d0*/  FMNMX.FTZ R116, R115, R116, !PT ;  /* 0x0000007473747209 */ /* 0x001fe20007810000 */
[----:B------:R-:W-:Y:S01]  /*138e0*/  FFMA.FTZ R115, R108, UR8, -R11 ;  /* 0x000000086c737c23 */ /* 0x000fe2000801080b */
[----:B------:R-:W-:-:S03]  /*138f0*/  FSEL R108, R10, RZ, P2 ;  /* 0x000000ff0a6c7208 */ /* 0x000fc60001000000 */
[----:B------:R-:W0:Y:S02]  /*13900*/  SHFL.BFLY PT, R117, R116, 0x1, 0x1f ;  /* 0x0c201f0074757f89 */ /* 0x000e2400000e0000 */
[----:B------:R-:W-:Y:S01]  /*13910*/  MUFU.EX2 R54, R54 ;  /* 0x0000003600367308 */ /* 0x000fe20000000800 */
[----:B------:R-:W-:-:S04]  /*13920*/  FADD.FTZ R13, -R108, R13 ;  /* 0x0000000d6c0d7221 */ /* 0x000fc80000010100 */
[----:B------:R-:W-:-:S03]  /*13930*/  FMUL.FTZ R111, R13, UR8 ;  /* 0x000000080d6f7c20 */ /* 0x000fc60008410000 */
[----:B------:R-:W-:Y:S08]  /*13940*/  MUFU.EX2 R108, R118 ;  /* 0x00000076006c7308 */ /* 0x000ff00000000800 */
[----:B------:R-:W1:Y:S01]  /*13950*/  MUFU.EX2 R111, R111 ;  /* 0x0000006f006f7308 */ /* 0x000e620000000800 */
[----:B0-----:R-:W-:Y:S01]  /*13960*/  FMNMX.FTZ R11, R116, R117, !PT ;  /* 0x00000075740b7209 */ /* 0x001fe20007810000 */
[----:B------:R-:W-:-:S06]  /*13970*/  IMAD.U32 R116, RZ, RZ, UR8 ;  /* 0x00000008ff747e24 */ /* 0x000fcc000f8e00ff */
[----:B------:R-:W-:Y:S01]  /*13980*/  MUFU.EX2 R58, R58 ;  /* 0x0000003a003a7308 */ /* 0x000fe20000000800 */
[C---:B------:R-:W-:Y:S01]  /*13990*/  FSETP.NEU.FTZ.AND P2, PT, R11.reuse, -INF , PT ;  /* 0xff8000000b00780b */ /* 0x040fe20003f5d000 */
[----:B------:R-:W-:-:S03]  /*139a0*/  FFMA.FTZ R116, R11, R116, -8 ;  /* 0xc10000000b747423 */ /* 0x000fc60000010074 */
[----:B------:R-:W-:Y:S02]  /*139b0*/  FSEL R117, R11, RZ, P2 ;  /* 0x000000ff0b757208 */ /* 0x000fe40001000000 */
[----:B------:R-:W-:Y:S01]  /*139c0*/  FSEL R13, R116, RZ, P2 ;  /* 0x000000ff740d7208 */ /* 0x000fe20001000000 */
[----:B-1----:R-:W-:Y:S01]  /*139d0*/  FFMA.FTZ R184, R111, R5, R42 ;  /* 0x000000056fb87223 */ /* 0x002fe2000001002a */
[----:B------:R-:W-:Y:S01]  /*139e0*/  MUFU.EX2 R62, R62 ;  /* 0x0000003e003e7308 */ /* 0x000fe20000000800 */
[----:B------:R-:W-:-:S02]  /*139f0*/  FADD.FTZ R117, -R117, R14 ;  /* 0x0000000e75757221 */ /* 0x000fc40000010100 */
[--C-:B------:R-:W-:Y:S01]  /*13a00*/  FFMA.FTZ R113, R113, UR8, -R13.reuse ;  /* 0x0000000871717c23 */ /* 0x100fe2000801080d */
[----:B------:R-:W-:-:S01]  /*13a10*/  FFMA.FTZ R20, R20, UR8, -R13 ;  /* 0x0000000814147c23 */ /* 0x000fc2000801080d */
[----:B------:R-:W-:Y:S01]  /*13a20*/  FMUL.FTZ R116, R117, UR8 ;  /* 0x0000000875747c20 */ /* 0x000fe20008410000 */
[----:B------:R-:W-:-:S01]  /*13a30*/  FFMA.FTZ R23, R23, UR8, -R13 ;  /* 0x0000000817177c23 */ /* 0x000fc2000801080d */
[--C-:B------:R-:W-:Y:S01]  /*13a40*/  FFMA.FTZ R24, R24, UR8, -R13.reuse ;  /* 0x0000000818187c23 */ /* 0x100fe2000801080d */
[----:B------:R-:W-:-:S01]  /*13a50*/  FFMA.FTZ R27, R27, UR8, -R13 ;  /* 0x000000081b1b7c23 */ /* 0x000fc2000801080d */
[----:B------:R-:W-:Y:S01]  /*13a60*/  MUFU.EX2 R113, R113 ;  /* 0x0000007100717308 */ /* 0x000fe20000000800 */
[----:B------:R-:W-:-:S01]  /*13a70*/  FFMA.FTZ R28, R28, UR8, -R13 ;  /* 0x000000081c1c7c23 */ /* 0x000fc2000801080d */
[----:B------:R-:W-:Y:S01]  /*13a80*/  FFMA.FTZ R31, R31, UR8, -R13 ;  /* 0x000000081f1f7c23 */ /* 0x000fe2000801080d */
[----:B------:R-:W-:-:S01]  /*13a90*/  FADD.FTZ R184, R15, R184 ;  /* 0x000000b80fb87221 */ /* 0x000fc20000010000 */
        /* <DEDUP_REMOVED lines=29> */
[----:B-1----:R-:W-:-:S01]  /*13c70*/  FADD.FTZ R4, R20, R5 ;  /* 0x0000000514047221 */ /* 0x002fc20000010000 */
[----:B------:R-:W-:Y:S01]  /*13c80*/  FADD.FTZ R5, R21, R184 ;  /* 0x000000b815057221 */ /* 0x000fe20000010000 */
[----:B------:R-:W-:-:S01]  /*13c90*/  FFMA.FTZ R89, R89, UR8, -R13 ;  /* 0x0000000859597c23 */ /* 0x000fc2000801080d */
[--C-:B------:R-:W-:Y:S01]  /*13ca0*/  FFMA.FTZ R91, R91, UR8, -R13.reuse ;  /* 0x000000085b5b7c23 */ /* 0x100fe2000801080d */
[----:B------:R-:W-:-:S01]  /*13cb0*/  FFMA.FTZ R93, R93, UR8, -R13 ;  /* 0x000000085d5d7c23 */ /* 0x000fc2000801080d */
[--C-:B------:R-:W-:Y:S01]  /*13cc0*/  FFMA.FTZ R94, R94, UR8, -R13.reuse ;  /* 0x000000085e5e7c23 */ /* 0x100fe2000801080d */
[----:B------:R-:W-:-:S01]  /*13cd0*/  FFMA.FTZ R95, R95, UR8, -R13 ;  /* 0x000000085f5f7c23 */ /* 0x000fc2000801080d */
[----:B------:R-:W1:Y:S01]  /*13ce0*/  MUFU.EX2 R27, R27 ;  /* 0x0000001b001b7308 */ /* 0x000e620000000800 */
[----:B--2---:R-:W-:-:S01]  /*13cf0*/  FADD.FTZ R117, R23, R4 ;  /* 0x0000000417757221 */ /* 0x004fc20000010000 */
[----:B------:R-:W-:Y:S01]  /*13d00*/  FADD.FTZ R4, R22, R5 ;  /* 0x0000000516047221 */ /* 0x000fe20000010000 */
[----:B------:R-:W-:-:S01]  /*13d10*/  FFMA.FTZ R97, R97, UR8, -R13 ;  /* 0x0000000861617c23 */ /* 0x000fc2000801080d */
[----:B------:R-:W-:-:S02]  /*13d20*/  FFMA.FTZ R98, R98, UR8, -R13 ;  /* 0x0000000862627c23 */ /* 0x000fc4000801080d */
[----:B------:R-:W-:-:S02]  /*13d30*/  FADD.FTZ R5, R25, R4 ;  /* 0x0000000419057221 */ /* 0x000fc40000010000 */
[----:B------:R-:W2:Y:S02]  /*13d40*/  MUFU.EX2 R28, R28 ;  /* 0x0000001c001c7308 */ /* 0x000ea40000000800 */
[----:B------:R-:W-:-:S04]  /*13d50*/  FADD.FTZ R4, R26, R5 ;  /* 0x000000051a047221 */ /* 0x000fc80000010000 */
[----:B------:R-:W-:Y:S02]  /*13d60*/  FADD.FTZ R5, R29, R4 ;  /* 0x000000041d057221 */ /* 0x000fe40000010000 */
[----:B------:R-:W3:Y:S02]  /*13d70*/  MUFU.EX2 R31, R31 ;  /* 0x0000001f001f7308 */ /* 0x000ee40000000800 */
[----:B------:R-:W-:-:S04]  /*13d80*/  FADD.FTZ R4, R30, R5 ;  /* 0x000000051e047221 */ /* 0x000fc80000010000 */
[----:B------:R-:W-:Y:S02]  /*13d90*/  FADD.FTZ R5, R33, R4 ;  /* 0x0000000421057221 */ /* 0x000fe40000010000 */
[----:B------:R-:W4:Y:S02]  /*13da0*/  MUFU.EX2 R32, R32 ;  /* 0x0000002000207308 */ /* 0x000f240000000800 */
[----:B------:R-:W-:-:S04]  /*13db0*/  FADD.FTZ R4, R34, R5 ;  /* 0x0000000522047221 */ /* 0x000fc80000010000 */
[----:B------:R-:W-:Y:S02]  /*13dc0*/  FADD.FTZ R5, R39, R4 ;  /* 0x0000000427057221 */ /* 0x000fe40000010000 */
[----:B------:R0:W-:Y:S02]  /*13dd0*/  MUFU.EX2 R14, R118 ;  /* 0x00000076000e7308 */ /* 0x0001e40000000800 */
[----:B------:R-:W-:-:S04]  /*13de0*/  FADD.FTZ R4, R40, R5 ;  /* 0x0000000528047221 */ /* 0x000fc80000010000 */
[----:B------:R-:W-:Y:S02]  /*13df0*/  FADD.FTZ R5, R43, R4 ;  /* 0x000000042b057221 */ /* 0x000fe40000010000 */
[----:B------:R-:W5:Y:S01]  /*13e00*/  MUFU.EX2 R35, R35 ;  /* 0x0000002300237308 */ /* 0x000f620000000800 */
[----:B0-----:R-:W-:-:S01]  /*13e10*/  FADD.FTZ R118, R24, R117 ;  /* 0x0000007518767221 */ /* 0x001fc20000010000 */
[----:B------:R-:W-:-:S03]  /*13e20*/  FADD.FTZ R4, R46, R5 ;  /* 0x000000052e047221 */ /* 0x000fc60000010000 */
[----:B-1----:R-:W-:Y:S01]  /*13e30*/  FADD.FTZ R75, R27, R118 ;  /* 0x000000761b4b7221 */ /* 0x002fe20000010000 */
[----:B------:R-:W-:-:S02]  /*13e40*/  FADD.FTZ R5, R47, R4 ;  /* 0x000000042f057221 */ /* 0x000fc40000010000 */
[----:B------:R-:W0:Y:S01]  /*13e50*/  MUFU.EX2 R36, R36 ;  /* 0x0000002400247308 */ /* 0x000e220000000800 */
[----:B--2---:R-:W-:-:S01]  /*13e60*/  FADD.FTZ R118, R28, R75 ;  /* 0x0000004b1c767221 */ /* 0x004fc20000010000 */
[--C-:B------:R-:W-:Y:S01]  /*13e70*/  FFMA.FTZ R75, R76, UR8, -R13.reuse ;  /* 0x000000084c4b7c23 */ /* 0x100fe2000801080d */
[----:B------:R-:W-:-:S01]  /*13e80*/  FFMA.FTZ R76, R79, UR8, -R13 ;  /* 0x000000084f4c7c23 */ /* 0x000fc2000801080d */
[----:B------:R-:W-:Y:S01]  /*13e90*/  FADD.FTZ R4, R50, R5 ;  /* 0x0000000532047221 */ /* 0x000fe20000010000 */
[----:B---3--:R-:W-:-:S03]  /*13ea0*/  FADD.FTZ R117, R31, R118 ;  /* 0x000000761f757221 */ /* 0x008fc60000010000 */
[----:B------:R-:W1:Y:S01]  /*13eb0*/  MUFU.EX2 R37, R37 ;  /* 0x0000002500257308 */ /* 0x000e620000000800 */
[----:B----4-:R-:W-:-:S01]  /*13ec0*/  FADD.FTZ R118, R32, R117 ;  /* 0x0000007520767221 */ /* 0x010fc20000010000 */
[----:B------:R-:W-:-:S03]  /*13ed0*/  FADD.FTZ R5, R49, R4 ;  /* 0x0000000431057221 */ /* 0x000fc60000010000 */
[----:B-----5:R-:W-:Y:S01]  /*13ee0*/  FADD.FTZ R79, R35, R118 ;  /* 0x00000076234f7221 */ /* 0x020fe20000010000 */
[----:B------:R-:W-:-:S02]  /*13ef0*/  FADD.FTZ R4, R54, R5 ;  /* 0x0000000536047221 */ /* 0x000fc40000010000 */
[----:B------:R-:W2:Y:S01]  /*13f00*/  MUFU.EX2 R38, R38 ;  /* 0x0000002600267308 */ /* 0x000ea20000000800 */
[----:B0-----:R-:W-:-:S01]  /*13f10*/  FADD.FTZ R118, R36, R79 ;  /* 0x0000004f24767221 */ /* 0x001fc20000010000 */
[--C-:B------:R-:W-:Y:S01]  /*13f20*/  FFMA.FTZ R79, R80, UR8, -R13.reuse ;  /* 0x00000008504f7c23 */ /* 0x100fe2000801080d */
[----:B------:R-:W-:-:S01]  /*13f30*/  FFMA.FTZ R80, R84, UR8, -R13 ;  /* 0x0000000854507c23 */ /* 0x000fc2000801080d */
[----:B------:R-:W-:-:S04]  /*13f40*/  FADD.FTZ R5, R53, R4 ;  /* 0x0000000435057221 */ /* 0x000fc80000010000 */
[----:B------:R-:W0:Y:S01]  /*13f50*/  MUFU.EX2 R41, R41 ;  /* 0x0000002900297308 */ /* 0x000e220000000800 */
[----:B-1----:R-:W-:-:S01]  /*13f60*/  FADD.FTZ R117, R37, R118 ;  /* 0x0000007625757221 */ /* 0x002fc20000010000 */
[----:B------:R-:W-:-:S04]  /*13f70*/  FADD.FTZ R4, R58, R5 ;  /* 0x000000053a047221 */ /* 0x000fc80000010000 */
[----:B------:R-:W-:Y:S02]  /*13f80*/  FADD.FTZ R5, R57, R4 ;  /* 0x0000000439057221 */ /* 0x000fe40000010000 */
[----:B------:R-:W1:Y:S01]  /*13f90*/  MUFU.EX2 R44, R44 ;  /* 0x0000002c002c7308 */ /* 0x000e620000000800 */
[----:B--2---:R-:W-:-:S01]  /*13fa0*/  FADD.FTZ R118, R38, R117 ;  /* 0x0000007526767221 */ /* 0x004fc20000010000 */
[----:B------:R-:W-:-:S04]  /*13fb0*/  FADD.FTZ R4, R62, R5 ;  /* 0x000000053e047221 */ /* 0x000fc80000010000 */
[----:B------:R-:W-:Y:S02]  /*13fc0*/  FADD.FTZ R5, R61, R4 ;  /* 0x000000043d057221 */ /* 0x000fe40000010000 */
        /* <DEDUP_REMOVED lines=15> */
[--C-:B------:R-:W-:Y:S01]  /*140c0*/  FFMA.FTZ R86, R88, UR8, -R13.reuse ;  /* 0x0000000858567c23 */ /* 0x100fe2000801080d */
[----:B------:R-:W-:-:S05]  /*140d0*/  FFMA.FTZ R88, R90, UR8, -R13 ;  /* 0x000000085a587c23 */ /* 0x000fca000801080d */
        /* <DEDUP_REMOVED lines=8> */
[----:B-1----:R-:W-:-:S04]  /*14160*/  FADD.FTZ R118, R64, R5 ;  /* 0x0000000540767221 */ /* 0x002fc80000010000 */
[----:B------:R-:W-:-:S03]  /*14170*/  FADD.FTZ R117, R63, R118 ;  /* 0x000000763f757221 */ /* 0x000fc60000010000 */
[----:B------:R-:W1:Y:S01]  /*14180*/  MUFU.EX2 R70, R70 ;  /* 0x0000004600467308 */ /* 0x000e620000000800 */
[----:B--2---:R-:W-:-:S07]  /*14190*/  FADD.FTZ R5, R65, R4 ;  /* 0x0000000441057221 */ /* 0x004fce0000010000 */
[----:B------:R-:W2:Y:S01]  /*141a0*/  MUFU.EX2 R67, R67 ;  /* 0x0000004300437308 */ /* 0x000ea20000000800 */
[----:B0-----:R-:W-:-:S07]  /*141b0*/  FADD.FTZ R4, R66, R5 ;  /* 0x0000000542047221 */ /* 0x001fce0000010000 */
[----:B------:R-:W0:Y:S01]  /*141c0*/  MUFU.EX2 R68, R68 ;  /* 0x0000004400447308 */ /* 0x000e220000000800 */
[----:B-1----:R-:W-:-:S04]  /*141d0*/  FADD.FTZ R90, R70, R117 ;  /* 0x00000075465a7221 */ /* 0x002fc80000010000 */
[----:B------:R-:W-:Y:S01]  /*141e0*/  FADD.FTZ R117, R69, R90 ;  /* 0x0000005a45757221 */ /* 0x000fe20000010000 */
[----:B------:R-:W-:-:S02]  /*141f0*/  FFMA.FTZ R90, R92, UR8, -R13 ;  /* 0x000000085c5a7c23 */ /* 0x000fc4000801080d */
[----:B------:R-:W1:Y:S01]  /*14200*/  MUFU.EX2 R74, R74 ;  /* 0x0000004a004a7308 */ /* 0x000e620000000800 */
[----:B--2---:R-:W-:-:S07]  /*14210*/  FADD.FTZ R5, R67, R4 ;  /* 0x0000000443057221 */ /* 0x004fce0000010000 */
[----:B------:R-:W2:Y:S01]  /*14220*/  MUFU.EX2 R71, R71 ;  /* 0x0000004700477308 */ /* 0x000ea20000000800 */
[----:B0-----:R-:W-:-:S07]  /*14230*/  FADD.FTZ R4, R68, R5 ;  /* 0x0000000544047221 */ /* 0x001fce0000010000 */
        /* <DEDUP_REMOVED lines=29> */
[--C-:B------:R-:W-:Y:S01]  /*14410*/  FFMA.FTZ R92, R96, UR8, -R13.reuse ;  /* 0x00000008605c7c23 */ /* 0x100fe2000801080d */
[----:B------:R-:W-:-:S05]  /*14420*/  FFMA.FTZ R13, R99, UR8, -R13 ;  /* 0x00000008630d7c23 */ /* 0x000fca000801080d */
        /* <DEDUP_REMOVED lines=47> */
[----:B--2---:R-:W-:-:S04]  /*14720*/  FADD.FTZ R5, R105, R96 ;  /* 0x0000006069057221 */ /* 0x004fc80000010000 */
[----:B------:R-:W-:Y:S01]  /*14730*/  FADD.FTZ R5, R108, R5 ;  /* 0x000000056c057221 */ /* 0x000fe20000010000 */
[----:B0-----:R-:W-:-:S04]  /*14740*/  FADD.FTZ R4, R185, R4 ;  /* 0x00000004b9047221 */ /* 0x001fc80000010000 */
[----:B-1----:R-:W-:Y:S01]  /*14750*/  FADD.FTZ R4, R13, R4 ;  /* 0x000000040d047221 */ /* 0x002fe20000010000 */
[----:B------:R-:W-:Y:S06]  /*14760*/  @!P0 BRA `(.L_x_932) ;  /* 0x0000000000048947 */ /* 0x000fec0003800000 */
[----:B------:R-:W-:Y:S01]  /*14770*/  BPT.TRAP 0x1 ;  /* 0x000000040000795c */ /* 0x000fe20000300000 */
.L_x_932:
        /* <DEDUP_REMOVED lines=18> */
[----:B------:R-:W-:Y:S01]  /*148a0*/  SYNCS.ARRIVE.TRANS64.RED.A1T0 RZ, [UR9], RZ ;  /* 0x000000ffffff79a7 */ /* 0x000fe20008100409 */
        /* <DEDUP_REMOVED lines=29> */
[----:B------:R-:W-:Y:S01]  /*14a80*/  FMUL.FTZ R156, R156, R111 ;  /* 0x0000006f9c9c7220 */ /* 0x000fe20000410000 */
[----:B------:R-:W-:Y:S01]  /*14a90*/  F2FP.SATFINITE.E4M3.F32.PACK_AB_MERGE_C R105, R108, R105, RZ ;  /* 0x000000696c69723e */ /* 0x000fe200048070ff */
        /* <DEDUP_REMOVED lines=73> */
.L_x_915:
[----:B------:R-:W-:Y:S06]  /*14f30*/  BAR.ARV 0x8, 0x180 ;  /* 0x0206000000007b1d */ /* 0x000fec0000002000 */
[----:B------:R-:W-:Y:S05]  /*14f40*/  @!P0 BRA `(.L_x_934) ;  /* 0x0000000000048947 */ /* 0x000fea0003800000 */
[----:B------:R-:W-:Y:S01]  /*14f50*/  BPT.TRAP 0x1 ;  /* 0x000000040000795c */ /* 0x000fe20000300000 */
.L_x_934:
[----:B------:R-:W-:Y:S01]  /*14f60*/  ULEA UR9, UR24, UR44, 0x3 ;  /* 0x0000002c18097291 */ /* 0x000fe2000f8e183f */
[----:B------:R-:W-:-:S05]  /*14f70*/  IMAD.U32 R0, RZ, RZ, UR4 ;  /* 0x00000004ff007e24 */ /* 0x000fca000f8e00ff */
[----:B------:R-:W-:-:S04]  /*14f80*/  SHF.L.U32 R0, R0, 0x1f, RZ ;  /* 0x0000001f00007819 */ /* 0x000fc800000006ff */
[----:B------:R0:W1:Y:S01]  /*14f90*/  SYNCS.PHASECHK.TRANS64.TRYWAIT P1, [UR9+0x28850], R0 ;  /* 0x02885000ff0075a7 */ /* 0x0000620008020149 */
[----:B------:R-:W-:Y:S05]  /*14fa0*/  @!P0 BRA `(.L_x_935) ;  /* 0x0000000000048947 */ /* 0x000fea0003800000 */
[----:B------:R-:W-:Y:S01]  /*14fb0*/  BPT.TRAP 0x1 ;  /* 0x000000040000795c */ /* 0x000fe20000300000 */
.L_x_935:
[----:B-1----:R-:W-:Y:S05]  /*14fc0*/  @P1 BRA `(.L_x_936) ;  /* 0x0000000000081947 */ /* 0x002fea0003800000 */
[----:B------:R-:W1:Y:S02]  /*14fd0*/  SYNCS.PHASECHK.TRANS64.TRYWAIT P1, [UR9+0x28850], R0 ;  /* 0x02885000ff0075a7 */ /* 0x000e640008020149 */
[----:B-1----:R-:W-:Y:S05]  /*14fe0*/  @!P1 BRA `(.L_x_937) ;  /* 0x0000006c00989947 */ /* 0x002fea0003800000 */
.L_x_936:
[----:B------:R-:W-:Y:S01]  /*14ff0*/  UIADD3 UR44, UR44, 0x400, URZ ;  /* 0x000004002c2c7890 */ /* 0x000fe2000fffe03f */
[----:B------:R-:W-:Y:S01]  /*15000*/  WARPGROUP.ARRIVE ;  /* 0x00000000000079c5 */ /* 0x000fe20000000000 */
[----:B------:R-:W-:Y:S01]  /*15010*/  UMOV UR7, 0x80000020 ;  /* 0x8000002000077882 */ /* 0x000fe20000000000 */
[----:B------:R-:W-:Y:S01]  /*15020*/  ULDC.64 UR10, c[0x0][0x9a0] ;  /* 0x00026800000a7ab9 */ /* 0x000fe20000000a00 */
[----:B------:R-:W-:Y:S01]  /*15030*/  USHF.R.U32.HI UR44, URZ, 0x4, UR44 ;  /* 0x000000043f2c7899 */ /* 0x000fe2000801162c */
[----:B------:R-:W-:Y:S01]  /*15040*/  IMAD.MOV.U32 R6, RZ, RZ, 0x3f800000 ;  /* 0x3f800000ff067424 */ /* 0x000fe200078e00ff */
[----:B------:R-:W-:Y:S02]  /*15050*/  UISETP.NE.U32.AND UP0, UPT, UR10, URZ, UPT ;  /* 0x0000003f0a00728c */ /* 0x000fe4000bf05070 */
[----:B------:R-:W-:Y:S02]  /*15060*/  ULOP3.LUT UR44, UR44, 0x3fff, URZ, 0xc0, !UPT ;  /* 0x00003fff2c2c7892 */ /* 0x000fe4000f8ec03f */
[----:B------:R-:W-:-:S02]  /*15070*/  UISETP.NE.AND.EX UP0, UPT, UR11, URZ, UPT, UP0 ;  /* 0x0000003f0b00728c */ /* 0x000fc4000bf05300 */
[----:B------:R-:W-:-:S04]  /*15080*/  ULOP3.LUT UR44, UR44, 0x10000, URZ, 0xfc, !UPT ;  /* 0x000100002c2c7892 */ /* 0x000fc8000f8efc3f */
[----:B------:R-:W-:Y:S01]  /*15090*/  UIMAD UR24, UR24, 0x600, UR44 ;  /* 0x00000600181878a4 */ /* 0x000fe2000f8e022c */
[----:B------:R-:W-:-:S03]  /*150a0*/  PLOP3.LUT P1, PT, PT, PT, UP0, 0x80, 0x0 ;  /* 0x000000000000781c */ /* 0x000fc60003f2f008 */
[----:B------:R-:W-:Y:S01]  /*150b0*/  UIADD3 UR4, UR24, 0x2, URZ ;  /* 0x0000000218047890 */ /* 0x000fe2000fffe03f */
[----:B------:R-:W-:Y:S02]  /*150c0*/  @UP0 ULDC.64 UR12, c[0x0][0x9c8] ;  /* 0x00027200000c0ab9 */ /* 0x000fe40000000a00 */
[----:B------:R-:W-:Y:S01]  /*150d0*/  UMOV UR6, UR24 ;  /* 0x0000001800067c82 */ /* 0x000fe20008000000 */
[----:B------:R-:W-:-:S05]  /*150e0*/  @UP0 USHF.R.S32.HI UR14, URZ, 0x1f, UR37 ;  /* 0x0000001f3f0e0899 */ /* 0x000fca0008011425 */
[----:B------:R-:W-:Y:S01]  /*150f0*/  QGMMA.64x128x32.F32.E4M3.E4M3 R120, R204, gdesc[UR4], R120, gsb0 ;  /* 0x01e00004cc787df3 */ /* 0x000fe20008000878 */
[----:B------:R-:W-:Y:S01]  /*15100*/  UMOV UR7, 0x80000020 ;  /* 0x8000002000077882 */ /* 0x000fe20000000000 */
[----:B------:R-:W-:Y:S01]  /*15110*/  UMOV UR6, UR4 ;  /* 0x0000000400067c82 */ /* 0x000fe20008000000 */
[----:B------:R-:W-:Y:S01]  /*15120*/  UIADD3 UR4, UR24, 0x200, URZ ;  /* 0x0000020018047890 */ /* 0x000fe2000fffe03f */
[----:B------:R-:W-:Y:S02]  /*15130*/  WARPGROUP.DEPBAR.LE gsb0, 0x0 ;  /* 0x00008000000079c5 */ /* 0x000fe40000010000 */
[----:B------:R-:W-:-:S06]  /*15140*/  WARPGROUP.ARRIVE ;  /* 0x00000000000079c5 */ /* 0x000fcc0000000000 */
[----:B------:R-:W-:Y:S01]  /*15150*/  QGMMA.64x128x32.F32.E4M3.E4M3 R120, R200, gdesc[UR4], R120, gsb0 ;  /* 0x01e00004c8787df3 */ /* 0x000fe20008000878 */
[----:B------:R-:W-:Y:S01]  /*15160*/  UMOV UR6, UR4 ;  /* 0x0000000400067c82 */ /* 0x000fe20008000000 */
[----:B------:R-:W-:Y:S01]  /*15170*/  UMOV UR7, 0x80000020 ;  /* 0x8000002000077882 */ /* 0x000fe20000000000 */
[----:B------:R-:W-:-:S04]  /*15180*/  @UP0 UIMAD UR4, UR38, UR12, URZ ;  /* 0x0000000c260402a4 */ /* 0x000fc8000f8e023f */
[----:B------:R-:W-:Y:S01]  /*15190*/  @UP0 UIMAD UR4, UR36, UR13, UR4 ;  /* 0x0000000d240402a4 */ /* 0x000fe2000f8e0204 */
[----:B------:R-:W-:Y:S02]  /*151a0*/  WARPGROUP.DEPBAR.LE gsb0, 0x0 ;  /* 0x00008000000079c5 */ /* 0x000fe40000010000 */
[----:B------:R-:W-:-:S06]  /*151b0*/  WARPGROUP.ARRIVE ;  /* 0x00000000000079c5 */ /* 0x000fcc0000000000 */
[----:B------:R-:W-:Y:S01]  /*151c0*/  QGMMA.64x128x32.F32.E4M3.E4M3 R120, R196, gdesc[UR4], R120, gsb0 ;  /* 0x01e00004c4787df3 */ /* 0x000fe20008000878 */
[----:B------:R-:W-:-:S03]  /*151d0*/  @UP0 UIMAD.WIDE.U32 UR6, UR36, UR12, URZ ;  /* 0x0000000c240602a5 */ /* 0x000fc6000f8e003f */
[----:B------:R-:W-:Y:S01]  /*151e0*/  @UP0 ULDC.64 UR12, c[0x0][0x9d0] ;  /* 0x00027400000c0ab9 */ /* 0x000fe20000000a00 */
[----:B------:R-:W-:Y:S02]  /*151f0*/  @UP0 UIADD3 UR7, UR7, UR4, URZ ;  /* 0x0000000407070290 */ /* 0x000fe4000fffe03f */
[----:B------:R-:W-:Y:S02]  /*15200*/  @UP0 UIMAD UR4, UR14, UR12, URZ ;  /* 0x0000000c0e0402a4 */ /* 0x000fe4000f8e023f */
[----:B------:R-:W-:Y:S02]  /*15210*/  @UP0 UIMAD.WIDE.U32 UR6, UR37, UR12, UR6 ;  /* 0x0000000c250602a5 */ /* 0x000fe4000f8e0006 */
[----:B------:R-:W-:Y:S02]  /*15220*/  @UP0 UIMAD UR4, UR37, UR13, UR4 ;  /* 0x0000000d250402a4 */ /* 0x000fe4000f8e0204 */
[----:B------:R-:W-:Y:S02]  /*15230*/  @UP0 ULEA UR10, UP1, UR6, UR10, 0x2 ;  /* 0x0000000a060a0291 */ /* 0x000fe4000f82103f */
[----:B------:R-:W-:-:S04]  /*15240*/  @UP0 UIADD3 UR4, UR7, UR4, URZ ;  /* 0x0000000407040290 */ /* 0x000fc8000fffe03f */
[----:B------:R-:W-:Y:S01]  /*15250*/  @UP0 ULEA.HI.X UR11, UR6, UR11, UR4, 0x2, UP1 ;  /* 0x0000000b060b0291 */ /* 0x000fe200088f1404 */
[----:B------:R-:W-:Y:S01]  /*15260*/  IMAD.U32 R2, RZ, RZ, UR10 ;  /* 0x0000000aff027e24 */ /* 0x000fe2000f8e00ff */
[----:B------:R-:W-:Y:S01]  /*15270*/  UIADD3 UR4, UR24, 0x202, URZ ;  /* 0x0000020218047890 */ /* 0x000fe2000fffe03f */
[----:B------:R-:W-:-:S03]  /*15280*/  UMOV UR7, 0x80000020 ;  /* 0x8000002000077882 */ /* 0x000fc60000000000 */
[----:B-1----:R-:W-:-:S03]  /*15290*/  IMAD.U32 R3, RZ, RZ, UR11 ;  /* 0x0000000bff037e24 */ /* 0x002fc6000f8e00ff */
[----:B------:R-:W-:Y:S02]  /*152a0*/  UMOV UR6, UR4 ;  /* 0x0000000400067c82 */ /* 0x000fe40008000000 */
[----:B------:R1:W2:Y:S01]  /*152b0*/  @P1 LDG.E R6, desc[UR42][R2.64] ;  /* 0x0000002a02061981 */ /* 0x0002a2000c1e1900 */
[----:B------:R-:W-:Y:S01]  /*152c0*/  UIADD3 UR4, UR24, 0x400, URZ ;  /* 0x0000040018047890 */ /* 0x000fe2000fffe03f */
[----:B------:R-:W-:Y:S02]  /*152d0*/  WARPGROUP.DEPBAR.LE gsb0, 0x0 ;  /* 0x00008000000079c5 */ /* 0x000fe40000010000 */
[----:B------:R-:W-:-:S06]  /*152e0*/  WARPGROUP.ARRIVE ;  /* 0x00000000000079c5 */ /* 0x000fcc0000000000 */
[----:B------:R-:W-:Y:S01]  /*152f0*/  QGMMA.64x128x32.F32.E4M3.E4M3 R120, R192, gdesc[UR4], R120, gsb0 ;  /* 0x01e00004c0787df3 */ /* 0x000fe20008000878 */
[----:B------:R-:W-:Y:S01]  /*15300*/  UMOV UR6, UR4 ;  /* 0x0000000400067c82 */ /* 0x000fe20008000000 */
[----:B------:R-:W-:Y:S01]  /*15310*/  UMOV UR7, 0x80000020 ;  /* 0x8000002000077882 */ /* 0x000fe20000000000 */
[----:B------:R-:W-:Y:S01]  /*15320*/  UIADD3 UR24, UR24, 0x402, URZ ;  /* 0x0000040218187890 */ /* 0x000fe2000fffe03f */
[----:B0-----:R-:W0:Y:S04]  /*15330*/  SHFL.BFLY PT, R0, R5, 0x2, 0x1f ;  /* 0x0c401f0005007f89 */ /* 0x001e2800000e0000 */
[----:B------:R-:W3:Y:S01]  /*15340*/  SHFL.BFLY PT, R7, R4, 0x2, 0x1f ;  /* 0x0c401f0004077f89 */ /* 0x000ee200000e0000 */
[----:B------:R-:W-:Y:S02]  /*15350*/  WARPGROUP.DEPBAR.LE gsb0, 0x0 ;  /* 0x00008000000079c5 */ /* 0x000fe40000010000 */
[----:B------:R-:W-:-:S06]  /*15360*/  WARPGROUP.ARRIVE ;  /* 0x00000000000079c5 */ /* 0x000fcc0000000000 */
[----:B------:R-:W-:Y:S01]  /*15370*/  QGMMA.64x128x32.F32.E4M3.E4M3 R120, R188, gdesc[UR4], R120, gsb0 ;  /* 0x01e00004bc787df3 */ /* 0x000fe20008000878 */
[----:B------:R-:W-:Y:S01]  /*15380*/  UMOV UR6, UR24 ;  /* 0x0000001800067c82 */ /* 0x000fe20008000000 */
[----:B------:R-:W-:Y:S01]  /*15390*/  UMOV UR7, 0x80000020 ;  /* 0x8000002000077882 */ /* 0x000fe20000000000 */
[----:B0-----:R-:W-:Y:S01]  /*153a0*/  FADD.FTZ R0, R0, R5 ;  /* 0x0000000500007221 */ /* 0x001fe20000010000 */
[----:B---3--:R-:W-:-:S04]  /*153b0*/  FADD.FTZ R7, R7, R4 ;  /* 0x0000000407077221 */ /* 0x008fc80000010000 */
[----:B-1----:R-:W0:Y:S04]  /*153c0*/  SHFL.BFLY PT, R3, R0, 0x1, 0x1f ;  /* 0x0c201f0000037f89 */ /* 0x002e2800000e0000 */
[----:B------:R-:W1:Y:S01]  /*153d0*/  SHFL.BFLY PT, R2, R7, 0x1, 0x1f ;  /* 0x0c201f0007027f89 */ /* 0x000e6200000e0000 */
[----:B0-----:R-:W-:Y:S01]  /*153e0*/  FADD.FTZ R9, R0, R3 ;  /* 0x0000000300097221 */ /* 0x001fe20000010000 */
[----:B-1----:R-:W-:-:S04]  /*153f0*/  FADD.FTZ R12, R7, R2 ;  /* 0x00000002070c7221 */ /* 0x002fc80000010000 */
        /* <DEDUP_REMOVED lines=30> */
.L_x_938:
        /* <DEDUP_REMOVED lines=68> */
.L_x_864:
[----:B------:R-:W-:Y:S05]  /*15a20*/  @P0 BRA `(.L_x_939) ;  /* 0x00000020006c0947 */ /* 0x000fea0003800000 */
[----:B------:R-:W0:Y:S01]  /*15a30*/  S2R R9, SR_TID.X ;  /* 0x0000000000097919 */ /* 0x000e220000002100 */
[----:B------:R-:W-:Y:S01]  /*15a40*/  ULDC.64 UR4, c[0x4][0x38] ;  /* 0x01000e0000047ab9 */ /* 0x000fe20000000a00 */
[----:B------:R-:W1:Y:S01]  /*15a50*/  LDC R84, c[0x0][0xbe8] ;  /* 0x0002fa00ff547b82 */ /* 0x000e620000000800 */
[----:B------:R-:W-:Y:S01]  /*15a60*/  ULDC.64 UR8, c[0x0][0xbd0] ;  /* 0x0002f40000087ab9 */ /* 0x000fe20000000a00 */
[----:B------:R-:W2:Y:S01]  /*15a70*/  S2R R73, SR_CTAID.X ;  /* 0x0000000000497919 */ /* 0x000ea20000002500 */
[----:B------:R-:W-:Y:S01]  /*15a80*/  USHF.R.S32.HI UR7, URZ, 0x1f, UR37 ;  /* 0x0000001f3f077899 */ /* 0x000fe20008011425 */
[----:B------:R-:W-:-:S04]  /*15a90*/  ULDC.64 UR10, c[0x0][0xb38] ;  /* 0x0002ce00000a7ab9 */ /* 0x000fc80000000a00 */
[----:B------:R-:W3:Y:S08]  /*15aa0*/  LDC.64 R86, c[0x0][0xbd8] ;  /* 0x0002f600ff567b82 */ /* 0x000ef00000000a00 */
[----:B------:R-:W4:Y:S08]  /*15ab0*/  LDC R83, c[0x0][0xc50] ;  /* 0x00031400ff537b82 */ /* 0x000f300000000800 */
[----:B------:R-:W5:Y:S01]  /*15ac0*/  LDC.64 R88, c[0x0][0xb40] ;  /* 0x0002d000ff587b82 */ /* 0x000f620000000a00 */
[----:B0-----:R-:W-:-:S05]  /*15ad0*/  IMAD.SHL.U32 R4, R9, 0x4, RZ ;  /* 0x0000000409047824 */ /* 0x001fca00078e00ff */
[----:B------:R-:W-:Y:S02]  /*15ae0*/  LOP3.LUT R4, R4, 0xc, RZ, 0xc0, !PT ;  /* 0x0000000c04047812 */ /* 0x000fe400078ec0ff */
[----:B------:R-:W-:Y:S02]  /*15af0*/  BAR.SYNC.DEFER_BLOCKING 0x1, 0x100 ;  /* 0x0044000000007b1d */ /* 0x000fe40000010000 */
[----:B------:R-:W-:-:S05]  /*15b00*/  IADD3 R4, P0, R4, UR4, RZ ;  /* 0x0000000404047c10 */ /* 0x000fca000ff1e0ff */
[----:B------:R-:W-:-:S06]  /*15b10*/  IMAD.X R5, RZ, RZ, UR5, P0 ;  /* 0x00000005ff057e24 */ /* 0x000fcc00080e06ff */
[----:B------:R0:W3:Y:S01]  /*15b20*/  LDG.E.CONSTANT R5, desc[UR42][R4.64] ;  /* 0x0000002a04057981 */ /* 0x0000e2000c1e9900 */
[C---:B------:R-:W-:Y:S01]  /*15b30*/  LOP3.LUT P0, R7, R9.reuse, 0x3, RZ, 0xc0, !PT ;  /* 0x0000000309077812 */ /* 0x040fe2000780c0ff */
[----:B------:R-:W-:Y:S01]  /*15b40*/  VIADD R9, R9, 0xffffff80 ;  /* 0xffffff8009097836 */ /* 0x000fe20000000000 */
[----:B-1----:R-:W-:Y:S01]  /*15b50*/  ISETP.NE.AND P2, PT, R84, 0x1, PT ;  /* 0x000000015400780c */ /* 0x002fe20003f45270 */
[----:B------:R-:W-:Y:S01]  /*15b60*/  UIMAD.WIDE.U32 UR4, UR37, UR8, URZ ;  /* 0x00000008250472a5 */ /* 0x000fe2000f8e003f */
[----:B------:R-:W-:Y:S01]  /*15b70*/  ISETP.EQ.OR P0, PT, R7, 0x3, !P0 ;  /* 0x000000030700780c */ /* 0x000fe20004702670 */
[----:B------:R-:W-:Y:S01]  /*15b80*/  UIMAD UR6, UR7, UR8, URZ ;  /* 0x00000008070672a4 */ /* 0x000fe2000f8e023f */
[----:B------:R-:W-:Y:S01]  /*15b90*/  BSSY B0, `(.L_x_940) ;  /* 0x000018a000007945 */ /* 0x000fe20003800000 */
[----:B------:R-:W-:Y:S01]  /*15ba0*/  UIMAD UR8, UR7, UR10, URZ ;  /* 0x0000000a070872a4 */ /* 0x000fe2000f8e023f */
[----:B------:R-:W-:Y:S01]  /*15bb0*/  SEL R8, R3, R6, P0 ;  /* 0x0000000603087207 */ /* 0x000fe20000000000 */
[----:B------:R-:W-:Y:S01]  /*15bc0*/  UIMAD UR9, UR37, UR9, UR6 ;  /* 0x00000009250972a4 */ /* 0x000fe2000f8e0206 */
[----:B0-----:R-:W-:Y:S01]  /*15bd0*/  SHF.R.S32.HI R4, RZ, 0x1f, R9 ;  /* 0x0000001fff047819 */ /* 0x001fe20000011409 */
[----:B------:R-:W-:Y:S01]  /*15be0*/  IMAD.U32 R31, RZ, RZ, UR5 ;  /* 0x00000005ff1f7e24 */ /* 0x000fe2000f8e00ff */
[----:B------:R-:W-:Y:S01]  /*15bf0*/  SEL R7, R6, R3, P0 ;  /* 0x0000000306077207 */ /* 0x000fe20000000000 */
[----:B------:R-:W-:Y:S01]  /*15c00*/  UIADD3 UR9, UR5, UR9, URZ ;  /* 0x0000000905097290 */ /* 0x000fe2000fffe03f */
[CC--:B------:R-:W-:Y:S01]  /*15c10*/  LEA.HI R3, R4.reuse, R9.reuse, RZ, 0x7 ;  /* 0x0000000904037211 */ /* 0x0c0fe200078f38ff */
[----:B------:R-:W0:Y:S01]  /*15c20*/  @P2 LDC R81, c[0x0][0xbf0] ;  /* 0x0002fc00ff512b82 */ /* 0x000e220000000800 */
[----:B------:R-:W-:Y:S01]  /*15c30*/  LEA.HI R4, R4, R9, RZ, 0x2 ;  /* 0x0000000904047211 */ /* 0x000fe200078f10ff */
[----:B------:R-:W-:Y:S01]  /*15c40*/  UIMAD.WIDE.U32 UR6, UR37, UR10, URZ ;  /* 0x0000000a250672a5 */ /* 0x000fe2000f8e003f */
[----:B------:R-:W-:Y:S01]  /*15c50*/  LOP3.LUT R30, R3, 0xffffff80, RZ, 0xc0, !PT ;  /* 0xffffff80031e7812 */ /* 0x000fe200078ec0ff */
[----:B------:R-:W-:Y:S01]  /*15c60*/  IMAD.U32 R31, RZ, RZ, UR9 ;  /* 0x00000009ff1f7e24 */ /* 0x000fe2000f8e00ff */
[----:B------:R-:W-:Y:S01]  /*15c70*/  LOP3.LUT R36, R4, 0xfffffffc, RZ, 0xc0, !PT ;  /* 0xfffffffc04247812 */ /* 0x000fe200078ec0ff */
[----:B------:R-:W-:Y:S01]  /*15c80*/  UIMAD UR8, UR37, UR11, UR8 ;  /* 0x0000000b250872a4 */ /* 0x000fe2000f8e0208 */
[----:B------:R-:W-:Y:S01]  /*15c90*/  SEL R12, R122, R123, P0 ;  /* 0x0000007b7a0c7207 */ /* 0x000fe20000000000 */
[C---:B------:R-:W-:Y:S01]  /*15ca0*/  IMAD.IADD R68, R9.reuse, 0x1, -R30 ;  /* 0x0000000109447824 */ /* 0x040fe200078e0a1e */
[----:B------:R-:W-:Y:S01]  /*15cb0*/  SHF.R.S32.HI R30, RZ, 0x7, R3 ;  /* 0x00000007ff1e7819 */ /* 0x000fe20000011403 */
[----:B------:R-:W-:Y:S01]  /*15cc0*/  IMAD.IADD R9, R9, 0x1, -R36 ;  /* 0x0000000109097824 */ /* 0x000fe200078e0a24 */
[----:B------:R-:W-:Y:S01]  /*15cd0*/  SEL R6, R182, R183, P0 ;  /* 0x000000b7b6067207 */ /* 0x000fe20000000000 */
[----:B------:R-:W1:Y:S01]  /*15ce0*/  @P2 LDC R90, c[0x0][0xbec] ;  /* 0x0002fb00ff5a2b82 */ /* 0x000e620000000800 */
[----:B------:R-:W-:Y:S01]  /*15cf0*/  SHF.R.S32.HI R11, RZ, 0x1f, R68 ;  /* 0x0000001fff0b7819 */ /* 0x000fe20000011444 */
[----:B------:R-:W-:Y:S01]  /*15d00*/  UIADD3 UR8, UR7, UR8, URZ ;  /* 0x0000000807087290 */ /* 0x000fe2000fffe03f */
[----:B------:R-:W-:Y:S01]  /*15d10*/  LEA.HI R3, R3, R30, RZ, 0x1 ;  /* 0x0000001e03037211 */ /* 0x000fe200078f08ff */
[----:B------:R-:W-:Y:S01]  /*15d20*/  IMAD.U32 R37, RZ, RZ, UR7 ;  /* 0x00000007ff257e24 */ /* 0x000fe2000f8e00ff */
[CC--:B------:R-:W-:Y:S01]  /*15d30*/  LEA.HI R13, R11.reuse, R68.reuse, RZ, 0x2 ;  /* 0x000000440b0d7211 */ /* 0x0c0fe200078f10ff */
[----:B------:R-:W-:Y:S01]  /*15d40*/  IMAD.U32 R36, RZ, RZ, UR6 ;  /* 0x00000006ff247e24 */ /* 0x000fe2000f8e00ff */
[----:B------:R-:W-:Y:S01]  /*15d50*/  LEA.HI R11, R11, R68, RZ, 0x5 ;  /* 0x000000440b0b7211 */ /* 0x000fe200078f28ff */
[----:B------:R-:W0:Y:S01]  /*15d60*/  @P2 LDC R85, c[0x0][0xbf0] ;  /* 0x0002fc00ff552b82 */ /* 0x000e220000000800 */
[--C-:B------:R-:W-:Y:S01]  /*15d70*/  SHF.R.S32.HI R4, RZ, 0x2, R13.reuse ;  /* 0x00000002ff047819 */ /* 0x100fe2000001140d */
[----:B------:R-:W-:Y:S01]  /*15d80*/  IMAD.U32 R37, RZ, RZ, UR8 ;  /* 0x00000008ff257e24 */ /* 0x000fe2000f8e00ff */
[----:B------:R-:W-:Y:S01]  /*15d90*/  SHF.R.S32.HI R17, RZ, 0x1f, R13 ;  /* 0x0000001fff117819 */ /* 0x000fe2000001140d */
[----:B------:R-:W-:Y:S01]  /*15da0*/  ULDC.64 UR6, c[0x0][0xb48] ;  /* 0x0002d20000067ab9 */ /* 0x000fe20000000a00 */
[----:B------:R-:W-:Y:S01]  /*15db0*/  LOP3.LUT R3, R3, 0x3fffffe, RZ, 0xc0, !PT ;  /* 0x03fffffe03037812 */ /* 0x000fe200078ec0ff */
[----:B-----5:R-:W-:Y:S01]  /*15dc0*/  IMAD.WIDE.U32 R36, R88, UR36, R36 ;  /* 0x0000002458247c25 */ /* 0x020fe2000f8e0024 */
[----:B------:R-:W-:Y:S01]  /*15dd0*/  LEA.HI R17, R17, R4, RZ, 0x3 ;  /* 0x0000000411117211 */ /* 0x000fe200078f18ff */
[----:B------:R-:W-:Y:S01]  /*15de0*/  ULDC.64 UR8, c[0x0][0xb28] ;  /* 0x0002ca0000087ab9 */ /* 0x000fe20000000a00 */
[----:B------:R-:W-:Y:S01]  /*15df0*/  SHF.R.S32.HI R11, RZ, 0x5, R11 ;  /* 0x00000005ff0b7819 */ /* 0x000fe2000001140b */
[----:B------:R-:W-:Y:S01]  /*15e00*/  IMAD.IADD R3, R30, 0x1, -R3 ;  /* 0x000000011e037824 */ /* 0x000fe200078e0a03 */
[----:B------:R-:W-:Y:S01]  /*15e10*/  LOP3.LUT R17, R17, 0xfffffff8, RZ, 0xc0, !PT ;  /* 0xfffffff811117812 */ /* 0x000fe200078ec0ff */
[----:B------:R-:W-:Y:S01]  /*15e20*/  IMAD.U32 R30, RZ, RZ, UR4 ;  /* 0x00000004ff1e7e24 */ /* 0x000fe2000f8e00ff */
[----:B------:R-:W-:Y:S01]  /*15e30*/  SEL R183, R183, R182, P0 ;  /* 0x000000b6b7b77207 */ /* 0x000fe20000000000 */
[----:B------:R-:W4:Y:S01]  /*15e40*/  S2UR UR4, SR_CTAID.Y ;  /* 0x00000000000479c3 */ /* 0x000f220000002600 */
[----:B------:R-:W-:Y:S01]  /*15e50*/  SEL R76, R124, R125, P0 ;  /* 0x0000007d7c4c7207 */ /* 0x000fe20000000000 */
[----:B------:R-:W-:Y:S01]  /*15e60*/  IMAD.IADD R4, R4, 0x1, -R17 ;  /* 0x0000000104047824 */ /* 0x000fe200078e0a11 */
[----:B------:R-:W-:-:S02]  /*15e70*/  LEA.HI R17, R9, R9, RZ, 0x1 ;  /* 0x0000000909117211 */ /* 0x000fc400078f08ff */
[----:B------:R-:W-:Y:S01]  /*15e80*/  SEL R10, R134, R135, P0 ;  /* 0x00000087860a7207 */ /* 0x000fe20000000000 */
[----:B------:R-:W-:Y:S01]  /*15e90*/  IMAD R4, R11, 0x10, R4 ;  /* 0x000000100b047824 */ /* 0x000fe200078e0204 */
[----:B------:R-:W-:Y:S02]  /*15ea0*/  LOP3.LUT R70, R17, 0x1ffffffe, RZ, 0xc0, !PT ;  /* 0x1ffffffe11467812 */ /* 0x000fe400078ec0ff */
[----:B------:R-:W-:Y:S01]  /*15eb0*/  SEL R125, R125, R124, P0 ;  /* 0x0000007c7d7d7207 */ /* 0x000fe20000000000 */
[----:B------:R-:W-:Y:S01]  /*15ec0*/  IMAD R3, R3, 0x40, R4 ;  /* 0x0000004003037824 */ /* 0x000fe200078e0204 */
[----:B------:R-:W-:Y:S01]  /*15ed0*/  SEL R14, R128, R129, P0 ;  /* 0x00000081800e7207 */ /* 0x000fe20000000000 */
[----:B------:R-:W-:Y:S01]  /*15ee0*/  IMAD.IADD R70, R9, 0x1, -R70 ;  /* 0x0000000109467824 */ /* 0x000fe200078e0a46 */
[----:B------:R-:W-:Y:S02]  /*15ef0*/  SEL R15, R129, R128, P0 ;  /* 0x00000080810f7207 */ /* 0x000fe40000000000 */
[----:B------:R-:W-:Y:S01]  /*15f00*/  SEL R20, R136, R137, P0 ;  /* 0x0000008988147207 */ /* 0x000fe20000000000 */
[--C-:B------:R-:W-:Y:S01]  /*15f10*/  IMAD R4, R70, 0x8, R3.reuse ;  /* 0x0000000846047824 */ /* 0x100fe200078e0203 */
[----:B------:R-:W-:Y:S01]  /*15f20*/  SEL R21, R137, R136, P0 ;  /* 0x0000008889157207 */ /* 0x000fe20000000000 */
[C---:B--2---:R-:W-:Y:S01]  /*15f30*/  IMAD R70, R73.reuse, 0x80, R3 ;  /* 0x0000008049467824 */ /* 0x044fe200078e0203 */
[----:B------:R-:W-:Y:S01]  /*15f40*/  SEL R74, R132, R133, P0 ;  /* 0x00000085844a7207 */ /* 0x000fe20000000000 */
[----:B------:R-:W-:Y:S01]  /*15f50*/  IMAD R73, R73, 0x80, R4 ;  /* 0x0000008049497824 */ /* 0x000fe200078e0204 */
[----:B------:R-:W-:-:S02]  /*15f60*/  SEL R28, R152, R153, P0 ;  /* 0x00000099981c7207 */ /* 0x000fc40000000000 */
[----:B------:R-:W-:Y:S01]  /*15f70*/  SEL R29, R153, R152, P0 ;  /* 0x00000098991d7207 */ /* 0x000fe20000000000 */
[----:B-1----:R-:W-:Y:S01]  /*15f80*/  @P2 IMAD.HI.U32 R90, R73, R90, RZ ;  /* 0x0000005a495a2227 */ /* 0x002fe200078e00ff */
[----:B------:R-:W-:Y:S02]  /*15f90*/  SEL R16, R126, R127, P0 ;  /* 0x0000007f7e107207 */ /* 0x000fe40000000000 */
[----:B------:R-:W-:Y:S02]  /*15fa0*/  LOP3.LUT R13, R13, 0x7ffffffc, RZ, 0xc0, !PT ;  /* 0x7ffffffc0d0d7812 */ /* 0x000fe400078ec0ff */
        /* <DEDUP_REMOVED lines=11> */
[C---:B------:R-:W-:Y:S01]  /*16060*/  LOP3.LUT P1, RZ, R68.reuse, 0x3, RZ, 0xc0, !PT ;  /* 0x0000000344ff7812 */ /* 0x040fe2000782c0ff */
[----:B------:R-:W-:Y:S01]  /*16070*/  IMAD.IADD R68, R68, 0x1, -R13 ;  /* 0x0000000144447824 */ /* 0x000fe200078e0a0d */
        /* <DEDUP_REMOVED lines=37> */
[----:B---3--:R1:W-:Y:S04]  /*162d0*/  SHFL.IDX PT, R77, R12, R5, 0x1c1f ;  /* 0x001c1f050c4d7589 */ /* 0x0083e800000e0000 */
[----:B------:R-:W-:Y:S04]  /*162e0*/  SHFL.IDX PT, R3, R6, R5, 0x1c1f ;  /* 0x001c1f0506037589 */ /* 0x000fe800000e0000 */
[----:B------:R-:W-:Y:S01]  /*162f0*/  SHFL.IDX PT, R8, R8, R5, 0x1c1f ;  /* 0x001c1f0508087589 */ /* 0x000fe200000e0000 */
[----:B-1----:R-:W-:-:S03]  /*16300*/  LOP3.LUT R12, R5, 0x2, RZ, 0x3c, !PT ;  /* 0x00000002050c7812 */ /* 0x002fc600078e3cff */
        /* <DEDUP_REMOVED lines=13> */
[----:B-1----:R-:W1:Y:S03]  /*163e0*/  @P2 LDC R74, c[0x0][0xbec] ;  /* 0x0002fb00ff4a2b82 */ /* 0x002e660000000800 */
[----:B------:R-:W2:Y:S04]  /*163f0*/  SHFL.IDX PT, R16, R133, R12, 0x1c1f ;  /* 0x001c1f0c85107589 */ /* 0x000ea800000e0000 */
[----:B------:R-:W-:Y:S04]  /*16400*/  SHFL.IDX PT, R29, R29, R12, 0x1c1f ;  /* 0x001c1f0c1d1d7589 */ /* 0x000fe800000e0000 */
[----:B------:R-:W-:Y:S04]  /*16410*/  SHFL.IDX PT, R17, R72, R5, 0x1c1f ;  /* 0x001c1f0548117589 */ /* 0x000fe800000e0000 */
[----:B------:R-:W-:Y:S04]  /*16420*/  SHFL.IDX PT, R53, R32, R5, 0x1c1f ;  /* 0x001c1f0520357589 */ /* 0x000fe800000e0000 */
[----:B------:R-:W-:Y:S04]  /*16430*/  SHFL.IDX PT, R18, R141, R12, 0x1c1f ;  /* 0x001c1f0c8d127589 */ /* 0x000fe800000e0000 */
[----:B------:R-:W-:Y:S04]  /*16440*/  SHFL.IDX PT, R22, R22, R5, 0x1c1f ;  /* 0x001c1f0516167589 */ /* 0x000fe800000e0000 */
[----:B------:R-:W-:Y:S01]  /*16450*/  SHFL.IDX PT, R25, R52, R5, 0x1c1f ;  /* 0x001c1f0534197589 */ /* 0x000fe200000e0000 */
[----:B--2---:R-:W-:-:S03]  /*16460*/  SEL R11, R13, R16, P0 ;  /* 0x000000100d0b7207 */ /* 0x004fc60000000000 */
[----:B------:R-:W-:Y:S04]  /*16470*/  SHFL.IDX PT, R19, R19, R12, 0x1c1f ;  /* 0x001c1f0c13137589 */ /* 0x000fe800000e0000 */
[----:B------:R-:W2:Y:S04]  /*16480*/  SHFL.IDX PT, R32, R157, R12, 0x1c1f ;  /* 0x001c1f0c9d207589 */ /* 0x000ea800000e0000 */
[----:B------:R-:W-:Y:S04]  /*16490*/  SHFL.IDX PT, R71, R24, R5, 0x1c1f ;  /* 0x001c1f0518477589 */ /* 0x000fe800000e0000 */
[----:B------:R-:W-:Y:S04]  /*164a0*/  SHFL.IDX PT, R23, R62, R5, 0x1c1f ;  /* 0x001c1f053e177589 */ /* 0x000fe800000e0000 */
[----:B------:R-:W-:Y:S04]  /*164b0*/  SHFL.IDX PT, R24, R149, R12, 0x1c1f ;  /* 0x001c1f0c95187589 */ /* 0x000fe800000e0000 */
[----:B------:R-:W-:Y:S04]  /*164c0*/  SHFL.IDX PT, R42, R42, R5, 0x1c1f ;  /* 0x001c1f052a2a7589 */ /* 0x000fe800000e0000 */
[----:B------:R-:W3:Y:S04]  /*164d0*/  SHFL.IDX PT, R45, R45, R12, 0x1c1f ;  /* 0x001c1f0c2d2d7589 */ /* 0x000ee800000e0000 */
[----:B------:R-:W-:Y:S01]  /*164e0*/  SHFL.IDX PT, R56, R56, R5, 0x1c1f ;  /* 0x001c1f0538387589 */ /* 0x000fe200000e0000 */
[----:B--2---:R-:W-:-:S03]  /*164f0*/  SEL R27, R25, R32, P0 ;  /* 0x00000020191b7207 */ /* 0x004fc60000000000 */
[----:B------:R-:W2:Y:S04]  /*16500*/  SHFL.IDX PT, R57, R57, R12, 0x1c1f ;  /* 0x001c1f0c39397589 */ /* 0x000ea800000e0000 */
[----:B------:R-:W-:Y:S04]  /*16510*/  SHFL.IDX PT, R33, R44, R5, 0x1c1f ;  /* 0x001c1f052c217589 */ /* 0x000fe800000e0000 */
[----:B------:R-:W5:Y:S04]  /*16520*/  SHFL.IDX PT, R52, R165, R12, 0x1c1f ;  /* 0x001c1f0ca5347589 */ /* 0x000f6800000e0000 */
        /* <DEDUP_REMOVED lines=11> */
[----:B------:R0:W-:Y:S04]  /*165e0*/  SHFL.IDX PT, R34, R34, R5, 0x1c1f ;  /* 0x001c1f0522227589 */ /* 0x0001e800000e0000 */
[----:B------:R-:W1:Y:S01]  /*165f0*/  SHFL.IDX PT, R62, R173, R12, 0x1c1f ;  /* 0x001c1f0cad3e7589 */ /* 0x000e6200000e0000 */
[----:B----4-:R-:W-:-:S03]  /*16600*/  SEL R26, R28, R29, P0 ;  /* 0x0000001d1c1a7207 */ /* 0x010fc60000000000 */
[----:B------:R-:W-:Y:S01]  /*16610*/  SHFL.IDX PT, R76, R181, R12, 0x1c1f ;  /* 0x001c1f0cb54c7589 */ /* 0x000fe200000e0000 */
[----:B------:R-:W-:Y:S02]  /*16620*/  SEL R28, R29, R28, P0 ;  /* 0x0000001c1d1c7207 */ /* 0x000fe40000000000 */
[----:B0-----:R-:W-:Y:S01]  /*16630*/  SEL R5, R3, R6, P0 ;  /* 0x0000000603057207 */ /* 0x001fe20000000000 */
[----:B------:R-:W0:Y:S01]  /*16640*/  SHFL.IDX PT, R72, R177, R12, 0x1c1f ;  /* 0x001c1f0cb1487589 */ /* 0x000e2200000e0000 */
[----:B------:R-:W-:Y:S02]  /*16650*/  SEL R3, R6, R3, P0 ;  /* 0x0000000306037207 */ /* 0x000fe40000000000 */
[----:B------:R-:W-:Y:S01]  /*16660*/  SEL R6, R8, R7, P0 ;  /* 0x0000000708067207 */ /* 0x000fe20000000000 */
[----:B------:R-:W4:Y:S01]  /*16670*/  SHFL.IDX PT, R78, R127, R12, 0x1c1f ;  /* 0x001c1f0c7f4e7589 */ /* 0x000f2200000e0000 */
        /* <DEDUP_REMOVED lines=8> */
[----:B------:R-:W4:Y:S01]  /*16700*/  SHFL.IDX PT, R79, R79, R12, 0x1c1f ;  /* 0x001c1f0c4f4f7589 */ /* 0x000f2200000e0000 */
[----:B------:R-:W-:Y:S02]  /*16710*/  SEL R13, R17, R18, P0 ;  /* 0x00000012110d7207 */ /* 0x000fe40000000000 */
[----:B------:R-:W-:Y:S01]  /*16720*/  SEL R29, R32, R25, P0 ;  /* 0x00000019201d7207 */ /* 0x000fe20000000000 */
[----:B------:R-:W-:Y:S01]  /*16730*/  SHFL.IDX PT, R67, R67, R12, 0x1c1f ;  /* 0x001c1f0c43437589 */ /* 0x000fe200000e0000 */
[----:B------:R-:W-:Y:S01]  /*16740*/  IMAD R32, R86, UR38, RZ ;  /* 0x0000002656207c24 */ /* 0x000fe2000f8e02ff */
[----:B---3--:R-:W-:-:S02]  /*16750*/  SEL R16, R42, R45, P0 ;  /* 0x0000002d2a107207 */ /* 0x008fc40000000000 */
[----:B------:R-:W-:Y:S01]  /*16760*/  SHFL.IDX PT, R69, R69, R12, 0x1c1f ;  /* 0x001c1f0c45457589 */ /* 0x000fe200000e0000 */
[----:B------:R-:W-:Y:S01]  /*16770*/  IMAD R75, R87, UR36, R32 ;  /* 0x00000024574b7c24 */ /* 0x000fe2000f8e0220 */
[----:B--2---:R-:W-:Y:S02]  /*16780*/  SEL R32, R57, R56, P0 ;  /* 0x0000003839207207 */ /* 0x004fe40000000000 */
[----:B------:R-:W-:Y:S01]  /*16790*/  SHFL.IDX PT, R61, R61, R12, 0x1c1f ;  /* 0x001c1f0c3d3d7589 */ /* 0x000fe200000e0000 */
[----:B-----5:R-:W-:-:S03]  /*167a0*/  SEL R25, R52, R33, P0 ;  /* 0x0000002134197207 */ /* 0x020fc60000000000 */
[----:B------:R-:W-:Y:S04]  /*167b0*/  SHFL.IDX PT, R65, R65, R12, 0x1c1f ;  /* 0x001c1f0c41417589 */ /* 0x000fe800000e0000 */
[----:B------:R-:W-:Y:S04]  /*167c0*/  SHFL.IDX PT, R55, R55, R12, 0x1c1f ;  /* 0x001c1f0c37377589 */ /* 0x000fe800000e0000 */
[----:B------:R-:W-:Y:S04]  /*167d0*/  SHFL.IDX PT, R59, R59, R12, 0x1c1f ;  /* 0x001c1f0c3b3b7589 */ /* 0x000fe800000e0000 */
[----:B------:R-:W-:Y:S04]  /*167e0*/  SHFL.IDX PT, R49, R49, R12, 0x1c1f ;  /* 0x001c1f0c31317589 */ /* 0x000fe800000e0000 */
[----:B------:R-:W-:Y:S04]  /*167f0*/  SHFL.IDX PT, R51, R51, R12, 0x1c1f ;  /* 0x001c1f0c33337589 */ /* 0x000fe800000e0000 */
[----:B------:R-:W-:Y:S04]  /*16800*/  SHFL.IDX PT, R35, R35, R12, 0x1c1f ;  /* 0x001c1f0c23237589 */ /* 0x000fe800000e0000 */
[----:B------:R-:W-:Y:S04]  /*16810*/  SHFL.IDX PT, R41, R41, R12, 0x1c1f ;  /* 0x001c1f0c29297589 */ /* 0x000fe800000e0000 */
[----:B------:R2:W-:Y:S02]  /*16820*/  SHFL.IDX PT, R39, R39, R12, 0x1c1f ;  /* 0x001c1f0c27277589 */ /* 0x0005e400000e0000 */
[----:B--2---:R-:W-:-:S02]  /*16830*/  SEL R12, R20, R21, P0 ;  /* 0x00000015140c7207 */ /* 0x004fc40000000000 */
        /* <DEDUP_REMOVED lines=10> */
[----:B------:R-:W-:Y:S01]  /*168e0*/  IMAD R56, RZ, RZ, -UR37 ;  /* 0x80000025ff387e24 */ /* 0x000fe2000f8e02ff */
[----:B-1----:R-:W-:Y:S01]  /*168f0*/  SEL R31, R53, R62, P0 ;  /* 0x0000003e351f7207 */ /* 0x002fe20000000000 */
[----:B------:R-:W-:Y:S01]  /*16900*/  @P2 IMAD.HI.U32 R42, R73, R74, RZ ;  /* 0x0000004a492a2227 */ /* 0x000fe200078e00ff */
[----:B------:R-:W-:-:S03]  /*16910*/  SEL R33, R62, R53, P0 ;  /* 0x000000353e217207 */ /* 0x000fc60000000000 */
[----:B------:R-:W-:Y:S01]  /*16920*/  IMAD R83, R83, R56, UR4 ;  /* 0x0000000453537e24 */ /* 0x000fe2000f8e0238 */
[----:B------:R-:W-:Y:S01]  /*16930*/  ULDC.64 UR4, c[0x0][0xbe0] ;  /* 0x0002f80000047ab9 */ /* 0x000fe20000000a00 */
[----:B------:R-:W-:Y:S02]  /*16940*/  IMAD R52, R88, UR38, RZ ;  /* 0x0000002658347c24 */ /* 0x000fe4000f8e02ff */
[----:B------:R-:W-:Y:S01]  /*16950*/  IMAD.MOV.U32 R57, RZ, RZ, R73 ;  /* 0x000000ffff397224 */ /* 0x000fe200078e0049 */
[----:B------:R-:W-:Y:S01]  /*16960*/  @P2 SHF.R.U32.HI R57, RZ, R81, R42 ;  /* 0x00000051ff392219 */ /* 0x000fe2000001162a */
[----:B------:R-:W-:Y:S01]  /*16970*/  IMAD R53, R89, UR36, R52 ;  /* 0x0000002459357c24 */ /* 0x000fe2000f8e0234 */
[----:B------:R-:W-:Y:S01]  /*16980*/  SHF.R.S32.HI R42, RZ, 0x1f, R83 ;  /* 0x0000001fff2a7819 */ /* 0x000fe20000011453 */
[----:B------:R-:W-:Y:S02]  /*16990*/  IMAD.IADD R45, R45, 0x1, R75 ;  /* 0x000000012d2d7824 */ /* 0x000fe400078e024b */
[----:B------:R-:W-:-:S02]  /*169a0*/  IMAD.IADD R53, R37, 0x1, R53 ;  /* 0x0000000125357824 */ /* 0x000fc400078e0235 */
[C---:B------:R-:W-:Y:S02]  /*169b0*/  IMAD R37, R42.reuse, UR4, RZ ;  /* 0x000000042a257c24 */ /* 0x040fe4000f8e02ff */
[----:B------:R-:W-:Y:S02]  /*169c0*/  IMAD.MOV.U32 R52, RZ, RZ, R36 ;  /* 0x000000ffff347224 */ /* 0x000fe400078e0024 */
[C---:B------:R-:W-:Y:S02]  /*169d0*/  IMAD R56, R83.reuse, UR5, R37 ;  /* 0x0000000553387c24 */ /* 0x040fe4000f8e0225 */
[----:B------:R-:W-:Y:S01]  /*169e0*/  IMAD.MOV.U32 R75, RZ, RZ, R73 ;  /* 0x000000ffff4b7224 */ /* 0x000fe200078e0049 */
[----:B------:R-:W-:Y:S01]  /*169f0*/  @P2 SHF.R.U32.HI R75, RZ, R85, R90 ;  /* 0x00000055ff4b2219 */ /* 0x000fe2000001165a */
[----:B------:R-:W-:Y:S02]  /*16a00*/  IMAD R42, R42, UR6, RZ ;  /* 0x000000062a2a7c24 */ /* 0x000fe4000f8e02ff */
[----:B------:R-:W-:Y:S01]  /*16a10*/  IMAD.WIDE.U32 R36, R83, UR4, R44 ;  /* 0x0000000453247c25 */ /* 0x000fe2000f8e002c */
[----:B------:R-:W-:-:S03]  /*16a20*/  ULDC.64 UR4, c[0x0][0xb30] ;  /* 0x0002cc0000047ab9 */ /* 0x000fc60000000a00 */
[----:B------:R-:W-:Y:S01]  /*16a30*/  IMAD R81, R83, UR7, R42 ;  /* 0x0000000753517c24 */ /* 0x000fe2000f8e022a */
[----:B------:R-:W-:Y:S01]  /*16a40*/  IADD3 R36, P2, R57, R36, RZ ;  /* 0x0000002439247210 */ /* 0x000fe20007f5e0ff */
[----:B------:R-:W-:Y:S01]  /*16a50*/  IMAD.WIDE.U32 R44, R83, UR6, R52 ;  /* 0x00000006532c7c25 */ /* 0x000fe2000f8e0034 */
[----:B------:R-:W-:Y:S01]  /*16a60*/  SHF.R.S32.HI R53, RZ, 0x1f, R57 ;  /* 0x0000001fff357819 */ /* 0x000fe20000011439 */
[----:B------:R-:W-:Y:S01]  /*16a70*/  ULDC.64 UR6, c[0x0][0xbc8] ;  /* 0x0002f20000067ab9 */ /* 0x000fe20000000a00 */
[----:B------:R-:W-:Y:S01]  /*16a80*/  SHF.R.S32.HI R42, RZ, 0x1f, R75 ;  /* 0x0000001fff2a7819 */ /* 0x000fe2000001144b */
[----:B------:R-:W-:Y:S01]  /*16a90*/  IMAD.MOV R52, RZ, RZ, -R57 ;  /* 0x000000ffff347224 */ /* 0x000fe200078e0a39 */
[----:B------:R-:W-:Y:S01]  /*16aa0*/  IADD3.X R37, R53, R37, R56, P2, !PT ;  /* 0x0000002535257210 */ /* 0x000fe200017fe438 */
[----:B------:R-:W-:Y:S01]  /*16ab0*/  IMAD.MOV R57, RZ, RZ, -R75 ;  /* 0x000000ffff397224 */ /* 0x000fe200078e0a4b */
[----:B0-----:R-:W-:Y:S01]  /*16ac0*/  SEL R56, R72, R63, P0 ;  /* 0x0000003f48387207 */ /* 0x001fe20000000000 */
[----:B------:R-:W-:-:S02]  /*16ad0*/  IMAD R42, R42, UR4, RZ ;  /* 0x000000042a2a7c24 */ /* 0x000fc4000f8e02ff */
[C-C-:B------:R-:W-:Y:S02]  /*16ae0*/  IMAD R53, R84.reuse, R52, R73.reuse ;  /* 0x0000003454357224 */ /* 0x140fe400078e0249 */
[----:B------:R-:W-:Y:S02]  /*16af0*/  IMAD R57, R84, R57, R73 ;  /* 0x0000003954397224 */ /* 0x000fe400078e0249 */
[----:B------:R-:W-:Y:S01]  /*16b00*/  IMAD R73, R75, UR5, R42 ;  /* 0x000000054b497c24 */ /* 0x000fe2000f8e022a */
[----:B------:R-:W-:Y:S01]  /*16b10*/  SHF.R.S32.HI R42, RZ, 0x1f, R53 ;  /* 0x0000001fff2a7819 */ /* 0x000fe20000011435 */
[----:B------:R-:W-:Y:S01]  /*16b20*/  IMAD.IADD R45, R45, 0x1, R81 ;  /* 0x000000012d2d7824 */ /* 0x000fe200078e0251 */
[----:B------:R-:W-:Y:S01]  /*16b30*/  SHF.R.S32.HI R52, RZ, 0x1f, R57 ;  /* 0x0000001fff347819 */ /* 0x000fe20000011439 */
[----:B------:R-:W0:Y:S01]  /*16b40*/  S2UR UR5, SR_CgaCtaId ;  /* 0x00000000000579c3 */ /* 0x000e220000008800 */
[----:B------:R-:W-:-:S04]  /*16b50*/  IMAD.WIDE.U32 R36, R53, UR6, R36 ;  /* 0x0000000635247c25 */ /* 0x000fc8000f8e0024 */
[----:B------:R-:W-:Y:S01]  /*16b60*/  IMAD.WIDE.U32 R44, R75, UR4, R44 ;  /* 0x000000044b2c7c25 */ /* 0x000fe2000f8e002c */
[----:B------:R-:W-:-:S03]  /*16b70*/  UMOV UR4, 0x400 ;  /* 0x0000040000047882 */ /* 0x000fc60000000000 */
[----:B------:R-:W-:Y:S02]  /*16b80*/  IMAD R42, R42, UR6, RZ ;  /* 0x000000062a2a7c24 */ /* 0x000fe4000f8e02ff */
[----:B------:R-:W-:Y:S02]  /*16b90*/  IMAD.IADD R45, R45, 0x1, R73 ;  /* 0x000000012d2d7824 */ /* 0x000fe400078e0249 */
[----:B------:R-:W-:Y:S02]  /*16ba0*/  IMAD R52, R52, UR8, RZ ;  /* 0x0000000834347c24 */ /* 0x000fe4000f8e02ff */
[----:B------:R-:W-:Y:S01]  /*16bb0*/  IMAD R73, R53, UR7, R42 ;  /* 0x0000000735497c24 */ /* 0x000fe2000f8e022a */
[----:B------:R-:W-:Y:S01]  /*16bc0*/  ULDC.64 UR6, c[0x0][0xba8] ;  /* 0x0002ea0000067ab9 */ /* 0x000fe20000000a00 */
        /* <DEDUP_REMOVED lines=9> */
[----:B0-----:R-:W-:Y:S01]  /*16c60*/  ULEA UR4, UR5, UR4, 0x18 ;  /* 0x0000000405047291 */ /* 0x001fe2000f8ec03f */
[----:B------:R-:W-:Y:S01]  /*16c70*/  IMAD R81, R84, UR6, RZ ;  /* 0x0000000654517c24 */ /* 0x000fe2000f8e02ff */
[----:B------:R-:W-:Y:S01]  /*16c80*/  LEA.HI.X R45, R36, UR7, R53, 0x2, P2 ;  /* 0x00000007242d7c11 */ /* 0x000fe200090f1435 */
[----:B------:R-:W-:Y:S01]  /*16c90*/  SHFL.IDX PT, R74, R83, 0x1, 0x1c1f ;  /* 0x003c1f00534a7f89 */ /* 0x000fe200000e0000 */
[C---:B------:R-:W-:Y:S01]  /*16ca0*/  VIADD R84, R70.reuse, 0x8 ;  /* 0x0000000846547836 */ /* 0x040fe20000000000 */
[----:B------:R-:W-:Y:S01]  /*16cb0*/  UIADD3 UR4, UR4, 0x28820, URZ ;  /* 0x0002882004047890 */ /* 0x000fe2000fffe03f */
[-C--:B------:R-:W-:Y:S01]  /*16cc0*/  ISETP.GE.OR P2, PT, R70, R81.reuse, P1 ;  /* 0x000000514600720c */ /* 0x080fe20000f46670 */
[----:B------:R-:W0:Y:S01]  /*16cd0*/  SHFL.IDX PT, R73, R45, RZ, 0x1c1f ;  /* 0x001c1fff2d497589 */ /* 0x000e2200000e0000 */
[----:B------:R-:W-:Y:S01]  /*16ce0*/  LEA R85, P3, R44, UR8, 0x2 ;  /* 0x000000082c557c11 */ /* 0x000fe2000f8610ff */
[----:B------:R-:W-:Y:S01]  /*16cf0*/  UPRMT UR4, URZ, 0x654, UR4 ;  /* 0x000006543f047896 */ /* 0x000fe20008000004 */
[----:B------:R-:W-:Y:S01]  /*16d00*/  ISETP.GE.OR P1, PT, R84, R81, P1 ;  /* 0x000000515400720c */ /* 0x000fe20000f26670 */
[----:B------:R1:W2:Y:S01]  /*16d10*/  SHFL.IDX PT, R75, R45, 0x1, 0x1c1f ;  /* 0x003c1f002d4b7f89 */ /* 0x0002a200000e0000 */
[----:B------:R-:W-:-:S02]  /*16d20*/  LEA.HI.X R86, R44, UR9, R37, 0x2, P3 ;  /* 0x000000092c567c11 */ /* 0x000fc400098f1425 */
[----:B------:R-:W-:Y:S01]  /*16d30*/  ISETP.GE.AND P3, PT, R70, R81, PT ;  /* 0x000000514600720c */ /* 0x000fe20003f66270 */
[----:B------:R3:W3:Y:S01]  /*16d40*/  SHFL.IDX PT, R62, R85, RZ, 0x1c1f ;  /* 0x001c1fff553e7589 */ /* 0x0006e200000e0000 */
[----:B------:R-:W-:Y:S02]  /*16d50*/  SEL R53, R71, R76, P0 ;  /* 0x0000004c47357207 */ /* 0x000fe40000000000 */
[----:B------:R-:W-:Y:S01]  /*16d60*/  SYNCS.ARRIVE.TRANS64.RED.A1T0 RZ, [UR4], RZ ;  /* 0x000000ffffff79a7 */ /* 0x000fe20008100404 */
[----:B------:R0:W3:Y:S01]  /*16d70*/  SHFL.IDX PT, R63, R86, RZ, 0x1c1f ;  /* 0x001c1fff563f7589 */ /* 0x0000e200000e0000 */
[----:B------:R-:W-:Y:S01]  /*16d80*/  SEL R57, R76, R71, P0 ;  /* 0x000000474c397207 */ /* 0x000fe20000000000 */
[----:B------:R-:W-:Y:S01]  /*16d90*/  IMAD.SHL.U32 R71, R68, 0x2, RZ ;  /* 0x0000000244477824 */ /* 0x000fe200078e00ff */
[----:B----4-:R-:W-:Y:S02]  /*16da0*/  SEL R37, R43, R78, P0 ;  /* 0x0000004e2b257207 */ /* 0x010fe40000000000 */
[----:B------:R-:W-:-:S02]  /*16db0*/  SEL R44, R46, R79, P0 ;  /* 0x0000004f2e2c7207 */ /* 0x000fc40000000000 */
[----:B-1----:R-:W-:Y:S02]  /*16dc0*/  SEL R45, R47, R82, P0 ;  /* 0x000000522f2d7207 */ /* 0x002fe40000000000 */
[----:B------:R-:W-:Y:S02]  /*16dd0*/  SEL R36, R77, R80, P0 ;  /* 0x000000504d247207 */ /* 0x000fe40000000000 */
[----:B------:R-:W-:Y:S01]  /*16de0*/  SEL R42, R80, R77, P0 ;  /* 0x0000004d502a7207 */ /* 0x000fe20000000000 */
[----:B0-----:R0:W-:Y:S01]  /*16df0*/  @!P2 ST.E desc[UR42][R72.64], R0 ;  /* 0x000000004800a985 */ /* 0x0011e2000c10192a */
[----:B------:R-:W-:Y:S02]  /*16e00*/  SEL R43, R78, R43, P0 ;  /* 0x0000002b4e2b7207 */ /* 0x000fe40000000000 */
[----:B------:R-:W-:Y:S01]  /*16e10*/  SEL R46, R79, R46, P0 ;  /* 0x0000002e4f2e7207 */ /* 0x000fe20000000000 */
[----:B--2---:R0:W-:Y:S01]  /*16e20*/  @!P1 ST.E desc[UR42][R74.64], R2 ;  /* 0x000000024a009985 */ /* 0x0041e2000c10192a */
[----:B------:R-:W-:Y:S01]  /*16e30*/  SEL R47, R82, R47, P0 ;  /* 0x0000002f522f7207 */ /* 0x000fe20000000000 */
[----:B------:R-:W-:Y:S06]  /*16e40*/  @P3 BRA `(.L_x_941) ;  /* 0x0000000400783947 */ /* 0x000fec0003800000 */
[C---:B0-----:R-:W-:Y:S01]  /*16e50*/  VIADD R0, R71.reuse, 0x8 ;  /* 0x0000000847007836 */ /* 0x041fe20000000000 */
        /* <DEDUP_REMOVED lines=10> */
[C-C-:B---3--:R-:W-:Y:S02]  /*16f00*/  @!P2 IMAD.WIDE R72, R71.reuse, 0x4, R62.reuse ;  /* 0x000000044748a825 */ /* 0x148fe400078e023e */
        /* <DEDUP_REMOVED lines=12> */
[--C-:B------:R-:W-:Y:S01]  /*16fd0*/  @!P4 IMAD.WIDE R76, R77, 0x4, R62.reuse ;  /* 0x000000044d4cc825 */ /* 0x100fe200078e023e */
[----:B------:R-:W-:Y:S02]  /*16fe0*/  ISETP.GE.AND P3, PT, R0, UR4, PT ;  /* 0x0000000400007c0c */ /* 0x000fe4000bf66270 */
[----:B0-----:R-:W-:Y:S01]  /*16ff0*/  @!P1 LOP3.LUT R7, R70, 0xfffffffe, RZ, 0xc0, !PT ;  /* 0xfffffffe46079812 */ /* 0x001fe200078ec0ff */
[C---:B------:R-:W-:Y:S01]  /*17000*/  VIADD R72, R71.reuse, 0x40 ;  /* 0x0000004047487836 */ /* 0x040fe20000000000 */
[----:B------:R-:W-:Y:S01]  /*17010*/  ISETP.GE.AND P6, PT, R68, UR4, PT ;  /* 0x0000000444007c0c */ /* 0x000fe2000bfc6270 */
[----:B------:R-:W-:Y:S01]  /*17020*/  VIADD R70, R71, 0x48 ;  /* 0x0000004847467836 */ /* 0x000fe20000000000 */
[----:B------:R0:W-:Y:S01]  /*17030*/  @!P4 ST.E.64 desc[UR42][R76.64], R10 ;  /* 0x0000000a4c00c985 */ /* 0x0001e2000c101b2a */
[----:B------:R-:W-:Y:S01]  /*17040*/  @!P1 IMAD.WIDE R6, R7, 0x4, R62 ;  /* 0x0000000407069825 */ /* 0x000fe200078e023e */
[----:B------:R-:W-:-:S02]  /*17050*/  ISETP.GE.AND P4, PT, R72, UR4, PT ;  /* 0x0000000448007c0c */ /* 0x000fc4000bf86270 */
[----:B------:R-:W-:Y:S02]  /*17060*/  @!P2 LEA.HI R78, R78, R78, RZ, 0x1 ;  /* 0x0000004e4e4ea211 */ /* 0x000fe400078f08ff */
[----:B------:R2:W-:Y:S01]  /*17070*/  @!P1 ST.E.64 desc[UR42][R6.64], R14 ;  /* 0x0000000e06009985 */ /* 0x0005e2000c101b2a */
[----:B------:R-:W-:Y:S02]  /*17080*/  ISETP.GE.AND P1, PT, R70, UR4, PT ;  /* 0x0000000446007c0c */ /* 0x000fe4000bf26270 */
[----:B-1----:R-:W-:Y:S02]  /*17090*/  @!P2 LOP3.LUT R9, R78, 0xfffffffe, RZ, 0xc0, !PT ;  /* 0xfffffffe4e09a812 */ /* 0x002fe400078ec0ff */
[----:B------:R-:W-:Y:S02]  /*170a0*/  @!P6 LEA.HI R68, R68, R68, RZ, 0x1 ;  /* 0x000000444444e211 */ /* 0x000fe400078f08ff */
[----:B------:R-:W-:Y:S01]  /*170b0*/  @!P3 LEA.HI R0, R0, R0, RZ, 0x1 ;  /* 0x000000000000b211 */ /* 0x000fe200078f08ff */
[----:B------:R-:W-:Y:S01]  /*170c0*/  @!P2 IMAD.WIDE R8, R9, 0x4, R62 ;  /* 0x000000040908a825 */ /* 0x000fe200078e023e */
[----:B------:R-:W-:-:S02]  /*170d0*/  @!P6 LOP3.LUT R73, R68, 0xfffffffe, RZ, 0xc0, !PT ;  /* 0xfffffffe4449e812 */ /* 0x000fc400078ec0ff */
[----:B0-----:R-:W-:Y:S01]  /*170e0*/  @!P3 LOP3.LUT R11, R0, 0xfffffffe, RZ, 0xc0, !PT ;  /* 0xfffffffe000bb812 */ /* 0x001fe200078ec0ff */
[----:B------:R-:W-:Y:S01]  /*170f0*/  VIADD R0, R71, 0x50 ;  /* 0x0000005047007836 */ /* 0x000fe20000000000 */
[----:B------:R-:W-:Y:S01]  /*17100*/  @!P4 LEA.HI R72, R72, R72, RZ, 0x1 ;  /* 0x000000484848c211 */ /* 0x000fe200078f08ff */
[--C-:B--2---:R-:W-:Y:S01]  /*17110*/  @!P6 IMAD.WIDE R6, R73, 0x4, R62.reuse ;  /* 0x000000044906e825 */ /* 0x104fe200078e023e */
[----:B------:R-:W-:Y:S01]  /*17120*/  @!P1 LEA.HI R70, R70, R70, RZ, 0x1 ;  /* 0x0000004646469211 */ /* 0x000fe200078f08ff */
[----:B------:R0:W-:Y:S01]  /*17130*/  @!P2 ST.E.64 desc[UR42][R8.64], R12 ;  /* 0x0000000c0800a985 */ /* 0x0001e2000c101b2a */
[----:B------:R-:W-:Y:S01]  /*17140*/  @!P5 LOP3.LUT R15, R79, 0xfffffffe, RZ, 0xc0, !PT ;  /* 0xfffffffe4f0fd812 */ /* 0x000fe200078ec0ff */
[----:B------:R-:W-:Y:S01]  /*17150*/  @!P3 IMAD.WIDE R10, R11, 0x4, R62 ;  /* 0x000000040b0ab825 */ /* 0x000fe200078e023e */
[----:B------:R-:W-:-:S03]  /*17160*/  @!P4 LOP3.LUT R73, R72, 0xfffffffe, RZ, 0xc0, !PT ;  /* 0xfffffffe4849c812 */ /* 0x000fc600078ec0ff */
[--C-:B------:R-:W-:Y:S01]  /*17170*/  @!P5 IMAD.WIDE R14, R15, 0x4, R62.reuse ;  /* 0x000000040f0ed825 */ /* 0x100fe200078e023e */
[----:B------:R1:W-:Y:S04]  /*17180*/  @!P3 ST.E.64 desc[UR42][R10.64], R20 ;  /* 0x000000140a00b985 */ /* 0x0003e8000c101b2a */
[----:B------:R2:W-:Y:S01]  /*17190*/  @!P6 ST.E.64 desc[UR42][R6.64], R18 ;  /* 0x000000120600e985 */ /* 0x0005e2000c101b2a */
[----:B0-----:R-:W-:Y:S01]  /*171a0*/  @!P1 LOP3.LUT R13, R70, 0xfffffffe, RZ, 0xc0, !PT ;  /* 0xfffffffe460d9812 */ /* 0x001fe200078ec0ff */
[----:B------:R-:W-:Y:S02]  /*171b0*/  @!P4 IMAD.WIDE R8, R73, 0x4, R62 ;  /* 0x000000044908c825 */ /* 0x000fe400078e023e */
[----:B------:R-:W-:Y:S02]  /*171c0*/  @!P5 ST.E.64 desc[UR42][R14.64], R22 ;  /* 0x000000160e00d985 */ /* 0x000fe4000c101b2a */
[----:B------:R-:W-:-:S02]  /*171d0*/  VIADD R12, R71, 0x58 ;  /* 0x00000058470c7836 */ /* 0x000fc40000000000 */
[----:B------:R0:W-:Y:S01]  /*171e0*/  @!P4 ST.E.64 desc[UR42][R8.64], R26 ;  /* 0x0000001a0800c985 */ /* 0x0001e2000c101b2a */
[----:B-1----:R-:W-:Y:S02]  /*171f0*/  @!P1 IMAD.WIDE R10, R13, 0x4, R62 ;  /* 0x000000040d0a9825 */ /* 0x002fe400078e023e */
[----:B------:R-:W-:Y:S02]  /*17200*/  ISETP.GE.AND P2, PT, R12, UR4, PT ;  /* 0x000000040c007c0c */ /* 0x000fe4000bf46270 */
[C---:B------:R-:W-:Y:S01]  /*17210*/  VIADD R13, R71.reuse, 0x60 ;  /* 0x00000060470d7836 */ /* 0x040fe20000000000 */
[----:B------:R1:W-:Y:S01]  /*17220*/  @!P1 ST.E.64 desc[UR42][R10.64], R28 ;  /* 0x0000001c0a009985 */ /* 0x0003e2000c101b2a */
[C---:B------:R-:W-:Y:S01]  /*17230*/  VIADD R20, R71.reuse, 0x68 ;  /* 0x0000006847147836 */ /* 0x040fe20000000000 */
[----:B------:R-:W-:Y:S01]  /*17240*/  ISETP.GE.AND P1, PT, R0, UR4, PT ;  /* 0x0000000400007c0c */ /* 0x000fe2000bf26270 */
[----:B--2---:R-:W-:Y:S01]  /*17250*/  VIADD R7, R71, 0x78 ;  /* 0x0000007847077836 */ /* 0x004fe20000000000 */
        /* <DEDUP_REMOVED lines=9> */
[----:B0-----:R-:W-:Y:S02]  /*172f0*/  @!P6 LEA.HI R8, R7, R7, RZ, 0x1 ;  /* 0x000000070708e211 */ /* 0x001fe400078f08ff */
[----:B------:R-:W-:Y:S02]  /*17300*/  @!P5 LEA.HI R6, R6, R6, RZ, 0x1 ;  /* 0x000000060606d211 */ /* 0x000fe400078f08ff */
[----:B------:R-:W-:-:S02]  /*17310*/  @!P1 LOP3.LUT R7, R0, 0xfffffffe, RZ, 0xc0, !PT ;  /* 0xfffffffe00079812 */ /* 0x000fc400078ec0ff */
[----:B------:R-:W-:Y:S02]  /*17320*/  @!P2 LOP3.LUT R9, R12, 0xfffffffe, RZ, 0xc0, !PT ;  /* 0xfffffffe0c09a812 */ /* 0x000fe400078ec0ff */
[----:B-1----:R-:W-:Y:S02]  /*17330*/  @!P3 LOP3.LUT R11, R13, 0xfffffffe, RZ, 0xc0, !PT ;  /* 0xfffffffe0d0bb812 */ /* 0x002fe400078ec0ff */
        /* <DEDUP_REMOVED lines=15> */
.L_x_941:
[----:B------:R-:W-:Y:S05]  /*17430*/  BSYNC B0 ;  /* 0x0000000000007941 */ /* 0x000fea0003800000 */
.L_x_940:
[----:B------:R-:W-:Y:S01]  /*17440*/  ISETP.GE.AND P1, PT, R84, R81, PT ;  /* 0x000000515400720c */ /* 0x000fe20003f26270 */
[----:B------:R2:W4:Y:S01]  /*17450*/  SHFL.IDX PT, R27, R86, 0x1, 0x1c1f ;  /* 0x003c1f00561b7f89 */ /* 0x00052200000e0000 */
[----:B-1----:R-:W-:Y:S02]  /*17460*/  SEL R14, R66, R69, P0 ;  /* 0x00000045420e7207 */ /* 0x002fe40000000000 */
[----:B------:R-:W-:Y:S01]  /*17470*/  SEL R15, R64, R67, P0 ;  /* 0x00000043400f7207 */ /* 0x000fe20000000000 */
[----:B------:R2:W1:Y:S01]  /*17480*/  SHFL.IDX PT, R26, R85, 0x1, 0x1c1f ;  /* 0x003c1f00551a7f89 */ /* 0x00046200000e0000 */
        /* <DEDUP_REMOVED lines=19> */
[----:B0-----:R-:W-:Y:S01]  /*175c0*/  SEL R2, R39, R34, P0 ;  /* 0x0000002227027207 */ /* 0x001fe20000000000 */
[----:B-12-4-:R-:W-:Y:S06]  /*175d0*/  @P1 BRA `(.L_x_856) ;  /* 0x0000004400541947 */ /* 0x016fec0003800000 */
        /* <DEDUP_REMOVED lines=28> */
[--C-:B0-----:R-:W-:Y:S01]  /*177a0*/  @!P1 IMAD.WIDE R6, R11, 0x4, R26.reuse ;  /* 0x000000040b069825 */ /* 0x101fe200078e021a */
        /* <DEDUP_REMOVED lines=8> */
[--C-:B-1----:R-:W-:Y:S01]  /*17830*/  @!P2 IMAD.WIDE R8, R13, 0x4, R26.reuse ;  /* 0x000000040d08a825 */ /* 0x102fe200078e021a */
[----:B------:R-:W-:Y:S02]  /*17840*/  @!P5 LOP3.LUT R13, R28, 0xfffffffe, RZ, 0xc0, !PT ;  /* 0xfffffffe1c0dd812 */ /* 0x000fe400078ec0ff */
[----:B------:R-:W-:Y:S01]  /*17850*/  @!P4 LOP3.LUT R29, R29, 0xfffffffe, RZ, 0xc0, !PT ;  /* 0xfffffffe1d1dc812 */ /* 0x000fe200078ec0ff */
[----:B------:R-:W-:Y:S01]  /*17860*/  VIADD R28, R71, 0x48 ;  /* 0x00000048471c7836 */ /* 0x000fe20000000000 */
[----:B------:R1:W-:Y:S01]  /*17870*/  @!P2 ST.E.64 desc[UR42][R8.64], R46 ;  /* 0x0000002e0800a985 */ /* 0x0003e2000c101b2a */
[--C-:B------:R-:W-:Y:S02]  /*17880*/  @!P5 IMAD.WIDE R12, R13, 0x4, R26.reuse ;  /* 0x000000040d0cd825 */ /* 0x100fe400078e021a */
[----:B------:R-:W-:Y:S01]  /*17890*/  @!P1 LEA.HI R0, R0, R0, RZ, 0x1 ;  /* 0x0000000000009211 */ /* 0x000fe200078f08ff */
[----:B------:R2:W-:Y:S01]  /*178a0*/  @!P3 ST.E.64 desc[UR42][R10.64], R14 ;  /* 0x0000000e0a00b985 */ /* 0x0005e2000c101b2a */
[----:B0-----:R-:W-:Y:S01]  /*178b0*/  @!P4 IMAD.WIDE R6, R29, 0x4, R26 ;  /* 0x000000041d06c825 */ /* 0x001fe200078e021a */
[----:B------:R-:W-:-:S02]  /*178c0*/  ISETP.GE.AND P2, PT, R28, UR4, PT ;  /* 0x000000041c007c0c */ /* 0x000fc4000bf46270 */
[----:B------:R0:W-:Y:S04]  /*178d0*/  @!P5 ST.E.64 desc[UR42][R12.64], R66 ;  /* 0x000000420c00d985 */ /* 0x0001e8000c101b2a */
[----:B------:R-:W-:Y:S01]  /*178e0*/  @!P4 ST.E.64 desc[UR42][R6.64], R16 ;  /* 0x000000100600c985 */ /* 0x000fe2000c101b2a */
[----:B-1----:R-:W-:-:S04]  /*178f0*/  @!P0 IMAD.WIDE R8, R31, 0x4, R26 ;  /* 0x000000041f088825 */ /* 0x002fc800078e021a */
[C---:B--2---:R-:W-:Y:S01]  /*17900*/  VIADD R10, R71.reuse, 0x50 ;  /* 0x00000050470a7836 */ /* 0x044fe20000000000 */
[----:B------:R1:W-:Y:S01]  /*17910*/  @!P0 ST.E.64 desc[UR42][R8.64], R60 ;  /* 0x0000003c08008985 */ /* 0x0003e2000c101b2a */
[C---:B------:R-:W-:Y:S01]  /*17920*/  VIADD R14, R71.reuse, 0x68 ;  /* 0x00000068470e7836 */ /* 0x040fe20000000000 */
[----:B------:R-:W-:Y:S01]  /*17930*/  @!P2 LEA.HI R28, R28, R28, RZ, 0x1 ;  /* 0x0000001c1c1ca211 */ /* 0x000fe200078f08ff */
[C---:B0-----:R-:W-:Y:S01]  /*17940*/  VIADD R12, R71.reuse, 0x58 ;  /* 0x00000058470c7836 */ /* 0x041fe20000000000 */
        /* <DEDUP_REMOVED lines=9> */
[----:B-1----:R-:W-:Y:S02]  /*179e0*/  @!P2 LOP3.LUT R9, R28, 0xfffffffe, RZ, 0xc0, !PT ;  /* 0xfffffffe1c09a812 */ /* 0x002fe400078ec0ff */
        /* <DEDUP_REMOVED lines=15> */
[----:B------:R2:W-:Y:S01]  /*17ae0*/  @!P3 ST.E.64 desc[UR42][R10.64], R20 ;  /* 0x000000140a00b985 */ /* 0x0005e2000c101b2a */
[----:B0-----:R-:W-:Y:S02]  /*17af0*/  @!P6 LOP3.LUT R19, R16, 0xfffffffe, RZ, 0xc0, !PT ;  /* 0xfffffffe1013e812 */ /* 0x001fe400078ec0ff */
[----:B------:R-:W-:Y:S01]  /*17b00*/  @!P4 IMAD.WIDE R6, R15, 0x4, R26 ;  /* 0x000000040f06c825 */ /* 0x000fe200078e021a */
[----:B------:R2:W-:Y:S01]  /*17b10*/  @!P0 ST.E.64 desc[UR42][R12.64], R48 ;  /* 0x000000300c008985 */ /* 0x0005e2000c101b2a */
[----:B------:R-:W-:-:S02]  /*17b20*/  ISETP.GE.AND P0, PT, R71, UR4, PT ;  /* 0x0000000447007c0c */ /* 0x000fc4000bf06270 */
[--C-:B-1----:R-:W-:Y:S01]  /*17b30*/  @!P5 IMAD.WIDE R8, R17, 0x4, R26.reuse ;  /* 0x000000041108d825 */ /* 0x102fe200078e021a */
[----:B------:R2:W-:Y:S03]  /*17b40*/  @!P4 ST.E.64 desc[UR42][R6.64], R22 ;  /* 0x000000160600c985 */ /* 0x0005e6000c101b2a */
[----:B------:R-:W-:Y:S01]  /*17b50*/  @!P6 IMAD.WIDE R14, R19, 0x4, R26 ;  /* 0x00000004130ee825 */ /* 0x000fe200078e021a */
[----:B------:R2:W-:Y:S04]  /*17b60*/  @!P5 ST.E.64 desc[UR42][R8.64], R24 ;  /* 0x000000180800d985 */ /* 0x0005e8000c101b2a */
[----:B------:R2:W-:Y:S02]  /*17b70*/  @!P6 ST.E.64 desc[UR42][R14.64], R4 ;  /* 0x000000040e00e985 */ /* 0x0005e4000c101b2a */
[----:B------:R-:W-:Y:S05]  /*17b80*/  @P0 BRA `(.L_x_856) ;  /* 0x0000003c00e80947 */ /* 0x000fea0003800000 */
[----:B------:R-:W-:-:S04]  /*17b90*/  LEA.HI R71, R71, R71, RZ, 0x1 ;  /* 0x0000004747477211 */ /* 0x000fc800078f08ff */
[----:B--2---:R-:W-:-:S05]  /*17ba0*/  LOP3.LUT R5, R71, 0xfffffffe, RZ, 0xc0, !PT ;  /* 0xfffffffe47057812 */ /* 0x004fca00078ec0ff */
[----:B------:R-:W-:-:S05]  /*17bb0*/  IMAD.WIDE R4, R5, 0x4, R26 ;  /* 0x0000000405047825 */ /* 0x000fca00078e021a */
[----:B------:R0:W-:Y:S01]  /*17bc0*/  ST.E.64 desc[UR42][R4.64], R2 ;  /* 0x0000000204007985 */ /* 0x0001e2000c101b2a */
[----:B------:R-:W-:Y:S05]  /*17bd0*/  BRA `(.L_x_856) ;  /* 0x0000003c00d47947 */ /* 0x000fea0003800000 */
.L_x_939:
        /* <DEDUP_REMOVED lines=14> */
[----:B------:R-:W-:Y:S01]  /*17cc0*/  USHF.R.S32.HI UR6, URZ, 0x1f, UR37 ;  /* 0x0000001f3f067899 */ /* 0x000fe20008011425 */
[----:B------:R-:W-:Y:S01]  /*17cd0*/  IMAD.MOV.U32 R5, RZ, RZ, R0 ;  /* 0x000000ffff057224 */ /* 0x000fe200078e0000 */
[----:B------:R-:W-:Y:S02]  /*17ce0*/  ULDC.64 UR8, c[0x0][0xbd0] ;  /* 0x0002f40000087ab9 */ /* 0x000fe40000000a00 */
[----:B------:R-:W-:Y:S02]  /*17cf0*/  UIMAD UR6, UR6, UR8, URZ ;  /* 0x00000008060672a4 */ /* 0x000fe4000f8e023f */
[----:B------:R-:W-:Y:S01]  /*17d00*/  UIMAD.WIDE.U32 UR4, UR37, UR8, URZ ;  /* 0x00000008250472a5 */ /* 0x000fe2000f8e003f */
[----:B------:R-:W1:Y:S01]  /*17d10*/  S2UR UR7, SR_CTAID.Y ;  /* 0x00000000000779c3 */ /* 0x000e620000002600 */
[----:B------:R-:W-:-:S04]  /*17d20*/  UIMAD UR6, UR37, UR9, UR6 ;  /* 0x00000009250672a4 */ /* 0x000fc8000f8e0206 */
[----:B------:R-:W-:Y:S02]  /*17d30*/  UIADD3 UR6, UR5, UR6, URZ ;  /* 0x0000000605067290 */ /* 0x000fe4000fffe03f */
[----:B------:R-:W-:Y:S01]  /*17d40*/  IMAD.U32 R3, RZ, RZ, UR5 ;  /* 0x00000005ff037e24 */ /* 0x000fe2000f8e00ff */
[----:B------:R-:W2:Y:S01]  /*17d50*/  @P0 LDC R7, c[0x0][0xbec] ;  /* 0x0002fb00ff070b82 */ /* 0x000ea20000000800 */
[----:B------:R-:W-:Y:S01]  /*17d60*/  IMAD.U32 R2, RZ, RZ, UR4 ;  /* 0x00000004ff027e24 */ /* 0x000fe2000f8e00ff */
[----:B------:R-:W-:Y:S01]  /*17d70*/  ULDC.64 UR4, c[0x0][0xbe0] ;  /* 0x0002f80000047ab9 */ /* 0x000fe20000000a00 */
[----:B------:R-:W-:-:S05]  /*17d80*/  IMAD.U32 R3, RZ, RZ, UR6 ;  /* 0x00000006ff037e24 */ /* 0x000fca000f8e00ff */
[----:B------:R-:W3:Y:S01]  /*17d90*/  @P0 LDC R9, c[0x0][0xbf0] ;  /* 0x0002fc00ff090b82 */ /* 0x000ee20000000800 */
[C---:B0-----:R-:W-:Y:S02]  /*17da0*/  IMAD R12, R10.reuse, UR38, RZ ;  /* 0x000000260a0c7c24 */ /* 0x041fe4000f8e02ff */
[----:B------:R-:W-:-:S04]  /*17db0*/  IMAD.WIDE.U32 R2, R10, UR36, R2 ;  /* 0x000000240a027c25 */ /* 0x000fc8000f8e0002 */
[----:B------:R-:W-:Y:S01]  /*17dc0*/  IMAD R11, R11, UR36, R12 ;  /* 0x000000240b0b7c24 */ /* 0x000fe2000f8e020c */
[----:B------:R-:W1:Y:S03]  /*17dd0*/  LDC R8, c[0x0][0xc50] ;  /* 0x00031400ff087b82 */ /* 0x000e660000000800 */
[----:B------:R-:W-:Y:S02]  /*17de0*/  IMAD.IADD R3, R11, 0x1, R3 ;  /* 0x000000010b037824 */ /* 0x000fe400078e0203 */
[----:B--2---:R-:W-:-:S04]  /*17df0*/  @P0 IMAD.HI.U32 R4, R0, R7, RZ ;  /* 0x0000000700040227 */ /* 0x004fc800078e00ff */
[----:B------:R-:W-:Y:S01]  /*17e00*/  IMAD R7, RZ, RZ, -UR37 ;  /* 0x80000025ff077e24 */ /* 0x000fe2000f8e02ff */
[----:B---3--:R-:W-:-:S03]  /*17e10*/  @P0 SHF.R.U32.HI R5, RZ, R9, R4 ;  /* 0x00000009ff050219 */ /* 0x008fc60000011604 */
[----:B-1----:R-:W-:Y:S02]  /*17e20*/  IMAD R9, R8, R7, UR7 ;  /* 0x0000000708097e24 */ /* 0x002fe4000f8e0207 */
[----:B------:R-:W-:Y:S02]  /*17e30*/  IMAD.MOV R7, RZ, RZ, -R5 ;  /* 0x000000ffff077224 */ /* 0x000fe400078e0a05 */
[----:B------:R-:W-:Y:S01]  /*17e40*/  IMAD.WIDE.U32 R2, R9, UR4, R2 ;  /* 0x0000000409027c25 */ /* 0x000fe2000f8e0002 */
[----:B------:R-:W-:-:S03]  /*17e50*/  SHF.R.S32.HI R4, RZ, 0x1f, R9 ;  /* 0x0000001fff047819 */ /* 0x000fc60000011409 */
[----:B------:R-:W-:Y:S01]  /*17e60*/  IMAD R7, R6, R7, R0 ;  /* 0x0000000706077224 */ /* 0x000fe200078e0200 */
[----:B------:R-:W-:Y:S01]  /*17e70*/  IADD3 R2, P0, R5, R2, RZ ;  /* 0x0000000205027210 */ /* 0x000fe20007f1e0ff */
[----:B------:R-:W-:-:S03]  /*17e80*/  IMAD R4, R4, UR4, RZ ;  /* 0x0000000404047c24 */ /* 0x000fc6000f8e02ff */
[----:B------:R-:W-:Y:S01]  /*17e90*/  SHF.R.S32.HI R0, RZ, 0x1f, R7 ;  /* 0x0000001fff007819 */ /* 0x000fe20000011407 */
[----:B------:R-:W-:Y:S01]  /*17ea0*/  IMAD R4, R9, UR5, R4 ;  /* 0x0000000509047c24 */ /* 0x000fe2000f8e0204 */
[----:B------:R-:W-:Y:S01]  /*17eb0*/  SHF.R.S32.HI R9, RZ, 0x1f, R5 ;  /* 0x0000001fff097819 */ /* 0x000fe20000011405 */
[----:B------:R-:W-:Y:S02]  /*17ec0*/  ULDC.64 UR4, c[0x0][0xbc8] ;  /* 0x0002f20000047ab9 */ /* 0x000fe40000000a00 */
[----:B------:R-:W-:Y:S01]  /*17ed0*/  IMAD R0, R0, UR4, RZ ;  /* 0x0000000400007c24 */ /* 0x000fe2000f8e02ff */
[----:B------:R-:W-:-:S03]  /*17ee0*/  IADD3.X R3, R9, R3, R4, P0, !PT ;  /* 0x0000000309037210 */ /* 0x000fc600007fe404 */
[C---:B------:R-:W-:Y:S02]  /*17ef0*/  IMAD R5, R7.reuse, UR5, R0 ;  /* 0x0000000507057c24 */ /* 0x040fe4000f8e0200 */
[----:B------:R-:W-:Y:S01]  /*17f00*/  IMAD.WIDE.U32 R2, R7, UR4, R2 ;  /* 0x0000000407027c25 */ /* 0x000fe2000f8e0002 */
[----:B------:R-:W-:-:S03]  /*17f10*/  ULDC.64 UR4, c[0x0][0xba8] ;  /* 0x0002ea0000047ab9 */ /* 0x000fc60000000a00 */
[----:B------:R-:W-:Y:S01]  /*17f20*/  IMAD.IADD R3, R3, 0x1, R5 ;  /* 0x0000000103037824 */ /* 0x000fe200078e0205 */
[----:B------:R-:W-:-:S04]  /*17f30*/  LEA R4, P0, R2, UR4, 0x2 ;  /* 0x0000000402047c11 */ /* 0x000fc8000f8010ff */
[----:B------:R-:W-:Y:S01]  /*17f40*/  LEA.HI.X R5, R2, UR5, R3, 0x2, P0 ;  /* 0x0000000502057c11 */ /* 0x000fe200080f1403 */
[----:B------:R-:W-:-:S05]  /*17f50*/  IMAD.MOV.U32 R3, RZ, RZ, -0x800000 ;  /* 0xff800000ff037424 */ /* 0x000fca00078e00ff */
[----:B------:R1:W-:Y:S01]  /*17f60*/  STG.E desc[UR42][R4.64], R3 ;  /* 0x0000000304007986 */ /* 0x0003e2000c10192a */
[----:B------:R-:W-:Y:S05]  /*17f70*/  BRA `(.L_x_856) ;  /* 0x0000003800ec7947 */ /* 0x000fea0003800000 */
.L_x_854:
[----:B------:R-:W-:-:S08]  /*17f80*/  NOP ;  /* 0x0000000000007918 */ /* 0x000fd00000000000 */
[----:B------:R-:W0:-:S00]  /*17f90*/  USETMAXREG.DEALLOC.CTAPOOL 0x18 ;  /* 0x00000018000079c8 */ /* 0x000e0000080e0500 */
        /* <DEDUP_REMOVED lines=16> */
.L_x_942:
[----:B------:R-:W-:Y:S01]  /*180a0*/  ULDC UR8, c[0x0][0xc50] ;  /* 0x0003140000087ab9 */ /* 0x000fe20000000800 */
[----:B------:R-:W-:Y:S01]  /*180b0*/  UMOV UR36, UR7 ;  /* 0x0000000700247c82 */ /* 0x000fe20008000000 */
[----:B------:R-:W-:-:S11]  /*180c0*/  UISETP.NE.AND UP0, UPT, UR8, 0x1, UPT ;  /* 0x000000010800788c */ /* 0x000fd6000bf05270 */
[----:B------:R-:W-:Y:S01]  /*180d0*/  @UP0 ULDC UR4, c[0x0][0xc54] ;  /* 0x0003150000040ab9 */ /* 0x000fe20000000800 */
[----:B------:R-:W-:Y:S01]  /*180e0*/  @UP0 ULDC UR6, c[0x0][0xc58] ;  /* 0x0003160000060ab9 */ /* 0x000fe20000000800 */
[----:B------:R-:W-:-:S04]  /*180f0*/  UIMAD.WIDE.U32 UR4, UR7, UR4, URZ ;  /* 0x00000004070472a5 */ /* 0x000fc8000f8e003f */
[----:B------:R-:W-:-:S12]  /*18100*/  @UP0 USHF.R.U32.HI UR36, URZ, UR6, UR5 ;  /* 0x000000063f240299 */ /* 0x000fd80008011605 */
.L_x_943:
[----:B------:R-:W-:Y:S01]  /*18110*/  ISETP.GE.AND P0, PT, R17, RZ, PT ;  /* 0x000000ff1100720c */ /* 0x000fe20003f06270 */
[----:B------:R-:W-:Y:S01]  /*18120*/  UIADD3 UR6, -UR36, URZ, URZ ;  /* 0x0000003f24067290 */ /* 0x000fe2000fffe13f */
[----:B------:R-:W-:Y:S02]  /*18130*/  IMAD.MOV.U32 R2, RZ, RZ, 0x1 ;  /* 0x00000001ff027424 */ /* 0x000fe400078e00ff */
[----:B------:R-:W-:Y:S01]  /*18140*/  IMAD.MOV.U32 R0, RZ, RZ, RZ ;  /* 0x000000ffff007224 */ /* 0x000fe200078e00ff */
[----:B------:R-:W-:Y:S01]  /*18150*/  UIMAD UR6, UR8, UR6, UR7 ;  /* 0x00000006080672a4 */ /* 0x000fe2000f8e0207 */
[----:B------:R-:W-:-:S07]  /*18160*/  IMAD.MOV.U32 R3, RZ, RZ, 0x1 ;  /* 0x00000001ff037424 */ /* 0x000fce00078e00ff */
[----:B------:R-:W-:Y:S05]  /*18170*/  @!P0 BRA `(.L_x_944) ;  /* 0x0000003400a08947 */ /* 0x000fea0003800000 */
[----:B------:R-:W0:Y:S01]  /*18180*/  S2UR UR38, SR_CTAID.X ;  /* 0x00000000002679c3 */ /* 0x000e220000002500 */
[----:B------:R-:W-:Y:S01]  /*18190*/  ULDC.64 UR4, c[0x0][0x418] ;  /* 0x0001060000047ab9 */ /* 0x000fe20000000a00 */
[----:B------:R-:W-:Y:S01]  /*181a0*/  ULDC UR7, c[0x0][0x448] ;  /* 0x0001120000077ab9 */ /* 0x000fe20000000800 */
[----:B------:R-:W-:Y:S02]  /*181b0*/  UISETP.NE.U32.AND UP0, UPT, UR4, URZ, UPT ;  /* 0x0000003f0400728c */ /* 0x000fe4000bf05070 */
[----:B------:R-:W-:Y:S02]  /*181c0*/  UISETP.NE.AND UP1, UPT, UR7, 0x1, UPT ;  /* 0x000000010700788c */ /* 0x000fe4000bf25270 */
[----:B------:R-:W-:Y:S01]  /*181d0*/  UISETP.NE.AND.EX UP0, UPT, UR5, URZ, UPT, UP0 ;  /* 0x0000003f0500728c */ /* 0x000fe2000bf05300 */
[----:B------:R-:W-:Y:S01]  /*181e0*/  ULDC UR4, c[0x0][0x424] ;  /* 0x0001090000047ab9 */ /* 0x000fe20000000800 */
[----:B------:R-:W-:Y:S02]  /*181f0*/  ULDC UR15, c[0x0][0x288] ;  /* 0x0000a200000f7ab9 */ /* 0x000fe40000000800 */
[----:B------:R-:W-:-:S02]  /*18200*/  USEL UR14, UR4, 0x1, UP0 ;  /* 0x00000001040e7887 */ /* 0x000fc40008000000 */
[----:B------:R-:W-:Y:S01]  /*18210*/  UIADD3 UR10, -UR15, 0x1, URZ ;  /* 0x000000010f0a7890 */ /* 0x000fe2000fffe13f */
[----:B------:R-:W-:Y:S02]  /*18220*/  ULDC.64 UR4, c[0x0][0x9e0] ;  /* 0x0002780000047ab9 */ /* 0x000fe40000000a00 */
[----:B------:R-:W-:Y:S01]  /*18230*/  @UP1 ULDC UR8, c[0x0][0x44c] ;  /* 0x0001130000081ab9 */ /* 0x000fe20000000800 */
[----:B------:R-:W-:Y:S01]  /*18240*/  UISETP.GE.AND UP0, UPT, UR5, 0x1, UPT ;  /* 0x000000010500788c */ /* 0x000fe2000bf06270 */
[----:B------:R-:W-:Y:S01]  /*18250*/  ULDC UR16, c[0x0][0x2f0] ;  /* 0x0000bc0000107ab9 */ /* 0x000fe20000000800 */
[----:B------:R-:W-:Y:S01]  /*18260*/  @UP1 ULDC UR11, c[0x0][0x450] ;  /* 0x00011400000b1ab9 */ /* 0x000fe20000000800 */
[----:B------:R-:W-:-:S03]  /*18270*/  UIMAD UR10, UR14, UR16, UR10 ;  /* 0x000000100e0a72a4 */ /* 0x000fc6000f8e020a */
[----:B------:R-:W-:Y:S01]  /*18280*/  PLOP3.LUT P1, PT, PT, PT, UP0, 0x80, 0x0 ;  /* 0x000000000000781c */ /* 0x000fe20003f2f008 */
[----:B0-----:R-:W-:-:S04]  /*18290*/  USHF.L.U32 UR38, UR38, 0x7, URZ ;  /* 0x0000000726267899 */ /* 0x001fc8000800063f */
[----:B------:R-:W-:-:S04]  /*182a0*/  UIADD3 UR7, UR38, 0x7f, URZ ;  /* 0x0000007f26077890 */ /* 0x000fc8000fffe03f */
[----:B------:R-:W-:-:S04]  /*182b0*/  UIMAD.WIDE.U32 UR8, UR7, UR8, URZ ;  /* 0x00000008070872a5 */ /* 0x000fc8000f8e003f */
[----:B------:R-:W-:-:S04]  /*182c0*/  @UP1 USHF.R.U32.HI UR7, URZ, UR11, UR9 ;  /* 0x0000000b3f071299 */ /* 0x000fc80008011609 */
[----:B------:R-:W-:-:S04]  /*182d0*/  UIADD3 UR8, UR10, UR7, URZ ;  /* 0x000000070a087290 */ /* 0x000fc8000fffe03f */
[----:B------:R-:W-:Y:S01]  /*182e0*/  UIADD3 UR4, UR8, UR4, URZ ;  /* 0x0000000408047290 */ /* 0x000fe2000fffe03f */
[----:B------:R-:W-:Y:S11]  /*182f0*/  @!P1 BRA `(.L_x_945) ;  /* 0x0000000000449947 */ /* 0x000ff60003800000 */
        /* <DEDUP_REMOVED lines=10> */
.L_x_946:
[----:B------:R-:W-:-:S11]  /*183a0*/  UISETP.NE.AND UP0, UPT, UR5, 0x1, UPT ;  /* 0x000000010500788c */ /* 0x000fd6000bf05270 */
[----:B------:R-:W-:Y:S02]  /*183b0*/  @UP0 ULDC.64 UR10, c[0x0][0x9e8] ;  /* 0x00027a00000a0ab9 */ /* 0x000fe40000000a00 */
[----:B------:R-:W-:-:S04]  /*183c0*/  UIMAD.WIDE.U32 UR8, UR7, UR10, URZ ;  /* 0x0000000a070872a5 */ /* 0x000fc8000f8e003f */
[----:B------:R-:W-:-:S12]  /*183d0*/  @UP0 USHF.R.U32.HI UR7, URZ, UR11, UR9 ;  /* 0x0000000b3f070299 */ /* 0x000fd80008011609 */
.L_x_947:
[----:B------:R-:W-:-:S04]  /*183e0*/  UIMAD UR7, UR7, UR5, UR5 ;  /* 0x00000005070772a4 */ /* 0x000fc8000f8e0205 */
[----:B------:R-:W-:-:S04]  /*183f0*/  UISETP.LT.AND UP0, UPT, UR4, UR7, UPT ;  /* 0x000000070400728c */ /* 0x000fc8000bf01270 */
[----:B------:R-:W-:-:S12]  /*18400*/  USEL UR4, UR4, UR7, UP0 ;  /* 0x0000000704047287 */ /* 0x000fd80008000000 */
.L_x_945:
[----:B------:R-:W-:Y:S02]  /*18410*/  UIMAD UR8, UR14, UR16, 0xbf ;  /* 0x000000bf0e0874a4 */ /* 0x000fe4000f8e0210 */
[----:B------:R-:W-:Y:S02]  /*18420*/  UIADD3 UR10, UR4, 0xbf, URZ ;  /* 0x000000bf040a7890 */ /* 0x000fe4000fffe03f */
[----:B------:R-:W-:Y:S02]  /*18430*/  UIMAD.WIDE UR8, UR8, 0x2aaaaaab, URZ ;  /* 0x2aaaaaab080878a5 */ /* 0x000fe4000f8e023f */
[----:B------:R-:W-:Y:S01]  /*18440*/  UIMAD.WIDE UR10, UR10, 0x2aaaaaab, URZ ;  /* 0x2aaaaaab0a0a78a5 */ /* 0x000fe2000f8e023f */
[----:B------:R-:W-:Y:S01]  /*18450*/  @UP1 ULDC UR12, c[0x0][0x44c] ;  /* 0x00011300000c1ab9 */ /* 0x000fe20000000800 */
[----:B------:R-:W-:Y:S02]  /*18460*/  USHF.R.U32.HI UR8, URZ, 0x1f, UR9 ;  /* 0x0000001f3f087899 */ /* 0x000fe40008011609 */
[----:B------:R-:W-:-:S02]  /*18470*/  UIMAD.WIDE.U32 UR12, UR38, UR12, URZ ;  /* 0x0000000c260c72a5 */ /* 0x000fc4000f8e003f */
[----:B------:R-:W-:Y:S01]  /*18480*/  USHF.R.U32.HI UR4, URZ, 0x1f, UR11 ;  /* 0x0000001f3f047899 */ /* 0x000fe2000801160b */
[----:B------:R-:W-:Y:S01]  /*18490*/  @UP1 ULDC UR17, c[0x0][0x450] ;  /* 0x0001140000111ab9 */ /* 0x000fe20000000800 */
[----:B------:R-:W-:Y:S01]  /*184a0*/  UMOV UR7, UR38 ;  /* 0x0000002600077c82 */ /* 0x000fe20008000000 */
[----:B------:R-:W-:Y:S02]  /*184b0*/  UIMAD UR14, UR14, UR16, -UR15 ;  /* 0x000000100e0e72a4 */ /* 0x000fe4000f8e0a0f */
[----:B------:R-:W-:Y:S02]  /*184c0*/  @UP1 USHF.R.U32.HI UR7, URZ, UR17, UR13 ;  /* 0x000000113f071299 */ /* 0x000fe4000801160d */
[----:B------:R-:W-:Y:S02]  /*184d0*/  ULEA.HI.SX32 UR8, UR9, UR8, 0x1b ;  /* 0x0000000809087291 */ /* 0x000fe4000f8fda3f */
[----:B------:R-:W-:Y:S02]  /*184e0*/  ULEA.HI.SX32 UR4, UR11, UR4, 0x1b ;  /* 0x000000040b047291 */ /* 0x000fe4000f8fda3f */
[----:B------:R-:W-:-:S02]  /*184f0*/  UIADD3 UR7, UR14, UR7, URZ ;  /* 0x000000070e077290 */ /* 0x000fc4000fffe03f */
[----:B------:R-:W-:Y:S01]  /*18500*/  UISETP.LT.AND UP0, UPT, UR8, UR4, UPT ;  /* 0x000000040800728c */ /* 0x000fe2000bf01270 */
[----:B------:R-:W-:Y:S02]  /*18510*/  ULDC UR10, c[0x0][0x9dc] ;  /* 0x00027700000a7ab9 */ /* 0x000fe40000000800 */
[----:B------:R-:W-:Y:S02]  /*18520*/  UIADD3 UR10, UR7, -UR10, URZ ;  /* 0x8000000a070a7290 */ /* 0x000fe4000fffe03f */
[----:B------:R-:W-:Y:S01]  /*18530*/  USEL UR11, UR8, UR4, UP0 ;  /* 0x00000004080b7287 */ /* 0x000fe20008000000 */
[----:B------:R-:W-:Y:S11]  /*18540*/  @!P1 BRA `(.L_x_948) ;  /* 0x0000000000449947 */ /* 0x000ff60003800000 */
        /* <DEDUP_REMOVED lines=10> */
.L_x_949:
[----:B------:R-:W-:-:S11]  /*185f0*/  UISETP.NE.AND UP0, UPT, UR5, 0x1, UPT ;  /* 0x000000010500788c */ /* 0x000fd6000bf05270 */
[----:B------:R-:W-:Y:S02]  /*18600*/  @UP0 ULDC.64 UR12, c[0x0][0x9e8] ;  /* 0x00027a00000c0ab9 */ /* 0x000fe40000000a00 */
[----:B------:R-:W-:-:S04]  /*18610*/  UIMAD.WIDE.U32 UR8, UR7, UR12, URZ ;  /* 0x0000000c070872a5 */ /* 0x000fc8000f8e003f */
[----:B------:R-:W-:-:S12]  /*18620*/  @UP0 USHF.R.U32.HI UR7, URZ, UR13, UR9 ;  /* 0x0000000d3f070299 */ /* 0x000fd80008011609 */
.L_x_950:
[----:B------:R-:W-:-:S04]  /*18630*/  UIMAD UR5, UR7, UR5, URZ ;  /* 0x00000005070572a4 */ /* 0x000fc8000f8e023f */
[----:B------:R-:W-:-:S04]  /*18640*/  UISETP.LT.AND UP0, UPT, UR10, UR5, UPT ;  /* 0x000000050a00728c */ /* 0x000fc8000bf01270 */
[----:B------:R-:W-:-:S12]  /*18650*/  USEL UR10, UR10, UR5, !UP0 ;  /* 0x000000050a0a7287 */ /* 0x000fd8000c000000 */
.L_x_948:
[----:B------:R-:W-:Y:S02]  /*18660*/  UIMAD.WIDE UR4, UR10, 0x2aaaaaab, URZ ;  /* 0x2aaaaaab0a0478a5 */ /* 0x000fe4000f8e023f */
[----:B------:R-:W-:Y:S02]  /*18670*/  USHF.R.U32.HI UR12, URZ, 0x10, UR6 ;  /* 0x000000103f0c7899 */ /* 0x000fe40008011606 */
[----:B------:R-:W-:Y:S02]  /*18680*/  USHF.R.U32.HI UR4, URZ, 0x1f, UR5 ;  /* 0x0000001f3f047899 */ /* 0x000fe40008011605 */
[----:B------:R-:W-:Y:S02]  /*18690*/  ULOP3.LUT UR40, UR6, 0xffff, URZ, 0xc0, !UPT ;  /* 0x0000ffff06287892 */ /* 0x000fe4000f8ec03f */
[----:B------:R-:W-:-:S04]  /*186a0*/  ULEA.HI.SX32 UR4, UR5, UR4, 0x1b ;  /* 0x0000000405047291 */ /* 0x000fc8000f8fda3f */
[----:B------:R-:W-:-:S04]  /*186b0*/  UISETP.LT.AND UP0, UPT, URZ, UR4, UPT ;  /* 0x000000043f00728c */ /* 0x000fc8000bf01270 */
[----:B------:R-:W-:Y:S02]  /*186c0*/  USEL UR10, URZ, UR4, !UP0 ;  /* 0x000000043f0a7287 */ /* 0x000fe4000c000000 */
[----:B------:R-:W-:Y:S02]  /*186d0*/  UISETP.NE.AND UP0, UPT, UR12, URZ, UPT ;  /* 0x0000003f0c00728c */ /* 0x000fe4000bf05270 */
[----:B------:R-:W-:Y:S01]  /*186e0*/  UISETP.GT.AND UP1, UPT, UR11, UR10, UPT ;  /* 0x0000000a0b00728c */ /* 0x000fe2000bf24270 */
[----:B------:R-:W-:-:S05]  /*186f0*/  UMOV UR4, URZ ;  /* 0x0000003f00047c82 */ /* 0x000fca0008000000 */
[----:B------:R-:W-:-:S03]  /*18700*/  PLOP3.LUT P0, PT, PT, PT, UP1, 0x80, 0x0 ;  /* 0x000000000000781c */ /* 0x000fc60003f0f018 */
[----:B------:R-:W-:-:S10]  /*18710*/  @!UP0 ULDC UR12, c[0x0][0x9f0] ;  /* 0x00027c00000c8ab9 */ /* 0x000fd40000000800 */
[----:B------:R-:W-:Y:S05]  /*18720*/  @!P0 BRA `(.L_x_951) ;  /* 0x0000000000808947 */ /* 0x000fea0003800000 */
[----:B------:R-:W-:Y:S01]  /*18730*/  IMAD.U32 R3, RZ, RZ, UR12 ;  /* 0x0000000cff037e24 */ /* 0x000fe2000f8e00ff */
[----:B------:R-:W-:-:S04]  /*18740*/  UIADD3 UR4, UR12, -0x1, UR11 ;  /* 0xffffffff0c047890 */ /* 0x000fc8000fffe00b */
[-C--:B------:R-:W-:Y:S01]  /*18750*/  IABS R0, R3.reuse ;  /* 0x0000000300007213 */ /* 0x080fe20000000000 */
[----:B------:R-:W-:Y:S01]  /*18760*/  UIADD3 UR6, -UR10, UR4, URZ ;  /* 0x000000040a067290 */ /* 0x000fe2000fffe13f */
[----:B------:R-:W-:Y:S02]  /*18770*/  IABS R3, R3 ;  /* 0x0000000300037213 */ /* 0x000fe40000000000 */
[----:B------:R-:W-:Y:S01]  /*18780*/  R2UR UR13, R0 ;  /* 0x00000000000d72ca */ /* 0x000fe200000e0000 */
[----:B------:R-:W-:Y:S02]  /*18790*/  UMOV UR4, URZ ;  /* 0x0000003f00047c82 */ /* 0x000fe40008000000 */
[----:B------:R-:W-:-:S05]  /*187a0*/  IMAD.MOV R3, RZ, RZ, -R3 ;  /* 0x000000ffff037224 */ /* 0x000fca00078e0a03 */
[----:B------:R-:W-:-:S05]  /*187b0*/  R2UR UR9, R3 ;  /* 0x00000000030972ca */ /* 0x000fca00000e0000 */
[----:B------:R-:W0:Y:S08]  /*187c0*/  I2F.RP R0, UR13 ;  /* 0x0000000d00007d06 */ /* 0x000e300008209400 */
[----:B0-----:R-:W0:Y:S02]  /*187d0*/  MUFU.RCP R0, R0 ;  /* 0x0000000000007308 */ /* 0x001e240000001000 */
[----:B0-----:R-:W-:Y:S01]  /*187e0*/  VIADD R2, R0, 0xffffffe ;  /* 0x0ffffffe00027836 */ /* 0x001fe20000000000 */
[----:B------:R-:W-:Y:S01]  /*187f0*/  IABS R0, UR6 ;  /* 0x0000000600007c13 */ /* 0x000fe20008000000 */
[----:B------:R-:W-:-:S03]  /*18800*/  ULOP3.LUT UR6, UR6, UR12, URZ, 0x3c, !UPT ;  /* 0x0000000c06067292 */ /* 0x000fc6000f8e3c3f */
[----:B------:R-:W-:Y:S01]  /*18810*/  R2UR UR8, R0 ;  /* 0x00000000000872ca */ /* 0x000fe200000e0000 */
[----:B------:R-:W0:Y:S02]  /*18820*/  F2I.FTZ.U32.TRUNC.NTZ R2, R2 ;  /* 0x0000000200027305 */ /* 0x000e24000021f000 */
[----:B0-----:R-:W-:-:S13]  /*18830*/  R2UR UR5, R2 ;  /* 0x00000000020572ca */ /* 0x001fda00000e0000 */
[----:B------:R-:W-:-:S04]  /*18840*/  UIADD3 UR7, URZ, -UR5, URZ ;  /* 0x800000053f077290 */ /* 0x000fc8000fffe03f */
[----:B------:R-:W-:-:S04]  /*18850*/  UIMAD UR7, UR7, UR13, URZ ;  /* 0x0000000d070772a4 */ /* 0x000fc8000f8e023f */
[----:B------:R-:W-:-:S04]  /*18860*/  UIMAD.WIDE.U32 UR4, UR5, UR7, UR4 ;  /* 0x00000007050472a5 */ /* 0x000fc8000f8e0004 */
[----:B------:R-:W-:-:S04]  /*18870*/  UIMAD.WIDE.U32 UR4, UR5, UR8, URZ ;  /* 0x00000008050472a5 */ /* 0x000fc8000f8e003f */
        /* <DEDUP_REMOVED lines=11> */
.L_x_951:
[----:B------:R-:W-:Y:S01]  /*18930*/  UIMAD UR40, UR40, UR4, UR10 ;  /* 0x00000004282872a4 */ /* 0x000fe2000f8e020a */
[----:B------:R-:W-:Y:S02]  /*18940*/  IMAD.U32 R18, RZ, RZ, UR11 ;  /* 0x0000000bff127e24 */ /* 0x000fe4000f8e00ff */
[----:B------:R-:W-:Y:S02]  /*18950*/  IMAD.MOV.U32 R0, RZ, RZ, RZ ;  /* 0x000000ffff007224 */ /* 0x000fe400078e00ff */
[----:B------:R-:W-:Y:S02]  /*18960*/  IMAD.MOV.U32 R2, RZ, RZ, 0x1 ;  /* 0x00000001ff027424 */ /* 0x000fe400078e00ff */
[----:B------:R-:W-:-:S05]  /*18970*/  IMAD.U32 R3, RZ, RZ, UR40 ;  /* 0x00000028ff037e24 */ /* 0x000fca000f8e00ff */
[----:B------:R-:W-:Y:S01]  /*18980*/  VIADDMNMX R18, R3, UR4, R18, PT ;  /* 0x0000000403127c46 */ /* 0x000fe2000b800112 */
[----:B------:R-:W-:-:S03]  /*18990*/  IMAD.MOV.U32 R3, RZ, RZ, 0x1 ;  /* 0x00000001ff037424 */ /* 0x000fc600078e00ff */
[----:B------:R-:W-:-:S13]  /*189a0*/  ISETP.GT.AND P0, PT, R18, UR40, PT ;  /* 0x0000002812007c0c */ /* 0x000fda000bf04270 */
        /* <DEDUP_REMOVED lines=24> */
.L_x_952:
        /* <DEDUP_REMOVED lines=20> */
.L_x_953:
        /* <DEDUP_REMOVED lines=20> */
.L_x_954:
        /* <DEDUP_REMOVED lines=18> */
.L_x_955:
[----:B------:R-:W0:Y:S01]  /*18ed0*/  LDC.64 R2, c[0x0][0x9f8] ;  /* 0x00027e00ff027b82 */ /* 0x000e220000000a00 */
[----:B------:R-:W-:Y:S01]  /*18ee0*/  IMAD.MOV.U32 R9, RZ, RZ, R17 ;  /* 0x000000ffff097224 */ /* 0x000fe200078e0011 */
[----:B------:R-:W1:Y:S01]  /*18ef0*/  S2R R6, SR_TID.X ;  /* 0x0000000000067919 */ /* 0x000e620000002100 */
[----:B0-----:R-:W-:-:S04]  /*18f00*/  ISETP.NE.U32.AND P0, PT, R2, RZ, PT ;  /* 0x000000ff0200720c */ /* 0x001fc80003f05070 */
[----:B------:R-:W-:-:S13]  /*18f10*/  ISETP.NE.AND.EX P0, PT, R3, RZ, PT, P0 ;  /* 0x000000ff0300720c */ /* 0x000fda0003f05300 */
[----:B------:R-:W0:Y:S02]  /*18f20*/  @P0 LDC.64 R2, c[0x0][0x9f8] ;  /* 0x00027e00ff020b82 */ /* 0x000e240000000a00 */
[----:B0-----:R-:W-:-:S05]  /*18f30*/  @P0 IMAD.WIDE R2, R17, 0x4, R2 ;  /* 0x0000000411020825 */ /* 0x001fca00078e0202 */
[----:B------:R0:W2:Y:S01]  /*18f40*/  @P0 LDG.E R9, desc[UR42][R2.64] ;  /* 0x0000002a02090981 */ /* 0x0000a2000c1e1900 */
[C---:B-1----:R-:W-:Y:S01]  /*18f50*/  IMAD.SHL.U32 R0, R6.reuse, 0x40, RZ ;  /* 0x0000004006007824 */ /* 0x042fe200078e00ff */
[C---:B------:R-:W-:Y:S01]  /*18f60*/  LOP3.LUT R8, R6.reuse, 0x7f, RZ, 0xc0, !PT ;  /* 0x0000007f06087812 */ /* 0x040fe200078ec0ff */
[C---:B------:R-:W-:Y:S01]  /*18f70*/  IMAD.SHL.U32 R5, R6.reuse, 0x8, RZ ;  /* 0x0000000806057824 */ /* 0x040fe200078e00ff */
[C---:B------:R-:W-:Y:S01]  /*18f80*/  LOP3.LUT P1, RZ, R6.reuse, 0x4, RZ, 0xc0, !PT ;  /* 0x0000000406ff7812 */ /* 0x040fe2000782c0ff */
[----:B------:R-:W-:Y:S01]  /*18f90*/  IMAD.SHL.U32 R19, R6, 0x10, RZ ;  /* 0x0000001006137824 */ /* 0x000fe200078e00ff */
[----:B------:R-:W-:Y:S01]  /*18fa0*/  LOP3.LUT R4, R0, 0x180, RZ, 0xc0, !PT ;  /* 0x0000018000047812 */ /* 0x000fe200078ec0ff */
[----:B------:R-:W-:Y:S01]  /*18fb0*/  UMOV UR4, 0xffffffff ;  /* 0xffffffff00047882 */ /* 0x000fe20000000000 */
[----:B------:R-:W-:Y:S02]  /*18fc0*/  LOP3.LUT R16, R16, 0xfffffffe, RZ, 0xc0, !PT ;  /* 0xfffffffe10107812 */ /* 0x000fe400078ec0ff */
[----:B------:R-:W-:Y:S01]  /*18fd0*/  LOP3.LUT R4, R4, 0x10, R6, 0xf8, !PT ;  /* 0x0000001004047812 */ /* 0x000fe200078ef806 */
[----:B0-----:R-:W0:Y:S01]  /*18fe0*/  LDC.64 R2, c[0x0][0x418] ;  /* 0x00010600ff027b82 */ /* 0x001e220000000a00 */
[----:B------:R-:W-:-:S02]  /*18ff0*/  LOP3.LUT R19, R19, 0x70, RZ, 0xc0, !PT ;  /* 0x0000007013137812 */ /* 0x000fc400078ec0ff */
[----:B------:R-:W-:Y:S02]  /*19000*/  LOP3.LUT R7, R4, 0x30, R5, 0x78, !PT ;  /* 0x0000003004077812 */ /* 0x000fe400078e7805 */
[----:B------:R-:W-:Y:S02]  /*19010*/  SHF.R.U32.HI R5, RZ, 0x5, R8 ;  /* 0x00000005ff057819 */ /* 0x000fe40000011608 */
[C---:B------:R-:W-:Y:S02]  /*19020*/  LOP3.LUT R4, R0.reuse, 0x40, RZ, 0xc0, !PT ;  /* 0x0000004000047812 */ /* 0x040fe400078ec0ff */
[----:B------:R-:W-:-:S03]  /*19030*/  LOP3.LUT R0, R0, 0x200, RZ, 0xc0, !PT ;  /* 0x0000020000007812 */ /* 0x000fc600078ec0ff */
[----:B------:R-:W-:-:S05]  /*19040*/  IMAD R4, R5, 0x400, R4 ;  /* 0x0000040005047824 */ /* 0x000fca00078e0204 */
[----:B------:R-:W-:Y:S01]  /*19050*/  IADD3 R4, R7, R4, R0 ;  /* 0x0000000407047210 */ /* 0x000fe20007ffe000 */
[----:B------:R-:W-:Y:S01]  /*19060*/  IMAD.SHL.U32 R0, R6, 0x80, RZ ;  /* 0x0000008006007824 */ /* 0x000fe200078e00ff */
[----:B------:R-:W-:-:S03]  /*19070*/  SHF.R.U32.HI R6, RZ, 0x5, R6 ;  /* 0x00000005ff067819 */ /* 0x000fc60000011606 */
[----:B------:R1:W-:Y:S01]  /*19080*/  STL [R1+0x10], R4 ;  /* 0x0000100401007387 */ /* 0x0003e20000100800 */
[----:B------:R-:W-:Y:S02]  /*19090*/  LOP3.LUT R6, R6, 0x3, RZ, 0xc0, !PT ;  /* 0x0000000306067812 */ /* 0x000fe400078ec0ff */
[----:B0-----:R-:W-:-:S04]  /*190a0*/  ISETP.NE.U32.AND P0, PT, R2, RZ, PT ;  /* 0x000000ff0200720c */ /* 0x001fc80003f05070 */
[----:B------:R-:W-:Y:S02]  /*190b0*/  ISETP.NE.AND.EX P2, PT, R3, RZ, PT, P0 ;  /* 0x000000ff0300720c */ /* 0x000fe40003f45300 */
[----:B-1----:R-:W-:-:S05]  /*190c0*/  LOP3.LUT R4, R0, 0x380, RZ, 0xc0, !PT ;  /* 0x0000038000047812 */ /* 0x002fca00078ec0ff */
[----:B------:R-:W-:-:S05]  /*190d0*/  IMAD R4, R5, 0x10, R4 ;  /* 0x0000001005047824 */ /* 0x000fca00078e0204 */
[----:B------:R-:W-:Y:S01]  /*190e0*/  LOP3.LUT R5, R4, R19, RZ, 0x3c, !PT ;  /* 0x0000001304057212 */ /* 0x000fe200078e3cff */
[----:B------:R-:W-:Y:S01]  /*190f0*/  IMAD.MOV.U32 R4, RZ, RZ, 0x20 ;  /* 0x00000020ff047424 */ /* 0x000fe200078e00ff */
[----:B------:R-:W-:Y:S02]  /*19100*/  @P2 LOP3.LUT R16, R16, 0x1, RZ, 0xfc, !PT ;  /* 0x0000000110102812 */ /* 0x000fe400078efcff */
[----:B------:R-:W-:-:S05]  /*19110*/  LOP3.LUT R0, R5, 0xc00, R0, 0xf8, !PT ;  /* 0x00000c0005007812 */ /* 0x000fca00078ef800 */
[----:B------:R0:W-:Y:S02]  /*19120*/  STL [R1+0xc], R0 ;  /* 0x00000c0001007387 */ /* 0x0001e40000100800 */
[----:B0-----:R-:W-:-:S05]  /*19130*/  IMAD.MOV.U32 R0, RZ, RZ, 0x40 ;  /* 0x00000040ff007424 */ /* 0x001fca00078e00ff */
[----:B------:R-:W-:Y:S02]  /*19140*/  SEL R0, R0, 0xffffffc0, !P1 ;  /* 0xffffffc000007807 */ /* 0x000fe40004800000 */
[----:B------:R-:W-:Y:S02]  /*19150*/  SEL R0, R4, 0xffffffe0, !P1 ;  /* 0xffffffe004007807 */ /* 0x000fe40004800000 */
[----:B--2---:R-:W-:Y:S01]  /*19160*/  SHF.R.S32.HI R10, RZ, 0x1f, R9 ;  /* 0x0000001fff0a7819 */ /* 0x004fe20000011409 */
[----:B------:R0:W-:Y:S01]  /*19170*/  STL [R1+0x4], R9 ;  /* 0x0000040901007387 */ /* 0x0001e20000100800 */
[----:B------:R-:W-:-:S03]  /*19180*/  SEL R17, R9, RZ, !P2 ;  /* 0x000000ff09117207 */ /* 0x000fc60005000000 */
[----:B------:R0:W-:Y:S01]  /*19190*/  STL [R1+0x8], R10 ;  /* 0x0000080a01007387 */ /* 0x0001e20000100800 */
[----:B------:R-:W-:Y:S05]  /*191a0*/  BRA.DIV UR4, `(.L_x_956) ;  /* 0x0000002e04407947 */ /* 0x000fea000b800000 */
[----:B------:R1:W2:Y:S02]  /*191b0*/  SHFL.IDX PT, R14, R6, RZ, 0x1f ;  /* 0x00001fff060e7589 */ /* 0x0002a400000e0000 */
.L_x_1005:
[----:B--2---:R-:W-:Y:S02]  /*191c0*/  ISETP.NE.AND P0, PT, R14, RZ, PT ;  /* 0x000000ff0e00720c */ /* 0x004fe40003f05270 */
[----:B------:R-:W-:Y:S02]  /*191d0*/  PLOP3.LUT P1, PT, PT, PT, PT, 0x8, 0x0 ;  /* 0x000000000000781c */ /* 0x000fe40003f2e170 */
[----:B------:R-:W-:-:S11]  /*191e0*/  LOP3.LUT R16, R16, 0xfffffffd, RZ, 0xc0, !PT ;  /* 0xfffffffd10107812 */ /* 0x000fd600078ec0ff */
[----:B------:R-:W-:Y:S01]  /*191f0*/  @P1 LOP3.LUT R16, R16, 0x2, RZ, 0xfc, !PT ;  /* 0x0000000210101812 */ /* 0x000fe200078efcff */
[----:B------:R-:W-:Y:S06]  /*19200*/  @P0 BRA `(.L_x_957) ;  /* 0x0000000400240947 */ /* 0x000fec0003800000 */
[----:B------:R-:W-:Y:S01]  /*19210*/  UMOV UR4, 0xffffffff ;  /* 0xffffffff00047882 */ /* 0x000fe20000000000 */
[----:B------:R-:W-:Y:S02]  /*19220*/  VIADD R0, R18, 0xffffffff ;  /* 0xffffffff12007836 */ /* 0x000fe40000000000 */
[----:B------:R-:W-:Y:S05]  /*19230*/  BRA.DIV UR4, `(.L_x_958) ;  /* 0x0000002e043c7947 */ /* 0x000fea000b800000 */
[----:B------:R-:W-:-:S13]  /*19240*/  ELECT P6, URZ, PT ;  /* 0x00000000003f782f */ /* 0x000fda00038c0000 */
.L_x_1008:
[----:B------:R-:W-:Y:S05]  /*19250*/  @!P6 BRA `(.L_x_957) ;  /* 0x000000040010e947 */ /* 0x000fea0003800000 */
[----:B------:R-:W-:Y:S01]  /*19260*/  IMAD.MOV.U32 R17, RZ, RZ, R9 ;  /* 0x000000ffff117224 */ /* 0x000fe200078e0009 */
[----:B------:R-:W-:Y:S06]  /*19270*/  @!P2 BRA `(.L_x_959) ;  /* 0x000000000044a947 */ /* 0x000fec0003800000 */
[----:B------:R-:W2:Y:S01]  /*19280*/  LDC R7, c[0x0][0x43c] ;  /* 0x00010f00ff077b82 */ /* 0x000ea20000000800 */
[----:B------:R-:W-:Y:S01]  /*19290*/  ULDC.64 UR4, c[0x0][0x428] ;  /* 0x00010a0000047ab9 */ /* 0x000fe20000000a00 */
[----:B--2---:R-:W-:-:S13]  /*192a0*/  ISETP.NE.AND P0, PT, R7, 0x1, PT ;  /* 0x000000010700780c */ /* 0x004fda0003f05270 */
[----:B------:R-:W1:Y:S02]  /*192b0*/  @P0 LDC.64 R4, c[0x0][0x440] ;  /* 0x00011000ff040b82 */ /* 0x000e640000000a00 */
[----:B-1----:R-:W-:-:S04]  /*192c0*/  @P0 IMAD.HI.U32 R6, R0, R4, RZ ;  /* 0x0000000400060227 */ /* 0x002fc800078e00ff */
        /* <DEDUP_REMOVED lines=12> */
.L_x_959:
[----:B--2---:R-:W-:Y:S01]  /*19390*/  IMAD.MOV.U32 R2, RZ, RZ, 0x1 ;  /* 0x00000001ff027424 */ /* 0x004fe200078e00ff */
[----:B------:R-:W-:-:S04]  /*193a0*/  ISETP.NE.AND P1, PT, R8, RZ, PT ;  /* 0x000000ff0800720c */ /* 0x000fc80003f25270 */
[----:B------:R-:W-:-:S04]  /*193b0*/  SHF.L.U32 R2, R2, 0x1f, RZ ;  /* 0x0000001f02027819 */ /* 0x000fc800000006ff */
[----:B------:R-:W2:Y:S02]  /*193c0*/  SYNCS.PHASECHK.TRANS64.TRYWAIT P0, [UR39+0x28880], R2 ;  /* 0x02888002ff0075a7 */ /* 0x000ea40008000167 */
[----:B--2---:R-:W-:Y:S05]  /*193d0*/  @!P0 BRA `(.L_x_960) ;  /* 0x0000002800f48947 */ /* 0x004fea0003800000 */
.L_x_1009:
[----:B------:R-:W-:Y:S05]  /*193e0*/  @P1 BRA `(.L_x_961) ;  /* 0x0000000000181947 */ /* 0x000fea0003800000 */
[----:B------:R-:W3:Y:S01]  /*193f0*/  S2R R4, SR_TID.X ;  /* 0x0000000000047919 */ /* 0x000ee20000002100 */
[----:B--2---:R-:W-:-:S04]  /*19400*/  IMAD.MOV.U32 R3, RZ, RZ, 0x6000 ;  /* 0x00006000ff037424 */ /* 0x004fc800078e00ff */
[----:B------:R4:W-:Y:S01]  /*19410*/  SYNCS.ARRIVE.TRANS64 RZ, [UR39+0x28870], R3 ;  /* 0x02887003ffff79a7 */ /* 0x0009e20008000027 */
[----:B---3--:R-:W-:-:S13]  /*19420*/  LOP3.LUT P0, RZ, R4, 0x1f, RZ, 0xc0, !PT ;  /* 0x0000001f04ff7812 */ /* 0x008fda000780c0ff */
[----:B----4-:R-:W-:Y:S05]  /*19430*/  @!P0 BRA `(.L_x_961) ;  /* 0x0000000000048947 */ /* 0x010fea0003800000 */
[----:B------:R-:W-:Y:S01]  /*19440*/  BPT.TRAP 0x1 ;  /* 0x000000040000795c */ /* 0x000fe20000300000 */
.L_x_961:
        /* <DEDUP_REMOVED lines=13> */
[----:B------:R-:W4:Y:S02]  /*19520*/  SYNCS.PHASECHK.TRANS64.TRYWAIT P0, [UR39+0x28840], R2 ;  /* 0x02884002ff0075a7 */ /* 0x000f240008000167 */
[----:B---34-:R-:W-:Y:S05]  /*19530*/  @!P0 BRA `(.L_x_962) ;  /* 0x0000002800b48947 */ /* 0x018fea0003800000 */
.L_x_1010:
[----:B------:R-:W-:Y:S05]  /*19540*/  @P1 BRA `(.L_x_963) ;  /* 0x0000000000181947 */ /* 0x000fea0003800000 */
[----:B--2---:R-:W2:Y:S01]  /*19550*/  S2R R3, SR_TID.X ;  /* 0x0000000000037919 */ /* 0x004ea20000002100 */
[----:B------:R-:W-:-:S04]  /*19560*/  IMAD.MOV.U32 R2, RZ, RZ, 0x6000 ;  /* 0x00006000ff027424 */ /* 0x000fc800078e00ff */
[----:B------:R3:W-:Y:S01]  /*19570*/  SYNCS.ARRIVE.TRANS64 RZ, [UR39+0x28830], R2 ;  /* 0x02883002ffff79a7 */ /* 0x0007e20008000027 */
[----:B--2---:R-:W-:-:S13]  /*19580*/  LOP3.LUT P0, RZ, R3, 0x1f, RZ, 0xc0, !PT ;  /* 0x0000001f03ff7812 */ /* 0x004fda000780c0ff */
[----:B---3--:R-:W-:Y:S05]  /*19590*/  @!P0 BRA `(.L_x_963) ;  /* 0x0000000000048947 */ /* 0x008fea0003800000 */
[----:B------:R-:W-:Y:S01]  /*195a0*/  BPT.TRAP 0x1 ;  /* 0x000000040000795c */ /* 0x000fe20000300000 */
.L_x_963:
[----:B------:R-:W-:Y:S01]  /*195b0*/  ULDC.64 UR4, c[0x0][0x198] ;  /* 0x0000660000047ab9 */ /* 0x000fe20000000a00 */
[----:B------:R-:W-:Y:S01]  /*195c0*/  R2UR UR11, R0 ;  /* 0x00000000000b72ca */ /* 0x000fe200000e0000 */
[----:B------:R-:W-:Y:S01]  /*195d0*/  UIADD3 UR4, UP0, UR4, 0x370, URZ ;  /* 0x0000037004047890 */ /* 0x000fe2000ff1e03f */
[----:B------:R-:W-:Y:S01]  /*195e0*/  R2UR UR13, R17 ;  /* 0x00000000110d72ca */ /* 0x000fe200000e0000 */
[----:B------:R-:W-:Y:S01]  /*195f0*/  UIADD3 UR8, UR39, 0x1c400, URZ ;  /* 0x0001c40027087890 */ /* 0x000fe2000fffe03f */
[----:B------:R-:W-:Y:S01]  /*19600*/  PLOP3.LUT P0, PT, PT, PT, PT, 0x80, 0x0 ;  /* 0x000000000000781c */ /* 0x000fe20003f0f070 */
[----:B------:R-:W-:Y:S01]  /*19610*/  UIADD3 UR9, UR39, 0x28830, URZ ;  /* 0x0002883027097890 */ /* 0x000fe2000fffe03f */
[----:B------:R-:W-:Y:S01]  /*19620*/  LOP3.LUT R16, R16, 0xfffffffd, RZ, 0xc0, !PT ;  /* 0xfffffffd10107812 */ /* 0x000fe200078ec0ff */
[----:B------:R-:W-:Y:S01]  /*19630*/  UIADD3.X UR5, URZ, UR5, URZ, UP0, !UPT ;  /* 0x000000053f057290 */ /* 0x000fe200087fe43f */
[----:B------:R-:W-:Y:S01]  /*19640*/  UMOV UR6, 0x0 ;  /* 0x0000000000067882 */ /* 0x000fe20000000000 */
[----:B------:R-:W-:Y:S01]  /*19650*/  UMOV UR7, 0x14f00000 ;  /* 0x14f0000000077882 */ /* 0x000fe20000000000 */
[----:B------:R-:W-:Y:S01]  /*19660*/  UMOV UR10, URZ ;  /* 0x0000003f000a7c82 */ /* 0x000fe20008000000 */
[----:B------:R-:W-:-:S05]  /*19670*/  UMOV UR12, UR36 ;  /* 0x00000024000c7c82 */ /* 0x000fca0008000000 */
[----:B------:R3:W-:Y:S02]  /*19680*/  UTMALDG.4D [UR8], [UR4], desc[UR6] ;  /* 0x00000608040075b4 */ /* 0x0007e40008019000 */
[----:B---3--:R-:W-:-:S07]  /*19690*/  @P0 LOP3.LUT R16, R16, 0x2, RZ, 0xfc, !PT ;  /* 0x0000000210100812 */ /* 0x008fce00078efcff */
.L_x_957:
[----:B------:R-:W-:Y:S05]  /*196a0*/  WARPSYNC.ALL ;  /* 0x0000000000007948 */ /* 0x000fea0003800000 */
[----:B------:R-:W-:Y:S01]  /*196b0*/  UIADD3 UR4, UR39, 0x18400, URZ ;  /* 0x0001840027047890 */ /* 0x000fe2000fffe03f */
[----:B------:R-:W-:Y:S03]  /*196c0*/  BAR.SYNC.DEFER_BLOCKING 0x8, 0x180 ;  /* 0x0206000000007b1d */ /* 0x000fe60000010000 */
[----:B------:R-:W-:-:S06]  /*196d0*/  ULOP3.LUT UP0, URZ, UR4, 0x3ff, URZ, 0xc0, !UPT ;  /* 0x000003ff043f7892 */ /* 0x000fcc000f80c03f */
[----:B------:R-:W-:-:S13]  /*196e0*/  PLOP3.LUT P0, PT, PT, PT, UP0, 0x80, 0x0 ;  /* 0x000000000000781c */ /* 0x000fda0003f0f008 */
[----:B------:R-:W-:Y:S05]  /*196f0*/  @!P0 BRA `(.L_x_964) ;  /* 0x0000000000408947 */ /* 0x000fea0003800000 */
[----:B--2---:R-:W-:Y:S01]  /*19700*/  MOV R2, 0x0 ;  /* 0x0000000000027802 */ /* 0x004fe20000000f00 */
[----:B------:R-:W-:Y:S01]  /*19710*/  ULDC.64 UR6, c[0x4][0xc0] ;  /* 0x0100300000067ab9 */ /* 0x000fe20000000a00 */
[----:B------:R-:W-:Y:S01]  /*19720*/  ULDC.64 UR8, c[0x4][0xc8] ;  /* 0x0100320000087ab9 */ /* 0x000fe20000000a00 */
[----:B------:R-:W-:Y:S01]  /*19730*/  ULDC.64 UR4, c[0x4][0x28] ;  /* 0x01000a0000047ab9 */ /* 0x000fe20000000a00 */
[----:B------:R-:W-:Y:S02]  /*19740*/  IMAD.U32 R4, RZ, RZ, UR6 ;  /* 0x00000006ff047e24 */ /* 0x000fe4000f8e00ff */
[----:B------:R-:W2:Y:S01]  /*19750*/  LDC.64 R2, c[0x4][R2] ;  /* 0x0100000002027b82 */ /* 0x000ea20000000a00 */
[----:B------:R-:W-:Y:S02]  /*19760*/  IMAD.U32 R5, RZ, RZ, UR7 ;  /* 0x00000007ff057e24 */ /* 0x000fe4000f8e00ff */
[----:B-1----:R-:W-:Y:S02]  /*19770*/  IMAD.U32 R6, RZ, RZ, UR8 ;  /* 0x00000008ff067e24 */ /* 0x002fe4000f8e00ff */
[----:B------:R-:W-:-:S02]  /*19780*/  IMAD.U32 R7, RZ, RZ, UR9 ;  /* 0x00000009ff077e24 */ /* 0x000fc4000f8e00ff */
[----:B0-----:R-:W-:Y:S02]  /*19790*/  IMAD.U32 R10, RZ, RZ, UR4 ;  /* 0x00000004ff0a7e24 */ /* 0x001fe4000f8e00ff */
[----:B------:R-:W-:Y:S02]  /*197a0*/  IMAD.U32 R11, RZ, RZ, UR5 ;  /* 0x00000005ff0b7e24 */ /* 0x000fe4000f8e00ff */
[----:B------:R-:W-:Y:S02]  /*197b0*/  IMAD.MOV.U32 R8, RZ, RZ, 0x70 ;  /* 0x00000070ff087424 */ /* 0x000fe400078e00ff */
[----:B------:R-:W-:Y:S02]  /*197c0*/  IMAD.MOV.U32 R12, RZ, RZ, 0x1 ;  /* 0x00000001ff0c7424 */ /* 0x000fe400078e00ff */
[----:B------:R-:W-:-:S07]  /*197d0*/  IMAD.MOV.U32 R13, RZ, RZ, RZ ;  /* 0x000000ffff0d7224 */ /* 0x000fce00078e00ff */
[----:B------:R-:W-:-:S07]  /*197e0*/  LEPC R20, `(.L_x_964) ;  /* 0x000000001014794e */ /* 0x000fce0000000000 */
[----:B--2---:R-:W-:Y:S05]  /*197f0*/  CALL.ABS.NOINC R2 ;  /* 0x0000000002007343 */ /* 0x004fea0003c00000 */
.L_x_964:
[----:B------:R-:W3:Y:S01]  /*19800*/  S2R R4, SR_CTAID.Z ;  /* 0x0000000000047919 */ /* 0x000ee20000002700 */
[----:B------:R-:W4:Y:S01]  /*19810*/  LDC R7, c[0x0][0x448] ;  /* 0x00011200ff077b82 */ /* 0x000f220000000800 */
[----:B------:R-:W-:Y:S01]  /*19820*/  USHF.R.S32.HI UR4, URZ, 0x1f, UR36 ;  /* 0x0000001f3f047899 */ /* 0x000fe20008011424 */
[----:B------:R-:W-:Y:S01]  /*19830*/  ULDC.64 UR8, c[0x0][0x2d8] ;  /* 0x0000b60000087ab9 */ /* 0x000fe20000000a00 */
[----:B------:R-:W0:Y:S02]  /*19840*/  S2R R8, SR_TID.X ;  /* 0x0000000000087919 */ /* 0x000e240000002100 */
[----:B------:R-:W-:Y:S02]  /*19850*/  UIMAD UR6, UR4, UR8, URZ ;  /* 0x00000008040672a4 */ /* 0x000fe4000f8e023f */
[----:B------:R-:W-:Y:S01]  /*19860*/  UIMAD.WIDE.U32 UR4, UR36, UR8, URZ ;  /* 0x00000008240472a5 */ /* 0x000fe2000f8e003f */
[----:B--2---:R-:W2:Y:S01]  /*19870*/  LDC.64 R2, c[0x0][0x2e0] ;  /* 0x0000b800ff027b82 */ /* 0x004ea20000000a00 */
[----:B------:R-:W-:-:S04]  /*19880*/  UIMAD UR6, UR36, UR9, UR6 ;  /* 0x00000009240672a4 */ /* 0x000fc8000f8e0206 */
[----:B------:R-:W-:Y:S01]  /*19890*/  UIADD3 UR5, UR5, UR6, URZ ;  /* 0x0000000605057290 */ /* 0x000fe2000fffe03f */
[----:B----4-:R-:W-:Y:S02]  /*198a0*/  ISETP.NE.AND P0, PT, R7, 0x1, PT ;  /* 0x000000010700780c */ /* 0x010fe40003f05270 */
[----:B---3--:R-:W-:-:S05]  /*198b0*/  SHF.R.S32.HI R5, RZ, 0x1f, R4 ;  /* 0x0000001fff057819 */ /* 0x008fca0000011404 */
[-C--:B--2---:R-:W-:Y:S01]  /*198c0*/  IMAD R0, R5, R2.reuse, RZ ;  /* 0x0000000205007224 */ /* 0x084fe200078e02ff */
[----:B0-----:R-:W-:Y:S02]  /*198d0*/  LOP3.LUT R10, R8, 0x7f, RZ, 0xc0, !PT ;  /* 0x0000007f080a7812 */ /* 0x001fe400078ec0ff */
[----:B------:R-:W-:Y:S01]  /*198e0*/  SHF.R.U32.HI R8, RZ, 0x3, R8 ;  /* 0x00000003ff087819 */ /* 0x000fe20000011608 */
[----:B------:R-:W-:Y:S01]  /*198f0*/  IMAD R5, R4, R3, R0 ;  /* 0x0000000304057224 */ /* 0x000fe200078e0200 */
[----:B-1----:R-:W-:Y:S01]  /*19900*/  LEA.HI R6, R10, R19, RZ, 0x1d ;  /* 0x000000130a067211 */ /* 0x002fe200078fe8ff */
[----:B------:R-:W-:Y:S01]  /*19910*/  IMAD.WIDE.U32 R2, R4, R2, UR4 ;  /* 0x0000000404027e25 */ /* 0x000fe2000f8e0002 */
[----:B------:R-:W0:Y:S01]  /*19920*/  @P0 LDC R0, c[0x0][0x450] ;  /* 0x00011400ff000b82 */ /* 0x000e220000000800 */
[----:B------:R-:W-:Y:S02]  /*19930*/  ULDC.64 UR4, c[0x0][0x2d0] ;  /* 0x0000b40000047ab9 */ /* 0x000fe40000000a00 */
[----:B------:R-:W-:-:S02]  /*19940*/  IMAD.IADD R3, R3, 0x1, R5 ;  /* 0x0000000103037824 */ /* 0x000fc400078e0205 */
[----:B------:R-:W-:-:S03]  /*19950*/  VIADD R6, R6, UR38 ;  /* 0x0000002606067c36 */ /* 0x000fc60008000000 */
[----:B------:R-:W1:Y:S01]  /*19960*/  @P0 LDC R5, c[0x0][0x44c] ;  /* 0x00011300ff050b82 */ /* 0x000e620000000800 */
[----:B------:R-:W-:Y:S02]  /*19970*/  IMAD.MOV.U32 R4, RZ, RZ, R6 ;  /* 0x000000ffff047224 */ /* 0x000fe400078e0006 */
[----:B-1----:R-:W-:-:S05]  /*19980*/  @P0 IMAD.HI.U32 R5, R6, R5, RZ ;  /* 0x0000000506050227 */ /* 0x002fca00078e00ff */
[----:B0-----:R-:W-:-:S04]  /*19990*/  @P0 SHF.R.U32.HI R4, RZ, R0, R5 ;  /* 0x00000000ff040219 */ /* 0x001fc80000011605 */
[--C-:B------:R-:W-:Y:S01]  /*199a0*/  SHF.R.S32.HI R5, RZ, 0x1f, R4.reuse ;  /* 0x0000001fff057819 */ /* 0x100fe20000011404 */
[----:B------:R-:W-:Y:S02]  /*199b0*/  IMAD.MOV R0, RZ, RZ, -R4 ;  /* 0x000000ffff007224 */ /* 0x000fe400078e0a04 */
[----:B------:R-:W-:-:S04]  /*199c0*/  IMAD.WIDE.U32 R2, R4, UR4, R2 ;  /* 0x0000000404027c25 */ /* 0x000fc8000f8e0002 */
[----:B------:R-:W-:Y:S02]  /*199d0*/  IMAD R0, R7, R0, R6 ;  /* 0x0000000007007224 */ /* 0x000fe400078e0206 */
        /* <DEDUP_REMOVED lines=9> */
[----:B------:R-:W-:Y:S01]  /*19a70*/  IMAD.SHL.U32 R4, R10, 0x10, RZ ;  /* 0x000000100a047824 */ /* 0x000fe200078e00ff */
[----:B------:R-:W-:Y:S01]  /*19a80*/  IADD3 R0, P0, R2, UR4, RZ ;  /* 0x0000000402007c10 */ /* 0x000fe2000ff1e0ff */
[C---:B------:R-:W-:Y:S01]  /*19a90*/  IMAD.SHL.U32 R2, R8.reuse, 0x80, RZ ;  /* 0x0000008008027824 */ /* 0x040fe200078e00ff */
[----:B------:R-:W-:Y:S02]  /*19aa0*/  ULDC UR4, c[0x0][0x2b8] ;  /* 0x0000ae0000047ab9 */ /* 0x000fe40000000800 */
[----:B------:R-:W-:Y:S01]  /*19ab0*/  IADD3.X R5, R3, UR5, R5, P0, !PT ;  /* 0x0000000503057c10 */ /* 0x000fe200087fe405 */
[----:B------:R-:W-:Y:S01]  /*19ac0*/  IMAD.SHL.U32 R3, R8, 0x10, RZ ;  /* 0x0000001008037824 */ /* 0x000fe200078e00ff */
[C---:B------:R-:W-:Y:S02]  /*19ad0*/  LOP3.LUT R2, R19.reuse, 0x380, R2, 0xf8, !PT ;  /* 0x0000038013027812 */ /* 0x040fe400078ef802 */
[----:B------:R-:W-:Y:S01]  /*19ae0*/  ISETP.GE.AND P0, PT, R19, UR4, PT ;  /* 0x0000000413007c0c */ /* 0x000fe2000bf06270 */
[----:B------:R-:W-:Y:S01]  /*19af0*/  UMOV UR4, 0xffffffff ;  /* 0xffffffff00047882 */ /* 0x000fe20000000000 */
[----:B------:R-:W-:-:S04]  /*19b00*/  LOP3.LUT R3, R2, 0x70, R3, 0x78, !PT ;  /* 0x0000007002037812 */ /* 0x000fc800078e7803 */
[----:B------:R-:W-:Y:S01]  /*19b10*/  LOP3.LUT R4, R3, 0x400, R4, 0xf8, !PT ;  /* 0x0000040003047812 */ /* 0x000fe200078ef804 */
[----:B------:R-:W-:Y:S06]  /*19b20*/  BRA.DIV UR4, `(.L_x_965) ;  /* 0x0000002604507947 */ /* 0x000fec000b800000 */
[----:B------:R-:W0:Y:S01]  /*19b30*/  SHFL.IDX PT, R14, R0, RZ, 0x181f ;  /* 0x00181fff000e7589 */ /* 0x000e2200000e0000 */
[----:B------:R-:W-:Y:S01]  /*19b40*/  ULDC UR4, c[0x0][0x288] ;  /* 0x0000a20000047ab9 */ /* 0x000fe20000000800 */
[----:B------:R-:W-:Y:S01]  /*19b50*/  LEA.HI R2, R10, UR38, RZ, 0x1d ;  /* 0x000000260a027c11 */ /* 0x000fe2000f8fe8ff */
[----:B------:R-:W-:Y:S01]  /*19b60*/  IMAD R3, R7, UR4, RZ ;  /* 0x0000000407037c24 */ /* 0x000fe2000f8e02ff */
[----:B------:R-:W1:Y:S04]  /*19b70*/  SHFL.IDX PT, R6, R5, RZ, 0x181f ;  /* 0x00181fff05067589 */ /* 0x000e6800000e0000 */
[----:B------:R-:W-:-:S13]  /*19b80*/  ISETP.GE.AND P1, PT, R2, R3, PT ;  /* 0x000000030200720c */ /* 0x000fda0003f26270 */
[----:B------:R-:W-:Y:S01]  /*19b90*/  @!P1 VIADD R9, R4, UR39 ;  /* 0x0000002704099c36 */ /* 0x000fe20008000000 */
[----:B0-----:R-:W-:Y:S02]  /*19ba0*/  @!P1 IADD3 R8, P2, R19, R14, RZ ;  /* 0x0000000e13089210 */ /* 0x001fe40007f5e0ff */
[----:B------:R-:W0:Y:S03]  /*19bb0*/  SHFL.IDX PT, R14, R0, 0x1, 0x181f ;  /* 0x00381f00000e7f89 */ /* 0x000e2600000e0000 */
[----:B-1----:R-:W-:Y:S02]  /*19bc0*/  @!P1 IMAD.X R7, RZ, RZ, R6, P2 ;  /* 0x000000ffff079224 */ /* 0x002fe400010e0606 */
[----:B------:R-:W-:Y:S02]  /*19bd0*/  @!P1 IMAD.MOV.U32 R6, RZ, RZ, R8 ;  /* 0x000000ffff069224 */ /* 0x000fe400078e0008 */
[----:B------:R-:W-:-:S03]  /*19be0*/  VIADD R8, R2, 0x10 ;  /* 0x0000001002087836 */ /* 0x000fc60000000000 */
[----:B------:R1:W-:Y:S02]  /*19bf0*/  @!P1 LDGSTS.E.BYPASS.LTC128B.128 [R9+0x18400], desc[UR42][R6.64], !P0 ;  /* 0x1840000006099fae */ /* 0x0003e4000c101d6a */
[----:B------:R-:W-:Y:S02]  /*19c00*/  ISETP.GE.AND P1, PT, R8, R3, PT ;  /* 0x000000030800720c */ /* 0x000fe40003f26270 */
[----:B-1----:R-:W1:Y:S11]  /*19c10*/  SHFL.IDX PT, R6, R5, 0x1, 0x181f ;  /* 0x00381f0005067f89 */ /* 0x002e7600000e0000 */
[----:B0-----:R-:W-:Y:S01]  /*19c20*/  @!P1 IADD3 R8, P2, R19, R14, RZ ;  /* 0x0000000e13089210 */ /* 0x001fe20007f5e0ff */
[----:B------:R-:W-:Y:S01]  /*19c30*/  @!P1 VIADD R21, R4, UR39 ;  /* 0x0000002704159c36 */ /* 0x000fe20008000000 */
[----:B------:R-:W0:Y:S03]  /*19c40*/  SHFL.IDX PT, R14, R0, 0x2, 0x181f ;  /* 0x00581f00000e7f89 */ /* 0x000e2600000e0000 */
[----:B-1----:R-:W-:-:S02]  /*19c50*/  @!P1 IMAD.X R7, RZ, RZ, R6, P2 ;  /* 0x000000ffff079224 */ /* 0x002fc400010e0606 */
        /* <DEDUP_REMOVED lines=43> */
[----:B------:R-:W0:Y:S04]  /*19f10*/  SHFL.IDX PT, R5, R5, 0x7, 0x181f ;  /* 0x00f81f0005057f89 */ /* 0x000e2800000e0000 */
[----:B------:R2:W3:Y:S01]  /*19f20*/  SHFL.IDX PT, R14, R0, 0x7, 0x181f ;  /* 0x00f81f00000e7f89 */ /* 0x0004e200000e0000 */
[----:B-1----:R-:W-:-:S02]  /*19f30*/  @!P1 IMAD.X R7, RZ, RZ, R6, P2 ;  /* 0x000000ffff079224 */ /* 0x002fc400010e0606 */
[----:B------:R-:W-:-:S05]  /*19f40*/  @!P1 IMAD.MOV.U32 R6, RZ, RZ, R8 ;  /* 0x000000ffff069224 */ /* 0x000fca00078e0008 */
[----:B0-----:R2:W-:Y:S02]  /*19f50*/  @!P1 LDGSTS.E.BYPASS.LTC128B.128 [R9+0x1b400], desc[UR42][R6.64], !P0 ;  /* 0x1b40000006099fae */ /* 0x0015e4000c101d6a */
.L_x_1027:
[----:B------:R-:W-:Y:S02]  /*19f60*/  VIADD R2, R2, 0x70 ;  /* 0x0000007002027836 */ /* 0x000fe40000000000 */
[----:B--2---:R-:W-:-:S03]  /*19f70*/  IMAD.MOV.U32 R0, RZ, RZ, 0x1 ;  /* 0x00000001ff007424 */ /* 0x004fc600078e00ff */
[----:B------:R-:W-:Y:S02]  /*19f80*/  ISETP.GE.AND P1, PT, R2, R3, PT ;  /* 0x000000030200720c */ /* 0x000fe40003f26270 */
[----:B------:R-:W-:-:S11]  /*19f90*/  SHF.L.U32 R0, R0, 0x1f, RZ ;  /* 0x0000001f00007819 */ /* 0x000fd600000006ff */
[----:B---3--:R-:W-:-:S05]  /*19fa0*/  @!P1 IADD3 R2, P2, R19, R14, RZ ;  /* 0x0000000e13029210 */ /* 0x008fca0007f5e0ff */
[----:B------:R-:W-:Y:S02]  /*19fb0*/  @!P1 IMAD.X R3, RZ, RZ, R5, P2 ;  /* 0x000000ffff039224 */ /* 0x000fe400010e0605 */
[----:B------:R-:W-:-:S05]  /*19fc0*/  @!P1 VIADD R5, R4, UR39 ;  /* 0x0000002704059c36 */ /* 0x000fca0008000000 */
[----:B------:R-:W-:Y:S01]  /*19fd0*/  @!PT LDS RZ, [RZ] ;  /* 0x00000000fffff984 */ /* 0x000fe20000000800 */
[----:B------:R-:W-:Y:S01]  /*19fe0*/  @!PT LDS RZ, [RZ] ;  /* 0x00000000fffff984 */ /* 0x000fe20000000800 */
[----:B------:R-:W-:Y:S01]  /*19ff0*/  @!PT LDS RZ, [RZ] ;  /* 0x00000000fffff984 */ /* 0x000fe20000000800 */
[----:B------:R0:W-:Y:S01]  /*1a000*/  @!P1 LDGSTS.E.BYPASS.LTC128B.128 [R5+0x1bc00], desc[UR42][R2.64], !P0 ;  /* 0x1bc0000002059fae */ /* 0x0001e2000c101d6a */
[----:B------:R-:W-:Y:S01]  /*1a010*/  NOP ;  /* 0x0000000000007918 */ /* 0x000fe20000000000 */
[----:B------:R-:W-:Y:S02]  /*1a020*/  SYNCS.ARRIVE.TRANS64.RED.A0T1 RZ, [UR39+0x28800], RZ ;  /* 0x028800ffffff79a7 */ /* 0x000fe40008200427 */
[----:B------:R-:W-:Y:S01]  /*1a030*/  ARRIVES.LDGSTSBAR.64.TRANSCNT [UR39+0x28800] ;  /* 0x02880000ff0079b0 */ /* 0x000fe20008000aa7 */
[----:B------:R-:W-:Y:S01]  /*1a040*/  NOP ;  /* 0x0000000000007918 */ /* 0x000fe20000000000 */
[----:B------:R-:W-:Y:S01]  /*1a050*/  SYNCS.ARRIVE.TRANS64.A1T0 RZ, [UR39+0x28800], RZ ;  /* 0x028800ffffff79a7 */ /* 0x000fe20008100027 */
[----:B------:R-:W-:-:S05]  /*1a060*/  VIADD R19, R18, 0xfffffffe ;  /* 0xfffffffe12137836 */ /* 0x000fca0000000000 */
[----:B------:R-:W-:Y:S01]  /*1a070*/  ISETP.GE.AND P1, PT, R19, UR40, PT ;  /* 0x0000002813007c0c */ /* 0x000fe2000bf26270 */
[----:B------:R-:W1:Y:S02]  /*1a080*/  SYNCS.PHASECHK.TRANS64.TRYWAIT P0, [UR39+0x28820], R0 ;  /* 0x02882000ff0075a7 */ /* 0x000e640008000167 */
[----:B01----:R-:W-:Y:S10]  /*1a090*/  @!P0 BRA `(.L_x_966) ;  /* 0x0000002800608947 */ /* 0x003ff40003800000 */
.L_x_1028:
[----:B0-----:R-:W-:-:S05]  /*1a0a0*/  IMAD.MOV.U32 R0, RZ, RZ, 0x1 ;  /* 0x00000001ff007424 */ /* 0x001fca00078e00ff */
[----:B------:R0:W-:Y:S01]  /*1a0b0*/  STL [R1], R0 ;  /* 0x0000000001007387 */ /* 0x0001e20000100800 */
[----:B------:R-:W-:Y:S05]  /*1a0c0*/  @!P1 BRA `(.L_x_967) ;  /* 0x0000000c00b09947 */ /* 0x000fea0003800000 */
[----:B0-----:R-:W-:Y:S02]  /*1a0d0*/  IMAD.MOV.U32 R0, RZ, RZ, 0x1 ;  /* 0x00000001ff007424 */ /* 0x001fe400078e00ff */
[----:B------:R-:W-:-:S07]  /*1a0e0*/  IMAD.MOV.U32 R6, RZ, RZ, RZ ;  /* 0x000000ffff067224 */ /* 0x000fce00078e00ff */
.L_x_984:
[----:B------:R-:W-:Y:S01]  /*1a0f0*/  VIADD R21, R6, 0x1 ;  /* 0x0000000106157836 */ /* 0x000fe20000000000 */
[----:B------:R-:W-:Y:S01]  /*1a100*/  LOP3.LUT P1, RZ, R16, 0x2, RZ, 0xc0, !PT ;  /* 0x0000000210ff7812 */ /* 0x000fe2000782c0ff */
[----:B------:R-:W-:Y:S03]  /*1a110*/  BSSY B0, `(.L_x_968) ;  /* 0x0000066000007945 */ /* 0x000fe60003800000 */
[----:B------:R-:W-:-:S04]  /*1a120*/  ISETP.NE.AND P0, PT, R21, 0x2, PT ;  /* 0x000000021500780c */ /* 0x000fc80003f05270 */
[----:B-1----:R-:W-:Y:S02]  /*1a130*/  SEL R3, RZ, 0x1, P0 ;  /* 0x00000001ff037807 */ /* 0x002fe40000000000 */
[----:B------:R-:W-:Y:S02]  /*1a140*/  SEL R21, R21, RZ, P0 ;  /* 0x000000ff15157207 */ /* 0x000fe40000000000 */
[----:B-----5:R-:W-:-:S05]  /*1a150*/  LOP3.LUT R9, R0, R3, RZ, 0x3c, !PT ;  /* 0x0000000300097212 */ /* 0x020fca00078e3cff */
[----:B0-----:R0:W-:Y:S01]  /*1a160*/  STL [R1], R9 ;  /* 0x0000000901007387 */ /* 0x0011e20000100800 */
[----:B------:R-:W-:Y:S05]  /*1a170*/  @!P1 BRA `(.L_x_969) ;  /* 0x00000004007c9947 */ /* 0x000fea0003800000 */
[----:B------:R-:W-:Y:S01]  /*1a180*/  LOP3.LUT P1, RZ, R16, 0x1, RZ, 0xc0, !PT ;  /* 0x0000000110ff7812 */ /* 0x000fe2000782c0ff */
[----:B------:R-:W-:-:S12]  /*1a190*/  IMAD.MOV.U32 R7, RZ, RZ, R19 ;  /* 0x000000ffff077224 */ /* 0x000fd800078e0013 */
[----:B------:R-:W-:Y:S05]  /*1a1a0*/  @!P1 BRA `(.L_x_970) ;  /* 0x0000000000509947 */ /* 0x000fea0003800000 */
[----:B------:R-:W2:Y:S01]  /*1a1b0*/  LDL R11, [R1+0x8] ;  /* 0x00000800010b7983 */ /* 0x000ea20000100800 */
[----:B------:R-:W1:Y:S01]  /*1a1c0*/  LDC R4, c[0x0][0x43c] ;  /* 0x00010f00ff047b82 */ /* 0x000e620000000800 */
[----:B------:R-:W-:Y:S02]  /*1a1d0*/  ULDC.64 UR4, c[0x0][0x428] ;  /* 0x00010a0000047ab9 */ /* 0x000fe40000000a00 */
[----:B------:R-:W3:Y:S01]  /*1a1e0*/  LDL R10, [R1+0x4] ;  /* 0x00000400010a7983 */ /* 0x000ee20000100800 */
[----:B-1----:R-:W-:-:S13]  /*1a1f0*/  ISETP.NE.AND P0, PT, R4, 0x1, PT ;  /* 0x000000010400780c */ /* 0x002fda0003f05270 */
[----:B------:R-:W1:Y:S02]  /*1a200*/  @P0 LDC.64 R2, c[0x0][0x440] ;  /* 0x00011000ff020b82 */ /* 0x000e640000000a00 */
[----:B-1----:R-:W-:-:S04]  /*1a210*/  @P0 IMAD.HI.U32 R8, R19, R2, RZ ;  /* 0x0000000213080227 */ /* 0x002fc800078e00ff */
[----:B------:R-:W-:Y:S01]  /*1a220*/  IMAD.MOV.U32 R2, RZ, RZ, R19 ;  /* 0x000000ffff027224 */ /* 0x000fe200078e0013 */
[----:B------:R-:W-:-:S04]  /*1a230*/  @P0 SHF.R.U32.HI R2, RZ, R3, R8 ;  /* 0x00000003ff020219 */ /* 0x000fc80000011608 */
[--C-:B------:R-:W-:Y:S01]  /*1a240*/  SHF.R.S32.HI R3, RZ, 0x1f, R2.reuse ;  /* 0x0000001fff037819 */ /* 0x100fe20000011402 */
[----:B------:R-:W-:-:S04]  /*1a250*/  IMAD.MOV R7, RZ, RZ, -R2 ;  /* 0x000000ffff077224 */ /* 0x000fc800078e0a02 */
[----:B------:R-:W-:Y:S02]  /*1a260*/  IMAD R7, R4, R7, R19 ;  /* 0x0000000704077224 */ /* 0x000fe400078e0213 */
[----:B------:R-:W1:Y:S01]  /*1a270*/  LDC.64 R4, c[0x0][0x418] ;  /* 0x00010600ff047b82 */ /* 0x000e620000000a00 */
[----:B--2---:R-:W-:-:S04]  /*1a280*/  IMAD R8, R11, UR4, RZ ;  /* 0x000000040b087c24 */ /* 0x004fc8000f8e02ff */
[C---:B---3--:R-:W-:Y:S02]  /*1a290*/  IMAD R8, R10.reuse, UR5, R8 ;  /* 0x000000050a087c24 */ /* 0x048fe4000f8e0208 */
[----:B------:R-:W-:-:S04]  /*1a2a0*/  IMAD.WIDE.U32 R2, R10, UR4, R2 ;  /* 0x000000040a027c25 */ /* 0x000fc8000f8e0002 */
[----:B------:R-:W-:Y:S01]  /*1a2b0*/  IMAD.IADD R8, R8, 0x1, R3 ;  /* 0x0000000108087824 */ /* 0x000fe200078e0203 */
[----:B-1----:R-:W-:-:S04]  /*1a2c0*/  LEA R4, P0, R2, R4, 0x2 ;  /* 0x0000000402047211 */ /* 0x002fc800078010ff */
[----:B------:R-:W-:-:S05]  /*1a2d0*/  LEA.HI.X R5, R2, R5, R8, 0x2, P0 ;  /* 0x0000000502057211 */ /* 0x000fca00000f1408 */
[----:B------:R1:W5:Y:S04]  /*1a2e0*/  LDG.E R17, desc[UR42][R4.64] ;  /* 0x0000002a04117981 */ /* 0x000368000c1e1900 */
.L_x_970:
[----:B-1----:R-:W-:Y:S01]  /*1a2f0*/  LEA R4, R21, UR39, 0x3 ;  /* 0x0000002715047c11 */ /* 0x002fe2000f8e18ff */
[----:B------:R-:W1:Y:S01]  /*1a300*/  S2R R2, SR_TID.X ;  /* 0x0000000000027919 */ /* 0x000e620000002100 */
[----:B------:R-:W-:-:S04]  /*1a310*/  SHF.L.U32 R3, R9, 0x1f, RZ ;  /* 0x0000001f09037819 */ /* 0x000fc800000006ff */
[----:B------:R-:W2:Y:S01]  /*1a320*/  SYNCS.PHASECHK.TRANS64.TRYWAIT P0, [R4+URZ+0x28880], R3 ;  /* 0x02888003040075a7 */ /* 0x000ea2000800017f */
[----:B-1----:R-:W-:-:S04]  /*1a330*/  LOP3.LUT R2, R2, 0x7f, RZ, 0xc0, !PT ;  /* 0x0000007f02027812 */ /* 0x002fc800078ec0ff */
[----:B------:R-:W-:Y:S01]  /*1a340*/  ISETP.NE.AND P1, PT, R2, RZ, PT ;  /* 0x000000ff0200720c */ /* 0x000fe20003f25270 */
[----:B--2---:R-:W-:-:S12]  /*1a350*/  @!P0 BRA `(.L_x_971) ;  /* 0x0000002400c88947 */ /* 0x004fd80003800000 */
.L_x_1029:
[----:B------:R-:W-:Y:S04]  /*1a360*/  BSSY B1, `(.L_x_972) ;  /* 0x0000009000017945 */ /* 0x000fe80003800000 */
[----:B------:R-:W-:Y:S05]  /*1a370*/  @P1 BRA `(.L_x_973) ;  /* 0x00000000001c1947 */ /* 0x000fea0003800000 */
[----:B------:R-:W2:Y:S02]  /*1a380*/  S2R R2, SR_TID.X ;  /* 0x0000000000027919 */ /* 0x000ea40000002100 */
[----:B--2---:R-:W-:Y:S01]  /*1a390*/  LOP3.LUT R5, R2, 0x1f, RZ, 0xc0, !PT ;  /* 0x0000001f02057812 */ /* 0x004fe200078ec0ff */
[----:B------:R-:W-:-:S03]  /*1a3a0*/  IMAD.MOV.U32 R2, RZ, RZ, 0x6000 ;  /* 0x00006000ff027424 */ /* 0x000fc600078e00ff */
[----:B------:R-:W-:Y:S01]  /*1a3b0*/  ISETP.NE.AND P0, PT, R5, RZ, PT ;  /* 0x000000ff0500720c */ /* 0x000fe20003f05270 */
[----:B------:R2:W-:-:S12]  /*1a3c0*/  SYNCS.ARRIVE.TRANS64 RZ, [R4+URZ+0x28870], R2 ;  /* 0x0288700204ff79a7 */ /* 0x0005d8000800003f */
[----:B--2---:R-:W-:Y:S05]  /*1a3d0*/  @!P0 BRA `(.L_x_973) ;  /* 0x0000000000048947 */ /* 0x004fea0003800000 */
[----:B------:R-:W-:Y:S01]  /*1a3e0*/  BPT.TRAP 0x1 ;  /* 0x000000040000795c */ /* 0x000fe20000300000 */
.L_x_973:
[----:B------:R-:W-:Y:S05]  /*1a3f0*/  BSYNC B1 ;  /* 0x0000000000017941 */ /* 0x000fea0003800000 */
.L_x_972:
        /* <DEDUP_REMOVED lines=16> */
.L_x_974:
[----:B------:R-:W-:-:S13]  /*1a500*/  @P0 ELECT P2, URZ, PT ;  /* 0x00000000003f082f */ /* 0x000fda0003840000 */
[----:B-----5:R-:W-:Y:S02]  /*1a510*/  @P2 R2UR UR37, R17 ;  /* 0x00000000112522ca */ /* 0x020fe400000e0000 */
[----:B------:R-:W-:-:S11]  /*1a520*/  @P2 PLOP3.LUT P0, PT, P2, PT, PT, 0x8, 0x0 ;  /* 0x000000000000281c */ /* 0x000fd6000170e170 */
[----:B------:R2:W-:Y:S01]  /*1a530*/  UTMALDG.4D [UR32], [UR4], desc[UR6] ;  /* 0x00000620040075b4 */ /* 0x0005e20008019000 */
[----:B------:R-:W-:Y:S01]  /*1a540*/  PLOP3.LUT P2, PT, PT, PT, PT, 0x8, 0x0 ;  /* 0x000000000000781c */ /* 0x000fe20003f4e170 */
[----:B--2---:R-:W-:-:S12]  /*1a550*/  @P0 BRA.U.ANY `(.L_x_974) ;  /* 0xfffffffd00e80947 */ /* 0x004fd8000393ffff */
[----:B------:R-:W2:Y:S02]  /*1a560*/  SYNCS.PHASECHK.TRANS64.TRYWAIT P0, [R4+URZ+0x28840], R3 ;  /* 0x02884003040075a7 */ /* 0x000ea4000800017f */
[----:B--2---:R-:W-:Y:S05]  /*1a570*/  @!P0 BRA `(.L_x_975) ;  /* 0x0000002400548947 */ /* 0x004fea0003800000 */
.L_x_1030:
[----:B------:R-:W-:Y:S01]  /*1a580*/  BSSY B1, `(.L_x_976) ;  /* 0x000000b000017945 */ /* 0x000fe20003800000 */
[----:B------:R-:W-:Y:S02]  /*1a590*/  IMAD.MOV.U32 R8, RZ, RZ, 0x0 ;  /* 0x00000000ff087424 */ /* 0x000fe400078e00ff */
[----:B0-----:R-:W-:Y:S01]  /*1a5a0*/  IMAD.MOV.U32 R9, RZ, RZ, 0x14f00000 ;  /* 0x14f00000ff097424 */ /* 0x001fe200078e00ff */
[----:B------:R-:W-:Y:S06]  /*1a5b0*/  @P1 BRA `(.L_x_977) ;  /* 0x00000000001c1947 */ /* 0x000fec0003800000 */
[----:B------:R-:W0:Y:S01]  /*1a5c0*/  S2R R10, SR_TID.X ;  /* 0x00000000000a7919 */ /* 0x000e220000002100 */
[----:B-12---:R-:W-:-:S04]  /*1a5d0*/  IMAD.MOV.U32 R3, RZ, RZ, 0x6000 ;  /* 0x00006000ff037424 */ /* 0x006fc800078e00ff */
[----:B------:R3:W-:Y:S01]  /*1a5e0*/  SYNCS.ARRIVE.TRANS64 RZ, [R4+URZ+0x28830], R3 ;  /* 0x0288300304ff79a7 */ /* 0x0007e2000800003f */
[----:B0-----:R-:W-:-:S04]  /*1a5f0*/  LOP3.LUT R10, R10, 0x1f, RZ, 0xc0, !PT ;  /* 0x0000001f0a0a7812 */ /* 0x001fc800078ec0ff */
[----:B------:R-:W-:-:S13]  /*1a600*/  ISETP.NE.AND P0, PT, R10, RZ, PT ;  /* 0x000000ff0a00720c */ /* 0x000fda0003f05270 */
[----:B---3--:R-:W-:Y:S05]  /*1a610*/  @!P0 BRA `(.L_x_977) ;  /* 0x0000000000048947 */ /* 0x008fea0003800000 */
[----:B------:R-:W-:Y:S01]  /*1a620*/  BPT.TRAP 0x1 ;  /* 0x000000040000795c */ /* 0x000fe20000300000 */
.L_x_977:
[----:B------:R-:W-:Y:S05]  /*1a630*/  BSYNC B1 ;  /* 0x0000000000017941 */ /* 0x000fea0003800000 */
.L_x_976:
        /* <DEDUP_REMOVED lines=12> */
.L_x_978:
[----:B------:R-:W-:-:S13]  /*1a700*/  @P0 ELECT P1, URZ, PT ;  /* 0x00000000003f082f */ /* 0x000fda0003820000 */
[----:B------:R-:W-:Y:S01]  /*1a710*/  @P1 R2UR UR13, R17 ;  /* 0x00000000110d12ca */ /* 0x000fe200000e0000 */
[----:B------:R-:W-:Y:S01]  /*1a720*/  UMOV UR12, UR36 ;  /* 0x00000024000c7c82 */ /* 0x000fe20008000000 */
[----:B------:R-:W-:-:S11]  /*1a730*/  @P1 PLOP3.LUT P0, PT, P1, PT, PT, 0x8, 0x0 ;  /* 0x000000000000181c */ /* 0x000fd60000f0e170 */
[----:B------:R3:W-:Y:S01]  /*1a740*/  UTMALDG.4D [UR8], [UR4], desc[UR6] ;  /* 0x00000608040075b4 */ /* 0x0007e20008019000 */
[----:B------:R-:W-:Y:S01]  /*1a750*/  PLOP3.LUT P1, PT, PT, PT, PT, 0x8, 0x0 ;  /* 0x000000000000781c */ /* 0x000fe20003f2e170 */
[----:B---3--:R-:W-:-:S12]  /*1a760*/  @P0 BRA.U.ANY `(.L_x_978) ;  /* 0xfffffffd00e40947 */ /* 0x008fd8000393ffff */
.L_x_969:
[----:B------:R-:W-:Y:S05]  /*1a770*/  BSYNC B0 ;  /* 0x0000000000007941 */ /* 0x000fea0003800000 */
.L_x_968:
[----:B------:R-:W-:-:S05]  /*1a780*/  IMAD.U32 R2, RZ, RZ, UR41 ;  /* 0x00000029ff027e24 */ /* 0x000fca000f8e00ff */
[----:B------:R-:W-:-:S04]  /*1a790*/  LOP3.LUT R2, R2, 0x1, RZ, 0xfc, !PT ;  /* 0x0000000102027812 */ /* 0x000fc800078efcff */
[----:B------:R-:W-:-:S13]  /*1a7a0*/  ISETP.NE.AND P0, PT, R2, 0x3, PT ;  /* 0x000000030200780c */ /* 0x000fda0003f05270 */
[----:B------:R-:W-:Y:S05]  /*1a7b0*/  @!P0 BRA `(.L_x_979) ;  /* 0x0000000000048947 */ /* 0x000fea0003800000 */
[----:B------:R-:W-:Y:S01]  /*1a7c0*/  BPT.TRAP 0x1 ;  /* 0x000000040000795c */ /* 0x000fe20000300000 */
.L_x_979:
[----:B-12---:R-:W-:Y:S01]  /*1a7d0*/  LOP3.LUT R3, R0, 0x1, RZ, 0x3c, !PT ;  /* 0x0000000100037812 */ /* 0x006fe200078e3cff */
[----:B------:R-:W-:Y:S01]  /*1a7e0*/  IMAD.U32 R2, RZ, RZ, UR41 ;  /* 0x00000029ff027e24 */ /* 0x000fe2000f8e00ff */
[----:B------:R-:W-:Y:S02]  /*1a7f0*/  LEA R20, R6, UR39, 0x3 ;  /* 0x0000002706147c11 */ /* 0x000fe4000f8e18ff */
[----:B------:R-:W-:Y:S02]  /*1a800*/  SHF.L.U32 R3, R3, 0x1f, RZ ;  /* 0x0000001f03037819 */ /* 0x000fe400000006ff */
[----:B------:R-:W-:Y:S02]  /*1a810*/  LOP3.LUT R2, R2, 0x2, RZ, 0xfc, !PT ;  /* 0x0000000202027812 */ /* 0x000fe400078efcff */
[----:B------:R-:W1:Y:S02]  /*1a820*/  SYNCS.PHASECHK.TRANS64.TRYWAIT P0, [R20+URZ+0x28870], R3 ;  /* 0x02887003140075a7 */ /* 0x000e64000800017f */
[----:B------:R-:W-:Y:S01]  /*1a830*/  ISETP.NE.AND P1, PT, R2, 0x3, PT ;  /* 0x000000030200780c */ /* 0x000fe20003f25270 */
[----:B-1----:R-:W-:-:S12]  /*1a840*/  @!P0 BRA `(.L_x_980) ;  /* 0x0000002000b48947 */ /* 0x002fd80003800000 */
.L_x_1031:
[----:B------:R-:W-:Y:S05]  /*1a850*/  @!P1 BRA `(.L_x_981) ;  /* 0x0000000000049947 */ /* 0x000fea0003800000 */
[----:B------:R-:W-:Y:S01]  /*1a860*/  BPT.TRAP 0x1 ;  /* 0x000000040000795c */ /* 0x000fe20000300000 */
.L_x_981:
[----:B-1----:R-:W-:Y:S01]  /*1a870*/  SHF.L.U32 R3, R0, 0x1f, RZ ;  /* 0x0000001f00037819 */ /* 0x002fe200000006ff */
[----:B------:R-:W-:-:S03]  /*1a880*/  IMAD R0, R6, 0x6000, RZ ;  /* 0x0000600006007824 */ /* 0x000fc600078e02ff */
[----:B------:R-:W1:Y:S02]  /*1a890*/  SYNCS.PHASECHK.TRANS64.TRYWAIT P0, [R20+URZ+0x28860], R3 ;  /* 0x02886003140075a7 */ /* 0x000e64000800017f */
[----:B-1----:R-:W-:Y:S05]  /*1a8a0*/  @!P0 BRA `(.L_x_982) ;  /* 0x0000002000b08947 */ /* 0x002fea0003800000 */
.L_x_1032:
[----:B------:R-:W2:Y:S04]  /*1a8b0*/  LDL R2, [R1+0xc] ;  /* 0x00000c0001027983 */ /* 0x000ea80000100800 */
[----:B------:R-:W3:Y:S01]  /*1a8c0*/  LDL R12, [R1+0x10] ;  /* 0x00001000010c7983 */ /* 0x000ee20000100800 */
[----:B------:R-:W-:Y:S05]  /*1a8d0*/  WARPSYNC.ALL ;  /* 0x0000000000007948 */ /* 0x000fea0003800000 */
[----:B------:R-:W4:Y:S01]  /*1a8e0*/  S2R R8, SR_TID.X ;  /* 0x0000000000087919 */ /* 0x000f220000002100 */
[----:B------:R-:W-:-:S02]  /*1a8f0*/  IMAD.MOV.U32 R10, RZ, RZ, 0x40 ;  /* 0x00000040ff0a7424 */ /* 0x000fc400078e00ff */
[----:B-1----:R-:W-:Y:S01]  /*1a900*/  IMAD.MOV.U32 R3, RZ, RZ, 0x20 ;  /* 0x00000020ff037424 */ /* 0x002fe200078e00ff */
[----:B------:R-:W1:Y:S01]  /*1a910*/  S2R R14, SR_TID.X ;  /* 0x00000000000e7919 */ /* 0x000e620000002100 */
[----:B----4-:R-:W-:-:S04]  /*1a920*/  LOP3.LUT P0, RZ, R8, 0x4, RZ, 0xc0, !PT ;  /* 0x0000000408ff7812 */ /* 0x010fc8000780c0ff */
[----:B------:R-:W-:Y:S02]  /*1a930*/  SEL R10, R10, 0xffffffc0, !P0 ;  /* 0xffffffc00a0a7807 */ /* 0x000fe40004000000 */
[----:B-1----:R-:W-:-:S04]  /*1a940*/  LOP3.LUT P0, RZ, R14, 0x4, RZ, 0xc0, !PT ;  /* 0x000000040eff7812 */ /* 0x002fc8000780c0ff */
[----:B------:R-:W-:Y:S02]  /*1a950*/  SEL R3, R3, 0xffffffe0, !P0 ;  /* 0xffffffe003037807 */ /* 0x000fe40004000000 */
[C---:B--2---:R-:W-:Y:S02]  /*1a960*/  LOP3.LUT R2, R0.reuse, R2, RZ, 0xfc, !PT ;  /* 0x0000000200027212 */ /* 0x044fe400078efcff */
[----:B---3--:R-:W-:-:S03]  /*1a970*/  IADD3 R0, R0, UR39, R12 ;  /* 0x0000002700007c10 */ /* 0x008fc6000fffe00c */
[----:B------:R-:W1:Y:S01]  /*1a980*/  LDSM.16.MT88.4 R4, [R2+UR39+0xc400] ;  /* 0x00c400270204783b */ /* 0x000e620008004200 */
[----:B------:R-:W-:Y:S01]  /*1a990*/  VIADD R18, R2, UR39 ;  /* 0x0000002702127c36 */ /* 0x000fe20008000000 */
[----:B------:R-:W-:-:S03]  /*1a9a0*/  IADD3 R3, R3, 0x400, R0 ;  /* 0x0000040003037810 */ /* 0x000fc60007ffe000 */
[----:B------:R-:W-:Y:S01]  /*1a9b0*/  IMAD.IADD R18, R10, 0x1, R18 ;  /* 0x000000010a127824 */ /* 0x000fe200078e0212 */
[C-C-:B-1----:R-:W-:Y:S02]  /*1a9c0*/  PRMT R8, R4.reuse, 0x6420, R5.reuse ;  /* 0x0000642004087816 */ /* 0x142fe40000000005 */
[----:B0-----:R-:W-:Y:S02]  /*1a9d0*/  PRMT R9, R4, 0x7531, R5 ;  /* 0x0000753104097816 */ /* 0x001fe40000000005 */
        /* <DEDUP_REMOVED lines=15> */
[----:B------:R-:W-:Y:S01]  /*1aad0*/  STSM.16.M88.4 [R3], R12 ;  /* 0x0000000c03007844 */ /* 0x000fe20000000200 */
        /* <DEDUP_REMOVED lines=61> */
.L_x_983:
[----:B------:R-:W2:Y:S01]  /*1aeb0*/  S2R R0, SR_TID.X ;  /* 0x0000000000007919 */ /* 0x000ea20000002100 */
[----:B0-----:R-:W-:Y:S01]  /*1aec0*/  SYNCS.ARRIVE.TRANS64.A1T0 RZ, [R20+URZ+0x28850], RZ ;  /* 0x028850ff14ff79a7 */ /* 0x001fe2000810003f */
[----:B------:R-:W-:Y:S01]  /*1aed0*/  IMAD.MOV.U32 R6, RZ, RZ, R21 ;  /* 0x000000ffff067224 */ /* 0x000fe200078e0015 */
[----:B--2---:R-:W-:Y:S01]  /*1aee0*/  LOP3.LUT R0, R0, 0x7f, RZ, 0xc0, !PT ;  /* 0x0000007f00007812 */ /* 0x004fe200078ec0ff */
[----:B------:R-:W-:Y:S03]  /*1aef0*/  BAR.SYNC.DEFER_BLOCKING 0x2, 0x80 ;  /* 0x0082000000007b1d */ /* 0x000fe60000010000 */
[----:B------:R-:W-:-:S13]  /*1af00*/  ISETP.NE.AND P0, PT, R0, RZ, PT ;  /* 0x000000ff0000720c */ /* 0x000fda0003f05270 */
[----:B------:R-:W-:-:S05]  /*1af10*/  @!P0 VIADD R0, R20, 0x28880 ;  /* 0x0002888014008836 */ /* 0x000fca0000000000 */
[----:B------:R-:W-:-:S04]  /*1af20*/  @!P0 PRMT R0, RZ, 0x654, R0 ;  /* 0x00000654ff008816 */ /* 0x000fc80000000000 */
[----:B------:R0:W-:Y:S01]  /*1af30*/  @!P0 SYNCS.ARRIVE.TRANS64.RED.A1T0 RZ, [R0+URZ], RZ ;  /* 0x000000ff00ff89a7 */ /* 0x0001e2000810043f */
[C---:B------:R-:W-:Y:S01]  /*1af40*/  ISETP.GT.AND P0, PT, R19.reuse, UR40, PT ;  /* 0x0000002813007c0c */ /* 0x040fe2000bf04270 */
[----:B------:R-:W-:Y:S01]  /*1af50*/  VIADD R19, R19, 0xffffffff ;  /* 0xffffffff13137836 */ /* 0x000fe20000000000 */
[----:B0-----:R0:W5:Y:S11]  /*1af60*/  LDL R0, [R1] ;  /* 0x0000000001007983 */ /* 0x0011760000100800 */
[----:B------:R-:W-:Y:S05]  /*1af70*/  @P0 BRA `(.L_x_984) ;  /* 0xfffffff0005c0947 */ /* 0x000fea000383ffff */
[----:B------:R-:W-:Y:S05]  /*1af80*/  BRA `(.L_x_985) ;  /* 0x0000000000047947 */ /* 0x000fea0003800000 */
.L_x_967:
[----:B------:R-:W-:-:S07]  /*1af90*/  IMAD.MOV.U32 R21, RZ, RZ, RZ ;  /* 0x000000ffff157224 */ /* 0x000fce00078e00ff */
.L_x_985:
[----:B------:R-:W-:-:S04]  /*1afa0*/  ULOP3.LUT UR4, UR41, 0x1, URZ, 0xfc, !UPT ;  /* 0x0000000129047892 */ /* 0x000fc8000f8efc3f */
[----:B------:R-:W-:-:S06]  /*1afb0*/  UISETP.NE.AND UP0, UPT, UR4, 0x3, UPT ;  /* 0x000000030400788c */ /* 0x000fcc000bf05270 */
[----:B------:R-:W-:-:S13]  /*1afc0*/  PLOP3.LUT P0, PT, PT, PT, UP0, 0x80, 0x0 ;  /* 0x000000000000781c */ /* 0x000fda0003f0f008 */
[----:B------:R-:W-:Y:S05]  /*1afd0*/  @!P0 BRA `(.L_x_986) ;  /* 0x0000000000048947 */ /* 0x000fea0003800000 */
[----:B------:R-:W-:Y:S01]  /*1afe0*/  BPT.TRAP 0x1 ;  /* 0x000000040000795c */ /* 0x000fe20000300000 */
.L_x_986:
[----:B0----5:R-:W2:Y:S01]  /*1aff0*/  LDL R0, [R1] ;  /* 0x0000000001007983 */ /* 0x021ea20000100800 */
[----:B------:R-:W-:Y:S01]  /*1b000*/  LEA R17, R21, UR39, 0x3 ;  /* 0x0000002715117c11 */ /* 0x000fe2000f8e18ff */
[----:B------:R-:W-:Y:S01]  /*1b010*/  BSSY B0, `(.L_x_987) ;  /* 0x0000005000007945 */ /* 0x000fe20003800000 */
[----:B--2---:R-:W-:-:S04]  /*1b020*/  LOP3.LUT R0, R0, 0x1, RZ, 0x3c, !PT ;  /* 0x0000000100007812 */ /* 0x004fc800078e3cff */
[----:B------:R-:W-:-:S04]  /*1b030*/  SHF.L.U32 R0, R0, 0x1f, RZ ;  /* 0x0000001f00007819 */ /* 0x000fc800000006ff */
[----:B------:R-:W0:Y:S02]  /*1b040*/  SYNCS.PHASECHK.TRANS64.TRYWAIT P0, [R17+URZ+0x28870], R0 ;  /* 0x02887000110075a7 */ /* 0x000e24000800017f */
[----:B0-----:R-:W-:Y:S05]  /*1b050*/  @!P0 BRA `(.L_x_988) ;  /* 0x0000001800d88947 */ /* 0x001fea0003800000 */
.L_x_1033:
[----:B------:R-:W-:Y:S05]  /*1b060*/  BSYNC B0 ;  /* 0x0000000000007941 */ /* 0x000fea0003800000 */
.L_x_987:
[----:B------:R-:W-:-:S06]  /*1b070*/  ULOP3.LUT UR4, UR41, 0x2, URZ, 0xfc, !UPT ;  /* 0x0000000229047892 */ /* 0x000fcc000f8efc3f */
[----:B0-----:R-:W-:-:S05]  /*1b080*/  IMAD.U32 R0, RZ, RZ, UR4 ;  /* 0x00000004ff007e24 */ /* 0x001fca000f8e00ff */
[----:B------:R-:W-:-:S13]  /*1b090*/  ISETP.NE.AND P1, PT, R0, 0x3, PT ;  /* 0x000000030000780c */ /* 0x000fda0003f25270 */
[----:B------:R-:W-:Y:S05]  /*1b0a0*/  @!P1 BRA `(.L_x_989) ;  /* 0x0000000000049947 */ /* 0x000fea0003800000 */
[----:B------:R-:W-:Y:S01]  /*1b0b0*/  BPT.TRAP 0x1 ;  /* 0x000000040000795c */ /* 0x000fe20000300000 */
.L_x_989:
[----:B------:R-:W2:Y:S04]  /*1b0c0*/  LDL R2, [R1] ;  /* 0x0000000001027983 */ /* 0x000ea80000100800 */
[----:B------:R-:W3:Y:S01]  /*1b0d0*/  LDL.LU R0, [R1+0xc] ;  /* 0x00000c0001007983 */ /* 0x000ee20000300800 */
[----:B--2---:R-:W-:Y:S01]  /*1b0e0*/  SHF.L.U32 R4, R2, 0x1f, RZ ;  /* 0x0000001f02047819 */ /* 0x004fe200000006ff */
[----:B------:R-:W-:-:S03]  /*1b0f0*/  IMAD R2, R21, 0x6000, RZ ;  /* 0x0000600015027824 */ /* 0x000fc600078e02ff */
[----:B------:R-:W0:Y:S02]  /*1b100*/  SYNCS.PHASECHK.TRANS64.TRYWAIT P0, [R17+URZ+0x28860], R4 ;  /* 0x02886004110075a7 */ /* 0x000e24000800017f */
[----:B---3--:R-:W-:Y:S01]  /*1b110*/  LOP3.LUT R0, R2, R0, RZ, 0xfc, !PT ;  /* 0x0000000002007212 */ /* 0x008fe200078efcff */
[----:B0-----:R-:W-:Y:S06]  /*1b120*/  @!P0 BRA `(.L_x_990) ;  /* 0x0000001800b88947 */ /* 0x001fec0003800000 */
.L_x_1034:
[----:B-1----:R-:W1:Y:S01]  /*1b130*/  S2R R3, SR_TID.X ;  /* 0x0000000000037919 */ /* 0x002e620000002100 */
[----:B------:R-:W-:Y:S01]  /*1b140*/  IMAD.MOV.U32 R5, RZ, RZ, 0x40 ;  /* 0x00000040ff057424 */ /* 0x000fe200078e00ff */
[----:B-1----:R-:W-:Y:S02]  /*1b150*/  LOP3.LUT P0, RZ, R3, 0x4, RZ, 0xc0, !PT ;  /* 0x0000000403ff7812 */ /* 0x002fe4000780c0ff */
[----:B------:R-:W2:Y:S01]  /*1b160*/  LDL.LU R3, [R1+0x10] ;  /* 0x0000100001037983 */ /* 0x000ea20000300800 */
[----:B------:R-:W-:Y:S01]  /*1b170*/  VIADD R16, R0, UR39 ;  /* 0x0000002700107c36 */ /* 0x000fe20008000000 */
[----:B------:R-:W-:Y:S01]  /*1b180*/  SEL R5, R5, 0xffffffc0, !P0 ;  /* 0xffffffc005057807 */ /* 0x000fe20004000000 */
[----:B------:R-:W-:Y:S05]  /*1b190*/  WARPSYNC.ALL ;  /* 0x0000000000007948 */ /* 0x000fea0003800000 */
[----:B------:R-:W-:Y:S01]  /*1b1a0*/  IMAD.IADD R16, R5, 0x1, R16 ;  /* 0x0000000105107824 */ /* 0x000fe200078e0210 */
[----:B------:R-:W1:Y:S04]  /*1b1b0*/  LDSM.16.MT88.4 R8, [R0+UR39+0xc400] ;  /* 0x00c400270008783b */ /* 0x000e680008004200 */
[----:B0-----:R-:W0:Y:S01]  /*1b1c0*/  LDSM.16.MT88.4 R4, [R16+0xc400] ;  /* 0x00c400001004783b */ /* 0x001e220000004200 */
[----:B-1----:R-:W-:-:S02]  /*1b1d0*/  PRMT R12, R8, 0x6420, R9 ;  /* 0x00006420080c7816 */ /* 0x002fc40000000009 */
[----:B------:R-:W-:Y:S02]  /*1b1e0*/  PRMT R13, R8, 0x7531, R9 ;  /* 0x00007531080d7816 */ /* 0x000fe40000000009 */
[C-C-:B------:R-:W-:Y:S02]  /*1b1f0*/  PRMT R14, R10.reuse, 0x6420, R11.reuse ;  /* 0x000064200a0e7816 */ /* 0x140fe4000000000b */
[----:B------:R-:W-:Y:S02]  /*1b200*/  PRMT R15, R10, 0x7531, R11 ;  /* 0x000075310a0f7816 */ /* 0x000fe4000000000b */
[C-C-:B0-----:R-:W-:Y:S02]  /*1b210*/  PRMT R8, R4.reuse, 0x6420, R5.reuse ;  /* 0x0000642004087816 */ /* 0x141fe40000000005 */
[----:B------:R-:W-:Y:S02]  /*1b220*/  PRMT R9, R4, 0x7531, R5 ;  /* 0x0000753104097816 */ /* 0x000fe40000000005 */
[----:B------:R-:W-:-:S02]  /*1b230*/  PRMT R10, R6, 0x6420, R7 ;  /* 0x00006420060a7816 */ /* 0x000fc40000000007 */
[----:B------:R-:W-:Y:S02]  /*1b240*/  PRMT R11, R6, 0x7531, R7 ;  /* 0x00007531060b7816 */ /* 0x000fe40000000007 */
[----:B--2---:R-:W-:Y:S02]  /*1b250*/  IADD3 R2, R2, UR39, R3 ;  /* 0x0000002702027c10 */ /* 0x004fe4000fffe003 */
[----:B------:R-:W0:Y:S03]  /*1b260*/  S2R R3, SR_TID.X ;  /* 0x0000000000037919 */ /* 0x000e260000002100 */
[----:B------:R-:W-:Y:S04]  /*1b270*/  STSM.16.M88.4 [R2+0x400], R12 ;  /* 0x0004000c02007844 */ /* 0x000fe80000000200 */
[----:B------:R-:W-:Y:S04]  /*1b280*/  STSM.16.M88.4 [R2+0x1400], R8 ;  /* 0x0014000802007844 */ /* 0x000fe80000000200 */
[----:B------:R-:W1:Y:S04]  /*1b290*/  LDSM.16.MT88.4 R8, [R0+UR39+0xd400] ;  /* 0x00d400270008783b */ /* 0x000e680008004200 */
[----:B------:R-:W2:Y:S01]  /*1b2a0*/  LDSM.16.MT88.4 R4, [R16+0xd400] ;  /* 0x00d400001004783b */ /* 0x000ea20000004200 */
[----:B0-----:R-:W-:Y:S01]  /*1b2b0*/  LOP3.LUT P0, RZ, R3, 0x4, RZ, 0xc0, !PT ;  /* 0x0000000403ff7812 */ /* 0x001fe2000780c0ff */
[----:B------:R-:W-:-:S05]  /*1b2c0*/  IMAD.MOV.U32 R3, RZ, RZ, 0x20 ;  /* 0x00000020ff037424 */ /* 0x000fca00078e00ff */
[----:B------:R-:W-:-:S04]  /*1b2d0*/  SEL R3, R3, 0xffffffe0, !P0 ;  /* 0xffffffe003037807 */ /* 0x000fc80004000000 */
[----:B------:R-:W-:Y:S02]  /*1b2e0*/  IADD3 R3, R3, 0x400, R2 ;  /* 0x0000040003037810 */ /* 0x000fe40007ffe002 */
[C-C-:B-1----:R-:W-:Y:S02]  /*1b2f0*/  PRMT R12, R8.reuse, 0x6420, R9.reuse ;  /* 0x00006420080c7816 */ /* 0x142fe40000000009 */
[----:B------:R-:W-:Y:S02]  /*1b300*/  PRMT R13, R8, 0x7531, R9 ;  /* 0x00007531080d7816 */ /* 0x000fe40000000009 */
[C-C-:B------:R-:W-:Y:S02]  /*1b310*/  PRMT R14, R10.reuse, 0x6420, R11.reuse ;  /* 0x000064200a0e7816 */ /* 0x140fe4000000000b */
[----:B------:R-:W-:Y:S02]  /*1b320*/  PRMT R15, R10, 0x7531, R11 ;  /* 0x000075310a0f7816 */ /* 0x000fe4000000000b */
[----:B--2---:R-:W-:-:S02]  /*1b330*/  PRMT R8, R4, 0x6420, R5 ;  /* 0x0000642004087816 */ /* 0x004fc40000000005 */
[----:B------:R-:W-:Y:S02]  /*1b340*/  PRMT R9, R4, 0x7531, R5 ;  /* 0x0000753104097816 */ /* 0x000fe40000000005 */
[C-C-:B------:R-:W-:Y:S02]  /*1b350*/  PRMT R10, R6.reuse, 0x6420, R7.reuse ;  /* 0x00006420060a7816 */ /* 0x140fe40000000007 */
[----:B------:R-:W-:Y:S01]  /*1b360*/  PRMT R11, R6, 0x7531, R7 ;  /* 0x00007531060b7816 */ /* 0x000fe20000000007 */
[----:B------:R-:W-:Y:S04]  /*1b370*/  STSM.16.M88.4 [R3], R12 ;  /* 0x0000000c03007844 */ /* 0x000fe80000000200 */
[----:B------:R-:W-:Y:S04]  /*1b380*/  STSM.16.M88.4 [R3+0x1000], R8 ;  /* 0x0010000803007844 */ /* 0x000fe80000000200 */
[----:B------:R-:W0:Y:S04]  /*1b390*/  LDSM.16.MT88.4 R8, [R0+UR39+0xe400] ;  /* 0x00e400270008783b */ /* 0x000e280008004200 */
[----:B------:R-:W1:Y:S01]  /*1b3a0*/  LDSM.16.MT88.4 R4, [R16+0xe400] ;  /* 0x00e400001004783b */ /* 0x000e620000004200 */
[----:B0-----:R-:W-:-:S02]  /*1b3b0*/  PRMT R12, R8, 0x6420, R9 ;  /* 0x00006420080c7816 */ /* 0x001fc40000000009 */
[----:B------:R-:W-:Y:S02]  /*1b3c0*/  PRMT R13, R8, 0x7531, R9 ;  /* 0x00007531080d7816 */ /* 0x000fe40000000009 */
[C-C-:B------:R-:W-:Y:S02]  /*1b3d0*/  PRMT R14, R10.reuse, 0x6420, R11.reuse ;  /* 0x000064200a0e7816 */ /* 0x140fe4000000000b */
[----:B------:R-:W-:Y:S02]  /*1b3e0*/  PRMT R15, R10, 0x7531, R11 ;  /* 0x000075310a0f7816 */ /* 0x000fe4000000000b */
[C-C-:B-1----:R-:W-:Y:S02]  /*1b3f0*/  PRMT R8, R4.reuse, 0x6420, R5.reuse ;  /* 0x0000642004087816 */ /* 0x142fe40000000005 */
[----:B------:R-:W-:Y:S02]  /*1b400*/  PRMT R9, R4, 0x7531, R5 ;  /* 0x0000753104097816 */ /* 0x000fe40000000005 */
[----:B------:R-:W-:-:S02]  /*1b410*/  PRMT R10, R6, 0x6420, R7 ;  /* 0x00006420060a7816 */ /* 0x000fc40000000007 */
[----:B------:R-:W-:Y:S01]  /*1b420*/  PRMT R11, R6, 0x7531, R7 ;  /* 0x00007531060b7816 */ /* 0x000fe20000000007 */
[----:B------:R-:W-:Y:S04]  /*1b430*/  STSM.16.M88.4 [R2+0x2400], R12 ;  /* 0x0024000c02007844 */ /* 0x000fe80000000200 */
        /* <DEDUP_REMOVED lines=35> */
[----:B------:R0:W-:Y:S04]  /*1b670*/  STSM.16.M88.4 [R3+0x4000], R12 ;  /* 0x0040000c03007844 */ /* 0x0001e80000000200 */
        /* <DEDUP_REMOVED lines=9> */
.L_x_991:
[----:B0-----:R-:W2:Y:S01]  /*1b710*/  LDL.LU R3, [R1] ;  /* 0x0000000001037983 */ /* 0x001ea20000300800 */
[----:B-1----:R-:W-:Y:S01]  /*1b720*/  SYNCS.ARRIVE.TRANS64.A1T0 RZ, [R17+URZ+0x28850], RZ ;  /* 0x028850ff11ff79a7 */ /* 0x002fe2000810003f */
[----:B------:R-:W0:Y:S02]  /*1b730*/  S2R R0, SR_TID.X ;  /* 0x0000000000007919 */ /* 0x000e240000002100 */
        /* <DEDUP_REMOVED lines=10> */
[----:B--2---:R-:W-:Y:S01]  /*1b7e0*/  LOP3.LUT R2, R3, R2, RZ, 0x3c, !PT ;  /* 0x0000000203027212 */ /* 0x004fe200078e3cff */
[----:B------:R-:W-:-:S07]  /*1b7f0*/  IMAD.MOV.U32 R3, RZ, RZ, RZ ;  /* 0x000000ffff037224 */ /* 0x000fce00078e00ff */
.L_x_944:
[----:B------:R-:W0:Y:S01]  /*1b800*/  S2R R5, SR_CgaCtaId ;  /* 0x0000000000057919 */ /* 0x000e220000008800 */
[----:B------:R-:W-:Y:S02]  /*1b810*/  MOV R4, 0x400 ;  /* 0x0000040000047802 */ /* 0x000fe40000000f00 */
[----:B------:R-:W-:Y:S02]  /*1b820*/  SHF.L.U32 R3, R3, 0x1f, RZ ;  /* 0x0000001f03037819 */ /* 0x000fe400000006ff */
[----:B0-----:R-:W-:-:S04]  /*1b830*/  LEA R6, R5, R4, 0x18 ;  /* 0x0000000405067211 */ /* 0x001fc800078ec0ff */
[----:B------:R-:W0:Y:S02]  /*1b840*/  SYNCS.PHASECHK.TRANS64.TRYWAIT P0, [R6+URZ+0x28820], R3 ;  /* 0x02882003060075a7 */ /* 0x000e24000800017f */
[----:B0-----:R-:W-:Y:S05]  /*1b850*/  @!P0 BRA `(.L_x_992) ;  /* 0x0000001400008947 */ /* 0x001fea0003800000 */
.L_x_1035:
        /* <DEDUP_REMOVED lines=8> */
[----:B------:R-:W-:-:S06]  /*1b8e0*/  ULOP3.LUT UR4, UR41, 0x2, URZ, 0xfc, !UPT ;  /* 0x0000000229047892 */ /* 0x000fcc000f8efc3f */
[----:B------:R-:W-:-:S05]  /*1b8f0*/  IMAD.U32 R3, RZ, RZ, UR4 ;  /* 0x00000004ff037e24 */ /* 0x000fca000f8e00ff */
[----:B------:R-:W-:-:S13]  /*1b900*/  ISETP.NE.AND P0, PT, R3, 0x3, PT ;  /* 0x000000030300780c */ /* 0x000fda0003f05270 */
[----:B------:R-:W-:Y:S05]  /*1b910*/  @!P0 BRA `(.L_x_993) ;  /* 0x0000000000048947 */ /* 0x000fea0003800000 */
[----:B------:R-:W-:Y:S01]  /*1b920*/  BPT.TRAP 0x1 ;  /* 0x000000040000795c */ /* 0x000fe20000300000 */
.L_x_993:
[----:B------:R-:W-:Y:S01]  /*1b930*/  VIADD R8, R6, 0x28840 ;  /* 0x0002884006087836 */ /* 0x000fe20000000000 */
[----:B------:R-:W-:Y:S01]  /*1b940*/  SHF.L.U32 R4, R2, 0x1f, RZ ;  /* 0x0000001f02047819 */ /* 0x000fe200000006ff */
[C---:B------:R-:W-:Y:S02]  /*1b950*/  VIADD R3, R0.reuse, 0x1 ;  /* 0x0000000100037836 */ /* 0x040fe40000000000 */
[----:B------:R-:W-:-:S03]  /*1b960*/  IMAD R7, R0, 0x8, R8 ;  /* 0x0000000800077824 */ /* 0x000fc600078e0208 */
        /* <DEDUP_REMOVED lines=8> */
.L_x_1036:
[----:B------:R-:W1:Y:S02]  /*1b9f0*/  SYNCS.PHASECHK.TRANS64.TRYWAIT P1, [R5+URZ], R2 ;  /* 0x00000002050075a7 */ /* 0x000e64000802017f */
[----:B-1----:R-:W-:Y:S05]  /*1ba00*/  @!P1 BRA `(.L_x_995) ;  /* 0x0000001000bc9947 */ /* 0x002fea0003800000 */
.L_x_1037:
[----:B------:R-:W-:Y:S05]  /*1ba10*/  @!P0 BRA `(.L_x_996) ;  /* 0x0000000000048947 */ /* 0x000fea0003800000 */
[----:B------:R-:W-:Y:S01]  /*1ba20*/  BPT.TRAP 0x1 ;  /* 0x000000040000795c */ /* 0x000fe20000300000 */
.L_x_996:
[----:B-1----:R-:W-:-:S04]  /*1ba30*/  IMAD R5, R0, 0x8, R6 ;  /* 0x0000000800057824 */ /* 0x002fc800078e0206 */
[----:B------:R-:W1:Y:S02]  /*1ba40*/  SYNCS.PHASECHK.TRANS64.TRYWAIT P1, [R5+URZ+0x28860], R4 ;  /* 0x02886004050075a7 */ /* 0x000e64000802017f */
[----:B-1----:R-:W-:Y:S05]  /*1ba50*/  @!P1 BRA `(.L_x_997) ;  /* 0x0000001000bc9947 */ /* 0x002fea0003800000 */
.L_x_1038:
[----:B------:R-:W-:Y:S05]  /*1ba60*/  @!P0 BRA `(.L_x_998) ;  /* 0x0000000000048947 */ /* 0x000fea0003800000 */
[----:B------:R-:W-:Y:S01]  /*1ba70*/  BPT.TRAP 0x1 ;  /* 0x000000040000795c */ /* 0x000fe20000300000 */
.L_x_998:
[----:B------:R-:W-:-:S04]  /*1ba80*/  IMAD R3, R3, 0x8, R6 ;  /* 0x0000000803037824 */ /* 0x000fc800078e0206 */
[----:B------:R-:W2:Y:S02]  /*1ba90*/  SYNCS.PHASECHK.TRANS64.TRYWAIT P1, [R3+URZ+0x28860], R2 ;  /* 0x02886002030075a7 */ /* 0x000ea4000802017f */
[----:B--2---:R-:W-:Y:S05]  /*1baa0*/  @!P1 BRA `(.L_x_999) ;  /* 0x0000001000bc9947 */ /* 0x004fea0003800000 */
.L_x_1039:
[----:B------:R-:W-:Y:S05]  /*1bab0*/  @!P0 BRA `(.L_x_1000) ;  /* 0x0000000000048947 */ /* 0x000fea0003800000 */
[----:B------:R-:W-:Y:S01]  /*1bac0*/  BPT.TRAP 0x1 ;  /* 0x000000040000795c */ /* 0x000fe20000300000 */
.L_x_1000:
[----:B------:R-:W3:Y:S02]  /*1bad0*/  SYNCS.PHASECHK.TRANS64.TRYWAIT P0, [R5+URZ+0x28880], R4 ;  /* 0x02888004050075a7 */ /* 0x000ee4000800017f */
[----:B---3--:R-:W-:Y:S05]  /*1bae0*/  @!P0 BRA `(.L_x_1001) ;  /* 0x0000001000c08947 */ /* 0x008fea0003800000 */
.L_x_1002:
[----:B----4-:R4:W0:Y:S02]  /*1baf0*/  SYNCS.PHASECHK.TRANS64.TRYWAIT P0, [R3+URZ+0x28880], R2 ;  /* 0x02888002030075a7 */ /* 0x010824000800017f */
[----:B0-----:R-:W-:Y:S05]  /*1bb00*/  @!P0 NANOSLEEP.SYNCS 0x989680 ;  /* 0x009896800000895d */ /* 0x001fea0003900000 */
[----:B------:R-:W0:Y:S02]  /*1bb10*/  @!P0 SYNCS.PHASECHK.TRANS64 P0, [R3+URZ+0x28880], R2 ;  /* 0x02888002030085a7 */ /* 0x000e24000800007f */
[----:B0-----:R-:W-:Y:S05]  /*1bb20*/  @!P0 BRA `(.L_x_1002) ;  /* 0xfffffffc00f08947 */ /* 0x001fea000383ffff */
.L_x_856:
[----:B------:R-:W-:Y:S05]  /*1bb30*/  BSYNC B6 ;  /* 0x0000000000067941 */ /* 0x000fea0003800000 */
.L_x_853:
[----:B------:R-:W-:Y:S05]  /*1bb40*/  EXIT ;  /* 0x000000000000794d */ /* 0x000fea0003800000 */
.L_x_866:
[----:B0-----:R-:W-:-:S04]  /*1bb50*/  IMAD.U32 R3, RZ, RZ, UR44 ;  /* 0x0000002cff037e24 */ /* 0x001fc8000f8e00ff */
[----:B------:R0:W1:Y:S03]  /*1bb60*/  SYNCS.PHASECHK.TRANS64.TRYWAIT P0, [R3+URZ+0x28800], R8 ;  /* 0x02880008030075a7 */ /* 0x000066000800017f */
[----:B-1----:R-:W-:Y:S05]  /*1bb70*/  @!P0 NANOSLEEP.SYNCS 0x989680 ;  /* 0x009896800000895d */ /* 0x002fea0003900000 */
[----:B------:R-:W1:Y:S02]  /*1bb80*/  @!P0 SYNCS.PHASECHK.TRANS64 P0, [R3+URZ+0x28800], R8 ;  /* 0x02880008030085a7 */ /* 0x000e64000800007f */
[----:B-1----:R-:W-:Y:S05]  /*1bb90*/  @!P0 BRA `(.L_x_866) ;  /* 0xfffffffc00ec8947 */ /* 0x002fea000383ffff */
[----:B------:R-:W-:Y:S05]  /*1bba0*/  BRA `(.L_x_1003) ;  /* 0xfffffe5c00bc7947 */ /* 0x000fea000383ffff */
.L_x_870:
[----:B0-----:R-:W-:-:S04]  /*1bbb0*/  IMAD.U32 R3, RZ, RZ, UR44 ;  /* 0x0000002cff037e24 */ /* 0x001fc8000f8e00ff */
[----:B------:R0:W2:Y:S03]  /*1bbc0*/  SYNCS.PHASECHK.TRANS64.TRYWAIT P2, [R3+URZ+0x28830], R8 ;  /* 0x02883008030075a7 */ /* 0x0000a6000804017f */
[----:B--2---:R-:W-:Y:S05]  /*1bbd0*/  @!P2 NANOSLEEP.SYNCS 0x989680 ;  /* 0x009896800000a95d */ /* 0x004fea0003900000 */
[----:B------:R-:W2:Y:S02]  /*1bbe0*/  @!P2 SYNCS.PHASECHK.TRANS64 P2, [R3+URZ+0x28830], R8 ;  /* 0x028830080300a5a7 */ /* 0x000ea4000804007f */
[----:B--2---:R-:W-:Y:S05]  /*1bbf0*/  @!P2 BRA `(.L_x_870) ;  /* 0xfffffffc00eca947 */ /* 0x004fea000383ffff */
[----:B------:R-:W-:Y:S05]  /*1bc00*/  BRA `(.L_x_869) ;  /* 0xfffffe5c00e47947 */ /* 0x000fea000383ffff */
.L_x_886:
[----:B-1----:R-:W-:-:S04]  /*1bc10*/  IMAD.U32 R13, RZ, RZ, UR8 ;  /* 0x00000008ff0d7e24 */ /* 0x002fc8000f8e00ff */
[----:B------:R1:W2:Y:S03]  /*1bc20*/  SYNCS.PHASECHK.TRANS64.TRYWAIT P2, [R13+URZ+0x28830], R12 ;  /* 0x0288300c0d0075a7 */ /* 0x0002a6000804017f */
[----:B--2---:R-:W-:Y:S05]  /*1bc30*/  @!P2 NANOSLEEP.SYNCS 0x989680 ;  /* 0x009896800000a95d */ /* 0x004fea0003900000 */
[----:B------:R-:W2:Y:S02]  /*1bc40*/  @!P2 SYNCS.PHASECHK.TRANS64 P2, [R13+URZ+0x28830], R12 ;  /* 0x0288300c0d00a5a7 */ /* 0x000ea4000804007f */
[----:B--2---:R-:W-:Y:S05]  /*1bc50*/  @!P2 BRA `(.L_x_886) ;  /* 0xfffffffc00eca947 */ /* 0x004fea000383ffff */
[----:B------:R-:W-:Y:S05]  /*1bc60*/  BRA `(.L_x_883) ;  /* 0xfffffeb000947947 */ /* 0x000fea000383ffff */
.L_x_890:
[----:B-1----:R-:W-:-:S04]  /*1bc70*/  IMAD.U32 R13, RZ, RZ, UR8 ;  /* 0x00000008ff0d7e24 */ /* 0x002fc8000f8e00ff */
[----:B------:R1:W2:Y:S03]  /*1bc80*/  SYNCS.PHASECHK.TRANS64.TRYWAIT P2, [R13+URZ+0x28850], R12 ;  /* 0x0288500c0d0075a7 */ /* 0x0002a6000804017f */
[----:B--2---:R-:W-:Y:S05]  /*1bc90*/  @!P2 NANOSLEEP.SYNCS 0x989680 ;  /* 0x009896800000a95d */ /* 0x004fea0003900000 */
[----:B------:R-:W2:Y:S02]  /*1bca0*/  @!P2 SYNCS.PHASECHK.TRANS64 P2, [R13+URZ+0x28850], R12 ;  /* 0x0288500c0d00a5a7 */ /* 0x000ea4000804007f */
[----:B--2---:R-:W-:Y:S05]  /*1bcb0*/  @!P2 BRA `(.L_x_890) ;  /* 0xfffffffc00eca947 */ /* 0x004fea000383ffff */
[----:B------:R-:W-:Y:S05]  /*1bcc0*/  BRA `(.L_x_887) ;  /* 0xfffffeb4000c7947 */ /* 0x000fea000383ffff */
.L_x_908:
[----:B-1----:R-:W-:-:S04]  /*1bcd0*/  IMAD.U32 R11, RZ, RZ, UR8 ;  /* 0x00000008ff0b7e24 */ /* 0x002fc8000f8e00ff */
[----:B------:R1:W2:Y:S03]  /*1bce0*/  SYNCS.PHASECHK.TRANS64.TRYWAIT P2, [R11+URZ+0x28830], R10 ;  /* 0x0288300a0b0075a7 */ /* 0x0002a6000804017f */
[----:B--2---:R-:W-:Y:S05]  /*1bcf0*/  @!P2 NANOSLEEP.SYNCS 0x989680 ;  /* 0x009896800000a95d */ /* 0x004fea0003900000 */
[----:B------:R-:W2:Y:S02]  /*1bd00*/  @!P2 SYNCS.PHASECHK.TRANS64 P2, [R11+URZ+0x28830], R10 ;  /* 0x0288300a0b00a5a7 */ /* 0x000ea4000804007f */
[----:B--2---:R-:W-:Y:S05]  /*1bd10*/  @!P2 BRA `(.L_x_908) ;  /* 0xfffffffc00eca947 */ /* 0x004fea000383ffff */
[----:B------:R-:W-:Y:S05]  /*1bd20*/  BRA `(.L_x_905) ;  /* 0xffffff08006c7947 */ /* 0x000fea000383ffff */
.L_x_912:
[----:B-1----:R-:W-:-:S04]  /*1bd30*/  IMAD.U32 R11, RZ, RZ, UR8 ;  /* 0x00000008ff0b7e24 */ /* 0x002fc8000f8e00ff */
[----:B------:R1:W2:Y:S03]  /*1bd40*/  SYNCS.PHASECHK.TRANS64.TRYWAIT P2, [R11+URZ+0x28850], R10 ;  /* 0x0288500a0b0075a7 */ /* 0x0002a6000804017f */
[----:B--2---:R-:W-:Y:S05]  /*1bd50*/  @!P2 NANOSLEEP.SYNCS 0x989680 ;  /* 0x009896800000a95d */ /* 0x004fea0003900000 */
[----:B------:R-:W2:Y:S02]  /*1bd60*/  @!P2 SYNCS.PHASECHK.TRANS64 P2, [R11+URZ+0x28850], R10 ;  /* 0x0288500a0b00a5a7 */ /* 0x000ea4000804007f */
[----:B--2---:R-:W-:Y:S05]  /*1bd70*/  @!P2 BRA `(.L_x_912) ;  /* 0xfffffffc00eca947 */ /* 0x004fea000383ffff */
[----:B------:R-:W-:Y:S05]  /*1bd80*/  BRA `(.L_x_909) ;  /* 0xffffff0c000c7947 */ /* 0x000fea000383ffff */
.L_x_919:
[----:B-1----:R-:W-:-:S04]  /*1bd90*/  IMAD.U32 R11, RZ, RZ, UR8 ;  /* 0x00000008ff0b7e24 */ /* 0x002fc8000f8e00ff */
[----:B------:R1:W2:Y:S03]  /*1bda0*/  SYNCS.PHASECHK.TRANS64.TRYWAIT P2, [R11+URZ+0x28830], R10 ;  /* 0x0288300a0b0075a7 */ /* 0x0002a6000804017f */
[----:B--2---:R-:W-:Y:S05]  /*1bdb0*/  @!P2 NANOSLEEP.SYNCS 0x989680 ;  /* 0x009896800000a95d */ /* 0x004fea0003900000 */
[----:B------:R-:W2:Y:S02]  /*1bdc0*/  @!P2 SYNCS.PHASECHK.TRANS64 P2, [R11+URZ+0x28830], R10 ;  /* 0x0288300a0b00a5a7 */ /* 0x000ea4000804007f */
[----:B--2---:R-:W-:Y:S05]  /*1bdd0*/  @!P2 BRA `(.L_x_919) ;  /* 0xfffffffc00eca947 */ /* 0x004fea000383ffff */
[----:B------:R-:W-:Y:S05]  /*1bde0*/  BRA `(.L_x_916) ;  /* 0xffffff3c005c7947 */ /* 0x000fea000383ffff */
.L_x_923:
[----:B-1----:R-:W-:-:S04]  /*1bdf0*/  IMAD.U32 R11, RZ, RZ, UR8 ;  /* 0x00000008ff0b7e24 */ /* 0x002fc8000f8e00ff */
[----:B------:R1:W2:Y:S03]  /*1be00*/  SYNCS.PHASECHK.TRANS64.TRYWAIT P2, [R11+URZ+0x28850], R10 ;  /* 0x0288500a0b0075a7 */ /* 0x0002a6000804017f */
[----:B--2---:R-:W-:Y:S05]  /*1be10*/  @!P2 NANOSLEEP.SYNCS 0x989680 ;  /* 0x009896800000a95d */ /* 0x004fea0003900000 */
[----:B------:R-:W2:Y:S02]  /*1be20*/  @!P2 SYNCS.PHASECHK.TRANS64 P2, [R11+URZ+0x28850], R10 ;  /* 0x0288500a0b00a5a7 */ /* 0x000ea4000804007f */
[----:B--2---:R-:W-:Y:S05]  /*1be30*/  @!P2 BRA `(.L_x_923) ;  /* 0xfffffffc00eca947 */ /* 0x004fea000383ffff */
[----:B------:R-:W-:Y:S05]  /*1be40*/  BRA `(.L_x_920) ;  /* 0xffffff3c00dc7947 */ /* 0x000fea000383ffff */
.L_x_937:
[----:B-1----:R-:W-:-:S04]  /*1be50*/  IMAD.U32 R3, RZ, RZ, UR9 ;  /* 0x00000009ff037e24 */ /* 0x002fc8000f8e00ff */
[----:B------:R1:W2:Y:S03]  /*1be60*/  SYNCS.PHASECHK.TRANS64.TRYWAIT P1, [R3+URZ+0x28850], R0 ;  /* 0x02885000030075a7 */ /* 0x0002a6000802017f */
[----:B--2---:R-:W-:Y:S05]  /*1be70*/  @!P1 NANOSLEEP.SYNCS 0x989680 ;  /* 0x009896800000995d */ /* 0x004fea0003900000 */
[----:B------:R-:W2:Y:S02]  /*1be80*/  @!P1 SYNCS.PHASECHK.TRANS64 P1, [R3+URZ+0x28850], R0 ;  /* 0x02885000030095a7 */ /* 0x000ea4000802007f */
[----:B--2---:R-:W-:Y:S05]  /*1be90*/  @!P1 BRA `(.L_x_937) ;  /* 0xfffffffc00ec9947 */ /* 0x004fea000383ffff */
[----:B------:R-:W-:Y:S05]  /*1bea0*/  BRA `(.L_x_936) ;  /* 0xffffff9000507947 */ /* 0x000fea000383ffff */
.L_x_956:
[----:B------:R-:W-:Y:S02]  /*1beb0*/  IMAD.MOV.U32 R13, RZ, RZ, R6 ;  /* 0x000000ffff0d7224 */ /* 0x000fe400078e0006 */
[----:B------:R-:W-:Y:S02]  /*1bec0*/  IMAD.MOV.U32 R12, RZ, RZ, RZ ;  /* 0x000000ffff0c7224 */ /* 0x000fe400078e00ff */
[----:B------:R-:W-:Y:S02]  /*1bed0*/  IMAD.MOV.U32 R11, RZ, RZ, 0x1f ;  /* 0x0000001fff0b7424 */ /* 0x000fe400078e00ff */
[----:B------:R-:W-:-:S07]  /*1bee0*/  IMAD.MOV.U32 R15, RZ, RZ, -0x1 ;  /* 0xffffffffff0f7424 */ /* 0x000fce00078e00ff */
[----:B0-----:R-:W-:Y:S05]  /*1bef0*/  WARPSYNC.COLLECTIVE R15, `(.L_x_1004) ;  /* 0x000000000f087348 */ /* 0x001fea0003c00000 */
[----:B------:R1:W2:Y:S02]  /*1bf00*/  SHFL.IDX P6, R14, R13, R12, R11 ;  /* 0x0000000c0d0e7389 */ /* 0x0002a400000c000b */
[----:B012---:R-:W-:Y:S01]  /*1bf10*/  ENDCOLLECTIVE ;  /* 0x000000000000791b */ /* 0x007fe20003800000 */
.L_x_1004:
[----:B------:R-:W-:Y:S05]  /*1bf20*/  BRA `(.L_x_1005) ;  /* 0xffffffd000a47947 */ /* 0x000fea000383ffff */
.L_x_958:
[----:B------:R-:W-:Y:S01]  /*1bf30*/  BSSY B0, `(.L_x_1006) ;  /* 0x0000006000007945 */ /* 0x000fe20003800000 */
[----:B------:R-:W-:-:S07]  /*1bf40*/  IMAD.MOV.U32 R15, RZ, RZ, -0x1 ;  /* 0xffffffffff0f7424 */ /* 0x000fce00078e00ff */
[----:B01----:R-:W-:Y:S05]  /*1bf50*/  WARPSYNC.COLLECTIVE R15, `(.L_x_1007) ;  /* 0x000000000f0c7348 */ /* 0x003fea0003c00000 */
[----:B------:R-:W-:Y:S02]  /*1bf60*/  ELECT P6, UR62, PT ;  /* 0x00000000003e782f */ /* 0x000fe400038c0000 */
[----:B------:R-:W-:Y:S01]  /*1bf70*/  MOV R14, UR62 ;  /* 0x0000003e000e7c02 */ /* 0x000fe20008000f00 */
[----:B01----:R-:W-:Y:S10]  /*1bf80*/  ENDCOLLECTIVE ;  /* 0x000000000000791b */ /* 0x003ff40003800000 */
.L_x_1007:
[----:B------:R-:W-:Y:S05]  /*1bf90*/  BSYNC B0 ;  /* 0x0000000000007941 */ /* 0x000fea0003800000 */
.L_x_1006:
[----:B------:R-:W-:Y:S05]  /*1bfa0*/  BRA `(.L_x_1008) ;  /* 0xffffffd000a87947 */ /* 0x000fea000383ffff */
.L_x_960:
[----:B--2---:R-:W-:-:S04]  /*1bfb0*/  IMAD.U32 R3, RZ, RZ, UR39 ;  /* 0x00000027ff037e24 */ /* 0x004fc8000f8e00ff */
[----:B------:R2:W3:Y:S03]  /*1bfc0*/  SYNCS.PHASECHK.TRANS64.TRYWAIT P0, [R3+URZ+0x28880], R2 ;  /* 0x02888002030075a7 */ /* 0x0004e6000800017f */
[----:B---3--:R-:W-:Y:S05]  /*1bfd0*/  @!P0 NANOSLEEP.SYNCS 0x989680 ;  /* 0x009896800000895d */ /* 0x008fea0003900000 */
[----:B------:R-:W3:Y:S02]  /*1bfe0*/  @!P0 SYNCS.PHASECHK.TRANS64 P0, [R3+URZ+0x28880], R2 ;  /* 0x02888002030085a7 */ /* 0x000ee4000800007f */
[----:B---3--:R-:W-:Y:S05]  /*1bff0*/  @!P0 BRA `(.L_x_960) ;  /* 0xfffffffc00ec8947 */ /* 0x008fea000383ffff */
[----:B------:R-:W-:Y:S05]  /*1c000*/  BRA `(.L_x_1009) ;  /* 0xffffffd000f47947 */ /* 0x000fea000383ffff */
.L_x_962:
[----:B--2---:R-:W-:-:S04]  /*1c010*/  IMAD.U32 R3, RZ, RZ, UR39 ;  /* 0x00000027ff037e24 */ /* 0x004fc8000f8e00ff */
[----:B------:R2:W3:Y:S03]  /*1c020*/  SYNCS.PHASECHK.TRANS64.TRYWAIT P0, [R3+URZ+0x28840], R2 ;  /* 0x02884002030075a7 */ /* 0x0004e6000800017f */
[----:B---3--:R-:W-:Y:S05]  /*1c030*/  @!P0 NANOSLEEP.SYNCS 0x989680 ;  /* 0x009896800000895d */ /* 0x008fea0003900000 */
[----:B------:R-:W3:Y:S02]  /*1c040*/  @!P0 SYNCS.PHASECHK.TRANS64 P0, [R3+URZ+0x28840], R2 ;  /* 0x02884002030085a7 */ /* 0x000ee4000800007f */
[----:B---3--:R-:W-:Y:S05]  /*1c050*/  @!P0 BRA `(.L_x_962) ;  /* 0xfffffffc00ec8947 */ /* 0x008fea000383ffff */
[----:B------:R-:W-:Y:S05]  /*1c060*/  BRA `(.L_x_1010) ;  /* 0xffffffd400347947 */ /* 0x000fea000383ffff */
.L_x_965:
[----:B------:R-:W-:Y:S01]  /*1c070*/  IMAD.MOV.U32 R13, RZ, RZ, R5 ;  /* 0x000000ffff0d7224 */ /* 0x000fe200078e0005 */
[----:B------:R-:W-:Y:S01]  /*1c080*/  LEA.HI R2, R10, UR38, RZ, 0x1d ;  /* 0x000000260a027c11 */ /* 0x000fe2000f8fe8ff */
[----:B------:R-:W-:Y:S02]  /*1c090*/  IMAD.MOV.U32 R12, RZ, RZ, RZ ;  /* 0x000000ffff0c7224 */ /* 0x000fe400078e00ff */
[----:B------:R-:W-:Y:S02]  /*1c0a0*/  IMAD.MOV.U32 R11, RZ, RZ, 0x181f ;  /* 0x0000181fff0b7424 */ /* 0x000fe400078e00ff */
[----:B------:R-:W-:-:S07]  /*1c0b0*/  IMAD.MOV.U32 R15, RZ, RZ, -0x1 ;  /* 0xffffffffff0f7424 */ /* 0x000fce00078e00ff */
[----:B------:R-:W-:Y:S05]  /*1c0c0*/  WARPSYNC.COLLECTIVE R15, `(.L_x_1011) ;  /* 0x000000000f087348 */ /* 0x000fea0003c00000 */
[----:B------:R0:W1:Y:S02]  /*1c0d0*/  SHFL.IDX P6, R14, R13, R12, R11 ;  /* 0x0000000c0d0e7389 */ /* 0x00006400000c000b */
[----:B01----:R-:W-:Y:S01]  /*1c0e0*/  ENDCOLLECTIVE ;  /* 0x000000000000791b */ /* 0x003fe20003800000 */
.L_x_1011:
[----:B------:R-:W-:Y:S02]  /*1c0f0*/  IMAD.MOV.U32 R13, RZ, RZ, R0 ;  /* 0x000000ffff0d7224 */ /* 0x000fe400078e0000 */
[----:B------:R-:W-:-:S07]  /*1c100*/  IMAD.MOV.U32 R6, RZ, RZ, R14 ;  /* 0x000000ffff067224 */ /* 0x000fce00078e000e */
[----:B------:R-:W-:Y:S05]  /*1c110*/  WARPSYNC.COLLECTIVE R15, `(.L_x_1012) ;  /* 0x000000000f087348 */ /* 0x000fea0003c00000 */
[----:B------:R0:W1:Y:S02]  /*1c120*/  SHFL.IDX P6, R14, R13, R12, R11 ;  /* 0x0000000c0d0e7389 */ /* 0x00006400000c000b */
[----:B01----:R-:W-:Y:S01]  /*1c130*/  ENDCOLLECTIVE ;  /* 0x000000000000791b */ /* 0x003fe20003800000 */
.L_x_1012:
[----:B------:R-:W-:Y:S02]  /*1c140*/  ULDC UR4, c[0x0][0x288] ;  /* 0x0000a20000047ab9 */ /* 0x000fe40000000800 */
[----:B------:R-:W-:-:S05]  /*1c150*/  IMAD R3, R7, UR4, RZ ;  /* 0x0000000407037c24 */ /* 0x000fca000f8e02ff */
[----:B------:R-:W-:Y:S01]  /*1c160*/  ISETP.GE.AND P1, PT, R2, R3, PT ;  /* 0x000000030200720c */ /* 0x000fe20003f26270 */
[----:B------:R-:W-:Y:S02]  /*1c170*/  IMAD.MOV.U32 R13, RZ, RZ, R5 ;  /* 0x000000ffff0d7224 */ /* 0x000fe400078e0005 */
[----:B------:R-:W-:-:S10]  /*1c180*/  IMAD.MOV.U32 R12, RZ, RZ, 0x1 ;  /* 0x00000001ff0c7424 */ /* 0x000fd400078e00ff */
[----:B------:R-:W-:Y:S01]  /*1c190*/  @!P1 VIADD R9, R4, UR39 ;  /* 0x0000002704099c36 */ /* 0x000fe20008000000 */
[----:B------:R-:W-:-:S13]  /*1c1a0*/  @!P1 IADD3 R8, P2, R19, R14, RZ ;  /* 0x0000000e13089210 */ /* 0x000fda0007f5e0ff */
[----:B------:R-:W-:Y:S05]  /*1c1b0*/  WARPSYNC.COLLECTIVE R15, `(.L_x_1013) ;  /* 0x000000000f087348 */ /* 0x000fea0003c00000 */
[----:B------:R0:W1:Y:S02]  /*1c1c0*/  SHFL.IDX P6, R14, R13, R12, R11 ;  /* 0x0000000c0d0e7389 */ /* 0x00006400000c000b */
[----:B01----:R-:W-:Y:S01]  /*1c1d0*/  ENDCOLLECTIVE ;  /* 0x000000000000791b */ /* 0x003fe20003800000 */
.L_x_1013:
[----:B------:R-:W-:Y:S02]  /*1c1e0*/  @!P1 IMAD.X R7, RZ, RZ, R6, P2 ;  /* 0x000000ffff079224 */ /* 0x000fe400010e0606 */
[----:B------:R-:W-:Y:S02]  /*1c1f0*/  @!P1 IMAD.MOV.U32 R6, RZ, RZ, R8 ;  /* 0x000000ffff069224 */ /* 0x000fe400078e0008 */
[----:B------:R-:W-:-:S03]  /*1c200*/  VIADD R8, R2, 0x10 ;  /* 0x0000001002087836 */ /* 0x000fc60000000000 */
[----:B------:R-:W-:Y:S01]  /*1c210*/  @!PT LDS RZ, [RZ] ;  /* 0x00000000fffff984 */ /* 0x000fe20000000800 */
[----:B------:R-:W-:Y:S01]  /*1c220*/  @!PT LDS RZ, [RZ] ;  /* 0x00000000fffff984 */ /* 0x000fe20000000800 */
[----:B------:R-:W-:Y:S01]  /*1c230*/  @!PT LDS RZ, [RZ] ;  /* 0x00000000fffff984 */ /* 0x000fe20000000800 */
[----:B------:R0:W-:Y:S02]  /*1c240*/  @!P1 LDGSTS.E.BYPASS.LTC128B.128 [R9+0x18400], desc[UR42][R6.64], !P0 ;  /* 0x1840000006099fae */ /* 0x0001e4000c101d6a */
[----:B------:R-:W-:Y:S01]  /*1c250*/  ISETP.GE.AND P1, PT, R8, R3, PT ;  /* 0x000000030800720c */ /* 0x000fe20003f26270 */
[----:B------:R-:W-:Y:S02]  /*1c260*/  IMAD.MOV.U32 R13, RZ, RZ, R0 ;  /* 0x000000ffff0d7224 */ /* 0x000fe400078e0000 */
[----:B0-----:R-:W-:-:S10]  /*1c270*/  IMAD.MOV.U32 R6, RZ, RZ, R14 ;  /* 0x000000ffff067224 */ /* 0x001fd400078e000e */
[----:B------:R-:W-:Y:S05]  /*1c280*/  WARPSYNC.COLLECTIVE R15, `(.L_x_1014) ;  /* 0x000000000f087348 */ /* 0x000fea0003c00000 */
[----:B------:R0:W1:Y:S02]  /*1c290*/  SHFL.IDX P6, R14, R13, R12, R11 ;  /* 0x0000000c0d0e7389 */ /* 0x00006400000c000b */
[----:B01----:R-:W-:Y:S01]  /*1c2a0*/  ENDCOLLECTIVE ;  /* 0x000000000000791b */ /* 0x003fe20003800000 */
.L_x_1014:
[----:B------:R-:W-:Y:S02]  /*1c2b0*/  @!P1 VIADD R21, R4, UR39 ;  /* 0x0000002704159c36 */ /* 0x000fe40008000000 */
[----:B------:R-:W-:Y:S02]  /*1c2c0*/  IMAD.MOV.U32 R13, RZ, RZ, R5 ;  /* 0x000000ffff0d7224 */ /* 0x000fe400078e0005 */
[----:B------:R-:W-:Y:S01]  /*1c2d0*/  IMAD.MOV.U32 R12, RZ, RZ, 0x2 ;  /* 0x00000002ff0c7424 */ /* 0x000fe200078e00ff */
[----:B------:R-:W-:-:S13]  /*1c2e0*/  @!P1 IADD3 R8, P2, R19, R14, RZ ;  /* 0x0000000e13089210 */ /* 0x000fda0007f5e0ff */
[----:B------:R-:W-:Y:S05]  /*1c2f0*/  WARPSYNC.COLLECTIVE R15, `(.L_x_1015) ;  /* 0x000000000f087348 */ /* 0x000fea0003c00000 */
[----:B------:R0:W1:Y:S02]  /*1c300*/  SHFL.IDX P6, R14, R13, R12, R11 ;  /* 0x0000000c0d0e7389 */ /* 0x00006400000c000b */
[----:B01----:R-:W-:Y:S01]  /*1c310*/  ENDCOLLECTIVE ;  /* 0x000000000000791b */ /* 0x003fe20003800000 */
.L_x_1015:
        /* <DEDUP_REMOVED lines=13> */
.L_x_1016:
[----:B------:R-:W-:Y:S02]  /*1c3f0*/  @!P1 VIADD R9, R4, UR39 ;  /* 0x0000002704099c36 */ /* 0x000fe40008000000 */
[----:B------:R-:W-:Y:S02]  /*1c400*/  IMAD.MOV.U32 R13, RZ, RZ, R5 ;  /* 0x000000ffff0d7224 */ /* 0x000fe400078e0005 */
[----:B------:R-:W-:Y:S01]  /*1c410*/  IMAD.MOV.U32 R12, RZ, RZ, 0x3 ;  /* 0x00000003ff0c7424 */ /* 0x000fe200078e00ff */
[----:B------:R-:W-:-:S13]  /*1c420*/  @!P1 IADD3 R8, P2, R19, R14, RZ ;  /* 0x0000000e13089210 */ /* 0x000fda0007f5e0ff */
[----:B------:R-:W-:Y:S05]  /*1c430*/  WARPSYNC.COLLECTIVE R15, `(.L_x_1017) ;  /* 0x000000000f087348 */ /* 0x000fea0003c00000 */
[----:B------:R0:W1:Y:S02]  /*1c440*/  SHFL.IDX P6, R14, R13, R12, R11 ;  /* 0x0000000c0d0e7389 */ /* 0x00006400000c000b */
[----:B01----:R-:W-:Y:S01]  /*1c450*/  ENDCOLLECTIVE ;  /* 0x000000000000791b */ /* 0x003fe20003800000 */
.L_x_1017:
        /* <DEDUP_REMOVED lines=13> */
.L_x_1018:
[----:B------:R-:W-:Y:S02]  /*1c530*/  @!P1 VIADD R21, R4, UR39 ;  /* 0x0000002704159c36 */ /* 0x000fe40008000000 */
[----:B------:R-:W-:Y:S02]  /*1c540*/  IMAD.MOV.U32 R13, RZ, RZ, R5 ;  /* 0x000000ffff0d7224 */ /* 0x000fe400078e0005 */
[----:B------:R-:W-:Y:S01]  /*1c550*/  IMAD.MOV.U32 R12, RZ, RZ, 0x4 ;  /* 0x00000004ff0c7424 */ /* 0x000fe200078e00ff */
[----:B------:R-:W-:-:S13]  /*1c560*/  @!P1 IADD3 R8, P2, R19, R14, RZ ;  /* 0x0000000e13089210 */ /* 0x000fda0007f5e0ff */
[----:B------:R-:W-:Y:S05]  /*1c570*/  WARPSYNC.COLLECTIVE R15, `(.L_x_1019) ;  /* 0x000000000f087348 */ /* 0x000fea0003c00000 */
[----:B------:R0:W1:Y:S02]  /*1c580*/  SHFL.IDX P6, R14, R13, R12, R11 ;  /* 0x0000000c0d0e7389 */ /* 0x00006400000c000b */
[----:B01----:R-:W-:Y:S01]  /*1c590*/  ENDCOLLECTIVE ;  /* 0x000000000000791b */ /* 0x003fe20003800000 */
.L_x_1019:
        /* <DEDUP_REMOVED lines=13> */
.L_x_1020:
[----:B------:R-:W-:Y:S02]  /*1c670*/  @!P1 VIADD R9, R4, UR39 ;  /* 0x0000002704099c36 */ /* 0x000fe40008000000 */
[----:B------:R-:W-:Y:S02]  /*1c680*/  IMAD.MOV.U32 R13, RZ, RZ, R5 ;  /* 0x000000ffff0d7224 */ /* 0x000fe400078e0005 */
[----:B------:R-:W-:Y:S01]  /*1c690*/  IMAD.MOV.U32 R12, RZ, RZ, 0x5 ;  /* 0x00000005ff0c7424 */ /* 0x000fe200078e00ff */
[----:B------:R-:W-:-:S13]  /*1c6a0*/  @!P1 IADD3 R8, P2, R19, R14, RZ ;  /* 0x0000000e13089210 */ /* 0x000fda0007f5e0ff */
[----:B------:R-:W-:Y:S05]  /*1c6b0*/  WARPSYNC.COLLECTIVE R15, `(.L_x_1021) ;  /* 0x000000000f087348 */ /* 0x000fea0003c00000 */
[----:B------:R0:W1:Y:S02]  /*1c6c0*/  SHFL.IDX P6, R14, R13, R12, R11 ;  /* 0x0000000c0d0e7389 */ /* 0x00006400000c000b */
[----:B01----:R-:W-:Y:S01]  /*1c6d0*/  ENDCOLLECTIVE ;  /* 0x000000000000791b */ /* 0x003fe20003800000 */
.L_x_1021:
        /* <DEDUP_REMOVED lines=13> */
.L_x_1022:
[----:B------:R-:W-:Y:S02]  /*1c7b0*/  @!P1 VIADD R21, R4, UR39 ;  /* 0x0000002704159c36 */ /* 0x000fe40008000000 */
[----:B------:R-:W-:Y:S02]  /*1c7c0*/  IMAD.MOV.U32 R13, RZ, RZ, R5 ;  /* 0x000000ffff0d7224 */ /* 0x000fe400078e0005 */
[----:B------:R-:W-:Y:S01]  /*1c7d0*/  IMAD.MOV.U32 R12, RZ, RZ, 0x6 ;  /* 0x00000006ff0c7424 */ /* 0x000fe200078e00ff */
[----:B------:R-:W-:-:S13]  /*1c7e0*/  @!P1 IADD3 R8, P2, R19, R14, RZ ;  /* 0x0000000e13089210 */ /* 0x000fda0007f5e0ff */
[----:B------:R-:W-:Y:S05]  /*1c7f0*/  WARPSYNC.COLLECTIVE R15, `(.L_x_1023) ;  /* 0x000000000f087348 */ /* 0x000fea0003c00000 */
[----:B------:R0:W1:Y:S02]  /*1c800*/  SHFL.IDX P6, R14, R13, R12, R11 ;  /* 0x0000000c0d0e7389 */ /* 0x00006400000c000b */
[----:B01----:R-:W-:Y:S01]  /*1c810*/  ENDCOLLECTIVE ;  /* 0x000000000000791b */ /* 0x003fe20003800000 */
.L_x_1023:
        /* <DEDUP_REMOVED lines=13> */
.L_x_1024:
[----:B------:R-:W-:Y:S02]  /*1c8f0*/  @!P1 VIADD R9, R4, UR39 ;  /* 0x0000002704099c36 */ /* 0x000fe40008000000 */
[----:B------:R-:W-:Y:S02]  /*1c900*/  IMAD.MOV.U32 R13, RZ, RZ, R5 ;  /* 0x000000ffff0d7224 */ /* 0x000fe400078e0005 */
[----:B------:R-:W-:Y:S01]  /*1c910*/  IMAD.MOV.U32 R12, RZ, RZ, 0x7 ;  /* 0x00000007ff0c7424 */ /* 0x000fe200078e00ff */
[----:B------:R-:W-:-:S13]  /*1c920*/  @!P1 IADD3 R8, P2, R19, R14, RZ ;  /* 0x0000000e13089210 */ /* 0x000fda0007f5e0ff */
[----:B------:R-:W-:Y:S05]  /*1c930*/  WARPSYNC.COLLECTIVE R15, `(.L_x_1025) ;  /* 0x000000000f087348 */ /* 0x000fea0003c00000 */
[----:B------:R0:W1:Y:S02]  /*1c940*/  SHFL.IDX P6, R14, R13, R12, R11 ;  /* 0x0000000c0d0e7389 */ /* 0x00006400000c000b */
[----:B01----:R-:W-:Y:S01]  /*1c950*/  ENDCOLLECTIVE ;  /* 0x000000000000791b */ /* 0x003fe20003800000 */
.L_x_1025:
[----:B------:R-:W-:Y:S02]  /*1c960*/  @!P1 IMAD.X R7, RZ, RZ, R6, P2 ;  /* 0x000000ffff079224 */ /* 0x000fe400010e0606 */
[----:B------:R-:W-:-:S05]  /*1c970*/  @!P1 IMAD.MOV.U32 R6, RZ, RZ, R8 ;  /* 0x000000ffff069224 */ /* 0x000fca00078e0008 */
[----:B------:R-:W-:Y:S01]  /*1c980*/  @!PT LDS RZ, [RZ] ;  /* 0x00000000fffff984 */ /* 0x000fe20000000800 */
[----:B------:R-:W-:Y:S01]  /*1c990*/  @!PT LDS RZ, [RZ] ;  /* 0x00000000fffff984 */ /* 0x000fe20000000800 */
[----:B------:R-:W-:Y:S01]  /*1c9a0*/  @!PT LDS RZ, [RZ] ;  /* 0x00000000fffff984 */ /* 0x000fe20000000800 */
[----:B------:R0:W-:Y:S01]  /*1c9b0*/  @!P1 LDGSTS.E.BYPASS.LTC128B.128 [R9+0x1b400], desc[UR42][R6.64], !P0 ;  /* 0x1b40000006099fae */ /* 0x0001e2000c101d6a */
[----:B------:R-:W-:Y:S02]  /*1c9c0*/  IMAD.MOV.U32 R13, RZ, RZ, R0 ;  /* 0x000000ffff0d7224 */ /* 0x000fe400078e0000 */
[----:B------:R-:W-:-:S07]  /*1c9d0*/  IMAD.MOV.U32 R5, RZ, RZ, R14 ;  /* 0x000000ffff057224 */ /* 0x000fce00078e000e */
[----:B0-----:R-:W-:Y:S05]  /*1c9e0*/  WARPSYNC.COLLECTIVE R15, `(.L_x_1026) ;  /* 0x000000000f087348 */ /* 0x001fea0003c00000 */
[----:B------:R1:W2:Y:S02]  /*1c9f0*/  SHFL.IDX P6, R14, R13, R12, R11 ;  /* 0x0000000c0d0e7389 */ /* 0x0002a400000c000b */
[----:B012---:R-:W-:Y:S01]  /*1ca00*/  ENDCOLLECTIVE ;  /* 0x000000000000791b */ /* 0x007fe20003800000 */
.L_x_1026:
[----:B------:R-:W-:Y:S05]  /*1ca10*/  BRA `(.L_x_1027) ;  /* 0xffffffd400507947 */ /* 0x000fea000383ffff */
.L_x_966:
[----:B0-----:R-:W-:-:S04]  /*1ca20*/  IMAD.U32 R3, RZ, RZ, UR39 ;  /* 0x00000027ff037e24 */ /* 0x001fc8000f8e00ff */
[----:B------:R0:W1:Y:S03]  /*1ca30*/  SYNCS.PHASECHK.TRANS64.TRYWAIT P0, [R3+URZ+0x28820], R0 ;  /* 0x02882000030075a7 */ /* 0x000066000800017f */
[----:B-1----:R-:W-:Y:S05]  /*1ca40*/  @!P0 NANOSLEEP.SYNCS 0x989680 ;  /* 0x009896800000895d */ /* 0x002fea0003900000 */
[----:B------:R-:W1:Y:S02]  /*1ca50*/  @!P0 SYNCS.PHASECHK.TRANS64 P0, [R3+URZ+0x28820], R0 ;  /* 0x02882000030085a7 */ /* 0x000e64000800007f */
[----:B-1----:R-:W-:Y:S05]  /*1ca60*/  @!P0 BRA `(.L_x_966) ;  /* 0xfffffffc00ec8947 */ /* 0x002fea000383ffff */
[----:B------:R-:W-:Y:S05]  /*1ca70*/  BRA `(.L_x_1028) ;  /* 0xffffffd400887947 */ /* 0x000fea000383ffff */
.L_x_971:
[----:B-1----:R1:W2:Y:S02]  /*1ca80*/  SYNCS.PHASECHK.TRANS64.TRYWAIT P0, [R4+URZ+0x28880], R3 ;  /* 0x02888003040075a7 */ /* 0x0022a4000800017f */
[----:B--2---:R-:W-:Y:S05]  /*1ca90*/  @!P0 NANOSLEEP.SYNCS 0x989680 ;  /* 0x009896800000895d */ /* 0x004fea0003900000 */
[----:B------:R-:W2:Y:S02]  /*1caa0*/  @!P0 SYNCS.PHASECHK.TRANS64 P0, [R4+URZ+0x28880], R3 ;  /* 0x02888003040085a7 */ /* 0x000ea4000800007f */
[----:B--2---:R-:W-:Y:S05]  /*1cab0*/  @!P0 BRA `(.L_x_971) ;  /* 0xfffffffc00f08947 */ /* 0x004fea000383ffff */
[----:B------:R-:W-:Y:S05]  /*1cac0*/  BRA `(.L_x_1029) ;  /* 0xffffffd800247947 */ /* 0x000fea000383ffff */
.L_x_975:
[----:B--2---:R2:W3:Y:S02]  /*1cad0*/  SYNCS.PHASECHK.TRANS64.TRYWAIT P0, [R4+URZ+0x28840], R3 ;  /* 0x02884003040075a7 */ /* 0x0044e4000800017f */
[----:B---3--:R-:W-:Y:S05]  /*1cae0*/  @!P0 NANOSLEEP.SYNCS 0x989680 ;  /* 0x009896800000895d */ /* 0x008fea0003900000 */
[----:B------:R-:W3:Y:S02]  /*1caf0*/  @!P0 SYNCS.PHASECHK.TRANS64 P0, [R4+URZ+0x28840], R3 ;  /* 0x02884003040085a7 */ /* 0x000ee4000800007f */
[----:B---3--:R-:W-:Y:S05]  /*1cb00*/  @!P0 BRA `(.L_x_975) ;  /* 0xfffffffc00f08947 */ /* 0x008fea000383ffff */
[----:B------:R-:W-:Y:S05]  /*1cb10*/  BRA `(.L_x_1030) ;  /* 0xffffffd800987947 */ /* 0x000fea000383ffff */
.L_x_980:
[----:B-1----:R1:W2:Y:S02]  /*1cb20*/  SYNCS.PHASECHK.TRANS64.TRYWAIT P0, [R20+URZ+0x28870], R3 ;  /* 0x02887003140075a7 */ /* 0x0022a4000800017f */
[----:B--2---:R-:W-:Y:S05]  /*1cb30*/  @!P0 NANOSLEEP.SYNCS 0x989680 ;  /* 0x009896800000895d */ /* 0x004fea0003900000 */
[----:B------:R-:W2:Y:S02]  /*1cb40*/  @!P0 SYNCS.PHASECHK.TRANS64 P0, [R20+URZ+0x28870], R3 ;  /* 0x02887003140085a7 */ /* 0x000ea4000800007f */
[----:B--2---:R-:W-:Y:S05]  /*1cb50*/  @!P0 BRA `(.L_x_980) ;  /* 0xfffffffc00f08947 */ /* 0x004fea000383ffff */
[----:B------:R-:W-:Y:S05]  /*1cb60*/  BRA `(.L_x_1031) ;  /* 0xffffffdc00387947 */ /* 0x000fea000383ffff */
.L_x_982:
[----:B-1----:R1:W2:Y:S02]  /*1cb70*/  SYNCS.PHASECHK.TRANS64.TRYWAIT P0, [R20+URZ+0x28860], R3 ;  /* 0x02886003140075a7 */ /* 0x0022a4000800017f */
[----:B--2---:R-:W-:Y:S05]  /*1cb80*/  @!P0 NANOSLEEP.SYNCS 0x989680 ;  /* 0x009896800000895d */ /* 0x004fea0003900000 */
[----:B------:R-:W2:Y:S02]  /*1cb90*/  @!P0 SYNCS.PHASECHK.TRANS64 P0, [R20+URZ+0x28860], R3 ;  /* 0x02886003140085a7 */ /* 0x000ea4000800007f */
[----:B--2---:R-:W-:Y:S05]  /*1cba0*/  @!P0 BRA `(.L_x_982) ;  /* 0xfffffffc00f08947 */ /* 0x004fea000383ffff */
[----:B------:R-:W-:Y:S05]  /*1cbb0*/  BRA `(.L_x_1032) ;  /* 0xffffffdc003c7947 */ /* 0x000fea000383ffff */
.L_x_988:
[----:B0-----:R0:W2:Y:S02]  /*1cbc0*/  SYNCS.PHASECHK.TRANS64.TRYWAIT P0, [R17+URZ+0x28870], R0 ;  /* 0x02887000110075a7 */ /* 0x0010a4000800017f */
[----:B--2---:R-:W-:Y:S05]  /*1cbd0*/  @!P0 NANOSLEEP.SYNCS 0x989680 ;  /* 0x009896800000895d */ /* 0x004fea0003900000 */
[----:B------:R-:W2:Y:S02]  /*1cbe0*/  @!P0 SYNCS.PHASECHK.TRANS64 P0, [R17+URZ+0x28870], R0 ;  /* 0x02887000110085a7 */ /* 0x000ea4000800007f */
[----:B--2---:R-:W-:Y:S05]  /*1cbf0*/  @!P0 BRA `(.L_x_988) ;  /* 0xfffffffc00f08947 */ /* 0x004fea000383ffff */
[----:B------:R-:W-:Y:S05]  /*1cc00*/  BRA `(.L_x_1033) ;  /* 0xffffffe400147947 */ /* 0x000fea000383ffff */
.L_x_990:
[----:B0-----:R0:W2:Y:S02]  /*1cc10*/  SYNCS.PHASECHK.TRANS64.TRYWAIT P0, [R17+URZ+0x28860], R4 ;  /* 0x02886004110075a7 */ /* 0x0010a4000800017f */
[----:B--2---:R-:W-:Y:S05]  /*1cc20*/  @!P0 NANOSLEEP.SYNCS 0x989680 ;  /* 0x009896800000895d */ /* 0x004fea0003900000 */
[----:B------:R-:W2:Y:S02]  /*1cc30*/  @!P0 SYNCS.PHASECHK.TRANS64 P0, [R17+URZ+0x28860], R4 ;  /* 0x02886004110085a7 */ /* 0x000ea4000800007f */
[----:B--2---:R-:W-:Y:S05]  /*1cc40*/  @!P0 BRA `(.L_x_990) ;  /* 0xfffffffc00f08947 */ /* 0x004fea000383ffff */
[----:B------:R-:W-:Y:S05]  /*1cc50*/  BRA `(.L_x_1034) ;  /* 0xffffffe400347947 */ /* 0x000fea000383ffff */
.L_x_992:
[----:B0-----:R0:W1:Y:S02]  /*1cc60*/  SYNCS.PHASECHK.TRANS64.TRYWAIT P0, [R6+URZ+0x28820], R3 ;  /* 0x02882003060075a7 */ /* 0x001064000800017f */
[----:B-1----:R-:W-:Y:S05]  /*1cc70*/  @!P0 NANOSLEEP.SYNCS 0x989680 ;  /* 0x009896800000895d */ /* 0x002fea0003900000 */
[----:B------:R-:W1:Y:S02]  /*1cc80*/  @!P0 SYNCS.PHASECHK.TRANS64 P0, [R6+URZ+0x28820], R3 ;  /* 0x02882003060085a7 */ /* 0x000e64000800007f */
[----:B-1----:R-:W-:Y:S05]  /*1cc90*/  @!P0 BRA `(.L_x_992) ;  /* 0xfffffffc00f08947 */ /* 0x002fea000383ffff */
[----:B------:R-:W-:Y:S05]  /*1cca0*/  BRA `(.L_x_1035) ;  /* 0xffffffe800ec7947 */ /* 0x000fea000383ffff */
.L_x_994:
[----:B0-----:R0:W1:Y:S02]  /*1ccb0*/  SYNCS.PHASECHK.TRANS64.TRYWAIT P1, [R7+URZ], R4 ;  /* 0x00000004070075a7 */ /* 0x001064000802017f */
[----:B-1----:R-:W-:Y:S05]  /*1ccc0*/  @!P1 NANOSLEEP.SYNCS 0x989680 ;  /* 0x009896800000995d */ /* 0x002fea0003900000 */
[----:B------:R-:W1:Y:S02]  /*1ccd0*/  @!P1 SYNCS.PHASECHK.TRANS64 P1, [R7+URZ], R4 ;  /* 0x00000004070095a7 */ /* 0x000e64000802007f */
[----:B-1----:R-:W-:Y:S05]  /*1cce0*/  @!P1 BRA `(.L_x_994) ;  /* 0xfffffffc00f09947 */ /* 0x002fea000383ffff */
[----:B------:R-:W-:Y:S05]  /*1ccf0*/  BRA `(.L_x_1036) ;  /* 0xffffffec003c7947 */ /* 0x000fea000383ffff */
.L_x_995:
[----:B-1----:R1:W2:Y:S02]  /*1cd00*/  SYNCS.PHASECHK.TRANS64.TRYWAIT P1, [R5+URZ], R2 ;  /* 0x00000002050075a7 */ /* 0x0022a4000802017f */
[----:B--2---:R-:W-:Y:S05]  /*1cd10*/  @!P1 NANOSLEEP.SYNCS 0x989680 ;  /* 0x009896800000995d */ /* 0x004fea0003900000 */
[----:B------:R-:W2:Y:S02]  /*1cd20*/  @!P1 SYNCS.PHASECHK.TRANS64 P1, [R5+URZ], R2 ;  /* 0x00000002050095a7 */ /* 0x000ea4000802007f */
[----:B--2---:R-:W-:Y:S05]  /*1cd30*/  @!P1 BRA `(.L_x_995) ;  /* 0xfffffffc00f09947 */ /* 0x004fea000383ffff */
[----:B------:R-:W-:Y:S05]  /*1cd40*/  BRA `(.L_x_1037) ;  /* 0xffffffec00307947 */ /* 0x000fea000383ffff */
.L_x_997:
[----:B-1----:R1:W2:Y:S02]  /*1cd50*/  SYNCS.PHASECHK.TRANS64.TRYWAIT P1, [R5+URZ+0x28860], R4 ;  /* 0x02886004050075a7 */ /* 0x0022a4000802017f */
[----:B--2---:R-:W-:Y:S05]  /*1cd60*/  @!P1 NANOSLEEP.SYNCS 0x989680 ;  /* 0x009896800000995d */ /* 0x004fea0003900000 */
[----:B------:R-:W2:Y:S02]  /*1cd70*/  @!P1 SYNCS.PHASECHK.TRANS64 P1, [R5+URZ+0x28860], R4 ;  /* 0x02886004050095a7 */ /* 0x000ea4000802007f */
[----:B--2---:R-:W-:Y:S05]  /*1cd80*/  @!P1 BRA `(.L_x_997) ;  /* 0xfffffffc00f09947 */ /* 0x004fea000383ffff */
[----:B------:R-:W-:Y:S05]  /*1cd90*/  BRA `(.L_x_1038) ;  /* 0xffffffec00307947 */ /* 0x000fea000383ffff */
.L_x_999:
[----:B--2---:R2:W3:Y:S02]  /*1cda0*/  SYNCS.PHASECHK.TRANS64.TRYWAIT P1, [R3+URZ+0x28860], R2 ;  /* 0x02886002030075a7 */ /* 0x0044e4000802017f */
[----:B---3--:R-:W-:Y:S05]  /*1cdb0*/  @!P1 NANOSLEEP.SYNCS 0x989680 ;  /* 0x009896800000995d */ /* 0x008fea0003900000 */
[----:B------:R-:W3:Y:S02]  /*1cdc0*/  @!P1 SYNCS.PHASECHK.TRANS64 P1, [R3+URZ+0x28860], R2 ;  /* 0x02886002030095a7 */ /* 0x000ee4000802007f */
[----:B---3--:R-:W-:Y:S05]  /*1cdd0*/  @!P1 BRA `(.L_x_999) ;  /* 0xfffffffc00f09947 */ /* 0x008fea000383ffff */
[----:B------:R-:W-:Y:S05]  /*1cde0*/  BRA `(.L_x_1039) ;  /* 0xffffffec00307947 */ /* 0x000fea000383ffff */
.L_x_1001:
[----:B---3--:R3:W4:Y:S02]  /*1cdf0*/  SYNCS.PHASECHK.TRANS64.TRYWAIT P0, [R5+URZ+0x28880], R4 ;  /* 0x02888004050075a7 */ /* 0x008724000800017f */
[----:B----4-:R-:W-:Y:S05]  /*1ce00*/  @!P0 NANOSLEEP.SYNCS 0x989680 ;  /* 0x009896800000895d */ /* 0x010fea0003900000 */
[----:B------:R-:W4:Y:S02]  /*1ce10*/  @!P0 SYNCS.PHASECHK.TRANS64 P0, [R5+URZ+0x28880], R4 ;  /* 0x02888004050085a7 */ /* 0x000f24000800007f */
[----:B----4-:R-:W-:Y:S05]  /*1ce20*/  @!P0 BRA `(.L_x_1001) ;  /* 0xfffffffc00f08947 */ /* 0x010fea000383ffff */
[----:B------:R-:W-:Y:S05]  /*1ce30*/  BRA `(.L_x_1002) ;  /* 0xffffffec002c7947 */ /* 0x000fea000383ffff */
.L_x_1040:
        /* <DEDUP_REMOVED lines=12> */
.L_x_2819:


//--------------------- .text._ZN7cutlass13device_kernelIN5flash11enable_sm90INS1_16FlashAttnFwdSm90INS1_25CollectiveMainloopFwdSm90ILi2EN4cute5tupleIJNS5_1CILi1EEES8_S8_EEENS6_IJNS7_ILi128EEENS7_ILi192EEESA_EEELi128ENS_12float_e4m3_tEfNS_4arch4Sm90ELb0ELb1ELb1ELb1ELb0ELb0ELb0ELb1ELb1ELb1ELb1ELb0EEENS1_21CollectiveEpilogueFwdINS6_IJSA_SA_SB_EEES9_NS_10bfloat16_tESF_Li256ELb1ELb1ELb1ELb1EEENS1_36VarlenDynamicPersistentTileSchedulerILi128ELi192ELi256ELi128ELb1ELb1ELb1ELb1ELb0ELb1EEEEEEEEEvNT_6ParamsE --------------------------
	.section	.text._ZN7cutlass13device_kernelIN5flash11enable_sm90INS1_16FlashAttnFwdSm90INS1_25CollectiveMainloopFwdSm90ILi2EN4cute5tupleIJNS5_1CILi1EEES8_S8_EEENS6_IJNS7_ILi128EEENS7_ILi192EEESA_EEELi128ENS_12float_e4m3_tEfNS_4arch4Sm90ELb0ELb1ELb1ELb1ELb0ELb0ELb0ELb1ELb1ELb1ELb1ELb0EEENS1_21CollectiveEpilogueFwdINS6_IJSA_SA_SB_EEES9_NS_10bfloat16_tESF_Li256ELb1ELb1ELb1ELb1EEENS1_36VarlenDynamicPersistentTileSchedulerILi128ELi192ELi256ELi128ELb1ELb1ELb1ELb1ELb0ELb1EEEEEEEEEvNT_6ParamsE,"ax",@progbits
	.align	128
.text._ZN7cutlass13device_kernelIN5flash11enable_sm90INS1_16FlashAttnFwdSm90INS1_25CollectiveMainloopFwdSm90ILi2EN4cute5tupleIJNS5_1CILi1EEES8_S8_EEENS6_IJNS7_ILi128EEENS7_ILi192EEESA_EEELi128ENS_12float_e4m3_tEfNS_4arch4Sm90ELb0ELb1ELb1ELb1ELb0ELb0ELb0ELb1ELb1ELb1ELb1ELb0EEENS1_21CollectiveEpilogueFwdINS6_IJSA_SA_SB_EEES9_NS_10bfloat16_tESF_Li256ELb1ELb1ELb1ELb1EEENS1_36VarlenDynamicPersistentTileSchedulerILi128ELi192ELi256ELi128ELb1ELb1ELb1ELb1ELb0ELb1EEEEEEEEEvNT_6ParamsE:
        .type           _ZN7cutlass13device_kernelIN5flash11enable_sm90INS1_16FlashAttnFwdSm90INS1_25CollectiveMainloopFwdSm90ILi2EN4cute5tupleIJNS5_1CILi1EEES8_S8_EEENS6_IJNS7_ILi128EEENS7_ILi192EEESA_EEELi128ENS_12float_e4m3_tEfNS_4arch4Sm90ELb0ELb1ELb1ELb1ELb0ELb0ELb0ELb1ELb1ELb1ELb1ELb0EEENS1_21CollectiveEpilogueFwdINS6_IJSA_SA_SB_EEES9_NS_10bfloat16_tESF_Li256ELb1ELb1ELb1ELb1EEENS1_36VarlenDynamicPersistentTileSchedulerILi128ELi192ELi256ELi128ELb1ELb1ELb1ELb1ELb0ELb1EEEEEEEEEvNT_6ParamsE,@function
        .size           _ZN7cutlass13device_kernelIN5flash11enable_sm90INS1_16FlashAttnFwdSm90INS1_25CollectiveMainloopFwdSm90ILi2EN4cute5tupleIJNS5_1CILi1EEES8_S8_EEENS6_IJNS7_ILi128EEENS7_ILi192EEESA_EEELi128ENS_12float_e4m3_tEfNS_4arch4Sm90ELb0ELb1ELb1ELb1ELb0ELb0ELb0ELb1ELb1ELb1ELb1ELb0EEENS1_21CollectiveEpilogueFwdINS6_IJSA_SA_SB_EEES9_NS_10bfloat16_tESF_Li256ELb1ELb1ELb1ELb1EEENS1_36VarlenDynamicPersistentTileSchedulerILi128ELi192ELi256ELi128ELb1ELb1ELb1ELb1ELb0ELb1EEEEEEEEEvNT_6ParamsE,(.L_x_2820 - _ZN7cutlass13device_kernelIN5flash11enable_sm90INS1_16FlashAttnFwdSm90INS1_25CollectiveMainloopFwdSm90ILi2EN4cute5tupleIJNS5_1CILi1EEES8_S8_EEENS6_IJNS7_ILi128EEENS7_ILi192EEESA_EEELi128ENS_12float_e4m3_tEfNS_4arch4Sm90ELb0ELb1ELb1ELb1ELb0ELb0ELb0ELb1ELb1ELb1ELb1ELb0EEENS1_21CollectiveEpilogueFwdINS6_IJSA_SA_SB_EEES9_NS_10bfloat16_tESF_Li256ELb1ELb1ELb1ELb1EEENS1_36VarlenDynamicPersistentTileSchedulerILi128ELi192ELi256ELi128ELb1ELb1ELb1ELb1ELb0ELb1EEEEEEEEEvNT_6ParamsE)
        .other          _ZN7cutlass13device_kernelIN5flash11enable_sm90INS1_16FlashAttnFwdSm90INS1_25CollectiveMainloopFwdSm90ILi2EN4cute5tupleIJNS5_1CILi1EEES8_S8_EEENS6_IJNS7_ILi128EEENS7_ILi192EEESA_EEELi128ENS_12float_e4m3_tEfNS_4arch4Sm90ELb0ELb1ELb1ELb1ELb0ELb0ELb0ELb1ELb1ELb1ELb1ELb0EEENS1_21CollectiveEpilogueFwdINS6_IJSA_SA_SB_EEES9_NS_10bfloat16_tESF_Li256ELb1ELb1ELb1ELb1EEENS1_36VarlenDynamicPersistentTileSchedulerILi128ELi192ELi256ELi128ELb1ELb1ELb1ELb1ELb0ELb1EEEEEEEEEvNT_6ParamsE,@"STO_CUDA_ENTRY STV_DEFAULT"
_ZN7cutlass13device_kernelIN5flash11enable_sm90INS1_16FlashAttnFwdSm90INS1_25CollectiveMainloopFwdSm90ILi2EN4cute5tupleIJNS5_1CILi1EEES8_S8_EEENS6_IJNS7_ILi128EEENS7_ILi192EEESA_EEELi128ENS_12float_e4m3_tEfNS_4arch4Sm90ELb0ELb1ELb1ELb1ELb0ELb0ELb0ELb1ELb1ELb1ELb1ELb0EEENS1_21CollectiveEpilogueFwdINS6_IJSA_SA_SB_EEES9_NS_10bfloat16_tESF_Li256ELb1ELb1ELb1ELb1EEENS1_36VarlenDynamicPersistentTileSchedulerILi128ELi192ELi256ELi128ELb1ELb1ELb1ELb1ELb0ELb1EEEEEEEEEvNT_6ParamsE:
        /* <DEDUP_REMOVED lines=18> */
.L_x_1042:
[----:B------:R-:W-:Y:S05]  /*0120*/  BSYNC B0 ;  /* 0x0000000000007941 */ /* 0x000fea0003800000 */
.L_x_1041:
        /* <DEDUP_REMOVED lines=41> */
.L_x_1043:
        /* <DEDUP_REMOVED lines=22> */
.L_x_1044:
        /* <DEDUP_REMOVED lines=18> */
.L_x_1045:
        /* <DEDUP_REMOVED lines=22> */
.L_x_1046:
        /* <DEDUP_REMOVED lines=22> */
.L_x_1047:
[----:B------:R-:W-:Y:S01]  /*0900*/  PLOP3.LUT P0, PT, PT, PT, UP0, 0x80, 0x0 ;  /* 0x000000000000781c */ /* 0x000fe20003f0f008 */
[----:B------:R-:W-:Y:S01]  /*0910*/  UMOV UR38, 0x1 ;  /* 0x0000000100267882 */ /* 0x000fe20000000000 */
[----:B------:R-:W-:Y:S01]  /*0920*/  NOP ;  /* 0x0000000000007918 */ /* 0x000fe20000000000 */
[----:B------:R-:W-:Y:S01]  /*0930*/  USEL UR38, UR38, 0x2, !UP0 ;  /* 0x0000000226267887 */ /* 0x000fe2000c000000 */
[----:B------:R-:W-:Y:S01]  /*0940*/  ULDC.64 UR50, c[0x0][0x208] ;  /* 0x0000820000327ab9 */ /* 0x000fe20000000a00 */
[----:B012-4-:R-:W-:Y:S08]  /*0950*/  BAR.SYNC.DEFER_BLOCKING 0x0 ;  /* 0x0000000000007b1d */ /* 0x017ff00000010000 */
[----:B------:R-:W-:Y:S05]  /*0960*/  @!P0 BRA `(.L_x_1048) ;  /* 0x0000019000788947 */ /* 0x000fea0003800000 */
.L_x_1049:
        /* <DEDUP_REMOVED lines=25> */
[----:B------:R-:W-:Y:S01]  /*0b00*/  R2UR UR49, R15 ;  /* 0x000000000f3172ca */ /* 0x000fe200000e0000 */
[----:B------:R-:W-:Y:S01]  /*0b10*/  UMOV UR52, URZ ;  /* 0x0000003f00347c82 */ /* 0x000fe20008000000 */
[CC--:B------:R-:W-:Y:S02]  /*0b20*/  LEA.HI R0, R3.reuse, R232.reuse, RZ, 0x7 ;  /* 0x000000e803007211 */ /* 0x0c0fe400078f38ff */
[----:B------:R-:W-:-:S02]  /*0b30*/  LEA.HI R2, R3, R232, RZ, 0x4 ;  /* 0x000000e803027211 */ /* 0x000fc400078f20ff */
[----:B------:R-:W-:Y:S02]  /*0b40*/  LOP3.LUT R219, R0, 0xffffff80, RZ, 0xc0, !PT ;  /* 0xffffff8000db7812 */ /* 0x000fe400078ec0ff */
[----:B------:R-:W-:Y:S02]  /*0b50*/  LEA.HI R4, R3, R232, RZ, 0x5 ;  /* 0x000000e803047211 */ /* 0x000fe400078f28ff */
[----:B------:R-:W-:Y:S01]  /*0b60*/  SHF.R.S32.HI R7, RZ, 0x4, R2 ;  /* 0x00000004ff077819 */ /* 0x000fe20000011402 */
[----:B------:R-:W-:Y:S01]  /*0b70*/  IMAD.IADD R219, R232, 0x1, -R219 ;  /* 0x00000001e8db7824 */ /* 0x000fe200078e0adb */
[----:B------:R-:W-:Y:S01]  /*0b80*/  LOP3.LUT R5, R2, 0x3fffff0, RZ, 0xc0, !PT ;  /* 0x03fffff002057812 */ /* 0x000fe200078ec0ff */
[----:B------:R-:W-:Y:S01]  /*0b90*/  IMAD.SHL.U32 R4, R4, 0x20, RZ ;  /* 0x0000002004047824 */ /* 0x000fe200078e00ff */
[----:B------:R-:W-:Y:S02]  /*0ba0*/  LEA.HI R2, R2, R7, RZ, 0x1 ;  /* 0x0000000702027211 */ /* 0x000fe400078f08ff */
[----:B------:R-:W-:Y:S01]  /*0bb0*/  SHF.R.S32.HI R6, RZ, 0x1f, R219 ;  /* 0x0000001fff067819 */ /* 0x000fe200000114db */
[----:B------:R-:W-:Y:S01]  /*0bc0*/  IMAD.IADD R5, R232, 0x1, -R5 ;  /* 0x00000001e8057824 */ /* 0x000fe200078e0a05 */
[----:B------:R-:W-:-:S02]  /*0bd0*/  LOP3.LUT R4, R4, 0xfffffc00, RZ, 0xc0, !PT ;  /* 0xfffffc0004047812 */ /* 0x000fc400078ec0ff */
[----:B------:R-:W-:Y:S02]  /*0be0*/  LOP3.LUT R2, R2, 0x1ffffffe, RZ, 0xc0, !PT ;  /* 0x1ffffffe02027812 */ /* 0x000fe400078ec0ff */
[----:B------:R-:W-:Y:S01]  /*0bf0*/  LEA.HI R8, R6, R219, RZ, 0x2 ;  /* 0x000000db06087211 */ /* 0x000fe200078f10ff */
[----:B------:R-:W-:Y:S01]  /*0c00*/  IMAD R5, R5, 0x40, R4 ;  /* 0x0000004005057824 */ /* 0x000fe200078e0204 */
[----:B------:R-:W-:Y:S01]  /*0c10*/  LEA.HI R4, R3, R232, RZ, 0x2 ;  /* 0x000000e803047211 */ /* 0x000fe200078f10ff */
[----:B------:R-:W-:Y:S01]  /*0c20*/  IMAD.IADD R2, R7, 0x1, -R2 ;  /* 0x0000000107027824 */ /* 0x000fe200078e0a02 */
[--C-:B------:R-:W-:Y:S02]  /*0c30*/  SHF.R.S32.HI R9, RZ, 0x2, R8.reuse ;  /* 0x00000002ff097819 */ /* 0x100fe40000011408 */
[----:B------:R-:W-:Y:S01]  /*0c40*/  SHF.R.S32.HI R10, RZ, 0x1f, R8 ;  /* 0x0000001fff0a7819 */ /* 0x000fe20000011408 */
[----:B------:R-:W-:Y:S01]  /*0c50*/  IMAD R229, R2, 0x8, R5 ;  /* 0x0000000802e57824 */ /* 0x000fe200078e0205 */
[----:B------:R-:W-:-:S02]  /*0c60*/  LOP3.LUT R5, R4, 0xfffffffc, RZ, 0xc0, !PT ;  /* 0xfffffffc04057812 */ /* 0x000fc400078ec0ff */
[----:B------:R-:W-:Y:S02]  /*0c70*/  LEA.HI R3, R3, R232, RZ, 0x3 ;  /* 0x000000e803037211 */ /* 0x000fe400078f18ff */
[----:B------:R-:W-:Y:S01]  /*0c80*/  LEA.HI R10, R10, R9, RZ, 0x3 ;  /* 0x000000090a0a7211 */ /* 0x000fe200078f18ff */
[----:B------:R-:W-:Y:S01]  /*0c90*/  IMAD.IADD R5, R232, 0x1, -R5 ;  /* 0x00000001e8057824 */ /* 0x000fe200078e0a05 */
[----:B------:R-:W-:Y:S02]  /*0ca0*/  SHF.R.S32.HI R227, RZ, 0x7, R0 ;  /* 0x00000007ffe37819 */ /* 0x000fe40000011400 */
[----:B------:R-:W-:Y:S02]  /*0cb0*/  LOP3.LUT R209, R3, 0xfffffff8, RZ, 0xc0, !PT ;  /* 0xfffffff803d17812 */ /* 0x000fe400078ec0ff */
[----:B------:R-:W-:Y:S02]  /*0cc0*/  LOP3.LUT R8, R8, 0x7ffffffc, RZ, 0xc0, !PT ;  /* 0x7ffffffc08087812 */ /* 0x000fe400078ec0ff */
[----:B------:R-:W-:Y:S01]  /*0cd0*/  LOP3.LUT R10, R10, 0xfffffff8, RZ, 0xc0, !PT ;  /* 0xfffffff80a0a7812 */ /* 0x000fe200078ec0ff */
[----:B------:R-:W-:Y:S01]  /*0ce0*/  IMAD.IADD R209, R232, 0x1, -R209 ;  /* 0x00000001e8d17824 */ /* 0x000fe200078e0ad1 */
[----:B------:R-:W-:Y:S01]  /*0cf0*/  LEA.HI R6, R6, R219, RZ, 0x5 ;  /* 0x000000db06067211 */ /* 0x000fe200078f28ff */
[----:B------:R-:W-:Y:S01]  /*0d00*/  IMAD.IADD R8, R219, 0x1, -R8 ;  /* 0x00000001db087824 */ /* 0x000fe200078e0a08 */
[----:B------:R-:W-:Y:S01]  /*0d10*/  LEA.HI R0, R0, R227, RZ, 0x1 ;  /* 0x000000e300007211 */ /* 0x000fe200078f08ff */
[----:B------:R-:W-:Y:S01]  /*0d20*/  IMAD.IADD R9, R9, 0x1, -R10 ;  /* 0x0000000109097824 */ /* 0x000fe200078e0a0a */
[----:B------:R-:W-:Y:S01]  /*0d30*/  SHF.R.S32.HI R6, RZ, 0x5, R6 ;  /* 0x00000005ff067819 */ /* 0x000fe20000011406 */
[----:B------:R-:W-:Y:S01]  /*0d40*/  IMAD.SHL.U32 R23, R209, 0x8, RZ ;  /* 0x00000008d1177824 */ /* 0x000fe200078e00ff */
[----:B------:R-:W-:Y:S01]  /*0d50*/  LEA.HI R2, R5, R5, RZ, 0x1 ;  /* 0x0000000505027211 */ /* 0x000fe200078f08ff */
[----:B------:R-:W-:Y:S01]  /*0d60*/  IMAD.SHL.U32 R19, R8, 0x2, RZ ;  /* 0x0000000208137824 */ /* 0x000fe200078e00ff */
[----:B------:R-:W-:Y:S01]  /*0d70*/  LOP3.LUT R0, R0, 0x3fffffe, RZ, 0xc0, !PT ;  /* 0x03fffffe00007812 */ /* 0x000fe200078ec0ff */
[----:B------:R-:W-:Y:S01]  /*0d80*/  IMAD R9, R6, 0x10, R9 ;  /* 0x0000001006097824 */ /* 0x000fe200078e0209 */
[----:B------:R-:W-:Y:S01]  /*0d90*/  LOP3.LUT R2, R2, 0x1ffffffe, RZ, 0xc0, !PT ;  /* 0x1ffffffe02027812 */ /* 0x000fe200078ec0ff */
[----:B------:R-:W-:Y:S01]  /*0da0*/  VIADD R208, R23, 0x40 ;  /* 0x0000004017d07836 */ /* 0x000fe20000000000 */
[----:B------:R-:W-:Y:S01]  /*0db0*/  SHF.R.S32.HI R218, RZ, 0x3, R3 ;  /* 0x00000003ffda7819 */ /* 0x000fe20000011403 */
[----:B------:R-:W-:Y:S01]  /*0dc0*/  IMAD.IADD R0, R227, 0x1, -R0 ;  /* 0x00000001e3007824 */ /* 0x000fe200078e0a00 */
[----:B------:R-:W-:Y:S01]  /*0dd0*/  SHF.R.S32.HI R231, RZ, 0x1f, R23 ;  /* 0x0000001fffe77819 */ /* 0x000fe20000011417 */
[C---:B------:R-:W-:Y:S01]  /*0de0*/  VIADD R217, R19.reuse, 0x48 ;  /* 0x0000004813d97836 */ /* 0x040fe20000000000 */
[----:B------:R-:W-:Y:S01]  /*0df0*/  SHF.R.S32.HI R230, RZ, 0x1f, R208 ;  /* 0x0000001fffe67819 */ /* 0x000fe200000114d0 */
[----:B------:R-:W-:-:S02]  /*0e00*/  VIADD R216, R19, 0x50 ;  /* 0x0000005013d87836 */ /* 0x000fc40000000000 */
[C---:B------:R-:W-:Y:S01]  /*0e10*/  VIADD R215, R19.reuse, 0x58 ;  /* 0x0000005813d77836 */ /* 0x040fe20000000000 */
[----:B------:R-:W-:Y:S01]  /*0e20*/  SHF.R.S32.HI R226, RZ, 0x1f, R217 ;  /* 0x0000001fffe27819 */ /* 0x000fe200000114d9 */
[C---:B------:R-:W-:Y:S01]  /*0e30*/  VIADD R214, R19.reuse, 0x60 ;  /* 0x0000006013d67836 */ /* 0x040fe20000000000 */
[----:B------:R-:W-:Y:S01]  /*0e40*/  SHF.R.S32.HI R225, RZ, 0x1f, R216 ;  /* 0x0000001fffe17819 */ /* 0x000fe200000114d8 */
[C---:B------:R-:W-:Y:S01]  /*0e50*/  VIADD R213, R19.reuse, 0x68 ;  /* 0x0000006813d57836 */ /* 0x040fe20000000000 */
[----:B------:R-:W-:Y:S01]  /*0e60*/  SHF.R.S32.HI R224, RZ, 0x1f, R215 ;  /* 0x0000001fffe07819 */ /* 0x000fe200000114d7 */
[C---:B------:R-:W-:Y:S01]  /*0e70*/  VIADD R212, R19.reuse, 0x70 ;  /* 0x0000007013d47836 */ /* 0x040fe20000000000 */
[----:B------:R-:W-:Y:S01]  /*0e80*/  SHF.R.S32.HI R223, RZ, 0x1f, R214 ;  /* 0x0000001fffdf7819 */ /* 0x000fe200000114d6 */
[----:B------:R-:W-:Y:S01]  /*0e90*/  VIADD R211, R19, 0x78 ;  /* 0x0000007813d37836 */ /* 0x000fe20000000000 */
[----:B------:R-:W-:Y:S01]  /*0ea0*/  SHF.R.S32.HI R222, RZ, 0x1f, R213 ;  /* 0x0000001fffde7819 */ /* 0x000fe200000114d5 */
[----:B------:R-:W-:Y:S01]  /*0eb0*/  IMAD.IADD R5, R5, 0x1, -R2 ;  /* 0x0000000105057824 */ /* 0x000fe200078e0a02 */
[----:B------:R-:W-:Y:S01]  /*0ec0*/  SHF.R.S32.HI R221, RZ, 0x1f, R212 ;  /* 0x0000001fffdd7819 */ /* 0x000fe200000114d4 */
[----:B------:R-:W-:Y:S01]  /*0ed0*/  IMAD R228, R0, 0x40, R9 ;  /* 0x0000004000e47824 */ /* 0x000fe200078e0209 */
[----:B------:R-:W-:Y:S01]  /*0ee0*/  SHF.R.S32.HI R220, RZ, 0x1f, R211 ;  /* 0x0000001fffdc7819 */ /* 0x000fe200000114d3 */
[----:B------:R-:W-:-:S02]  /*0ef0*/  VIADD R210, R19, 0x40 ;  /* 0x0000004013d27836 */ /* 0x000fc40000000000 */
[----:B------:R-:W-:-:S07]  /*0f00*/  IMAD R22, R5, 0x8, R228 ;  /* 0x0000000805167824 */ /* 0x000fce00078e02e4 */
.L_x_1157:
[----:B01-3--:R-:W0:Y:S01]  /*0f10*/  LDC.64 R6, c[0x0][0xa18] ;  /* 0x00028600ff067b82 */ /* 0x00be220000000a00 */
[----:B------:R-:W-:Y:S02]  /*0f20*/  IMAD.U32 R3, RZ, RZ, UR49 ;  /* 0x00000031ff037e24 */ /* 0x000fe4000f8e00ff */
[----:B------:R-:W-:-:S05]  /*0f30*/  IMAD.MOV.U32 R8, RZ, RZ, RZ ;  /* 0x000000ffff087224 */ /* 0x000fca00078e00ff */
[----:B------:R-:W1:Y:S08]  /*0f40*/  LDC R18, c[0x0][0x288] ;  /* 0x0000a200ff127b82 */ /* 0x000e700000000800 */
[----:B--2---:R-:W2:Y:S08]  /*0f50*/  LDC.64 R4, c[0x0][0xa28] ;  /* 0x00028a00ff047b82 */ /* 0x004eb00000000a00 */
[----:B------:R-:W3:Y:S01]  /*0f60*/  LDC.64 R10, c[0x0][0x418] ;  /* 0x00010600ff0a7b82 */ /* 0x000ee20000000a00 */
[----:B0-----:R-:W-:-:S07]  /*0f70*/  ISETP.NE.U32.AND P1, PT, R6, RZ, PT ;  /* 0x000000ff0600720c */ /* 0x001fce0003f25070 */
[----:B------:R-:W0:Y:S01]  /*0f80*/  LDC R0, c[0x0][0x424] ;  /* 0x00010900ff007b82 */ /* 0x000e220000000800 */
[----:B------:R-:W-:-:S07]  /*0f90*/  ISETP.NE.AND.EX P1, PT, R7, RZ, PT, P1 ;  /* 0x000000ff0700720c */ /* 0x000fce0003f25310 */
[----:B----4-:R-:W4:Y:S01]  /*0fa0*/  LDC R17, c[0x0][0x2f0] ;  /* 0x0000bc00ff117b82 */ /* 0x010f220000000800 */
[----:B--2---:R-:W-:Y:S01]  /*0fb0*/  ISETP.NE.U32.AND P0, PT, R4, RZ, PT ;  /* 0x000000ff0400720c */ /* 0x004fe20003f05070 */
[----:B------:R-:W-:Y:S01]  /*0fc0*/  ULOP3.LUT UR4, UR6, 0xff000000, URZ, 0xc0, !UPT ;  /* 0xff00000006047892 */ /* 0x000fe2000f8ec03f */
[----:B------:R-:W-:Y:S02]  /*0fd0*/  ULDC.64 UR8, c[0x0][0xa20] ;  /* 0x0002880000087ab9 */ /* 0x000fe40000000a00 */
[----:B------:R-:W-:-:S03]  /*0fe0*/  ISETP.NE.AND.EX P0, PT, R5, RZ, PT, P0 ;  /* 0x000000ff0500720c */ /* 0x000fc60003f05300 */
[----:B------:R-:W2:Y:S10]  /*0ff0*/  @P1 LDC.64 R6, c[0x0][0xa18] ;  /* 0x00028600ff061b82 */ /* 0x000eb40000000a00 */
[----:B------:R-:W3:Y:S01]  /*1000*/  @P0 LDC.64 R4, c[0x0][0xa28] ;  /* 0x00028a00ff040b82 */ /* 0x000ee20000000a00 */
[----:B--2---:R-:W-:-:S05]  /*1010*/  @P1 IMAD.WIDE R6, R3, 0x4, R6 ;  /* 0x0000000403061825 */ /* 0x004fca00078e0206 */
[----:B-1----:R1:W5:Y:S01]  /*1020*/  @P1 LDG.E R18, desc[UR50][R6.64] ;  /* 0x0000003206121981 */ /* 0x002362000c1e1900 */
[----:B---3--:R-:W-:Y:S01]  /*1030*/  @P0 IMAD.WIDE R4, R3, 0x4, R4 ;  /* 0x0000000403040825 */ /* 0x008fe200078e0204 */
[----:B------:R-:W-:Y:S01]  /*1040*/  ULOP3.LUT UR41, UR6, 0xff0000, URZ, 0xc0, !UPT ;  /* 0x00ff000006297892 */ /* 0x000fe2000f8ec03f */
[----:B------:R-:W-:Y:S01]  /*1050*/  ISETP.NE.U32.AND P2, PT, RZ, UR8, PT ;  /* 0x00000008ff007c0c */ /* 0x000fe2000bf45070 */
[----:B------:R-:W-:Y:S02]  /*1060*/  USHF.R.U32.HI UR4, URZ, 0x8, UR4 ;  /* 0x000000083f047899 */ /* 0x000fe40008011604 */
[----:B------:R1:W5:Y:S01]  /*1070*/  @P0 LDG.E R8, desc[UR50][R4.64] ;  /* 0x0000003204080981 */ /* 0x000362000c1e1900 */
[----:B------:R-:W-:Y:S01]  /*1080*/  ISETP.NE.U32.AND P0, PT, R10, RZ, PT ;  /* 0x000000ff0a00720c */ /* 0x000fe20003f05070 */
[----:B------:R-:W-:Y:S01]  /*1090*/  ULEA.HI UR41, UR41, UR4, URZ, 0x10 ;  /* 0x0000000429297291 */ /* 0x000fe2000f8f803f */
[----:B------:R-:W-:Y:S01]  /*10a0*/  ISETP.NE.AND.EX P2, PT, RZ, UR9, PT, P2 ;  /* 0x00000009ff007c0c */ /* 0x000fe2000bf45320 */
[----:B------:R-:W-:Y:S01]  /*10b0*/  ULOP3.LUT UR36, UR6, 0xffff, URZ, 0xc0, !UPT ;  /* 0x0000ffff06247892 */ /* 0x000fe2000f8ec03f */
[----:B------:R-:W-:-:S04]  /*10c0*/  ISETP.NE.AND.EX P0, PT, R11, RZ, PT, P0 ;  /* 0x000000ff0b00720c */ /* 0x000fc80003f05300 */
[----:B0-----:R-:W-:Y:S01]  /*10d0*/  SEL R0, R0, 0x1, P0 ;  /* 0x0000000100007807 */ /* 0x001fe20000000000 */
[----:B-1--4-:R-:W-:Y:S08]  /*10e0*/  @P1 BRA `(.L_x_1050) ;  /* 0x0000000000281947 */ /* 0x012ff00003800000 */
[----:B------:R-:W-:Y:S02]  /*10f0*/  ULDC.64 UR6, c[0x0][0xa00] ;  /* 0x0002800000067ab9 */ /* 0x000fe40000000a00 */
[----:B------:R-:W-:-:S04]  /*1100*/  ISETP.NE.U32.AND P0, PT, RZ, UR6, PT ;  /* 0x00000006ff007c0c */ /* 0x000fc8000bf05070 */
[----:B------:R-:W-:-:S13]  /*1110*/  ISETP.NE.AND.EX P0, PT, RZ, UR7, PT, P0 ;  /* 0x00000007ff007c0c */ /* 0x000fda000bf05300 */
[----:B------:R-:W-:Y:S05]  /*1120*/  @!P0 BRA `(.L_x_1050) ;  /* 0x0000000000188947 */ /* 0x000fea0003800000 */
[----:B------:R-:W0:Y:S01]  /*1130*/  LDC.64 R4, c[0x0][0xa00] ;  /* 0x00028000ff047b82 */ /* 0x000e220000000a00 */
[----:B------:R-:W-:-:S04]  /*1140*/  IMAD.U32 R3, RZ, RZ, UR49 ;  /* 0x00000031ff037e24 */ /* 0x000fc8000f8e00ff */
[----:B0-----:R-:W-:-:S05]  /*1150*/  IMAD.WIDE R4, R3, 0x4, R4 ;  /* 0x0000000403047825 */ /* 0x001fca00078e0204 */
[----:B-----5:R-:W2:Y:S04]  /*1160*/  LDG.E R18, desc[UR50][R4.64] ;  /* 0x0000003204127981 */ /* 0x020ea8000c1e1900 */
[----:B------:R-:W2:Y:S02]  /*1170*/  LDG.E R3, desc[UR50][R4.64+0x4] ;  /* 0x0000043204037981 */ /* 0x000ea4000c1e1900 */
[----:B--2---:R-:W-:-:S07]  /*1180*/  IMAD.IADD R18, R3, 0x1, -R18 ;  /* 0x0000000103127824 */ /* 0x004fce00078e0a12 */
.L_x_1050:
[----:B------:R-:W-:Y:S01]  /*1190*/  UMOV UR37, UR49 ;  /* 0x0000003100257c82 */ /* 0x000fe20008000000 */
[----:B------:R-:W-:Y:S01]  /*11a0*/  IMAD R17, R0, R17, RZ ;  /* 0x0000001100117224 */ /* 0x000fe200078e02ff */
[----:B------:R-:W-:Y:S06]  /*11b0*/  @!P2 BRA `(.L_x_1051) ;  /* 0x000000000018a947 */ /* 0x000fec0003800000 */
[----:B------:R-:W-:Y:S02]  /*11c0*/  ULDC.64 UR6, c[0x0][0xa20] ;  /* 0x0002880000067ab9 */ /* 0x000fe40000000a00 */
[----:B------:R-:W-:-:S06]  /*11d0*/  UIMAD.WIDE UR6, UR49, 0x4, UR6 ;  /* 0x00000004310678a5 */ /* 0x000fcc000f8e0206 */
[----:B------:R-:W-:Y:S02]  /*11e0*/  IMAD.U32 R4, RZ, RZ, UR6 ;  /* 0x00000006ff047e24 */ /* 0x000fe4000f8e00ff */
[----:B------:R-:W-:-:S05]  /*11f0*/  IMAD.U32 R5, RZ, RZ, UR7 ;  /* 0x00000007ff057e24 */ /* 0x000fca000f8e00ff */
[----:B------:R0:W5:Y:S01]  /*1200*/  LDG.E R17, desc[UR50][R4.64] ;  /* 0x0000003204117981 */ /* 0x000162000c1e1900 */
[----:B------:R-:W-:Y:S05]  /*1210*/  BRA `(.L_x_1052) ;  /* 0x0000000000287947 */ /* 0x000fea0003800000 */
.L_x_1051:
[----:B------:R-:W-:Y:S02]  /*1220*/  ULDC.64 UR6, c[0x0][0xa08] ;  /* 0x0002820000067ab9 */ /* 0x000fe40000000a00 */
[----:B------:R-:W-:-:S04]  /*1230*/  ISETP.NE.U32.AND P0, PT, RZ, UR6, PT ;  /* 0x00000006ff007c0c */ /* 0x000fc8000bf05070 */
[----:B------:R-:W-:-:S13]  /*1240*/  ISETP.NE.AND.EX P0, PT, RZ, UR7, PT, P0 ;  /* 0x00000007ff007c0c */ /* 0x000fda000bf05300 */
[----:B------:R-:W-:Y:S05]  /*1250*/  @!P0 BRA `(.L_x_1052) ;  /* 0x0000000000188947 */ /* 0x000fea0003800000 */
[----:B------:R-:W0:Y:S01]  /*1260*/  LDC.64 R4, c[0x0][0xa08] ;  /* 0x00028200ff047b82 */ /* 0x000e220000000a00 */
[----:B------:R-:W-:-:S04]  /*1270*/  IMAD.U32 R3, RZ, RZ, UR49 ;  /* 0x00000031ff037e24 */ /* 0x000fc8000f8e00ff */
[----:B0-----:R-:W-:-:S05]  /*1280*/  IMAD.WIDE R4, R3, 0x4, R4 ;  /* 0x0000000403047825 */ /* 0x001fca00078e0204 */
[----:B------:R-:W2:Y:S04]  /*1290*/  LDG.E R17, desc[UR50][R4.64] ;  /* 0x0000003204117981 */ /* 0x000ea8000c1e1900 */
[----:B------:R-:W2:Y:S02]  /*12a0*/  LDG.E R0, desc[UR50][R4.64+0x4] ;  /* 0x0000043204007981 */ /* 0x000ea4000c1e1900 */
[----:B--2---:R-:W-:-:S07]  /*12b0*/  IMAD.IADD R17, R0, 0x1, -R17 ;  /* 0x0000000100117824 */ /* 0x004fce00078e0a11 */
.L_x_1052:
[----:B------:R-:W-:Y:S01]  /*12c0*/  ULDC UR4, c[0x0][0x448] ;  /* 0x0001120000047ab9 */ /* 0x000fe20000000800 */
[----:B-----5:R-:W-:Y:S01]  /*12d0*/  IMAD.IADD R17, R17, 0x1, -R8 ;  /* 0x0000000111117824 */ /* 0x020fe200078e0a08 */
[----:B------:R-:W-:Y:S02]  /*12e0*/  UISETP.NE.AND UP1, UPT, UR4, 0x1, UPT ;  /* 0x000000010400788c */ /* 0x000fe4000bf25270 */
[----:B------:R-:W-:Y:S02]  /*12f0*/  USHF.L.U32 UR39, UR5, 0x7, URZ ;  /* 0x0000000705277899 */ /* 0x000fe4000800063f */
[----:B------:R-:W-:Y:S01]  /*1300*/  IADD3 R0, R17, 0x1, -R18 ;  /* 0x0000000111007810 */ /* 0x000fe20007ffe812 */
[----:B------:R-:W-:Y:S01]  /*1310*/  ULDC.64 UR4, c[0x0][0x9e0] ;  /* 0x0002780000047ab9 */ /* 0x000fe20000000a00 */
[----:B------:R-:W-:Y:S02]  /*1320*/  UIADD3 UR8, UR39, 0x7f, URZ ;  /* 0x0000007f27087890 */ /* 0x000fe4000fffe03f */
[----:B------:R-:W-:Y:S01]  /*1330*/  R2UR UR9, R0 ;  /* 0x00000000000972ca */ /* 0x000fe200000e0000 */
[----:B------:R-:W-:-:S02]  /*1340*/  UISETP.GE.AND UP0, UPT, UR5, 0x1, UPT ;  /* 0x000000010500788c */ /* 0x000fc4000bf06270 */
[----:B------:R-:W-:Y:S01]  /*1350*/  @UP1 ULDC UR6, c[0x0][0x44c] ;  /* 0x0001130000061ab9 */ /* 0x000fe20000000800 */
[----:B------:R-:W-:Y:S01]  /*1360*/  @UP1 ULDC UR10, c[0x0][0x450] ;  /* 0x00011400000a1ab9 */ /* 0x000fe20000000800 */
[----:B------:R-:W-:Y:S02]  /*1370*/  UIMAD.WIDE.U32 UR6, UR8, UR6, URZ ;  /* 0x00000006080672a5 */ /* 0x000fe4000f8e003f */
[----:B------:R-:W-:Y:S02]  /*1380*/  PLOP3.LUT P1, PT, PT, PT, UP0, 0x80, 0x0 ;  /* 0x000000000000781c */ /* 0x000fe40003f2f008 */
[----:B------:R-:W-:-:S04]  /*1390*/  @UP1 USHF.R.U32.HI UR8, URZ, UR10, UR7 ;  /* 0x0000000a3f081299 */ /* 0x000fc80008011607 */
        /* <DEDUP_REMOVED lines=14> */
.L_x_1054:
[----:B------:R-:W-:-:S11]  /*1480*/  UISETP.NE.AND UP0, UPT, UR5, 0x1, UPT ;  /* 0x000000010500788c */ /* 0x000fd6000bf05270 */
[----:B------:R-:W-:Y:S02]  /*1490*/  @UP0 ULDC.64 UR8, c[0x0][0x9e8] ;  /* 0x00027a0000080ab9 */ /* 0x000fe40000000a00 */
[----:B------:R-:W-:-:S04]  /*14a0*/  UIMAD.WIDE.U32 UR6, UR4, UR8, URZ ;  /* 0x00000008040672a5 */ /* 0x000fc8000f8e003f */
[----:B------:R-:W-:-:S12]  /*14b0*/  @UP0 USHF.R.U32.HI UR4, URZ, UR9, UR7 ;  /* 0x000000093f040299 */ /* 0x000fd80008011607 */
.L_x_1055:
[----:B------:R-:W-:-:S06]  /*14c0*/  UIMAD UR4, UR4, UR5, UR5 ;  /* 0x00000005040472a4 */ /* 0x000fcc000f8e0205 */
[----:B------:R-:W-:-:S07]  /*14d0*/  VIMNMX R0, R0, UR4, PT ;  /* 0x0000000400007c48 */ /* 0x000fce000bfe0100 */
.L_x_1053:
[C---:B------:R-:W-:Y:S01]  /*14e0*/  IMAD.IADD R137, R17.reuse, 0x1, -R18 ;  /* 0x0000000111897824 */ /* 0x040fe200078e0a12 */
[----:B------:R-:W-:Y:S01]  /*14f0*/  @UP1 ULDC UR6, c[0x0][0x44c] ;  /* 0x0001130000061ab9 */ /* 0x000fe20000000800 */
[----:B------:R-:W-:Y:S01]  /*1500*/  VIADD R3, R0, 0xbf ;  /* 0x000000bf00037836 */ /* 0x000fe20000000000 */
[----:B------:R-:W-:Y:S01]  /*1510*/  UIMAD.WIDE.U32 UR6, UR39, UR6, URZ ;  /* 0x00000006270672a5 */ /* 0x000fe2000f8e003f */
[----:B------:R-:W-:Y:S01]  /*1520*/  VIADD R0, R17, 0xbf ;  /* 0x000000bf11007836 */ /* 0x000fe20000000000 */
[----:B------:R-:W-:Y:S01]  /*1530*/  R2UR UR8, R137 ;  /* 0x00000000890872ca */ /* 0x000fe200000e0000 */
[----:B------:R-:W-:Y:S01]  /*1540*/  @UP1 ULDC UR9, c[0x0][0x450] ;  /* 0x0001140000091ab9 */ /* 0x000fe20000000800 */
[----:B0-----:R-:W-:Y:S01]  /*1550*/  IMAD.HI R4, R3, 0x2aaaaaab, RZ ;  /* 0x2aaaaaab03047827 */ /* 0x001fe200078e02ff */
        /* <DEDUP_REMOVED lines=22> */
.L_x_1057:
[----:B------:R-:W-:-:S11]  /*16c0*/  UISETP.NE.AND UP0, UPT, UR5, 0x1, UPT ;  /* 0x000000010500788c */ /* 0x000fd6000bf05270 */
[----:B------:R-:W-:Y:S02]  /*16d0*/  @UP0 ULDC.64 UR10, c[0x0][0x9e8] ;  /* 0x00027a00000a0ab9 */ /* 0x000fe40000000a00 */
[----:B------:R-:W-:-:S04]  /*16e0*/  UIMAD.WIDE.U32 UR6, UR4, UR10, URZ ;  /* 0x0000000a040672a5 */ /* 0x000fc8000f8e003f */
[----:B------:R-:W-:-:S12]  /*16f0*/  @UP0 USHF.R.U32.HI UR4, URZ, UR11, UR7 ;  /* 0x0000000b3f040299 */ /* 0x000fd80008011607 */
.L_x_1058:
[----:B------:R-:W-:-:S04]  /*1700*/  UIMAD UR4, UR4, UR5, URZ ;  /* 0x00000005040472a4 */ /* 0x000fc8000f8e023f */
[----:B------:R-:W-:-:S04]  /*1710*/  UISETP.LT.AND UP0, UPT, UR8, UR4, UPT ;  /* 0x000000040800728c */ /* 0x000fc8000bf01270 */
[----:B------:R-:W-:-:S12]  /*1720*/  USEL UR8, UR8, UR4, !UP0 ;  /* 0x0000000408087287 */ /* 0x000fd8000c000000 */
.L_x_1056:
[----:B------:R-:W-:Y:S02]  /*1730*/  UIMAD.WIDE UR4, UR8, 0x2aaaaaab, URZ ;  /* 0x2aaaaaab080478a5 */ /* 0x000fe4000f8e023f */
[----:B------:R-:W-:Y:S02]  /*1740*/  ULOP3.LUT UR40, UR41, 0xff, URZ, 0xc0, !UPT ;  /* 0x000000ff29287892 */ /* 0x000fe4000f8ec03f */
[----:B------:R-:W-:Y:S02]  /*1750*/  USHF.R.U32.HI UR4, URZ, 0x1f, UR5 ;  /* 0x0000001f3f047899 */ /* 0x000fe40008011605 */
[----:B------:R-:W-:Y:S02]  /*1760*/  USHF.R.U32.HI UR41, URZ, 0x10, UR41 ;  /* 0x000000103f297899 */ /* 0x000fe40008011629 */
[----:B------:R-:W-:-:S04]  /*1770*/  ULEA.HI.SX32 UR4, UR5, UR4, 0x1b ;  /* 0x0000000405047291 */ /* 0x000fc8000f8fda3f */
[----:B------:R-:W-:-:S04]  /*1780*/  UISETP.LT.AND UP0, UPT, URZ, UR4, UPT ;  /* 0x000000043f00728c */ /* 0x000fc8000bf01270 */
[----:B------:R-:W-:-:S03]  /*1790*/  USEL UR42, URZ, UR4, !UP0 ;  /* 0x000000043f2a7287 */ /* 0x000fc6000c000000 */
[----:B------:R-:W-:-:S03]  /*17a0*/  UMOV UR4, URZ ;  /* 0x0000003f00047c82 */ /* 0x000fc60008000000 */
[----:B------:R-:W-:-:S13]  /*17b0*/  ISETP.GT.AND P0, PT, R120, UR42, PT ;  /* 0x0000002a78007c0c */ /* 0x000fda000bf04270 */
[----:B------:R-:W-:Y:S05]  /*17c0*/  @!P0 BRA `(.L_x_1059) ;  /* 0x0000000000988947 */ /* 0x000fea0003800000 */
[----:B------:R-:W-:Y:S01]  /*17d0*/  UISETP.NE.AND UP0, UPT, UR41, URZ, UPT ;  /* 0x0000003f2900728c */ /* 0x000fe2000bf05270 */
[----:B------:R-:W-:-:S03]  /*17e0*/  ULDC UR4, c[0x0][0x9f0] ;  /* 0x00027c0000047ab9 */ /* 0x000fc60000000800 */
[----:B------:R-:W-:-:S03]  /*17f0*/  USEL UR9, UR41, UR4, UP0 ;  /* 0x0000000429097287 */ /* 0x000fc60008000000 */
[----:B------:R-:W-:-:S03]  /*1800*/  UMOV UR4, URZ ;  /* 0x0000003f00047c82 */ /* 0x000fc60008000000 */
[----:B------:R-:W-:-:S05]  /*1810*/  IMAD.U32 R5, RZ, RZ, UR9 ;  /* 0x00000009ff057e24 */ /* 0x000fca000f8e00ff */
        /* <DEDUP_REMOVED lines=33> */
.L_x_1059:
[----:B------:R-:W-:Y:S02]  /*1a30*/  UIMAD UR42, UR40, UR4, UR42 ;  /* 0x00000004282a72a4 */ /* 0x000fe4000f8e022a */
[----:B------:R-:W-:Y:S01]  /*1a40*/  IMAD.U32 R3, RZ, RZ, UR4 ;  /* 0x00000004ff037e24 */ /* 0x000fe2000f8e00ff */
[----:B------:R-:W-:Y:S02]  /*1a50*/  PLOP3.LUT P0, PT, PT, PT, PT, 0x80, 0x0 ;  /* 0x000000000000781c */ /* 0x000fe40003f0f070 */
[----:B------:R-:W-:Y:S01]  /*1a60*/  CS2R R24, SRZ ;  /* 0x0000000000187805 */ /* 0x000fe2000001ff00 */
[----:B------:R-:W-:Y:S01]  /*1a70*/  IMAD.MOV.U32 R0, RZ, RZ, RZ ;  /* 0x000000ffff007224 */ /* 0x000fe200078e00ff */
[----:B------:R-:W-:Y:S02]  /*1a80*/  CS2R R126, SRZ ;  /* 0x00000000007e7805 */ /* 0x000fe4000001ff00 */
[----:B------:R-:W-:Y:S01]  /*1a90*/  VIADDMNMX R120, R3, UR42, R120, PT ;  /* 0x0000002a03787c46 */ /* 0x000fe2000b800178 */
[----:B------:R-:W-:Y:S01]  /*1aa0*/  IMAD.MOV.U32 R3, RZ, RZ, RZ ;  /* 0x000000ffff037224 */ /* 0x000fe200078e00ff */
[----:B------:R-:W-:Y:S01]  /*1ab0*/  CS2R R122, SRZ ;  /* 0x00000000007a7805 */ /* 0x000fe2000001ff00 */
[----:B------:R-:W-:Y:S01]  /*1ac0*/  IMAD.MOV.U32 R21, RZ, RZ, RZ ;  /* 0x000000ffff157224 */ /* 0x000fe200078e00ff */
[----:B------:R-:W-:-:S02]  /*1ad0*/  ISETP.GT.AND P1, PT, R120, UR42, PT ;  /* 0x0000002a78007c0c */ /* 0x000fc4000bf24270 */
[----:B------:R-:W-:Y:S01]  /*1ae0*/  CS2R R6, SRZ ;  /* 0x0000000000067805 */ /* 0x000fe2000001ff00 */
[----:B------:R-:W-:Y:S01]  /*1af0*/  IMAD.MOV.U32 R8, RZ, RZ, RZ ;  /* 0x000000ffff087224 */ /* 0x000fe200078e00ff */
[----:B------:R-:W-:Y:S02]  /*1b00*/  CS2R R26, SRZ ;  /* 0x00000000001a7805 */ /* 0x000fe4000001ff00 */
[----:B------:R-:W-:Y:S02]  /*1b10*/  CS2R R134, SRZ ;  /* 0x0000000000867805 */ /* 0x000fe4000001ff00 */
[----:B------:R-:W-:Y:S01]  /*1b20*/  CS2R R130, SRZ ;  /* 0x0000000000827805 */ /* 0x000fe2000001ff00 */
[----:B------:R-:W-:Y:S01]  /*1b30*/  IMAD.MOV.U32 R10, RZ, RZ, RZ ;  /* 0x000000ffff0a7224 */ /* 0x000fe200078e00ff */
[----:B------:R-:W-:Y:S01]  /*1b40*/  CS2R R30, SRZ ;  /* 0x00000000001e7805 */ /* 0x000fe2000001ff00 */
[----:B------:R-:W-:Y:S01]  /*1b50*/  IMAD.MOV.U32 R129, RZ, RZ, RZ ;  /* 0x000000ffff817224 */ /* 0x000fe200078e00ff */
[----:B------:R-:W-:-:S02]  /*1b60*/  CS2R R142, SRZ ;  /* 0x00000000008e7805 */ /* 0x000fc4000001ff00 */
[----:B------:R-:W-:Y:S01]  /*1b70*/  CS2R R138, SRZ ;  /* 0x00000000008a7805 */ /* 0x000fe2000001ff00 */
[----:B------:R-:W-:Y:S01]  /*1b80*/  IMAD.MOV.U32 R141, RZ, RZ, RZ ;  /* 0x000000ffff8d7224 */ /* 0x000fe200078e00ff */
[----:B------:R-:W-:Y:S02]  /*1b90*/  CS2R R32, SRZ ;  /* 0x0000000000207805 */ /* 0x000fe4000001ff00 */
        /* <DEDUP_REMOVED lines=21> */
[----:B------:R-:W-:Y:S06]  /*1cf0*/  @!P1 BRA `(.L_x_1060) ;  /* 0x0000014000649947 */ /* 0x000fec0003800000 */
[----:B------:R-:W0:Y:S01]  /*1d00*/  SHFL.IDX PT, R0, R227, RZ, 0x1f ;  /* 0x00001fffe3007589 */ /* 0x000e2200000e0000 */
[----:B------:R-:W1:Y:S01]  /*1d10*/  S2UR UR43, SR_CgaCtaId ;  /* 0x00000000002b79c3 */ /* 0x000e620000008800 */
[----:B------:R-:W-:Y:S01]  /*1d20*/  UMOV UR45, 0x400 ;  /* 0x00000400002d7882 */ /* 0x000fe20000000000 */
[----:B0-----:R-:W-:Y:S01]  /*1d30*/  R2UR UR44, R0 ;  /* 0x00000000002c72ca */ /* 0x001fe200000e0000 */
[----:B-1----:R-:W-:-:S04]  /*1d40*/  ULEA UR45, UR43, UR45, 0x18 ;  /* 0x0000002d2b2d7291 */ /* 0x002fc8000f8ec03f */
[----:B------:R-:W-:-:S04]  /*1d50*/  UIADD3 UR5, UR45, 0x18400, URZ ;  /* 0x000184002d057890 */ /* 0x000fc8000fffe03f */
[----:B------:R-:W-:-:S04]  /*1d60*/  ULOP3.LUT UP0, URZ, UR5, 0x1bf, URZ, 0xc0, !UPT ;  /* 0x000001bf053f7892 */ /* 0x000fc8000f80c03f */
[----:B------:R-:W-:Y:S02]  /*1d70*/  ULEA.HI UR4, UR44, UR44, URZ, 0x1 ;  /* 0x0000002c2c047291 */ /* 0x000fe4000f8f083f */
[----:B------:R-:W-:Y:S02]  /*1d80*/  PLOP3.LUT P0, PT, PT, PT, UP0, 0x80, 0x0 ;  /* 0x000000000000781c */ /* 0x000fe40003f0f008 */
        /* <DEDUP_REMOVED lines=22> */
.L_x_1061:
        /* <DEDUP_REMOVED lines=10> */
[----:B------:R-:W-:Y:S02]  /*1f90*/  @UP0 USHF.R.S32.HI UR10, URZ, 0x1f, UR49 ;  /* 0x0000001f3f0a0899 */ /* 0x000fe40008011431 */
[----:B------:R-:W-:Y:S01]  /*1fa0*/  @UP1 USHF.R.S32.HI UR13, URZ, 0x1f, UR49 ;  /* 0x0000001f3f0d1899 */ /* 0x000fe20008011431 */
[----:B------:R-:W-:Y:S01]  /*1fb0*/  @UP0 ULDC.64 UR14, c[0x0][0x9a8] ;  /* 0x00026a00000e0ab9 */ /* 0x000fe20000000a00 */
[----:B------:R-:W-:Y:S01]  /*1fc0*/  @UP1 ULDC.64 UR16, c[0x0][0x9b8] ;  /* 0x00026e0000101ab9 */ /* 0x000fe20000000a00 */
[----:B------:R-:W-:Y:S02]  /*1fd0*/  @UP0 UIMAD UR10, UR10, UR14, URZ ;  /* 0x0000000e0a0a02a4 */ /* 0x000fe4000f8e023f */
[----:B------:R-:W-:Y:S02]  /*1fe0*/  @UP1 UIMAD UR13, UR13, UR16, URZ ;  /* 0x000000100d0d12a4 */ /* 0x000fe4000f8e023f */
[----:B------:R-:W-:Y:S02]  /*1ff0*/  @UP0 UIMAD UR12, UR49, UR15, UR10 ;  /* 0x0000000f310c02a4 */ /* 0x000fe4000f8e020a */
[----:B------:R-:W-:-:S02]  /*2000*/  @UP1 UIMAD UR13, UR49, UR17, UR13 ;  /* 0x00000011310d12a4 */ /* 0x000fc4000f8e020d */
[----:B------:R-:W-:Y:S02]  /*2010*/  @UP0 UIMAD.WIDE.U32 UR8, UR49, UR14, URZ ;  /* 0x0000000e310802a5 */ /* 0x000fe4000f8e003f */
[----:B------:R-:W-:Y:S02]  /*2020*/  @UP1 UIMAD.WIDE.U32 UR10, UR49, UR16, URZ ;  /* 0x00000010310a12a5 */ /* 0x000fe4000f8e003f */
[----:B------:R-:W-:Y:S02]  /*2030*/  @UP0 UIADD3 UR9, UR9, UR12, URZ ;  /* 0x0000000c09090290 */ /* 0x000fe4000fffe03f */
[----:B------:R-:W-:Y:S01]  /*2040*/  @UP1 UIADD3 UR11, UR11, UR13, URZ ;  /* 0x0000000d0b0b1290 */ /* 0x000fe2000fffe03f */
[----:B------:R-:W-:Y:S02]  /*2050*/  @UP1 ULDC.64 UR14, c[0x0][0x9c0] ;  /* 0x00027000000e1ab9 */ /* 0x000fe40000000a00 */
[----:B------:R-:W-:Y:S01]  /*2060*/  @UP0 ULDC.64 UR12, c[0x0][0x9b0] ;  /* 0x00026c00000c0ab9 */ /* 0x000fe20000000a00 */
[----:B------:R-:W-:-:S02]  /*2070*/  @UP1 UIMAD.WIDE.U32 UR10, UR36, UR14, UR10 ;  /* 0x0000000e240a12a5 */ /* 0x000fc4000f8e000a */
[----:B------:R-:W-:Y:S02]  /*2080*/  @UP0 UIMAD.WIDE.U32 UR8, UR36, UR12, UR8 ;  /* 0x0000000c240802a5 */ /* 0x000fe4000f8e0008 */
[----:B------:R-:W-:Y:S02]  /*2090*/  @UP1 ULEA UR4, UP3, UR10, UR4, 0x2 ;  /* 0x000000040a041291 */ /* 0x000fe4000f86103f */
[----:B------:R-:W-:Y:S02]  /*20a0*/  @UP0 UIMAD UR12, UR36, UR13, UR9 ;  /* 0x0000000d240c02a4 */ /* 0x000fe4000f8e0209 */
[----:B------:R-:W-:Y:S02]  /*20b0*/  @UP1 UIMAD UR9, UR36, UR15, UR11 ;  /* 0x0000000f240912a4 */ /* 0x000fe4000f8e020b */
[----:B------:R-:W-:Y:S01]  /*20c0*/  @UP0 ULEA UR6, UP2, UR8, UR6, 0x2 ;  /* 0x0000000608060291 */ /* 0x000fe2000f84103f */
[----:B------:R-:W-:Y:S01]  /*20d0*/  IMAD.U32 R6, RZ, RZ, UR4 ;  /* 0x00000004ff067e24 */ /* 0x000fe2000f8e00ff */
[----:B------:R-:W-:-:S02]  /*20e0*/  @UP1 ULEA.HI.X UR5, UR10, UR5, UR9, 0x2, UP3 ;  /* 0x000000050a051291 */ /* 0x000fc400098f1409 */
[----:B------:R-:W-:Y:S02]  /*20f0*/  @UP0 ULEA.HI.X UR7, UR8, UR7, UR12, 0x2, UP2 ;  /* 0x0000000708070291 */ /* 0x000fe400090f140c */
[----:B------:R-:W-:Y:S02]  /*2100*/  IMAD.U32 R4, RZ, RZ, UR6 ;  /* 0x00000006ff047e24 */ /* 0x000fe4000f8e00ff */
[----:B------:R-:W-:Y:S02]  /*2110*/  IMAD.U32 R7, RZ, RZ, UR5 ;  /* 0x00000005ff077e24 */ /* 0x000fe4000f8e00ff */
[----:B------:R-:W-:-:S03]  /*2120*/  IMAD.U32 R5, RZ, RZ, UR7 ;  /* 0x00000007ff057e24 */ /* 0x000fc6000f8e00ff */
[----:B------:R-:W2:Y:S04]  /*2130*/  @P1 LDG.E R0, desc[UR50][R6.64] ;  /* 0x0000003206001981 */ /* 0x000ea8000c1e1900 */
[----:B------:R-:W2:Y:S01]  /*2140*/  @P0 LDG.E R3, desc[UR50][R4.64] ;  /* 0x0000003204030981 */ /* 0x000ea2000c1e1900 */
[----:B------:R-:W-:-:S04]  /*2150*/  ULEA.HI UR4, UR47, UR47, URZ, 0x1 ;  /* 0x0000002f2f047291 */ /* 0x000fc8000f8f083f */
[----:B------:R-:W-:-:S04]  /*2160*/  ULOP3.LUT UR4, UR4, 0xfffffffe, URZ, 0xc0, !UPT ;  /* 0xfffffffe04047892 */ /* 0x000fc8000f8ec03f */
[----:B------:R-:W-:-:S06]  /*2170*/  UIADD3 UR4, UR47, -UR4, URZ ;  /* 0x800000042f047290 */ /* 0x000fcc000fffe03f */
[----:B------:R-:W-:Y:S01]  /*2180*/  IMAD.U32 R8, RZ, RZ, UR4 ;  /* 0x00000004ff087e24 */ /* 0x000fe2000f8e00ff */
[----:B------:R-:W-:-:S04]  /*2190*/  ULDC UR4, c[0x0][0x9d8] ;  /* 0x0002760000047ab9 */ /* 0x000fc80000000800 */
[----:B------:R-:W-:-:S04]  /*21a0*/  SHF.L.U32 R8, R8, 0x1f, RZ ;  /* 0x0000001f08087819 */ /* 0x000fc800000006ff */
[----:B------:R-:W0:Y:S01]  /*21b0*/  SYNCS.PHASECHK.TRANS64.TRYWAIT P1, [UR45+0x28800], R8 ;  /* 0x02880008ff0075a7 */ /* 0x000e22000802016d */
[----:B------:R-:W-:-:S05]  /*21c0*/  IMAD.U32 R9, RZ, RZ, UR48 ;  /* 0x00000030ff097e24 */ /* 0x000fca000f8e00ff */
[----:B------:R-:W-:Y:S01]  /*21d0*/  ISETP.NE.AND P0, PT, R9, 0x3, PT ;  /* 0x000000030900780c */ /* 0x000fe20003f05270 */
[----:B--2---:R-:W-:-:S04]  /*21e0*/  FMUL.FTZ R0, R3, R0 ;  /* 0x0000000003007220 */ /* 0x004fc80000410000 */
[----:B------:R-:W-:Y:S01]  /*21f0*/  FMUL.FTZ R0, R0, UR4 ;  /* 0x0000000400007c20 */ /* 0x000fe20008410000 */
[----:B0-----:R-:W-:Y:S07]  /*2200*/  @!P1 BRA `(.L_x_1062) ;  /* 0x000001e000649947 */ /* 0x001fee0003800000 */
.L_x_1258:
[----:B------:R-:W-:Y:S05]  /*2210*/  @!P0 BRA `(.L_x_1063) ;  /* 0x0000000000048947 */ /* 0x000fea0003800000 */
[----:B------:R-:W-:Y:S01]  /*2220*/  BPT.TRAP 0x1 ;  /* 0x000000040000795c */ /* 0x000fe20000300000 */
.L_x_1063:
[----:B------:R-:W-:Y:S02]  /*2230*/  IMAD.U32 R123, RZ, RZ, UR52 ;  /* 0x00000034ff7b7e24 */ /* 0x000fe4000f8e00ff */
[----:B------:R-:W-:-:S03]  /*2240*/  IMAD.U32 R4, RZ, RZ, UR46 ;  /* 0x0000002eff047e24 */ /* 0x000fc6000f8e00ff */
[----:B------:R-:W-:Y:S02]  /*2250*/  LEA R123, R123, UR45, 0x3 ;  /* 0x0000002d7b7b7c11 */ /* 0x000fe4000f8e18ff */
[----:B------:R-:W-:-:S04]  /*2260*/  SHF.L.U32 R4, R4, 0x1f, RZ ;  /* 0x0000001f04047819 */ /* 0x000fc800000006ff */
[----:B------:R1:W2:Y:S01]  /*2270*/  SYNCS.PHASECHK.TRANS64.TRYWAIT P1, [R123+URZ+0x28830], R4 ;  /* 0x028830047b0075a7 */ /* 0x0002a2000802017f */
[----:B------:R-:W-:Y:S05]  /*2280*/  @!P0 BRA `(.L_x_1064) ;  /* 0x0000000000048947 */ /* 0x000fea0003800000 */
[----:B------:R-:W-:Y:S01]  /*2290*/  BPT.TRAP 0x1 ;  /* 0x000000040000795c */ /* 0x000fe20000300000 */
.L_x_1064:
[----:B0-----:R-:W0:Y:S01]  /*22a0*/  S2R R3, SR_TID.X ;  /* 0x0000000000037919 */ /* 0x001e220000002100 */
[----:B------:R-:W-:Y:S02]  /*22b0*/  LOP3.LUT R2, R2, 0xfffff7ff, RZ, 0xc0, !PT ;  /* 0xfffff7ff02027812 */ /* 0x000fe400078ec0ff */
[----:B0-----:R-:W-:-:S13]  /*22c0*/  LOP3.LUT P2, RZ, R3, 0x7f, RZ, 0xc0, !PT ;  /* 0x0000007f03ff7812 */ /* 0x001fda000784c0ff */
[----:B------:R-:W-:Y:S01]  /*22d0*/  @P2 LOP3.LUT R2, R2, 0x800, RZ, 0xfc, !PT ;  /* 0x0000080002022812 */ /* 0x000fe200078efcff */
[----:B--2---:R-:W-:Y:S06]  /*22e0*/  @P1 BRA `(.L_x_1065) ;  /* 0x0000000000081947 */ /* 0x004fec0003800000 */
[----:B------:R-:W0:Y:S02]  /*22f0*/  SYNCS.PHASECHK.TRANS64.TRYWAIT P1, [R123+URZ+0x28830], R4 ;  /* 0x028830047b0075a7 */ /* 0x000e24000802017f */
[----:B0-----:R-:W-:Y:S05]  /*2300*/  @!P1 BRA `(.L_x_1066) ;  /* 0x000001e0003c9947 */ /* 0x001fea0003800000 */
.L_x_1065:
[----:B------:R-:W-:Y:S05]  /*2310*/  WARPSYNC.ALL ;  /* 0x0000000000007948 */ /* 0x000fea0003800000 */
[----:B------:R-:W-:Y:S01]  /*2320*/  UIADD3 UR4, UR45, 0x1c400, URZ ;  /* 0x0001c4002d047890 */ /* 0x000fe2000fffe03f */
[----:B------:R-:W-:Y:S01]  /*2330*/  WARPGROUP.ARRIVE ;  /* 0x00000000000079c5 */ /* 0x000fe20000000000 */
[----:B------:R-:W-:-:S05]  /*2340*/  ULOP3.LUT UR16, UR53, 0x10000, URZ, 0xfc, !UPT ;  /* 0x0001000035107892 */ /* 0x000fca000f8efc3f */
[----:B------:R-:W2:Y:S01]  /*2350*/  S2R R140, SR_TID.X ;  /* 0x00000000008c7919 */ /* 0x000ea20000002100 */
[----:B------:R-:W-:Y:S01]  /*2360*/  USHF.R.U32.HI UR4, URZ, 0x4, UR4 ;  /* 0x000000043f047899 */ /* 0x000fe20008011604 */
[----:B------:R-:W-:Y:S01]  /*2370*/  UMOV UR17, 0x40000040 ;  /* 0x4000004000117882 */ /* 0x000fe20000000000 */
[----:B------:R-:W-:Y:S02]  /*2380*/  UMOV UR19, 0x40000040 ;  /* 0x4000004000137882 */ /* 0x000fe40000000000 */
[----:B------:R-:W-:Y:S01]  /*2390*/  ULOP3.LUT UR4, UR4, 0x3fff, URZ, 0xc0, !UPT ;  /* 0x00003fff04047892 */ /* 0x000fe2000f8ec03f */
[----:B------:R-:W-:Y:S01]  /*23a0*/  UMOV UR5, 0x40000040 ;  /* 0x4000004000057882 */ /* 0x000fe20000000000 */
[----:B------:R-:W-:Y:S02]  /*23b0*/  UMOV UR7, 0x40000040 ;  /* 0x4000004000077882 */ /* 0x000fe40000000000 */
[----:B------:R-:W-:Y:S02]  /*23c0*/  ULOP3.LUT UR20, UR4, 0x10000, URZ, 0xfc, !UPT ;  /* 0x0001000004147892 */ /* 0x000fe4000f8efc3f */
[----:B------:R-:W-:-:S02]  /*23d0*/  UIADD3 UR4, UR16, 0x2, URZ ;  /* 0x0000000210047890 */ /* 0x000fc4000fffe03f */
[----:B------:R-:W-:Y:S02]  /*23e0*/  UIMAD UR18, UR52, 0x600, UR20 ;  /* 0x00000600341278a4 */ /* 0x000fe4000f8e0214 */
[----:B------:R-:W-:Y:S02]  /*23f0*/  UIADD3 UR8, UR16, 0x4, URZ ;  /* 0x0000000410087890 */ /* 0x000fe4000fffe03f */
[----:B------:R-:W-:Y:S02]  /*2400*/  UIADD3 UR6, UR18, 0x2, URZ ;  /* 0x0000000212067890 */ /* 0x000fe4000fffe03f */
[----:B------:R-:W-:Y:S01]  /*2410*/  UIADD3 UR10, UR18, 0x4, URZ ;  /* 0x00000004120a7890 */ /* 0x000fe2000fffe03f */
[----:B------:R-:W-:Y:S02]  /*2420*/  UMOV UR9, 0x40000040 ;  /* 0x4000004000097882 */ /* 0x000fe40000000000 */
[----:B------:R-:W-:Y:S01]  /*2430*/  QGMMA.64x192x32.F32.E4M3.E4M3 R24, gdesc[UR16], RZ, !UPT, gsb0 ;  /* 0x02e00000101879f3 */ /* 0x000fe2000c0008ff */
[----:B------:R-:W-:Y:S01]  /*2440*/  UMOV UR11, 0x40000040 ;  /* 0x40000040000b7882 */ /* 0x000fe20000000000 */
[----:B------:R-:W-:-:S02]  /*2450*/  UIADD3 UR12, UR16, 0x6, URZ ;  /* 0x00000006100c7890 */ /* 0x000fc4000fffe03f */
[----:B------:R-:W-:Y:S01]  /*2460*/  UIADD3 UR14, UR18, 0x6, URZ ;  /* 0x00000006120e7890 */ /* 0x000fe2000fffe03f */
[----:B------:R-:W-:Y:S01]  /*2470*/  UMOV UR13, 0x40000040 ;  /* 0x40000040000d7882 */ /* 0x000fe20000000000 */
[----:B------:R-:W-:Y:S01]  /*2480*/  UMOV UR15, 0x40000040 ;  /* 0x40000040000f7882 */ /* 0x000fe20000000000 */
[----:B------:R-:W-:Y:S01]  /*2490*/  ULDC UR21, c[0x0][0x9dc] ;  /* 0x0002770000157ab9 */ /* 0x000fe20000000800 */
[----:B--2---:R-:W-:Y:S01]  /*24a0*/  LOP3.LUT P3, RZ, R140, 0x7f, RZ, 0xc0, !PT ;  /* 0x0000007f8cff7812 */ /* 0x004fe2000786c0ff */
[----:B------:R-:W-:-:S12]  /*24b0*/  ULOP3.LUT UR21, URZ, UR21, URZ, 0x33, !UPT ;  /* 0x000000153f157292 */ /* 0x000fd8000f8e333f */
[----:B01----:R-:W-:-:S05]  /*24c0*/  @!P3 VIADD R123, R123, 0x28840 ;  /* 0x000288407b7bb836 */ /* 0x003fca0000000000 */
[----:B------:R-:W-:Y:S01]  /*24d0*/  @!P3 PRMT R123, RZ, 0x654, R123 ;  /* 0x00000654ff7bb816 */ /* 0x000fe2000000007b */
[----:B------:R-:W-:Y:S02]  /*24e0*/  WARPGROUP.DEPBAR.LE gsb0, 0x0 ;  /* 0x00008000000079c5 */ /* 0x000fe40000010000 */
[----:B------:R-:W-:-:S06]  /*24f0*/  WARPGROUP.ARRIVE ;  /* 0x00000000000079c5 */ /* 0x000fcc0000000000 */
[----:B------:R-:W-:Y:S01]  /*2500*/  QGMMA.64x192x32.F32.E4M3.E4M3 R24, gdesc[UR4], R24, gsb0 ;  /* 0x02e00000041879f3 */ /* 0x000fe20008000818 */
[----:B------:R-:W-:Y:S02]  /*2510*/  ULDC UR6, c[0x0][0x448] ;  /* 0x0001120000067ab9 */ /* 0x000fe40000000800 */
[----:B------:R-:W-:-:S06]  /*2520*/  UISETP.NE.AND UP0, UPT, UR6, 0x1, UPT ;  /* 0x000000010600788c */ /* 0x000fcc000bf05270 */
        /* <DEDUP_REMOVED lines=10> */
[C---:B------:R-:W-:Y:S01]  /*25d0*/  FMUL.FTZ R21, R0.reuse, R51 ;  /* 0x0000003300157220 */ /* 0x040fe20000410000 */
[----:B------:R-:W-:Y:S01]  /*25e0*/  FMUL.FTZ R51, R0, R99 ;  /* 0x0000006300337220 */ /* 0x000fe20000410000 */
[----:B------:R-:W-:Y:S02]  /*25f0*/  VIADD R99, R22, UR39 ;  /* 0x0000002716637c36 */ /* 0x000fe40008000000 */
[C---:B------:R-:W-:Y:S01]  /*2600*/  FMUL.FTZ R130, R0.reuse, R41 ;  /* 0x0000002900827220 */ /* 0x040fe20000410000 */
[C---:B------:R-:W-:Y:S01]  /*2610*/  FMUL.FTZ R6, R0.reuse, R30 ;  /* 0x0000001e00067220 */ /* 0x040fe20000410000 */
[----:B------:R-:W-:Y:S01]  /*2620*/  FMUL.FTZ R11, R0, R39 ;  /* 0x00000027000b7220 */ /* 0x000fe20000410000 */
[----:B------:R-:W-:Y:S01]  /*2630*/  @P1 IMAD.HI.U32 R41, R99, UR6, RZ ;  /* 0x0000000663291c27 */ /* 0x000fe2000f8e00ff */
[----:B------:R-:W-:-:S03]  /*2640*/  @UP0 ULDC UR6, c[0x0][0x450] ;  /* 0x0001140000060ab9 */ /* 0x000fc60000000800 */
[C---:B------:R-:W-:Y:S01]  /*2650*/  FMUL.FTZ R5, R0.reuse, R27 ;  /* 0x0000001b00057220 */ /* 0x040fe20000410000 */
[C---:B------:R-:W-:Y:S01]  /*2660*/  FMUL.FTZ R30, R0.reuse, R67 ;  /* 0x00000043001e7220 */ /* 0x040fe20000410000 */
[C---:B------:R-:W-:Y:S01]  /*2670*/  FMUL.FTZ R39, R0.reuse, R79 ;  /* 0x0000004f00277220 */ /* 0x040fe20000410000 */
[----:B------:R-:W-:Y:S01]  /*2680*/  @P2 SHF.R.U32.HI R99, RZ, UR6, R41 ;  /* 0x00000006ff632c19 */ /* 0x000fe20008011629 */
[C---:B------:R-:W-:Y:S01]  /*2690*/  FMUL.FTZ R27, R0.reuse, R59 ;  /* 0x0000003b001b7220 */ /* 0x040fe20000410000 */
[C---:B------:R-:W-:Y:S01]  /*26a0*/  FMUL.FTZ R67, R0.reuse, R77 ;  /* 0x0000004d00437220 */ /* 0x040fe20000410000 */
[C---:B------:R-:W-:Y:S01]  /*26b0*/  FMUL.FTZ R3, R0.reuse, R26 ;  /* 0x0000001a00037220 */ /* 0x040fe20000410000 */
[C---:B------:R-:W-:Y:S01]  /*26c0*/  FMUL.FTZ R59, R0.reuse, R61 ;  /* 0x0000003d003b7220 */ /* 0x040fe20000410000 */
[----:B------:R-:W0:Y:S01]  /*26d0*/  SHFL.IDX PT, R79, R99, RZ, 0x1c1f ;  /* 0x001c1fff634f7589 */ /* 0x000e2200000e0000 */
[----:B------:R-:W-:Y:S01]  /*26e0*/  IMAD.MOV.U32 R77, RZ, RZ, -0xc0 ;  /* 0xffffff40ff4d7424 */ /* 0x000fe200078e00ff */
[----:B------:R-:W-:Y:S01]  /*26f0*/  ULDC.64 UR6, c[0x0][0x9e0] ;  /* 0x0002780000067ab9 */ /* 0x000fe20000000a00 */
        /* <DEDUP_REMOVED lines=86> */
[----:B------:R-:W-:Y:S01]  /*2c60*/  PLOP3.LUT P1, PT, PT, PT, UP1, 0x40, 0x0 ;  /* 0x000000000000781c */ /* 0x000fe20003f2e818 */
[----:B------:R-:W1:Y:S01]  /*2c70*/  MUFU.TANH R4, R4 ;  /* 0x0000000400047308 */ /* 0x000e620000002400 */
[----:B------:R-:W-:Y:S01]  /*2c80*/  IADD3 R77, R17, R78, -R19 ;  /* 0x0000004e114d7210 */ /* 0x000fe20007ffe813 */
[----:B------:R-:W-:Y:S01]  /*2c90*/  IMAD R76, R120, -0xc0, R17 ;  /* 0xffffff40784c7824 */ /* 0x000fe200078e0211 */
[----:B------:R2:W-:Y:S01]  /*2ca0*/  @!P3 SYNCS.ARRIVE.TRANS64.RED.A1T0 RZ, [R123+URZ], RZ ;  /* 0x000000ff7bffb9a7 */ /* 0x0005e2000810043f */
[----:B------:R-:W-:-:S02]  /*2cb0*/  VIADD R108, R78, 0xffffffff ;  /* 0xffffffff4e6c7836 */ /* 0x000fc40000000000 */
[----:B------:R-:W-:Y:S01]  /*2cc0*/  IMAD.IADD R77, R77, 0x1, -R18 ;  /* 0x000000014d4d7824 */ /* 0x000fe200078e0a12 */
[----:B------:R-:W-:Y:S01]  /*2cd0*/  IADD3 R103, -R19, 0xc0, R76 ;  /* 0x000000c013677810 */ /* 0x000fe20007ffe14c */
[----:B------:R-:W3:Y:S01]  /*2ce0*/  MUFU.TANH R121, R121 ;  /* 0x0000007900797308 */ /* 0x000ee20000002400 */
[----:B------:R-:W-:Y:S02]  /*2cf0*/  IMAD.IADD R102, R108, 0x1, -R19 ;  /* 0x000000016c667824 */ /* 0x000fe400078e0a13 */
[C---:B------:R-:W-:Y:S02]  /*2d00*/  VIADD R106, R77.reuse, UR6 ;  /* 0x000000064d6a7c36 */ /* 0x040fe40008000000 */
[----:B------:R-:W-:-:S03]  /*2d10*/  VIADD R104, R77, UR21 ;  /* 0x000000154d687c36 */ /* 0x000fc60008000000 */
[----:B------:R-:W4:Y:S01]  /*2d20*/  MUFU.TANH R3, R3 ;  /* 0x0000000300037308 */ /* 0x000f220000002400 */
[----:B0-----:R-:W-:Y:S01]  /*2d30*/  VIADDMNMX R105, R79, R106, R103, PT ;  /* 0x0000006a4f697246 */ /* 0x001fe20003800167 */
[----:B------:R-:W-:-:S06]  /*2d40*/  IMAD.IADD R107, R104, 0x1, R79 ;  /* 0x00000001686b7824 */ /* 0x000fcc00078e024f */
        /* <DEDUP_REMOVED lines=94> */
[----:B------:R-:W-:Y:S01]  /*3330*/  IADD3 R77, -R18, R17, R79 ;  /* 0x00000011124d7210 */ /* 0x000fe20007ffe14f */
        /* <DEDUP_REMOVED lines=11> */
.L_x_1069:
[----:B------:R-:W-:-:S06]  /*33f0*/  UISETP.NE.AND UP2, UPT, UR7, 0x1, UPT ;  /* 0x000000010700788c */ /* 0x000fcc000bf45270 */
[----:B------:R-:W-:-:S05]  /*3400*/  PLOP3.LUT P1, PT, PT, PT, UP2, 0x80, 0x0 ;  /* 0x000000000000781c */ /* 0x000fca0003f2f028 */
[----:B------:R-:W-:-:S08]  /*3410*/  @UP2 ULDC.64 UR10, c[0x0][0x9e8] ;  /* 0x00027a00000a2ab9 */ /* 0x000fd00000000a00 */
[----:B------:R-:W-:-:S05]  /*3420*/  @P1 IMAD.HI.U32 R76, R77, UR10, RZ ;  /* 0x0000000a4d4c1c27 */ /* 0x000fca000f8e00ff */
[----:B------:R-:W-:-:S07]  /*3430*/  @P1 SHF.R.U32.HI R77, RZ, UR11, R76 ;  /* 0x0000000bff4d1c19 */ /* 0x000fce000801164c */
.L_x_1070:
[----:B------:R-:W-:Y:S05]  /*3440*/  BSYNC B0 ;  /* 0x0000000000007941 */ /* 0x000fea0003800000 */
.L_x_1068:
[----:B------:R-:W-:-:S05]  /*3450*/  IMAD R76, R77, UR7, R102 ;  /* 0x000000074d4c7c24 */ /* 0x000fca000f8e0266 */
[----:B------:R-:W-:Y:S02]  /*3460*/  VIMNMX R107, R107, R76, !PT ;  /* 0x0000004c6b6b7248 */ /* 0x000fe40007fe0100 */
[----:B------:R-:W-:-:S07]  /*3470*/  VIADDMNMX R105, R76, UR7, R105, PT ;  /* 0x000000074c697c46 */ /* 0x000fce000b800169 */
.L_x_1067:
[C---:B------:R-:W-:Y:S02]  /*3480*/  ISETP.GE.AND P1, PT, R108.reuse, 0x2, PT ;  /* 0x000000026c00780c */ /* 0x040fe40003f26270 */
[C---:B------:R-:W-:Y:S02]  /*3490*/  ISETP.GE.AND P5, PT, R108.reuse, 0x9, PT ;  /* 0x000000096c00780c */ /* 0x040fe40003fa6270 */
[----:B------:R-:W-:Y:S02]  /*34a0*/  ISETP.GT.AND P2, PT, R107, 0x1, !P1 ;  /* 0x000000016b00780c */ /* 0x000fe40004f44270 */
[----:B------:R-:W-:Y:S02]  /*34b0*/  ISETP.GE.AND P4, PT, R108, 0xa, PT ;  /* 0x0000000a6c00780c */ /* 0x000fe40003f86270 */
[----:B------:R-:W-:Y:S02]  /*34c0*/  ISETP.LT.OR P3, PT, R105, 0x2, P2 ;  /* 0x000000026900780c */ /* 0x000fe40001761670 */
[----:B------:R-:W-:-:S02]  /*34d0*/  ISETP.GT.AND P2, PT, R107, 0x8, !P5 ;  /* 0x000000086b00780c */ /* 0x000fc40006f44270 */
[----:B------:R-:W-:Y:S02]  /*34e0*/  FSEL R121, R121, -INF , !P3 ;  /* 0xff80000079797808 */ /* 0x000fe40005800000 */
[----:B------:R-:W-:Y:S02]  /*34f0*/  ISETP.GT.AND P3, PT, R107, 0x9, !P4 ;  /* 0x000000096b00780c */ /* 0x000fe40006764270 */
[C---:B------:R-:W-:Y:S02]  /*3500*/  ISETP.LT.OR P2, PT, R105.reuse, 0x9, P2 ;  /* 0x000000096900780c */ /* 0x040fe40001741670 */
[----:B------:R-:W-:Y:S02]  /*3510*/  ISETP.LT.OR P3, PT, R105, 0xa, P3 ;  /* 0x0000000a6900780c */ /* 0x000fe40001f61670 */
[----:B0-----:R-:W-:Y:S02]  /*3520*/  FSEL R122, R122, -INF , !P2 ;  /* 0xff8000007a7a7808 */ /* 0x001fe40005000000 */
        /* <DEDUP_REMOVED lines=25> */
[C---:B------:R-:W-:Y:S02]  /*36c0*/  ISETP.GE.AND P4, PT, R108.reuse, 0x22, PT ;  /* 0x000000226c00780c */ /* 0x040fe40003f86270 */
        /* <DEDUP_REMOVED lines=136> */
[----:B------:R-:W-:Y:S01]  /*3f50*/  ISETP.GT.AND P3, PT, R107, 0x90, !P4 ;  /* 0x000000906b00780c */ /* 0x000fe20006764270 */
[----:B------:R-:W0:Y:S01]  /*3f60*/  SHFL.IDX PT, R75, R99, 0x1, 0x1c1f ;  /* 0x003c1f00634b7f89 */ /* 0x000e2200000e0000 */
        /* <DEDUP_REMOVED lines=11> */
[----:B------:R-:W-:Y:S01]  /*4020*/  ISETP.LT.OR P3, PT, R105, 0x99, P3 ;  /* 0x000000996900780c */ /* 0x000fe20001f61670 */
[----:B0-----:R-:W-:Y:S01]  /*4030*/  IMAD.IADD R90, R104, 0x1, R75 ;  /* 0x00000001685a7824 */ /* 0x001fe200078e024b */
        /* <DEDUP_REMOVED lines=65> */
.L_x_1073:
[----:B------:R-:W-:-:S06]  /*4450*/  UISETP.NE.AND UP2, UPT, UR7, 0x1, UPT ;  /* 0x000000010700788c */ /* 0x000fcc000bf45270 */
[----:B------:R-:W-:-:S05]  /*4460*/  PLOP3.LUT P6, PT, PT, PT, UP2, 0x80, 0x0 ;  /* 0x000000000000781c */ /* 0x000fca0003fcf028 */
[----:B------:R-:W-:-:S08]  /*4470*/  @UP2 ULDC.64 UR10, c[0x0][0x9e8] ;  /* 0x00027a00000a2ab9 */ /* 0x000fd00000000a00 */
[----:B------:R-:W-:Y:S01]  /*4480*/  @P6 IMAD.HI.U32 R74, R75, UR10, RZ ;  /* 0x0000000a4b4a6c27 */ /* 0x000fe2000f8e00ff */
[----:B------:R-:W-:-:S13]  /*4490*/  PLOP3.LUT P6, PT, PT, PT, UP2, 0x80, 0x0 ;  /* 0x000000000000781c */ /* 0x000fda0003fcf028 */
[----:B------:R-:W-:-:S07]  /*44a0*/  @P6 SHF.R.U32.HI R75, RZ, UR11, R74 ;  /* 0x0000000bff4b6c19 */ /* 0x000fce000801164a */
.L_x_1074:
[----:B------:R-:W-:Y:S05]  /*44b0*/  BSYNC B0 ;  /* 0x0000000000007941 */ /* 0x000fea0003800000 */
.L_x_1072:
[----:B------:R-:W-:-:S05]  /*44c0*/  IMAD R75, R75, UR7, R102 ;  /* 0x000000074b4b7c24 */ /* 0x000fca000f8e0266 */
[----:B------:R-:W-:Y:S02]  /*44d0*/  VIMNMX R90, R90, R75, !PT ;  /* 0x0000004b5a5a7248 */ /* 0x000fe40007fe0100 */
[----:B------:R-:W-:-:S07]  /*44e0*/  VIADDMNMX R89, R75, UR7, R89, PT ;  /* 0x000000074b597c46 */ /* 0x000fce000b800159 */
.L_x_1071:
[C---:B------:R-:W-:Y:S01]  /*44f0*/  ISETP.GT.AND P1, PT, R90.reuse, 0x1, !P1 ;  /* 0x000000015a00780c */ /* 0x040fe20004f24270 */
[----:B------:R-:W-:Y:S01]  /*4500*/  ULDC UR10, c[0x0][0x988] ;  /* 0x00026200000a7ab9 */ /* 0x000fe20000000800 */
[----:B------:R-:W-:Y:S01]  /*4510*/  ISETP.GT.AND P2, PT, R90, 0x10, !P2 ;  /* 0x000000105a00780c */ /* 0x000fe20005744270 */
[----:B------:R-:W-:Y:S01]  /*4520*/  IMAD.U32 R96, RZ, RZ, UR10 ;  /* 0x0000000aff607e24 */ /* 0x000fe2000f8e00ff */
[C---:B------:R-:W-:Y:S01]  /*4530*/  ISETP.LT.OR P1, PT, R89.reuse, 0x2, P1 ;  /* 0x000000025900780c */ /* 0x040fe20000f21670 */
[----:B------:R-:W-:Y:S01]  /*4540*/  @UP0 ULDC UR14, c[0x0][0x44c] ;  /* 0x00011300000e0ab9 */ /* 0x000fe20000000800 */
[----:B------:R-:W-:Y:S01]  /*4550*/  ISETP.LT.OR P2, PT, R89, 0x11, P2 ;  /* 0x000000115900780c */ /* 0x000fe20001741670 */
[----:B------:R-:W-:Y:S01]  /*4560*/  UIMAD.WIDE.U32 UR14, UR39, UR14, URZ ;  /* 0x0000000e270e72a5 */ /* 0x000fe2000f8e003f */
[----:B------:R-:W-:Y:S01]  /*4570*/  FSEL R75, R5, -INF , !P1 ;  /* 0xff800000054b7808 */ /* 0x000fe20004800000 */
[----:B------:R-:W-:Y:S01]  /*4580*/  @UP0 ULDC UR19, c[0x0][0x450] ;  /* 0x0001140000130ab9 */ /* 0x000fe20000000800 */
[----:B------:R-:W-:Y:S01]  /*4590*/  ISETP.NE.AND P1, PT, R110, RZ, PT ;  /* 0x000000ff6e00720c */ /* 0x000fe20003f25270 */
[----:B------:R-:W-:Y:S01]  /*45a0*/  UMOV UR11, UR39 ;  /* 0x00000027000b7c82 */ /* 0x000fe20008000000 */
[----:B------:R-:W-:Y:S01]  /*45b0*/  FSEL R8, R8, -INF , !P2 ;  /* 0xff80000008087808 */ /* 0x000fe20005000000 */
[----:B------:R-:W-:Y:S01]  /*45c0*/  @UP0 USHF.R.U32.HI UR11, URZ, UR19, UR15 ;  /* 0x000000133f0b0299 */ /* 0x000fe2000801160f */
[----:B------:R-:W-:-:S02]  /*45d0*/  ISETP.GT.AND P1, PT, R90, 0x8, !P1 ;  /* 0x000000085a00780c */ /* 0x000fc40004f24270 */
[----:B------:R-:W-:Y:S02]  /*45e0*/  ISETP.NE.AND P2, PT, R160, RZ, PT ;  /* 0x000000ffa000720c */ /* 0x000fe40003f45270 */
[----:B------:R-:W-:Y:S02]  /*45f0*/  ISETP.LT.OR P1, PT, R89, 0x9, P1 ;  /* 0x000000095900780c */ /* 0x000fe40000f21670 */
[----:B------:R-:W-:Y:S02]  /*4600*/  ISETP.NE.AND P6, PT, R161, RZ, PT ;  /* 0x000000ffa100720c */ /* 0x000fe40003fc5270 */
[----:B------:R-:W-:Y:S02]  /*4610*/  FSEL R74, R6, -INF , !P1 ;  /* 0xff800000064a7808 */ /* 0x000fe40004800000 */
[----:B------:R-:W-:Y:S02]  /*4620*/  ISETP.NE.AND P1, PT, R109, RZ, PT ;  /* 0x000000ff6d00720c */ /* 0x000fe40003f25270 */
[----:B------:R-:W-:-:S02]  /*4630*/  ISETP.GT.AND P3, PT, R90, 0xb0, !P3 ;  /* 0x000000b05a00780c */ /* 0x000fc40005f64270 */
[C---:B------:R-:W-:Y:S02]  /*4640*/  ISETP.GT.AND P1, PT, R90.reuse, 0x9, !P1 ;  /* 0x000000095a00780c */ /* 0x040fe40004f24270 */
[----:B------:R-:W-:Y:S02]  /*4650*/  ISETP.GT.AND P4, PT, R90, 0xb1, !P4 ;  /* 0x000000b15a00780c */ /* 0x000fe40006784270 */
[C---:B------:R-:W-:Y:S02]  /*4660*/  ISETP.LT.OR P1, PT, R89.reuse, 0xa, P1 ;  /* 0x0000000a5900780c */ /* 0x040fe40000f21670 */
[----:B------:R-:W-:Y:S02]  /*4670*/  ISETP.LT.OR P3, PT, R89, 0xb1, P3 ;  /* 0x000000b15900780c */ /* 0x000fe40001f61670 */
        /* <DEDUP_REMOVED lines=22> */
[----:B------:R-:W-:Y:S02]  /*47e0*/  ISETP.GT.AND P1, PT, R90, 0x20, !P2 ;  /* 0x000000205a00780c */ /* 0x000fe40005724270 */
[----:B------:R-:W-:Y:S02]  /*47f0*/  ISETP.NE.AND P2, PT, R162, RZ, PT ;  /* 0x000000ffa200720c */ /* 0x000fe40003f45270 */
        /* <DEDUP_REMOVED lines=71> */
[----:B------:R-:W-:Y:S02]  /*4c70*/  ISETP.GT.AND P1, PT, R90, 0x49, !P2 ;  /* 0x000000495a00780c */ /* 0x000fe40005724270 */
[----:B------:R-:W-:Y:S02]  /*4c80*/  ISETP.NE.AND P2, PT, R164, RZ, PT ;  /* 0x000000ffa400720c */ /* 0x000fe40003f45270 */
        /* <DEDUP_REMOVED lines=25> */
[----:B------:R-:W-:Y:S01]  /*4e20*/  ISETP.GT.AND P5, PT, R90, 0xb8, !P5 ;  /* 0x000000b85a00780c */ /* 0x000fe20006fa4270 */
[----:B------:R-:W0:Y:S01]  /*4e30*/  SHFL.BFLY PT, R7, R6, 0x2, 0x1f ;  /* 0x0c401f0006077f89 */ /* 0x000e2200000e0000 */
[C---:B------:R-:W-:Y:S02]  /*4e40*/  ISETP.LT.OR P1, PT, R89.reuse, 0x5a, P1 ;  /* 0x0000005a5900780c */ /* 0x040fe40000f21670 */
[----:B------:R-:W-:Y:S02]  /*4e50*/  ISETP.LT.OR P4, PT, R89, 0xb2, P4 ;  /* 0x000000b25900780c */ /* 0x000fe40002781670 */
[----:B------:R-:W-:Y:S02]  /*4e60*/  FSEL R32, R32, -INF , !P1 ;  /* 0xff80000020207808 */ /* 0x000fe40004800000 */
[----:B------:R-:W-:Y:S02]  /*4e70*/  ISETP.NE.AND P1, PT, R116, RZ, PT ;  /* 0x000000ff7400720c */ /* 0x000fe40003f25270 */
[----:B------:R-:W-:-:S02]  /*4e80*/  FSEL R37, R37, -INF , !P3 ;  /* 0xff80000025257808 */ /* 0x000fc40005800000 */
[----:B------:R-:W-:Y:S02]  /*4e90*/  ISETP.GT.AND P1, PT, R90, 0x60, !P1 ;  /* 0x000000605a00780c */ /* 0x000fe40004f24270 */
[C---:B------:R-:W-:Y:S02]  /*4ea0*/  ISETP.LT.OR P5, PT, R89.reuse, 0xb9, P5 ;  /* 0x000000b95900780c */ /* 0x040fe40002fa1670 */
[----:B------:R-:W-:Y:S02]  /*4eb0*/  ISETP.LT.OR P1, PT, R89, 0x61, P1 ;  /* 0x000000615900780c */ /* 0x000fe40000f21670 */
[----:B------:R-:W-:Y:S02]  /*4ec0*/  FSEL R38, R38, -INF , !P4 ;  /* 0xff80000026267808 */ /* 0x000fe40006000000 */
[----:B------:R-:W-:Y:S02]  /*4ed0*/  FSEL R35, R35, -INF , !P1 ;  /* 0xff80000023237808 */ /* 0x000fe40004800000 */
[----:B------:R-:W-:-:S02]  /*4ee0*/  ISETP.NE.AND P1, PT, R115, RZ, PT ;  /* 0x000000ff7300720c */ /* 0x000fc40003f25270 */
        /* <DEDUP_REMOVED lines=77> */
[----:B0-----:R-:W-:-:S04]  /*53c0*/  FMNMX.FTZ R7, R94, R7, !PT ;  /* 0x000000075e077209 */ /* 0x001fc80007810000 */
[C---:B------:R-:W-:Y:S01]  /*53d0*/  FSETP.NEU.FTZ.AND P1, PT, R7.reuse, -INF , PT ;  /* 0xff8000000700780b */ /* 0x040fe20003f3d000 */
[----:B------:R-:W-:-:S05]  /*53e0*/  FFMA.FTZ R107, R7, R96, -8 ;  /* 0xc1000000076b7423 */ /* 0x000fca0000010060 */
[----:B------:R-:W-:Y:S02]  /*53f0*/  FSEL R107, R107, RZ, P1 ;  /* 0x000000ff6b6b7208 */ /* 0x000fe40000800000 */
[----:B------:R-:W-:Y:S02]  /*5400*/  ISETP.GT.AND P1, PT, R90, RZ, !P6 ;  /* 0x000000ff5a00720c */ /* 0x000fe40007724270 */
[----:B------:R-:W-:Y:S01]  /*5410*/  ISETP.NE.AND P6, PT, R93, RZ, PT ;  /* 0x000000ff5d00720c */ /* 0x000fe20003fc5270 */
[----:B------:R-:W-:-:S01]  /*5420*/  FFMA.FTZ R112, R77, UR10, -R107 ;  /* 0x0000000a4d707c23 */ /* 0x000fc2000801086b */
[----:B------:R-:W-:Y:S01]  /*5430*/  ISETP.LT.OR P1, PT, R89, 0x1, P1 ;  /* 0x000000015900780c */ /* 0x000fe20000f21670 */
[----:B------:R-:W-:-:S01]  /*5440*/  FFMA.FTZ R77, R78, UR10, -R107 ;  /* 0x0000000a4e4d7c23 */ /* 0x000fc2000801086b */
[--C-:B------:R-:W-:Y:S01]  /*5450*/  FFMA.FTZ R78, R79, UR10, -R107.reuse ;  /* 0x0000000a4f4e7c23 */ /* 0x100fe2000801086b */
[----:B------:R-:W-:-:S01]  /*5460*/  FFMA.FTZ R113, R84, UR10, -R107 ;  /* 0x0000000a54717c23 */ /* 0x000fc2000801086b */
[----:B------:R-:W-:Y:S01]  /*5470*/  FSEL R110, R3, -INF , !P1 ;  /* 0xff800000036e7808 */ /* 0x000fe20004800000 */
[----:B------:R-:W-:-:S01]  /*5480*/  FFMA.FTZ R84, R85, UR10, -R107 ;  /* 0x0000000a55547c23 */ /* 0x000fc2000801086b */
[----:B------:R-:W-:Y:S01]  /*5490*/  ISETP.GT.AND P1, PT, R90, 0xa9, !P2 ;  /* 0x000000a95a00780c */ /* 0x000fe20005724270 */
[----:B------:R-:W-:-:S01]  /*54a0*/  FFMA.FTZ R3, R92, UR10, -R107 ;  /* 0x0000000a5c037c23 */ /* 0x000fc2000801086b */
[----:B------:R-:W-:Y:S01]  /*54b0*/  FMNMX.FTZ R99, R110, R75, !PT ;  /* 0x0000004b6e637209 */ /* 0x000fe20007810000 */
[----:B------:R-:W-:-:S01]  /*54c0*/  FFMA.FTZ R92, R121, UR10, -R107 ;  /* 0x0000000a795c7c23 */ /* 0x000fc2000801086b */
[----:B------:R-:W-:Y:S01]  /*54d0*/  ISETP.LT.OR P1, PT, R89, 0xaa, P1 ;  /* 0x000000aa5900780c */ /* 0x000fe20000f21670 */
[----:B------:R-:W-:-:S01]  /*54e0*/  FFMA.FTZ R91, R122, UR10, -R107 ;  /* 0x0000000a7a5b7c23 */ /* 0x000fc2000801086b */
[----:B------:R-:W-:Y:S01]  /*54f0*/  FMNMX.FTZ R6, R74, R99, !PT ;  /* 0x000000634a067209 */ /* 0x000fe20007810000 */
[----:B------:R-:W-:Y:S01]  /*5500*/  MUFU.EX2 R3, R3 ;  /* 0x0000000300037308 */ /* 0x000fe20000000800 */
[----:B------:R-:W-:Y:S01]  /*5510*/  FSEL R36, R36, -INF , !P1 ;  /* 0xff80000024247808 */ /* 0x000fe20004800000 */
[--C-:B------:R-:W-:Y:S01]  /*5520*/  FFMA.FTZ R94, R124, UR10, -R107.reuse ;  /* 0x0000000a7c5e7c23 */ /* 0x100fe2000801086b */
[----:B------:R-:W-:Y:S01]  /*5530*/  FMNMX.FTZ R103, R5, R6, !PT ;  /* 0x0000000605677209 */ /* 0x000fe20007810000 */
[--C-:B------:R-:W-:Y:S01]  /*5540*/  FFMA.FTZ R93, R125, UR10, -R107.reuse ;  /* 0x0000000a7d5d7c23 */ /* 0x100fe2000801086b */
[----:B------:R-:W-:Y:S01]  /*5550*/  ISETP.GT.AND P2, PT, R90, 0xb9, !P6 ;  /* 0x000000b95a00780c */ /* 0x000fe20007744270 */
[--C-:B------:R-:W-:Y:S01]  /*5560*/  FFMA.FTZ R96, R126, UR10, -R107.reuse ;  /* 0x0000000a7e607c23 */ /* 0x100fe2000801086b */
[----:B------:R-:W-:Y:S01]  /*5570*/  FMNMX.FTZ R6, R8, R103, !PT ;  /* 0x0000006708067209 */ /* 0x000fe20007810000 */
[----:B------:R-:W-:Y:S01]  /*5580*/  MUFU.EX2 R92, R92 ;  /* 0x0000005c005c7308 */ /* 0x000fe20000000800 */
[----:B------:R-:W-:Y:S01]  /*5590*/  ISETP.LT.OR P2, PT, R89, 0xba, P2 ;  /* 0x000000ba5900780c */ /* 0x000fe20001741670 */
[----:B------:R-:W-:Y:S01]  /*55a0*/  IMAD.U32 R89, RZ, RZ, UR10 ;  /* 0x0000000aff597e24 */ /* 0x000fe2000f8e00ff */
[----:B------:R-:W-:Y:S01]  /*55b0*/  FMNMX.FTZ R103, R9, R6, !PT ;  /* 0x0000000609677209 */ /* 0x000fe20007810000 */
[--C-:B------:R-:W-:Y:S01]  /*55c0*/  FFMA.FTZ R97, R127, UR10, -R107.reuse ;  /* 0x0000000a7f617c23 */ /* 0x100fe2000801086b */
[----:B------:R-:W-:Y:S01]  /*55d0*/  FSEL R41, R41, -INF , !P2 ;  /* 0xff80000029297808 */ /* 0x000fe20005000000 */
        /* <DEDUP_REMOVED lines=36> */
[----:B------:R-:W-:Y:S01]  /*5820*/  FFMA.FTZ R58, R58, UR10, -R107 ;  /* 0x0000000a3a3a7c23 */ /* 0x000fe2000801086b */
[----:B------:R-:W-:Y:S01]  /*5830*/  FMNMX.FTZ R109, R24, R109, !PT ;  /* 0x0000006d186d7209 */ /* 0x000fe20007810000 */
[----:B------:R-:W-:Y:S01]  /*5840*/  MUFU.EX2 R96, R96 ;  /* 0x0000006000607308 */ /* 0x000fe20000000800 */
[----:B0-----:R-:W-:-:S02]  /*5850*/  F2FP.SATFINITE.E4M3.F32.PACK_AB_MERGE_C R204, R94, R91, RZ ;  /* 0x0000005b5ecc723e */ /* 0x001fc400048070ff */
[----:B------:R-:W-:Y:S02]  /*5860*/  FMNMX.FTZ R6, R26, R109, !PT ;  /* 0x0000006d1a067209 */ /* 0x000fe40007810000 */
[----:B------:R-:W-:Y:S02]  /*5870*/  F2FP.SATFINITE.E4M3.F32.PACK_AB_MERGE_C R204, R92, R3, R204 ;  /* 0x000000035ccc723e */ /* 0x000fe400048070cc */
[----:B------:R-:W-:Y:S01]  /*5880*/  FMNMX.FTZ R6, R27, R6, !PT ;  /* 0x000000061b067209 */ /* 0x000fe20007810000 */
[----:B------:R0:W-:Y:S03]  /*5890*/  MUFU.EX2 R109, R112 ;  /* 0x00000070006d7308 */ /* 0x0001e60000000800 */
[----:B------:R-:W-:-:S04]  /*58a0*/  FMNMX.FTZ R111, R29, R6, !PT ;  /* 0x000000061d6f7209 */ /* 0x000fc80007810000 */
[----:B------:R-:W-:Y:S01]  /*58b0*/  FMNMX.FTZ R6, R28, R111, !PT ;  /* 0x0000006f1c067209 */ /* 0x000fe20007810000 */
[----:B------:R-:W-:Y:S01]  /*58c0*/  MUFU.EX2 R97, R97 ;  /* 0x0000006100617308 */ /* 0x000fe20000000800 */
[----:B0-----:R-:W-:-:S01]  /*58d0*/  FFMA.FTZ R112, R82, UR10, -R107 ;  /* 0x0000000a52707c23 */ /* 0x001fc2000801086b */
[----:B------:R-:W-:Y:S01]  /*58e0*/  FFMA.FTZ R82, R83, UR10, -R107 ;  /* 0x0000000a53527c23 */ /* 0x000fe2000801086b */
[----:B------:R-:W-:-:S04]  /*58f0*/  FMNMX.FTZ R79, R31, R6, !PT ;  /* 0x000000061f4f7209 */ /* 0x000fc80007810000 */
[----:B------:R-:W-:Y:S01]  /*5900*/  FMNMX.FTZ R6, R30, R79, !PT ;  /* 0x0000004f1e067209 */ /* 0x000fe20007810000 */
[----:B------:R-:W-:-:S01]  /*5910*/  FFMA.FTZ R79, R80, UR10, -R107 ;  /* 0x0000000a504f7c23 */ /* 0x000fc2000801086b */
[----:B------:R-:W-:Y:S01]  /*5920*/  FFMA.FTZ R80, R81, UR10, -R107 ;  /* 0x0000000a51507c23 */ /* 0x000fe2000801086b */
[----:B------:R-:W0:Y:S01]  /*5930*/  MUFU.EX2 R100, R100 ;  /* 0x0000006400647308 */ /* 0x000e220000000800 */
[----:B------:R-:W-:-:S04]  /*5940*/  FMNMX.FTZ R111, R33, R6, !PT ;  /* 0x00000006216f7209 */ /* 0x000fc80007810000 */
[----:B------:R-:W-:-:S03]  /*5950*/  FMNMX.FTZ R6, R32, R111, !PT ;  /* 0x0000006f20067209 */ /* 0x000fc60007810000 */
[----:B------:R-:W-:Y:S01]  /*5960*/  MUFU.EX2 R95, R95 ;  /* 0x0000005f005f7308 */ /* 0x000fe20000000800 */
[----:B------:R-:W-:-:S04]  /*5970*/  FMNMX.FTZ R81, R35, R6, !PT ;  /* 0x0000000623517209 */ /* 0x000fc80007810000 */
[----:B------:R-:W-:-:S03]  /*5980*/  FMNMX.FTZ R81, R34, R81, !PT ;  /* 0x0000005122517209 */ /* 0x000fc60007810000 */
[----:B------:R-:W-:Y:S01]  /*5990*/  MUFU.EX2 R98, R98 ;  /* 0x0000006200627308 */ /* 0x000fe20000000800 */
[----:B------:R-:W-:Y:S02]  /*59a0*/  FMNMX.FTZ R6, R40, R81, !PT ;  /* 0x0000005128067209 */ /* 0x000fe40007810000 */
[----:B0-----:R-:W-:Y:S02]  /*59b0*/  F2FP.SATFINITE.E4M3.F32.PACK_AB_MERGE_C R206, R100, R97, RZ ;  /* 0x0000006164ce723e */ /* 0x001fe400048070ff */
[----:B------:R-:W-:Y:S02]  /*59c0*/  FMNMX.FTZ R111, R39, R6, !PT ;  /* 0x00000006276f7209 */ /* 0x000fe40007810000 */
[----:B------:R-:W-:Y:S01]  /*59d0*/  F2FP.SATFINITE.E4M3.F32.PACK_AB_MERGE_C R206, R96, R93, R206 ;  /* 0x0000005d60ce723e */ /* 0x000fe200048070ce */
[----:B------:R0:W-:Y:S01]  /*59e0*/  MUFU.EX2 R81, R112 ;  /* 0x0000007000517308 */ /* 0x0001e20000000800 */
[----:B------:R-:W-:-:S04]  /*59f0*/  FMNMX.FTZ R6, R44, R111, !PT ;  /* 0x0000006f2c067209 */ /* 0x000fc80007810000 */
[----:B------:R-:W-:-:S03]  /*5a00*/  FMNMX.FTZ R83, R43, R6, !PT ;  /* 0x000000062b537209 */ /* 0x000fc60007810000 */
[----:B------:R-:W-:Y:S01]  /*5a10*/  MUFU.EX2 R101, R101 ;  /* 0x0000006500657308 */ /* 0x000fe20000000800 */
[----:B------:R-:W-:Y:S01]  /*5a20*/  FMNMX.FTZ R6, R46, R83, !PT ;  /* 0x000000532e067209 */ /* 0x000fe20007810000 */
[--C-:B0-----:R-:W-:Y:S01]  /*5a30*/  FFMA.FTZ R112, R86, UR10, -R107.reuse ;  /* 0x0000000a56707c23 */ /* 0x101fe2000801086b */
[----:B------:R-:W-:-:S02]  /*5a40*/  FFMA.FTZ R86, R87, UR10, -R107 ;  /* 0x0000000a57567c23 */ /* 0x000fc4000801086b */
[----:B------:R-:W-:-:S03]  /*5a50*/  FMNMX.FTZ R111, R45, R6, !PT ;  /* 0x000000062d6f7209 */ /* 0x000fc60007810000 */
[----:B------:R0:W-:Y:S01]  /*5a60*/  MUFU.EX2 R83, R113 ;  /* 0x0000007100537308 */ /* 0x0001e20000000800 */
[----:B------:R-:W-:-:S04]  /*5a70*/  FMNMX.FTZ R6, R48, R111, !PT ;  /* 0x0000006f30067209 */ /* 0x000fc80007810000 */
[----:B------:R-:W-:-:S03]  /*5a80*/  FMNMX.FTZ R85, R47, R6, !PT ;  /* 0x000000062f557209 */ /* 0x000fc60007810000 */
[----:B------:R-:W1:Y:S01]  /*5a90*/  MUFU.EX2 R104, R104 ;  /* 0x0000006800687308 */ /* 0x000e620000000800 */
[----:B------:R-:W-:Y:S01]  /*5aa0*/  FMNMX.FTZ R6, R50, R85, !PT ;  /* 0x0000005532067209 */ /* 0x000fe20007810000 */
[--C-:B0-----:R-:W-:Y:S01]  /*5ab0*/  FFMA.FTZ R113, R88, UR10, -R107.reuse ;  /* 0x0000000a58717c23 */ /* 0x101fe2000801086b */
[----:B------:R-:W-:-:S01]  /*5ac0*/  FFMA.FTZ R88, R71, UR10, -R107 ;  /* 0x0000000a47587c23 */ /* 0x000fc2000801086b */
[--C-:B------:R-:W-:Y:S01]  /*5ad0*/  FFMA.FTZ R71, R72, UR10, -R107.reuse ;  /* 0x0000000a48477c23 */ /* 0x100fe2000801086b */
[----:B------:R-:W-:Y:S01]  /*5ae0*/  FMNMX.FTZ R111, R49, R6, !PT ;  /* 0x00000006316f7209 */ /* 0x000fe20007810000 */
[----:B------:R-:W-:Y:S02]  /*5af0*/  FFMA.FTZ R72, R73, UR10, -R107 ;  /* 0x0000000a49487c23 */ /* 0x000fe4000801086b */
[----:B------:R-:W-:Y:S01]  /*5b00*/  MUFU.EX2 R99, R133 ;  /* 0x0000008500637308 */ /* 0x000fe20000000800 */
[----:B------:R-:W-:-:S04]  /*5b10*/  FMNMX.FTZ R6, R52, R111, !PT ;  /* 0x0000006f34067209 */ /* 0x000fc80007810000 */
[----:B------:R-:W-:-:S03]  /*5b20*/  FMNMX.FTZ R87, R51, R6, !PT ;  /* 0x0000000633577209 */ /* 0x000fc60007810000 */
[----:B------:R-:W-:Y:S01]  /*5b30*/  MUFU.EX2 R102, R102 ;  /* 0x0000006600667308 */ /* 0x000fe20000000800 */
[----:B------:R-:W-:Y:S02]  /*5b40*/  FMNMX.FTZ R6, R54, R87, !PT ;  /* 0x0000005736067209 */ /* 0x000fe40007810000 */
[----:B-1----:R-:W-:Y:S02]  /*5b50*/  F2FP.SATFINITE.E4M3.F32.PACK_AB_MERGE_C R200, R104, R101, RZ ;  /* 0x0000006568c8723e */ /* 0x002fe400048070ff */
[----:B------:R-:W-:Y:S02]  /*5b60*/  FMNMX.FTZ R111, R53, R6, !PT ;  /* 0x00000006356f7209 */ /* 0x000fe40007810000 */
[----:B------:R-:W-:Y:S01]  /*5b70*/  F2FP.SATFINITE.E4M3.F32.PACK_AB_MERGE_C R200, R98, R95, R200 ;  /* 0x0000005f62c8723e */ /* 0x000fe200048070c8 */
[----:B------:R-:W-:Y:S01]  /*5b80*/  MUFU.EX2 R103, R135 ;  /* 0x0000008700677308 */ /* 0x000fe20000000800 */
[----:B------:R-:W-:-:S04]  /*5b90*/  FMNMX.FTZ R6, R56, R111, !PT ;  /* 0x0000006f38067209 */ /* 0x000fc80007810000 */
[----:B------:R-:W-:-:S03]  /*5ba0*/  FMNMX.FTZ R6, R55, R6, !PT ;  /* 0x0000000637067209 */ /* 0x000fc60007810000 */
        /* <DEDUP_REMOVED lines=11> */
[----:B------:R-:W0:Y:S02]  /*5c60*/  MUFU.EX2 R76, R76 ;  /* 0x0000004c004c7308 */ /* 0x000e240000000800 */
[----:B------:R-:W1:Y:S06]  /*5c70*/  SHFL.BFLY PT, R73, R6, 0x2, 0x1f ;  /* 0x0c401f0006497f89 */ /* 0x000e6c00000e0000 */
[----:B------:R-:W-:Y:S08]  /*5c80*/  MUFU.EX2 R77, R77 ;  /* 0x0000004d004d7308 */ /* 0x000ff00000000800 */
[----:B------:R-:W-:Y:S01]  /*5c90*/  MUFU.EX2 R78, R78 ;  /* 0x0000004e004e7308 */ /* 0x000fe20000000800 */
[----:B0-----:R-:W-:-:S04]  /*5ca0*/  F2FP.SATFINITE.E4M3.F32.PACK_AB_MERGE_C R196, R109, R76, RZ ;  /* 0x0000004c6dc4723e */ /* 0x001fc800048070ff */
[----:B------:R-:W-:-:S03]  /*5cb0*/  F2FP.SATFINITE.E4M3.F32.PACK_AB_MERGE_C R196, R106, R105, R196 ;  /* 0x000000696ac4723e */ /* 0x000fc600048070c4 */
[----:B------:R-:W-:Y:S01]  /*5cc0*/  MUFU.EX2 R79, R79 ;  /* 0x0000004f004f7308 */ /* 0x000fe20000000800 */
[----:B-1----:R-:W-:-:S05]  /*5cd0*/  FMNMX.FTZ R73, R6, R73, !PT ;  /* 0x0000004906497209 */ /* 0x002fca0007810000 */
[----:B------:R-:W0:Y:S02]  /*5ce0*/  SHFL.BFLY PT, R6, R73, 0x1, 0x1f ;  /* 0x0c201f0049067f89 */ /* 0x000e2400000e0000 */
[----:B------:R-:W1:Y:S08]  /*5cf0*/  MUFU.EX2 R80, R80 ;  /* 0x0000005000507308 */ /* 0x000e700000000800 */
[----:B------:R-:W-:Y:S08]  /*5d00*/  MUFU.EX2 R84, R84 ;  /* 0x0000005400547308 */ /* 0x000ff00000000800 */
[----:B------:R-:W-:Y:S01]  /*5d10*/  MUFU.EX2 R82, R82 ;  /* 0x0000005200527308 */ /* 0x000fe20000000800 */
[----:B-1----:R-:W-:-:S04]  /*5d20*/  F2FP.SATFINITE.E4M3.F32.PACK_AB_MERGE_C R198, R80, R79, RZ ;  /* 0x0000004f50c6723e */ /* 0x002fc800048070ff */
[----:B------:R-:W-:Y:S02]  /*5d30*/  F2FP.SATFINITE.E4M3.F32.PACK_AB_MERGE_C R198, R78, R77, R198 ;  /* 0x0000004d4ec6723e */ /* 0x000fe400048070c6 */
[----:B0-----:R-:W-:Y:S01]  /*5d40*/  FMNMX.FTZ R6, R73, R6, !PT ;  /* 0x0000000649067209 */ /* 0x001fe20007810000 */
[----:B------:R-:W-:Y:S01]  /*5d50*/  FFMA.FTZ R73, R4, UR10, -R107 ;  /* 0x0000000a04497c23 */ /* 0x000fe2000801086b */
[----:B------:R-:W-:Y:S02]  /*5d60*/  MUFU.EX2 R87, R113 ;  /* 0x0000007100577308 */ /* 0x000fe40000000800 */
[C---:B------:R-:W-:Y:S01]  /*5d70*/  FSETP.NEU.FTZ.AND P1, PT, R6.reuse, -INF , PT ;  /* 0xff8000000600780b */ /* 0x040fe20003f3d000 */
[----:B------:R-:W-:-:S05]  /*5d80*/  FFMA.FTZ R89, R6, R89, -8 ;  /* 0xc100000006597423 */ /* 0x000fca0000010059 */
[----:B------:R-:W-:Y:S01]  /*5d90*/  FSEL R89, R89, RZ, P1 ;  /* 0x000000ff59597208 */ /* 0x000fe20000800000 */
[----:B------:R-:W-:Y:S01]  /*5da0*/  MUFU.EX2 R88, R88 ;  /* 0x0000005800587308 */ /* 0x000fe20000000800 */
[----:B------:R-:W-:-:S03]  /*5db0*/  PLOP3.LUT P1, PT, PT, PT, UP1, 0x40, 0x0 ;  /* 0x000000000000781c */ /* 0x000fc60003f2e818 */
        /* <DEDUP_REMOVED lines=11> */
[----:B------:R-:W-:-:S01]  /*5e70*/  FADD.FTZ R110, R3, R92 ;  /* 0x0000005c036e7221 */ /* 0x000fc20000010000 */
        /* <DEDUP_REMOVED lines=8> */
[----:B------:R-:W-:Y:S01]  /*5f00*/  FADD.FTZ R35, R91, R110 ;  /* 0x0000006e5b237221 */ /* 0x000fe20000010000 */
[----:B------:R-:W-:-:S01]  /*5f10*/  FFMA.FTZ R26, R31, UR10, -R89 ;  /* 0x0000000a1f1a7c23 */ /* 0x000fc20008010859 */
[--C-:B------:R-:W-:Y:S01]  /*5f20*/  FFMA.FTZ R31, R33, UR10, -R89.reuse ;  /* 0x0000000a211f7c23 */ /* 0x100fe20008010859 */
[----:B------:R-:W-:-:S01]  /*5f30*/  FFMA.FTZ R74, R74, UR10, -R89 ;  /* 0x0000000a4a4a7c23 */ /* 0x000fc20008010859 */
[----:B------:R-:W-:Y:S01]  /*5f40*/  FFMA.FTZ R33, R34, UR10, -R89 ;  /* 0x0000000a22217c23 */ /* 0x000fe20008010859 */
[----:B------:R-:W-:-:S01]  /*5f50*/  FADD.FTZ R34, R94, R35 ;  /* 0x000000235e227221 */ /* 0x000fc20000010000 */
[----:B------:R-:W-:Y:S01]  /*5f60*/  MUFU.EX2 R4, R4 ;  /* 0x0000000400047308 */ /* 0x000fe20000000800 */
[----:B------:R-:W-:-:S01]  /*5f70*/  FFMA.FTZ R24, R24, UR10, -R89 ;  /* 0x0000000a18187c23 */ /* 0x000fc20008010859 */
[----:B------:R-:W-:Y:S01]  /*5f80*/  FFMA.FTZ R3, R48, UR10, -R89 ;  /* 0x0000000a30037c23 */ /* 0x000fe20008010859 */
[----:B------:R-:W-:-:S01]  /*5f90*/  FADD.FTZ R35, R93, R34 ;  /* 0x000000225d237221 */ /* 0x000fc20000010000 */
[--C-:B------:R-:W-:Y:S01]  /*5fa0*/  FFMA.FTZ R28, R28, UR10, -R89.reuse ;  /* 0x0000000a1c1c7c23 */ /* 0x100fe20008010859 */
[----:B------:R-:W-:-:S01]  /*5fb0*/  FFMA.FTZ R32, R32, UR10, -R89 ;  /* 0x0000000a20207c23 */ /* 0x000fc20008010859 */
[----:B------:R-:W-:Y:S01]  /*5fc0*/  FFMA.FTZ R40, R40, UR10, -R89 ;  /* 0x0000000a28287c23 */ /* 0x000fe20008010859 */
[----:B------:R-:W-:-:S01]  /*5fd0*/  FADD.FTZ R34, R96, R35 ;  /* 0x0000002360227221 */ /* 0x000fc20000010000 */
[----:B------:R-:W0:Y:S01]  /*5fe0*/  MUFU.EX2 R75, R75 ;  /* 0x0000004b004b7308 */ /* 0x000e220000000800 */
[----:B------:R-:W-:-:S01]  /*5ff0*/  FFMA.FTZ R39, R39, UR10, -R89 ;  /* 0x0000000a27277c23 */ /* 0x000fc20008010859 */
[----:B------:R-:W-:Y:S01]  /*6000*/  FFMA.FTZ R46, R46, UR10, -R89 ;  /* 0x0000000a2e2e7c23 */ /* 0x000fe20008010859 */
[----:B------:R-:W-:-:S01]  /*6010*/  FADD.FTZ R35, R97, R34 ;  /* 0x0000002261237221 */ /* 0x000fc20000010000 */
[--C-:B------:R-:W-:Y:S01]  /*6020*/  FFMA.FTZ R45, R45, UR10, -R89.reuse ;  /* 0x0000000a2d2d7c23 */ /* 0x100fe20008010859 */
[----:B------:R-:W-:-:S01]  /*6030*/  FFMA.FTZ R50, R50, UR10, -R89 ;  /* 0x0000000a32327c23 */ /* 0x000fc20008010859 */
[----:B------:R-:W-:Y:S01]  /*6040*/  FFMA.FTZ R49, R49, UR10, -R89 ;  /* 0x0000000a31317c23 */ /* 0x000fe20008010859 */
[----:B------:R-:W-:-:S01]  /*6050*/  FADD.FTZ R34, R100, R35 ;  /* 0x0000002364227221 */ /* 0x000fc20000010000 */
[----:B------:R-:W1:Y:S01]  /*6060*/  MUFU.EX2 R74, R74 ;  /* 0x0000004a004a7308 */ /* 0x000e620000000800 */
[----:B------:R-:W-:-:S01]  /*6070*/  FFMA.FTZ R52, R52, UR10, -R89 ;  /* 0x0000000a34347c23 */ /* 0x000fc20008010859 */
[----:B------:R-:W-:Y:S01]  /*6080*/  FFMA.FTZ R51, R51, UR10, -R89 ;  /* 0x0000000a33337c23 */ /* 0x000fe20008010859 */
[----:B------:R-:W-:-:S01]  /*6090*/  FADD.FTZ R111, R95, R34 ;  /* 0x000000225f6f7221 */ /* 0x000fc20000010000 */
[--C-:B------:R-:W-:Y:S01]  /*60a0*/  FFMA.FTZ R34, R44, UR10, -R89.reuse ;  /* 0x0000000a2c227c23 */ /* 0x100fe20008010859 */
[----:B------:R-:W-:-:S01]  /*60b0*/  FFMA.FTZ R54, R54, UR10, -R89 ;  /* 0x0000000a36367c23 */ /* 0x000fc20008010859 */
[----:B------:R-:W-:Y:S01]  /*60c0*/  FFMA.FTZ R53, R53, UR10, -R89 ;  /* 0x0000000a35357c23 */ /* 0x000fe20008010859 */
[----:B------:R-:W-:-:S01]  /*60d0*/  FADD.FTZ R110, R98, R111 ;  /* 0x0000006f626e7221 */ /* 0x000fc20000010000 */
        /* <DEDUP_REMOVED lines=10> */
[----:B------:R-:W-:Y:S01]  /*6180*/  FFMA.FTZ R35, R43, UR10, -R89 ;  /* 0x0000000a2b237c23 */ /* 0x000fe20008010859 */
[----:B------:R-:W-:-:S01]  /*6190*/  FADD.FTZ R91, R99, R110 ;  /* 0x0000006e635b7221 */ /* 0x000fc20000010000 */
[--C-:B------:R-:W-:Y:S01]  /*61a0*/  FFMA.FTZ R37, R37, UR10, -R89.reuse ;  /* 0x0000000a25257c23 */ /* 0x100fe20008010859 */
[----:B------:R-:W-:-:S01]  /*61b0*/  FFMA.FTZ R38, R38, UR10, -R89 ;  /* 0x0000000a26267c23 */ /* 0x000fc20008010859 */
[--C-:B------:R-:W-:Y:S01]  /*61c0*/  FFMA.FTZ R42, R42, UR10, -R89.reuse ;  /* 0x0000000a2a2a7c23 */ /* 0x100fe20008010859 */
[----:B------:R-:W-:-:S01]  /*61d0*/  FFMA.FTZ R41, R41, UR10, -R89 ;  /* 0x0000000a29297c23 */ /* 0x000fc20008010859 */
[----:B------:R-:W1:Y:S01]  /*61e0*/  MUFU.EX2 R8, R8 ;  /* 0x0000000800087308 */ /* 0x000e620000000800 */
[----:B--2---:R-:W-:-:S01]  /*61f0*/  FADD.FTZ R44, R107, R44 ;  /* 0x0000002c6b2c7221 */ /* 0x004fc20000010000 */
[----:B------:R-:W-:-:S04]  /*6200*/  F2FP.SATFINITE.E4M3.F32.PACK_AB_MERGE_C R74, R107, R74, RZ ;  /* 0x0000004a6b4a723e */ /* 0x000fc800048070ff */
[----:B------:R-:W-:Y:S02]  /*6210*/  F2FP.SATFINITE.E4M3.F32.PACK_AB_MERGE_C R205, R75, R4, R74 ;  /* 0x000000044bcd723e */ /* 0x000fe4000480704a */
[----:B------:R-:W2:Y:S01]  /*6220*/  MUFU.EX2 R9, R9 ;  /* 0x0000000900097308 */ /* 0x000ea20000000800 */
[----:B0-----:R-:W-:-:S07]  /*6230*/  FADD.FTZ R43, R5, R44 ;  /* 0x0000002c052b7221 */ /* 0x001fce0000010000 */
[----:B------:R-:W0:Y:S01]  /*6240*/  MUFU.EX2 R90, R90 ;  /* 0x0000005a005a7308 */ /* 0x000e220000000800 */
[----:B-1----:R-:W-:-:S07]  /*6250*/  FADD.FTZ R44, R8, R43 ;  /* 0x0000002b082c7221 */ /* 0x002fce0000010000 */
[----:B------:R-:W1:Y:S01]  /*6260*/  MUFU.EX2 R10, R10 ;  /* 0x0000000a000a7308 */ /* 0x000e620000000800 */
[----:B--2---:R-:W-:-:S01]  /*6270*/  FADD.FTZ R43, R9, R44 ;  /* 0x0000002c092b7221 */ /* 0x004fc20000010000 */
[----:B------:R-:W-:-:S04]  /*6280*/  FADD.FTZ R44, R102, R91 ;  /* 0x0000005b662c7221 */ /* 0x000fc80000010000 */
[----:B------:R-:W-:Y:S02]  /*6290*/  FADD.FTZ R91, R103, R44 ;  /* 0x0000002c675b7221 */ /* 0x000fe40000010000 */
[----:B------:R-:W2:Y:S01]  /*62a0*/  MUFU.EX2 R11, R11 ;  /* 0x0000000b000b7308 */ /* 0x000ea20000000800 */
[----:B0-----:R-:W-:-:S01]  /*62b0*/  FADD.FTZ R43, R90, R43 ;  /* 0x0000002b5a2b7221 */ /* 0x001fc20000010000 */
[----:B------:R-:W-:Y:S01]  /*62c0*/  FADD.FTZ R108, R108, R91 ;  /* 0x0000005b6c6c7221 */ /* 0x000fe20000010000 */
[----:B------:R-:W-:-:S03]  /*62d0*/  F2FP.SATFINITE.E4M3.F32.PACK_AB_MERGE_C R90, R90, R9, RZ ;  /* 0x000000095a5a723e */ /* 0x000fc600048070ff */
[----:B------:R-:W-:Y:S01]  /*62e0*/  FADD.FTZ R91, R105, R108 ;  /* 0x0000006c695b7221 */ /* 0x000fe20000010000 */
[----:B------:R-:W-:Y:S01]  /*62f0*/  F2FP.SATFINITE.E4M3.F32.PACK_AB_MERGE_C R207, R8, R5, R90 ;  /* 0x0000000508cf723e */ /* 0x000fe2000480705a */
[----:B------:R-:W0:Y:S01]  /*6300*/  MUFU.EX2 R13, R13 ;  /* 0x0000000d000d7308 */ /* 0x000e220000000800 */
[----:B-1----:R-:W-:-:S01]  /*6310*/  FADD.FTZ R44, R10, R43 ;  /* 0x0000002b0a2c7221 */ /* 0x002fc20000010000 */
[----:B------:R-:W-:-:S04]  /*6320*/  FADD.FTZ R91, R106, R91 ;  /* 0x0000005b6a5b7221 */ /* 0x000fc80000010000 */
[----:B------:R-:W-:Y:S02]  /*6330*/  FADD.FTZ R92, R76, R91 ;  /* 0x0000005b4c5c7221 */ /* 0x000fe40000010000 */
[----:B------:R-:W1:Y:S01]  /*6340*/  MUFU.EX2 R14, R14 ;  /* 0x0000000e000e7308 */ /* 0x000e620000000800 */
[----:B--2---:R-:W-:-:S01]  /*6350*/  FADD.FTZ R44, R11, R44 ;  /* 0x0000002c0b2c7221 */ /* 0x004fc20000010000 */
[----:B------:R-:W-:-:S06]  /*6360*/  FADD.FTZ R92, R109, R92 ;  /* 0x0000005c6d5c7221 */ /* 0x000fcc0000010000 */
[----:B------:R-:W2:Y:S01]  /*6370*/  MUFU.EX2 R12, R12 ;  /* 0x0000000c000c7308 */ /* 0x000ea20000000800 */
[----:B0-----:R-:W-:-:S01]  /*6380*/  FADD.FTZ R43, R13, R44 ;  /* 0x0000002c0d2b7221 */ /* 0x001fc20000010000 */
[----:B------:R-:W-:Y:S01]  /*6390*/  FFMA.FTZ R44, R47, UR10, -R89 ;  /* 0x0000000a2f2c7c23 */ /* 0x000fe20008010859 */
[----:B------:R-:W-:-:S05]  /*63a0*/  FADD.FTZ R47, R77, R92 ;  /* 0x0000005c4d2f7221 */ /* 0x000fca0000010000 */
[----:B------:R-:W0:Y:S01]  /*63b0*/  MUFU.EX2 R15, R15 ;  /* 0x0000000f000f7308 */ /* 0x000e220000000800 */
[----:B-1----:R-:W-:-:S01]  /*63c0*/  FADD.FTZ R43, R14, R43 ;  /* 0x0000002b0e2b7221 */ /* 0x002fc20000010000 */
[----:B------:R-:W-:-:S04]  /*63d0*/  F2FP.SATFINITE.E4M3.F32.PACK_AB_MERGE_C R13, R14, R13, RZ ;  /* 0x0000000d0e0d723e */ /* 0x000fc800048070ff */
[----:B------:R-:W-:Y:S02]  /*63e0*/  F2FP.SATFINITE.E4M3.F32.PACK_AB_MERGE_C R201, R11, R10, R13 ;  /* 0x0000000a0bc9723e */ /* 0x000fe4000480700d */
[----:B------:R-:W1:Y:S01]  /*63f0*/  MUFU.EX2 R21, R21 ;  /* 0x0000001500157308 */ /* 0x000e620000000800 */
[----:B--2---:R-:W-:-:S07]  /*6400*/  FADD.FTZ R48, R12, R43 ;  /* 0x0000002b0c307221 */ /* 0x004fce0000010000 */
[----:B------:R-:W2:Y:S01]  /*6410*/  MUFU.EX2 R24, R24 ;  /* 0x0000001800187308 */ /* 0x000ea20000000800 */
[----:B0-----:R-:W-:-:S07]  /*6420*/  FADD.FTZ R48, R15, R48 ;  /* 0x000000300f307221 */ /* 0x001fce0000010000 */
[----:B------:R-:W0:Y:S01]  /*6430*/  MUFU.EX2 R20, R20 ;  /* 0x0000001400147308 */ /* 0x000e220000000800 */
[----:B-1----:R-:W-:-:S01]  /*6440*/  FADD.FTZ R43, R21, R48 ;  /* 0x00000030152b7221 */ /* 0x002fc20000010000 */
[----:B------:R-:W-:-:S04]  /*6450*/  FADD.FTZ R48, R78, R47 ;  /* 0x0000002f4e307221 */ /* 0x000fc80000010000 */
[----:B------:R-:W-:Y:S02]  /*6460*/  FADD.FTZ R79, R79, R48 ;  /* 0x000000304f4f7221 */ /* 0x000fe40000010000 */
[----:B------:R-:W1:Y:S01]  /*6470*/  MUFU.EX2 R25, R25 ;  /* 0x0000001900197308 */ /* 0x000e620000000800 */
[----:B--2---:R-:W-:-:S01]  /*6480*/  FADD.FTZ R43, R24, R43 ;  /* 0x0000002b182b7221 */ /* 0x004fc20000010000 */
[----:B------:R-:W-:Y:S01]  /*6490*/  FADD.FTZ R80, R80, R79 ;  /* 0x0000004f50507221 */ /* 0x000fe20000010000 */
[----:B------:R-:W-:-:S03]  /*64a0*/  F2FP.SATFINITE.E4M3.F32.PACK_AB_MERGE_C R21, R24, R21, RZ ;  /* 0x000000151815723e */ /* 0x000fc600048070ff */
[----:B------:R-:W-:Y:S01]  /*64b0*/  FADD.FTZ R47, R81, R80 ;  /* 0x00000050512f7221 */ /* 0x000fe20000010000 */
[----:B------:R-:W-:Y:S01]  /*64c0*/  F2FP.SATFINITE.E4M3.F32.PACK_AB_MERGE_C R203, R15, R12, R21 ;  /* 0x0000000c0fcb723e */ /* 0x000fe20004807015 */
[----:B------:R-:W2:Y:S01]  /*64d0*/  MUFU.EX2 R27, R27 ;  /* 0x0000001b001b7308 */ /* 0x000ea20000000800 */
[----:B0-----:R-:W-:-:S01]  /*64e0*/  FADD.FTZ R48, R20, R43 ;  /* 0x0000002b14307221 */ /* 0x001fc20000010000 */
[----:B------:R-:W-:-:S04]  /*64f0*/  F2FP.SATFINITE.E4M3.F32.PACK_AB_MERGE_C R43, R84, R83, RZ ;  /* 0x00000053542b723e */ /* 0x000fc800048070ff */
[C---:B------:R-:W-:Y:S01]  /*6500*/  F2FP.SATFINITE.E4M3.F32.PACK_AB_MERGE_C R192, R82.reuse, R81, R43 ;  /* 0x0000005152c0723e */ /* 0x040fe2000480702b */
[----:B------:R-:W-:-:S01]  /*6510*/  FADD.FTZ R82, R82, R47 ;  /* 0x0000002f52527221 */ /* 0x000fc20000010000 */
[----:B------:R-:W0:Y:S01]  /*6520*/  MUFU.EX2 R28, R28 ;  /* 0x0000001c001c7308 */ /* 0x000e220000000800 */
[----:B-1----:R-:W-:-:S01]  /*6530*/  FADD.FTZ R48, R25, R48 ;  /* 0x0000003019307221 */ /* 0x002fc20000010000 */
[----:B------:R-:W-:Y:S01]  /*6540*/  F2FP.SATFINITE.E4M3.F32.PACK_AB_MERGE_C R47, R88, R87, RZ ;  /* 0x00000057582f723e */ /* 0x000fe200048070ff */
[----:B------:R-:W-:-:S04]  /*6550*/  FADD.FTZ R83, R83, R82 ;  /* 0x0000005253537221 */ /* 0x000fc80000010000 */
[----:B------:R-:W-:Y:S01]  /*6560*/  FADD.FTZ R84, R84, R83 ;  /* 0x0000005354547221 */ /* 0x000fe20000010000 */
[----:B------:R-:W1:Y:S01]  /*6570*/  MUFU.EX2 R26, R26 ;  /* 0x0000001a001a7308 */ /* 0x000e620000000800 */
[----:B--2---:R-:W-:-:S07]  /*6580*/  FADD.FTZ R43, R27, R48 ;  /* 0x000000301b2b7221 */ /* 0x004fce0000010000 */
[----:B------:R-:W2:Y:S01]  /*6590*/  MUFU.EX2 R29, R29 ;  /* 0x0000001d001d7308 */ /* 0x000ea20000000800 */
[----:B0-----:R-:W-:-:S01]  /*65a0*/  FADD.FTZ R43, R28, R43 ;  /* 0x0000002b1c2b7221 */ /* 0x001fc20000010000 */
        /* <DEDUP_REMOVED lines=16> */
[----:B------:R-:W-:Y:S01]  /*66b0*/  MUFU.EX2 R85, R112 ;  /* 0x0000007000557308 */ /* 0x000fe20000000800 */
[----:B-1----:R-:W-:-:S07]  /*66c0*/  FADD.FTZ R14, R40, R43 ;  /* 0x0000002b280e7221 */ /* 0x002fce0000010000 */
[----:B------:R-:W0:Y:S01]  /*66d0*/  MUFU.EX2 R86, R86 ;  /* 0x0000005600567308 */ /* 0x000e220000000800 */
[----:B--2---:R-:W-:-:S01]  /*66e0*/  FADD.FTZ R9, R39, R14 ;  /* 0x0000000e27097221 */ /* 0x004fc20000010000 */
[----:B------:R-:W-:-:S04]  /*66f0*/  F2FP.SATFINITE.E4M3.F32.PACK_AB_MERGE_C R39, R39, R40, RZ ;  /* 0x000000282727723e */ /* 0x000fc800048070ff */
[----:B------:R-:W-:Y:S02]  /*6700*/  F2FP.SATFINITE.E4M3.F32.PACK_AB_MERGE_C R193, R33, R30, R39 ;  /* 0x0000001e21c1723e */ /* 0x000fe40004807027 */
[----:B------:R-:W1:Y:S08]  /*6710*/  MUFU.EX2 R34, R34 ;  /* 0x0000002200227308 */ /* 0x000e700000000800 */
[----:B------:R-:W2:Y:S01]  /*6720*/  MUFU.EX2 R35, R35 ;  /* 0x0000002300237308 */ /* 0x000ea20000000800 */
[----:B0-----:R-:W-:Y:S01]  /*6730*/  F2FP.SATFINITE.E4M3.F32.PACK_AB_MERGE_C R194, R86, R85, R47 ;  /* 0x0000005556c2723e */ /* 0x001fe2000480702f */
[----:B------:R-:W-:-:S04]  /*6740*/  FADD.FTZ R85, R85, R84 ;  /* 0x0000005455557221 */ /* 0x000fc80000010000 */
[----:B------:R-:W-:Y:S02]  /*6750*/  FADD.FTZ R86, R86, R85 ;  /* 0x0000005556567221 */ /* 0x000fe40000010000 */
[----:B------:R-:W0:Y:S01]  /*6760*/  MUFU.EX2 R46, R46 ;  /* 0x0000002e002e7308 */ /* 0x000e220000000800 */
[----:B-1----:R-:W-:-:S01]  /*6770*/  FADD.FTZ R14, R34, R9 ;  /* 0x00000009220e7221 */ /* 0x002fc20000010000 */
        /* <DEDUP_REMOVED lines=10> */
[----:B0-----:R-:W-:-:S01]  /*6820*/  FADD.FTZ R14, R45, R14 ;  /* 0x0000000e2d0e7221 */ /* 0x001fc20000010000 */
[----:B------:R-:W-:-:S04]  /*6830*/  F2FP.SATFINITE.E4M3.F32.PACK_AB_MERGE_C R46, R45, R46, RZ ;  /* 0x0000002e2d2e723e */ /* 0x000fc800048070ff */
[----:B------:R-:W-:Y:S02]  /*6840*/  F2FP.SATFINITE.E4M3.F32.PACK_AB_MERGE_C R195, R35, R34, R46 ;  /* 0x0000002223c3723e */ /* 0x000fe4000480702e */
[----:B------:R-:W0:Y:S08]  /*6850*/  MUFU.EX2 R3, R3 ;  /* 0x0000000300037308 */ /* 0x000e300000000800 */
[----:B------:R-:W-:Y:S01]  /*6860*/  MUFU.EX2 R63, R63 ;  /* 0x0000003f003f7308 */ /* 0x000fe20000000800 */
[----:B-1----:R-:W-:Y:S01]  /*6870*/  F2FP.SATFINITE.E4M3.F32.PACK_AB_MERGE_C R188, R72, R71, R24 ;  /* 0x0000004748bc723e */ /* 0x002fe20004807018 */
[----:B------:R-:W-:-:S04]  /*6880*/  FADD.FTZ R71, R71, R88 ;  /* 0x0000005847477221 */ /* 0x000fc80000010000 */
[----:B------:R-:W-:Y:S02]  /*6890*/  FADD.FTZ R72, R72, R71 ;  /* 0x0000004748487221 */ /* 0x000fe40000010000 */
[----:B------:R-:W1:Y:S01]  /*68a0*/  MUFU.EX2 R64, R64 ;  /* 0x0000004000407308 */ /* 0x000e620000000800 */
[----:B0-----:R-:W-:-:S01]  /*68b0*/  FADD.FTZ R9, R3, R14 ;  /* 0x0000000e03097221 */ /* 0x001fc20000010000 */
[----:B------:R-:W-:-:S04]  /*68c0*/  FADD.FTZ R59, R59, R72 ;  /* 0x000000483b3b7221 */ /* 0x000fc80000010000 */
[----:B------:R-:W-:Y:S02]  /*68d0*/  FADD.FTZ R60, R60, R59 ;  /* 0x0000003b3c3c7221 */ /* 0x000fe40000010000 */
[----:B------:R-:W0:Y:S08]  /*68e0*/  MUFU.EX2 R44, R44 ;  /* 0x0000002c002c7308 */ /* 0x000e300000000800 */
[----:B------:R-:W-:Y:S01]  /*68f0*/  MUFU.EX2 R61, R61 ;  /* 0x0000003d003d7308 */ /* 0x000fe20000000800 */
[----:B-1----:R-:W-:-:S07]  /*6900*/  F2FP.SATFINITE.E4M3.F32.PACK_AB_MERGE_C R4, R64, R63, RZ ;  /* 0x0000003f4004723e */ /* 0x002fce00048070ff */
[----:B------:R-:W1:Y:S01]  /*6910*/  MUFU.EX2 R62, R62 ;  /* 0x0000003e003e7308 */ /* 0x000e620000000800 */
[----:B0-----:R-:W-:-:S07]  /*6920*/  FADD.FTZ R9, R44, R9 ;  /* 0x000000092c097221 */ /* 0x001fce0000010000 */
[----:B------:R-:W0:Y:S08]  /*6930*/  MUFU.EX2 R50, R50 ;  /* 0x0000003200327308 */ /* 0x000e300000000800 */
[----:B------:R-:W2:Y:S01]  /*6940*/  MUFU.EX2 R49, R49 ;  /* 0x0000003100317308 */ /* 0x000ea20000000800 */
[----:B-1----:R-:W-:Y:S01]  /*6950*/  F2FP.SATFINITE.E4M3.F32.PACK_AB_MERGE_C R190, R62, R61, R4 ;  /* 0x0000003d3ebe723e */ /* 0x002fe20004807004 */
[----:B------:R-:W-:-:S04]  /*6960*/  FADD.FTZ R61, R61, R60 ;  /* 0x0000003c3d3d7221 */ /* 0x000fc80000010000 */
[----:B------:R-:W-:Y:S02]  /*6970*/  FADD.FTZ R62, R62, R61 ;  /* 0x0000003d3e3e7221 */ /* 0x000fe40000010000 */
[----:B------:R-:W-:Y:S01]  /*6980*/  MUFU.EX2 R67, R67 ;  /* 0x0000004300437308 */ /* 0x000fe20000000800 */
[----:B0-----:R-:W-:-:S01]  /*6990*/  FADD.FTZ R4, R50, R9 ;  /* 0x0000000932047221 */ /* 0x001fc20000010000 */
[----:B------:R-:W-:-:S04]  /*69a0*/  FADD.FTZ R63, R63, R62 ;  /* 0x0000003e3f3f7221 */ /* 0x000fc80000010000 */
[----:B------:R-:W-:Y:S02]  /*69b0*/  FADD.FTZ R64, R64, R63 ;  /* 0x0000003f40407221 */ /* 0x000fe40000010000 */
[----:B------:R-:W0:Y:S01]  /*69c0*/  MUFU.EX2 R68, R68 ;  /* 0x0000004400447308 */ /* 0x000e220000000800 */
[C---:B--2---:R-:W-:Y:S01]  /*69d0*/  F2FP.SATFINITE.E4M3.F32.PACK_AB_MERGE_C R50, R49.reuse, R50, RZ ;  /* 0x000000323132723e */ /* 0x044fe200048070ff */
[----:B------:R-:W-:-:S03]  /*69e0*/  FADD.FTZ R49, R49, R4 ;  /* 0x0000000431317221 */ /* 0x000fc60000010000 */
[----:B------:R-:W-:-:S03]  /*69f0*/  F2FP.SATFINITE.E4M3.F32.PACK_AB_MERGE_C R189, R44, R3, R50 ;  /* 0x000000032cbd723e */ /* 0x000fc60004807032 */
[----:B------:R-:W1:Y:S08]  /*6a00*/  MUFU.EX2 R52, R52 ;  /* 0x0000003400347308 */ /* 0x000e700000000800 */
[----:B------:R-:W-:Y:S01]  /*6a10*/  MUFU.EX2 R65, R65 ;  /* 0x0000004100417308 */ /* 0x000fe20000000800 */
[----:B0-----:R-:W-:-:S07]  /*6a20*/  F2FP.SATFINITE.E4M3.F32.PACK_AB_MERGE_C R5, R68, R67, RZ ;  /* 0x000000434405723e */ /* 0x001fce00048070ff */
[----:B------:R-:W0:Y:S01]  /*6a30*/  MUFU.EX2 R66, R66 ;  /* 0x0000004200427308 */ /* 0x000e220000000800 */
[----:B-1----:R-:W-:-:S07]  /*6a40*/  FADD.FTZ R4, R52, R49 ;  /* 0x0000003134047221 */ /* 0x002fce0000010000 */
        /* <DEDUP_REMOVED lines=9> */
[----:B------:R-:W1:Y:S01]  /*6ae0*/  MUFU.EX2 R56, R56 ;  /* 0x0000003800387308 */ /* 0x000e620000000800 */
[----:B--2---:R-:W-:-:S07]  /*6af0*/  FADD.FTZ R4, R54, R5 ;  /* 0x0000000536047221 */ /* 0x004fce0000010000 */
[----:B------:R-:W2:Y:S01]  /*6b00*/  MUFU.EX2 R55, R55 ;  /* 0x0000003700377308 */ /* 0x000ea20000000800 */
[C---:B0-----:R-:W-:Y:S01]  /*6b10*/  F2FP.SATFINITE.E4M3.F32.PACK_AB_MERGE_C R54, R53.reuse, R54, RZ ;  /* 0x000000363536723e */ /* 0x041fe200048070ff */
[----:B------:R-:W-:-:S03]  /*6b20*/  FADD.FTZ R53, R53, R4 ;  /* 0x0000000435357221 */ /* 0x000fc60000010000 */
[----:B------:R-:W-:-:S03]  /*6b30*/  F2FP.SATFINITE.E4M3.F32.PACK_AB_MERGE_C R191, R51, R52, R54 ;  /* 0x0000003433bf723e */ /* 0x000fc60004807036 */
[----:B------:R-:W0:Y:S01]  /*6b40*/  MUFU.EX2 R57, R57 ;  /* 0x0000003900397308 */ /* 0x000e220000000800 */
[----:B-1----:R-:W-:-:S07]  /*6b50*/  FADD.FTZ R4, R56, R53 ;  /* 0x0000003538047221 */ /* 0x002fce0000010000 */
        /* <DEDUP_REMOVED lines=17> */
[----:B0-----:R-:W-:-:S01]  /*6c70*/  FADD.FTZ R3, R37, R36 ;  /* 0x0000002425037221 */ /* 0x001fc20000010000 */
[----:B------:R-:W-:-:S06]  /*6c80*/  FADD.FTZ R58, R58, R69 ;  /* 0x000000453a3a7221 */ /* 0x000fcc0000010000 */
[----:B------:R-:W0:Y:S01]  /*6c90*/  MUFU.EX2 R41, R41 ;  /* 0x0000002900297308 */ /* 0x000e220000000800 */
[----:B--2---:R-:W-:-:S04]  /*6ca0*/  FADD.FTZ R3, R38, R3 ;  /* 0x0000000326037221 */ /* 0x004fc80000010000 */
[----:B-1----:R-:W-:Y:S01]  /*6cb0*/  FADD.FTZ R4, R42, R3 ;  /* 0x000000032a047221 */ /* 0x002fe20000010000 */
[----:B------:R-:W-:Y:S01]  /*6cc0*/  VIADD R3, R120, 0xfffffffe ;  /* 0xfffffffe78037836 */ /* 0x000fe20000000000 */
[C---:B0-----:R-:W-:Y:S02]  /*6cd0*/  F2FP.SATFINITE.E4M3.F32.PACK_AB_MERGE_C R5, R41.reuse, R42, RZ ;  /* 0x0000002a2905723e */ /* 0x041fe400048070ff */
[----:B------:R-:W-:-:S02]  /*6ce0*/  FADD.FTZ R4, R41, R4 ;  /* 0x0000000429047221 */ /* 0x000fc40000010000 */
[----:B------:R-:W-:Y:S01]  /*6cf0*/  F2FP.SATFINITE.E4M3.F32.PACK_AB_MERGE_C R187, R38, R37, R5 ;  /* 0x0000002526bb723e */ /* 0x000fe20004807005 */
[----:B------:R-:W-:-:S01]  /*6d00*/  FADD.FTZ R5, R73, R58 ;  /* 0x0000003a49057221 */ /* 0x000fc20000010000 */
        /* <DEDUP_REMOVED lines=11> */
.L_x_1076:
[----:B------:R-:W-:-:S11]  /*6dc0*/  UISETP.NE.AND UP2, UPT, UR7, 0x1, UPT ;  /* 0x000000010700788c */ /* 0x000fd6000bf45270 */
[----:B------:R-:W-:Y:S02]  /*6dd0*/  @UP2 ULDC.64 UR18, c[0x0][0x9e8] ;  /* 0x00027a0000122ab9 */ /* 0x000fe40000000a00 */
[----:B------:R-:W-:-:S04]  /*6de0*/  UIMAD.WIDE.U32 UR14, UR11, UR18, URZ ;  /* 0x000000120b0e72a5 */ /* 0x000fc8000f8e003f */
[----:B------:R-:W-:-:S12]  /*6df0*/  @UP2 USHF.R.U32.HI UR11, URZ, UR19, UR15 ;  /* 0x000000133f0b2299 */ /* 0x000fd8000801160f */
.L_x_1077:
[----:B------:R-:W-:-:S04]  /*6e00*/  UIMAD UR7, UR11, UR7, UR7 ;  /* 0x000000070b0772a4 */ /* 0x000fc8000f8e0207 */
[----:B------:R-:W-:-:S04]  /*6e10*/  UISETP.LT.AND UP2, UPT, UR6, UR7, UPT ;  /* 0x000000070600728c */ /* 0x000fc8000bf41270 */
[----:B------:R-:W-:-:S12]  /*6e20*/  USEL UR6, UR6, UR7, UP2 ;  /* 0x0000000706067287 */ /* 0x000fd80009000000 */
.L_x_1075:
[----:B------:R-:W-:Y:S01]  /*6e30*/  UIMAD.WIDE UR6, UR6, 0x2aaaaaab, URZ ;  /* 0x2aaaaaab060678a5 */ /* 0x000fe2000f8e023f */
[----:B------:R-:W-:Y:S02]  /*6e40*/  CS2R R120, SRZ ;  /* 0x0000000000787805 */ /* 0x000fe4000001ff00 */
[----:B------:R-:W-:Y:S02]  /*6e50*/  CS2R R122, SRZ ;  /* 0x00000000007a7805 */ /* 0x000fe4000001ff00 */
        /* <DEDUP_REMOVED lines=15> */
[----:B------:R-:W-:Y:S02]  /*6f50*/  CS2R R146, SRZ ;  /* 0x0000000000927805 */ /* 0x000fe4000001ff00 */
[----:B------:R-:W-:Y:S02]  /*6f60*/  CS2R R148, SRZ ;  /* 0x0000000000947805 */ /* 0x000fe4000001ff00 */
[----:B------:R-:W-:Y:S02]  /*6f70*/  CS2R R150, SRZ ;  /* 0x0000000000967805 */ /* 0x000fe4000001ff00 */
[----:B------:R-:W-:Y:S02]  /*6f80*/  CS2R R152, SRZ ;  /* 0x0000000000987805 */ /* 0x000fe4000001ff00 */
[----:B------:R-:W-:Y:S02]  /*6f90*/  ISETP.GE.AND P1, PT, R3, UR27, PT ;  /* 0x0000001b03007c0c */ /* 0x000fe4000bf26270 */
        /* <DEDUP_REMOVED lines=15> */
[----:B------:R-:W-:Y:S06]  /*7090*/  @!P1 BRA `(.L_x_1078) ;  /* 0x0000005400c89947 */ /* 0x000fec0003800000 */
        /* <DEDUP_REMOVED lines=32> */
[----:B------:R-:W-:Y:S01]  /*72a0*/  ULDC UR24, c[0x0][0x9e4] ;  /* 0x0002790000187ab9 */ /* 0x000fe20000000800 */
[----:B------:R-:W-:Y:S01]  /*72b0*/  ULDC UR23, c[0x0][0x988] ;  /* 0x0002620000177ab9 */ /* 0x000fe20000000800 */
[----:B------:R-:W-:-:S05]  /*72c0*/  ULDC UR22, c[0x0][0x9e0] ;  /* 0x0002780000167ab9 */ /* 0x000fca0000000800 */
.L_x_1096:
        /* <DEDUP_REMOVED lines=9> */
.L_x_1080:
[----:B------:R-:W-:Y:S01]  /*7360*/  ULEA UR6, UR26, UR45, 0x3 ;  /* 0x0000002d1a067291 */ /* 0x000fe2000f8e183f */
[----:B------:R-:W-:-:S05]  /*7370*/  IMAD.U32 R8, RZ, RZ, UR25 ;  /* 0x00000019ff087e24 */ /* 0x000fca000f8e00ff */
[----:B------:R-:W-:-:S04]  /*7380*/  SHF.L.U32 R8, R8, 0x1f, RZ ;  /* 0x0000001f08087819 */ /* 0x000fc800000006ff */
[----:B------:R0:W1:Y:S01]  /*7390*/  SYNCS.PHASECHK.TRANS64.TRYWAIT P1, [UR6+0x28830], R8 ;  /* 0x02883008ff0075a7 */ /* 0x0000620008020146 */
[----:B------:R-:W-:Y:S05]  /*73a0*/  @!P0 BRA `(.L_x_1081) ;  /* 0x0000000000048947 */ /* 0x000fea0003800000 */
[----:B------:R-:W-:Y:S01]  /*73b0*/  BPT.TRAP 0x1 ;  /* 0x000000040000795c */ /* 0x000fe20000300000 */
.L_x_1081:
[----:B-1----:R-:W-:Y:S05]  /*73c0*/  @P1 BRA `(.L_x_1079) ;  /* 0x0000000000081947 */ /* 0x002fea0003800000 */
[----:B------:R-:W1:Y:S02]  /*73d0*/  SYNCS.PHASECHK.TRANS64.TRYWAIT P1, [UR6+0x28830], R8 ;  /* 0x02883008ff0075a7 */ /* 0x000e640008020146 */
[----:B-1----:R-:W-:Y:S05]  /*73e0*/  @!P1 BRA `(.L_x_1082) ;  /* 0x0000019000189947 */ /* 0x002fea0003800000 */
.L_x_1079:
[----:B-1----:R-:W1:Y:S01]  /*73f0*/  S2R R9, SR_TID.X ;  /* 0x0000000000097919 */ /* 0x002e620000002100 */
[----:B------:R-:W-:Y:S01]  /*7400*/  UIMAD UR18, UR26, 0x600, UR20 ;  /* 0x000006001a1278a4 */ /* 0x000fe2000f8e0214 */
[----:B------:R-:W-:Y:S01]  /*7410*/  UMOV UR19, 0x40000040 ;  /* 0x4000004000137882 */ /* 0x000fe20000000000 */
[----:B------:R-:W-:Y:S02]  /*7420*/  UMOV UR7, 0x40000040 ;  /* 0x4000004000077882 */ /* 0x000fe40000000000 */
[----:B------:R-:W-:Y:S02]  /*7430*/  UIADD3 UR6, UR18, 0x2, URZ ;  /* 0x0000000212067890 */ /* 0x000fe4000fffe03f */
[----:B------:R-:W-:Y:S01]  /*7440*/  UIADD3 UR10, UR18, 0x4, URZ ;  /* 0x00000004120a7890 */ /* 0x000fe2000fffe03f */
[----:B------:R-:W-:Y:S01]  /*7450*/  UMOV UR11, 0x40000040 ;  /* 0x40000040000b7882 */ /* 0x000fe20000000000 */
[----:B------:R-:W-:Y:S01]  /*7460*/  UIADD3 UR14, UR18, 0x6, URZ ;  /* 0x00000006120e7890 */ /* 0x000fe2000fffe03f */
[----:B------:R-:W-:Y:S01]  /*7470*/  UMOV UR15, 0x40000040 ;  /* 0x40000040000f7882 */ /* 0x000fe20000000000 */
[----:B-1----:R-:W-:-:S05]  /*7480*/  SHF.R.U32.HI R9, RZ, 0x7, R9 ;  /* 0x00000007ff097819 */ /* 0x002fca0000011609 */
[----:B0-----:R-:W-:-:S05]  /*7490*/  VIADD R8, R9, 0x8 ;  /* 0x0000000809087836 */ /* 0x001fca0000000000 */
[----:B------:R0:W-:Y:S06]  /*74a0*/  BAR.SYNC.DEFER_BLOCKING R8, 0x100 ;  /* 0x000400080000751d */ /* 0x0001ec0000010000 */
        /* <DEDUP_REMOVED lines=15> */
.L_x_1084:
[----:B------:R-:W-:Y:S01]  /*75a0*/  ULEA UR6, UR52, UR45, 0x3 ;  /* 0x0000002d34067291 */ /* 0x000fe2000f8e183f */
[----:B------:R-:W-:-:S05]  /*75b0*/  IMAD.U32 R8, RZ, RZ, UR46 ;  /* 0x0000002eff087e24 */ /* 0x000fca000f8e00ff */
[----:B------:R-:W-:-:S04]  /*75c0*/  SHF.L.U32 R8, R8, 0x1f, RZ ;  /* 0x0000001f08087819 */ /* 0x000fc800000006ff */
[----:B------:R0:W1:Y:S01]  /*75d0*/  SYNCS.PHASECHK.TRANS64.TRYWAIT P1, [UR6+0x28850], R8 ;  /* 0x02885008ff0075a7 */ /* 0x0000620008020146 */
[----:B------:R-:W-:Y:S05]  /*75e0*/  @!P0 BRA `(.L_x_1085) ;  /* 0x0000000000048947 */ /* 0x000fea0003800000 */
[----:B------:R-:W-:Y:S01]  /*75f0*/  BPT.TRAP 0x1 ;  /* 0x000000040000795c */ /* 0x000fe20000300000 */
.L_x_1085:
[----:B-1----:R-:W-:Y:S05]  /*7600*/  @P1 BRA `(.L_x_1083) ;  /* 0x0000000000081947 */ /* 0x002fea0003800000 */
[----:B------:R-:W1:Y:S02]  /*7610*/  SYNCS.PHASECHK.TRANS64.TRYWAIT P1, [UR6+0x28850], R8 ;  /* 0x02885008ff0075a7 */ /* 0x000e640008020146 */
[----:B-1----:R-:W-:Y:S05]  /*7620*/  @!P1 BRA `(.L_x_1086) ;  /* 0x0000018c00a09947 */ /* 0x002fea0003800000 */
.L_x_1083:
[----:B------:R-:W-:Y:S01]  /*7630*/  UIADD3 UR6, UR45, 0x400, URZ ;  /* 0x000004002d067890 */ /* 0x000fe2000fffe03f */
[----:B------:R-:W-:Y:S01]  /*7640*/  WARPGROUP.ARRIVE ;  /* 0x00000000000079c5 */ /* 0x000fe20000000000 */
[----:B------:R-:W-:-:S05]  /*7650*/  UMOV UR7, 0x80000020 ;  /* 0x8000002000077882 */ /* 0x000fca0000000000 */
[----:B------:R-:W2:Y:S01]  /*7660*/  S2R R233, SR_TID.X ;  /* 0x0000000000e97919 */ /* 0x000ea20000002100 */
[----:B------:R-:W-:Y:S01]  /*7670*/  USHF.R.U32.HI UR6, URZ, 0x4, UR6 ;  /* 0x000000043f067899 */ /* 0x000fe20008011606 */
[C---:B------:R-:W-:Y:S01]  /*7680*/  FMUL.FTZ R12, R0.reuse, R28 ;  /* 0x0000001c000c7220 */ /* 0x040fe20000410000 */
[C---:B------:R-:W-:Y:S01]  /*7690*/  FMUL.FTZ R28, R0.reuse, R38 ;  /* 0x00000026001c7220 */ /* 0x040fe20000410000 */
[C---:B------:R-:W-:Y:S01]  /*76a0*/  FMUL.FTZ R38, R0.reuse, R48 ;  /* 0x0000003000267220 */ /* 0x040fe20000410000 */
[----:B------:R-:W-:Y:S01]  /*76b0*/  ULOP3.LUT UR6, UR6, 0x3fff, URZ, 0xc0, !UPT ;  /* 0x00003fff06067892 */ /* 0x000fe2000f8ec03f */
[----:B------:R-:W-:Y:S01]  /*76c0*/  PLOP3.LUT P1, PT, PT, PT, UP0, 0x80, 0x0 ;  /* 0x000000000000781c */ /* 0x000fe20003f2f008 */
[C---:B------:R-:W-:Y:S01]  /*76d0*/  FMUL.FTZ R48, R0.reuse, R56 ;  /* 0x0000003800307220 */ /* 0x040fe20000410000 */
[C---:B------:R-:W-:Y:S01]  /*76e0*/  FMUL.FTZ R56, R0.reuse, R64 ;  /* 0x0000004000387220 */ /* 0x040fe20000410000 */
[----:B------:R-:W-:Y:S01]  /*76f0*/  ULOP3.LUT UR6, UR6, 0x10000, URZ, 0xfc, !UPT ;  /* 0x0001000006067892 */ /* 0x000fe2000f8efc3f */
[C---:B------:R-:W-:Y:S01]  /*7700*/  FMUL.FTZ R64, R0.reuse, R74 ;  /* 0x0000004a00407220 */ /* 0x040fe20000410000 */
[C---:B------:R-:W-:Y:S01]  /*7710*/  FMUL.FTZ R74, R0.reuse, R80 ;  /* 0x00000050004a7220 */ /* 0x040fe20000410000 */
[C---:B------:R-:W-:Y:S01]  /*7720*/  FMUL.FTZ R80, R0.reuse, R90 ;  /* 0x0000005a00507220 */ /* 0x040fe20000410000 */
[----:B------:R-:W-:Y:S01]  /*7730*/  UIMAD UR10, UR52, 0x600, UR6 ;  /* 0x00000600340a78a4 */ /* 0x000fe2000f8e0206 */
[----:B------:R-:W-:Y:S01]  /*7740*/  PLOP3.LUT P2, PT, PT, PT, UP0, 0x80, 0x0 ;  /* 0x000000000000781c */ /* 0x000fe20003f4f008 */
[C---:B------:R-:W-:Y:S01]  /*7750*/  FMUL.FTZ R90, R0.reuse, R96 ;  /* 0x00000060005a7220 */ /* 0x040fe20000410000 */
[C---:B------:R-:W-:Y:S01]  /*7760*/  FMUL.FTZ R96, R0.reuse, R106 ;  /* 0x0000006a00607220 */ /* 0x040fe20000410000 */
[----:B------:R-:W-:Y:S01]  /*7770*/  FMUL.FTZ R106, R0, R112 ;  /* 0x00000070006a7220 */ /* 0x000fe20000410000 */
[----:B------:R-:W-:-:S02]  /*7780*/  VIADD R112, R22, UR39 ;  /* 0x0000002716707c36 */ /* 0x000fc40008000000 */
[C---:B------:R-:W-:Y:S01]  /*7790*/  FMUL.FTZ R14, R0.reuse, R30 ;  /* 0x0000001e000e7220 */ /* 0x040fe20000410000 */
[----:B------:R-:W-:Y:S01]  /*77a0*/  UMOV UR6, UR10 ;  /* 0x0000000a00067c82 */ /* 0x000fe20008000000 */
[C---:B------:R-:W-:Y:S01]  /*77b0*/  FMUL.FTZ R15, R0.reuse, R31 ;  /* 0x0000001f000f7220 */ /* 0x040fe20000410000 */
[----:B------:R-:W-:Y:S01]  /*77c0*/  QGMMA.64x128x32.F32.E4M3.E4M3 R120, R204, gdesc[UR4], R120, gsb0 ;  /* 0x01e00004cc787df3 */ /* 0x000fe20008000878 */
[----:B------:R-:W-:Y:S01]  /*77d0*/  UIADD3 UR6, UR10, 0x2, URZ ;  /* 0x000000020a067890 */ /* 0x000fe2000fffe03f */
[C---:B------:R-:W-:Y:S01]  /*77e0*/  FMUL.FTZ R30, R0.reuse, R40 ;  /* 0x00000028001e7220 */ /* 0x040fe20000410000 */
[----:B------:R-:W-:Y:S01]  /*77f0*/  UMOV UR7, 0x80000020 ;  /* 0x8000002000077882 */ /* 0x000fe20000000000 */
[C---:B------:R-:W-:Y:S01]  /*7800*/  FMUL.FTZ R31, R0.reuse, R41 ;  /* 0x00000029001f7220 */ /* 0x040fe20000410000 */
[----:B------:R-:W-:Y:S02]  /*7810*/  IMAD.U32 R41, RZ, RZ, UR26 ;  /* 0x0000001aff297e24 */ /* 0x000fe4000f8e00ff */
[C---:B01----:R-:W-:Y:S01]  /*7820*/  FMUL.FTZ R8, R0.reuse, R24 ;  /* 0x0000001800087220 */ /* 0x043fe20000410000 */
[C---:B------:R-:W-:Y:S01]  /*7830*/  FMUL.FTZ R9, R0.reuse, R25 ;  /* 0x0000001900097220 */ /* 0x040fe20000410000 */
[C---:B------:R-:W-:Y:S01]  /*7840*/  FMUL.FTZ R11, R0.reuse, R27 ;  /* 0x0000001b000b7220 */ /* 0x040fe20000410000 */
[C---:B------:R-:W-:Y:S01]  /*7850*/  FMUL.FTZ R13, R0.reuse, R29 ;  /* 0x0000001d000d7220 */ /* 0x040fe20000410000 */
[----:B--2---:R-:W-:Y:S01]  /*7860*/  LOP3.LUT P3, RZ, R233, 0x7f, RZ, 0xc0, !PT ;  /* 0x0000007fe9ff7812 */ /* 0x004fe2000786c0ff */
        /* <DEDUP_REMOVED lines=37> */
[----:B------:R-:W-:Y:S01]  /*7ac0*/  SHF.R.U32.HI R233, RZ, 0x7, R233 ;  /* 0x00000007ffe97819 */ /* 0x000fe200000116e9 */
[C---:B------:R-:W-:Y:S01]  /*7ad0*/  FMUL.FTZ R62, R0.reuse, R71 ;  /* 0x00000047003e7220 */ /* 0x040fe20000410000 */
[C---:B------:R-:W-:Y:S01]  /*7ae0*/  FMUL.FTZ R66, R0.reuse, R72 ;  /* 0x0000004800427220 */ /* 0x040fe20000410000 */
[C---:B------:R-:W-:Y:S01]  /*7af0*/  FMUL.FTZ R70, R0.reuse, R76 ;  /* 0x0000004c00467220 */ /* 0x040fe20000410000 */
[C---:B------:R-:W-:Y:S01]  /*7b00*/  FMUL.FTZ R68, R0.reuse, R78 ;  /* 0x0000004e00447220 */ /* 0x040fe20000410000 */
[C---:B------:R-:W-:Y:S01]  /*7b10*/  FMUL.FTZ R69, R0.reuse, R79 ;  /* 0x0000004f00457220 */ /* 0x040fe20000410000 */
[C---:B------:R-:W-:Y:S01]  /*7b20*/  FMUL.FTZ R75, R0.reuse, R81 ;  /* 0x00000051004b7220 */ /* 0x040fe20000410000 */
[----:B------:R-:W-:Y:S01]  /*7b30*/  FMUL.FTZ R73, R0, R83 ;  /* 0x0000005300497220 */ /* 0x000fe20000410000 */
[----:B------:R-:W-:-:S02]  /*7b40*/  @!P3 VIADD R41, R41, 0x28840 ;  /* 0x000288402929b836 */ /* 0x000fc40000000000 */
        /* <DEDUP_REMOVED lines=33> */
[----:B------:R-:W-:Y:S01]  /*7d60*/  @!P3 PRMT R41, RZ, 0x654, R41 ;  /* 0x00000654ff29b816 */ /* 0x000fe20000000029 */
[----:B------:R-:W-:-:S02]  /*7d70*/  IMAD R114, R3, -0xc0, RZ ;  /* 0xffffff4003727824 */ /* 0x000fc400078e02ff */
[----:B------:R-:W-:Y:S01]  /*7d80*/  FMUL.FTZ R110, R0, R119 ;  /* 0x00000077006e7220 */ /* 0x000fe20000410000 */
[----:B------:R-:W0:Y:S01]  /*7d90*/  MUFU.TANH R8, R8 ;  /* 0x0000000800087308 */ /* 0x000e220000002400 */
[----:B------:R-:W-:-:S07]  /*7da0*/  IMAD.IADD R109, R114, 0x1, -R19 ;  /* 0x00000001726d7824 */ /* 0x000fce00078e0a13 */
[----:B------:R-:W1:Y:S08]  /*7db0*/  MUFU.TANH R9, R9 ;  /* 0x0000000900097308 */ /* 0x000e700000002400 */
[----:B------:R-:W2:Y:S08]  /*7dc0*/  MUFU.TANH R10, R10 ;  /* 0x0000000a000a7308 */ /* 0x000eb00000002400 */
[----:B------:R-:W3:Y:S08]  /*7dd0*/  MUFU.TANH R11, R11 ;  /* 0x0000000b000b7308 */ /* 0x000ef00000002400 */
[----:B------:R-:W4:Y:S08]  /*7de0*/  MUFU.TANH R12, R12 ;  /* 0x0000000c000c7308 */ /* 0x000f300000002400 */
        /* <DEDUP_REMOVED lines=100> */
[----:B------:R-:W-:Y:S01]  /*8430*/  @UP0 ULDC UR6, c[0x0][0x44c] ;  /* 0x0001130000060ab9 */ /* 0x000fe20000000800 */
[----:B------:R-:W-:Y:S01]  /*8440*/  @UP0 ULDC UR7, c[0x0][0x450] ;  /* 0x0001140000070ab9 */ /* 0x000fe20000000800 */
[----:B------:R-:W-:Y:S01]  /*8450*/  @P1 IMAD.HI.U32 R40, R112, UR6, RZ ;  /* 0x0000000670281c27 */ /* 0x000fe2000f8e00ff */
[----:B------:R-:W-:-:S03]  /*8460*/  PLOP3.LUT P1, PT, PT, PT, UP1, 0x40, 0x0 ;  /* 0x000000000000781c */ /* 0x000fc60003f2e818 */
[----:B------:R-:W0:Y:S01]  /*8470*/  MUFU.TANH R96, R96 ;  /* 0x0000006000607308 */ /* 0x000e220000002400 */
[----:B------:R-:W-:Y:S02]  /*8480*/  @P2 SHF.R.U32.HI R112, RZ, UR7, R40 ;  /* 0x00000007ff702c19 */ /* 0x000fe40008011628 */
[----:B------:R-:W-:-:S05]  /*8490*/  IADD3 R40, -R233, 0xb, RZ ;  /* 0x0000000be9287810 */ /* 0x000fca0007ffe1ff */
        /* <DEDUP_REMOVED lines=14> */
[----:B------:R-:W5:Y:S01]  /*8580*/  SHFL.IDX PT, R184, R112, RZ, 0x1c1f ;  /* 0x001c1fff70b87589 */ /* 0x000f6200000e0000 */
[----:B------:R0:W-:Y:S06]  /*8590*/  BAR.ARV R40, 0x100 ;  /* 0x000400280000751d */ /* 0x0001ec0000002000 */
[----:B------:R1:W-:Y:S02]  /*85a0*/  @!P3 SYNCS.ARRIVE.TRANS64.RED.A1T0 RZ, [R41+URZ], RZ ;  /* 0x000000ff29ffb9a7 */ /* 0x0003e4000810043f */
[----:B-1----:R-:W-:-:S04]  /*85b0*/  IADD3 R41, -R19, 0x1, R114 ;  /* 0x0000000113297810 */ /* 0x002fc80007ffe172 */
[----:B------:R-:W-:-:S05]  /*85c0*/  IADD3 R41, -R18, R41, R17 ;  /* 0x0000002912297210 */ /* 0x000fca0007ffe111 */
[C---:B------:R-:W-:Y:S02]  /*85d0*/  VIADD R118, R41.reuse, UR22 ;  /* 0x0000001629767c36 */ /* 0x040fe40008000000 */
[----:B------:R-:W-:Y:S02]  /*85e0*/  VIADD R117, R41, UR21 ;  /* 0x0000001529757c36 */ /* 0x000fe40008000000 */
[--C-:B-----5:R-:W-:Y:S02]  /*85f0*/  IMAD.IADD R116, R118, 0x1, R184.reuse ;  /* 0x0000000176747824 */ /* 0x120fe400078e02b8 */
[----:B------:R-:W-:Y:S01]  /*8600*/  IMAD.IADD R115, R117, 0x1, R184 ;  /* 0x0000000175737824 */ /* 0x000fe200078e02b8 */
[----:B0-234-:R-:W-:Y:S06]  /*8610*/  @P1 BRA `(.L_x_1087) ;  /* 0x0000000000541947 */ /* 0x01dfec0003800000 */
[----:B------:R-:W-:Y:S01]  /*8620*/  IADD3 R119, -R18, R17, R184 ;  /* 0x0000001112777210 */ /* 0x000fe20007ffe1b8 */
[----:B------:R-:W-:Y:S03]  /*8630*/  BSSY B0, `(.L_x_1088) ;  /* 0x0000010000007945 */ /* 0x000fe60003800000 */
        /* <DEDUP_REMOVED lines=10> */
.L_x_1089:
[----:B------:R-:W-:-:S05]  /*86e0*/  IMAD.U32 R184, RZ, RZ, UR24 ;  /* 0x00000018ffb87e24 */ /* 0x000fca000f8e00ff */
[----:B------:R-:W-:-:S13]  /*86f0*/  ISETP.NE.AND P1, PT, R184, 0x1, PT ;  /* 0x00000001b800780c */ /* 0x000fda0003f25270 */
[----:B------:R-:W0:Y:S02]  /*8700*/  @P1 LDC.64 R40, c[0x0][0x9e8] ;  /* 0x00027a00ff281b82 */ /* 0x000e240000000a00 */
[----:B0-----:R-:W-:-:S05]  /*8710*/  @P1 IMAD.HI.U32 R40, R119, R40, RZ ;  /* 0x0000002877281227 */ /* 0x001fca00078e00ff */
[----:B------:R-:W-:-:S07]  /*8720*/  @P1 SHF.R.U32.HI R119, RZ, R41, R40 ;  /* 0x00000029ff771219 */ /* 0x000fce0000011628 */
.L_x_1090:
[----:B------:R-:W-:Y:S05]  /*8730*/  BSYNC B0 ;  /* 0x0000000000007941 */ /* 0x000fea0003800000 */
.L_x_1088:
[----:B------:R-:W-:-:S05]  /*8740*/  IMAD R119, R119, R184, R109 ;  /* 0x000000b877777224 */ /* 0x000fca00078e026d */
[----:B------:R-:W-:Y:S02]  /*8750*/  VIADDMNMX R116, R119, R184, R116, PT ;  /* 0x000000b877747246 */ /* 0x000fe40003800174 */
[----:B------:R-:W-:-:S07]  /*8760*/  VIMNMX R115, R115, R119, !PT ;  /* 0x0000007773737248 */ /* 0x000fce0007fe0100 */
.L_x_1087:
[C---:B------:R-:W-:Y:S01]  /*8770*/  ISETP.GE.AND P3, PT, R114.reuse, 0x9, PT ;  /* 0x000000097200780c */ /* 0x040fe20003f66270 */
[----:B------:R-:W0:Y:S01]  /*8780*/  SHFL.IDX PT, R41, R112, 0x1, 0x1c1f ;  /* 0x003c1f0070297f89 */ /* 0x000e2200000e0000 */
[C---:B------:R-:W-:Y:S02]  /*8790*/  ISETP.GE.AND P1, PT, R114.reuse, 0x2, PT ;  /* 0x000000027200780c */ /* 0x040fe40003f26270 */
[----:B------:R-:W-:Y:S02]  /*87a0*/  ISETP.GE.AND P4, PT, R114, 0xa, PT ;  /* 0x0000000a7200780c */ /* 0x000fe40003f86270 */
[----:B------:R-:W-:Y:S02]  /*87b0*/  LOP3.LUT R16, R16, 0xfffffffd, RZ, 0xc0, !PT ;  /* 0xfffffffd10107812 */ /* 0x000fe400078ec0ff */
[----:B------:R-:W-:Y:S02]  /*87c0*/  ISETP.GT.AND P2, PT, R115, 0x1, !P1 ;  /* 0x000000017300780c */ /* 0x000fe40004f44270 */
[----:B------:R-:W-:-:S02]  /*87d0*/  LOP3.LUT R2, R2, 0xfffffdff, RZ, 0xc0, !PT ;  /* 0xfffffdff02027812 */ /* 0x000fc400078ec0ff */
[----:B------:R-:W-:Y:S02]  /*87e0*/  ISETP.LT.OR P2, PT, R116, 0x2, P2 ;  /* 0x000000027400780c */ /* 0x000fe40001741670 */
[----:B------:R-:W-:Y:S02]  /*87f0*/  @P3 LOP3.LUT R16, R16, 0x2, RZ, 0xfc, !PT ;  /* 0x0000000210103812 */ /* 0x000fe400078efcff */
[----:B------:R-:W-:Y:S02]  /*8800*/  FSEL R40, R9, -INF , !P2 ;  /* 0xff80000009287808 */ /* 0x000fe40005000000 */
[----:B------:R-:W-:Y:S02]  /*8810*/  LOP3.LUT R16, R16, 0xfffffffb, RZ, 0xc0, !PT ;  /* 0xfffffffb10107812 */ /* 0x000fe400078ec0ff */
[----:B------:R-:W-:Y:S02]  /*8820*/  ISETP.GT.AND P3, PT, R115, 0x8, !P3 ;  /* 0x000000087300780c */ /* 0x000fe40005f64270 */
[----:B------:R-:W-:-:S02]  /*8830*/  @P4 LOP3.LUT R16, R16, 0x4, RZ, 0xfc, !PT ;  /* 0x0000000410104812 */ /* 0x000fc400078efcff */
[----:B------:R-:W-:Y:S01]  /*8840*/  ISETP.GT.AND P2, PT, R115, 0x9, !P4 ;  /* 0x000000097300780c */ /* 0x000fe20006744270 */
[--C-:B0-----:R-:W-:Y:S01]  /*8850*/  IMAD.IADD R118, R118, 0x1, R41.reuse ;  /* 0x0000000176767824 */ /* 0x101fe200078e0229 */
[----:B------:R-:W-:Y:S01]  /*8860*/  ISETP.GE.AND P4, PT, R114, 0x11, PT ;  /* 0x000000117200780c */ /* 0x000fe20003f86270 */
[----:B------:R-:W-:Y:S01]  /*8870*/  IMAD.IADD R117, R117, 0x1, R41 ;  /* 0x0000000175757824 */ /* 0x000fe200078e0229 */
[C---:B------:R-:W-:Y:S02]  /*8880*/  ISETP.LT.OR P3, PT, R116.reuse, 0x9, P3 ;  /* 0x000000097400780c */ /* 0x040fe40001f61670 */
[----:B------:R-:W-:Y:S02]  /*8890*/  ISETP.LT.OR P2, PT, R116, 0xa, P2 ;  /* 0x0000000a7400780c */ /* 0x000fe40001741670 */
[----:B------:R-:W-:Y:S02]  /*88a0*/  FSEL R12, R12, -INF , !P3 ;  /* 0xff8000000c0c7808 */ /* 0x000fe40005800000 */
[----:B------:R-:W-:-:S02]  /*88b0*/  ISETP.GE.AND P3, PT, R114, 0x12, PT ;  /* 0x000000127200780c */ /* 0x000fc40003f66270 */
[----:B------:R-:W-:Y:S02]  /*88c0*/  LOP3.LUT R16, R16, 0xfffffff7, RZ, 0xc0, !PT ;  /* 0xfffffff710107812 */ /* 0x000fe400078ec0ff */
[----:B------:R-:W-:Y:S02]  /*88d0*/  FSEL R13, R13, -INF , !P2 ;  /* 0xff8000000d0d7808 */ /* 0x000fe40005000000 */
[----:B------:R-:W-:Y:S02]  /*88e0*/  ISETP.GT.AND P2, PT, R115, 0x10, !P4 ;  /* 0x000000107300780c */ /* 0x000fe40006744270 */
[----:B------:R-:W-:Y:S02]  /*88f0*/  @P4 LOP3.LUT R16, R16, 0x8, RZ, 0xfc, !PT ;  /* 0x0000000810104812 */ /* 0x000fe400078efcff */
[----:B------:R-:W-:Y:S02]  /*8900*/  ISETP.LT.OR P2, PT, R116, 0x11, P2 ;  /* 0x000000117400780c */ /* 0x000fe40001741670 */
[----:B------:R-:W-:-:S02]  /*8910*/  LOP3.LUT R16, R16, 0xffffffef, RZ, 0xc0, !PT ;  /* 0xffffffef10107812 */ /* 0x000fc400078ec0ff */
[----:B------:R-:W-:Y:S02]  /*8920*/  FSEL R20, R20, -INF , !P2 ;  /* 0xff80000014147808 */ /* 0x000fe40005000000 */
[----:B------:R-:W-:Y:S02]  /*8930*/  @P3 LOP3.LUT R16, R16, 0x10, RZ, 0xfc, !PT ;  /* 0x0000001010103812 */ /* 0x000fe400078efcff */
[----:B------:R-:W-:Y:S02]  /*8940*/  ISETP.GT.AND P2, PT, R115, 0x11, !P3 ;  /* 0x000000117300780c */ /* 0x000fe40005f44270 */
[----:B------:R-:W-:Y:S02]  /*8950*/  ISETP.GE.AND P3, PT, R114, 0x19, PT ;  /* 0x000000197200780c */ /* 0x000fe40003f66270 */
[----:B------:R-:W-:Y:S02]  /*8960*/  ISETP.LT.OR P2, PT, R116, 0x12, P2 ;  /* 0x000000127400780c */ /* 0x000fe40001741670 */
[----:B------:R-:W-:-:S02]  /*8970*/  LOP3.LUT R16, R16, 0x7fffffff, RZ, 0xc0, !PT ;  /* 0x7fffffff10107812 */ /* 0x000fc400078ec0ff */
[----:B------:R-:W-:Y:S02]  /*8980*/  FSEL R21, R21, -INF , !P2 ;  /* 0xff80000015157808 */ /* 0x000fe40005000000 */
[----:B------:R-:W-:-:S04]  /*8990*/  ISETP.GT.AND P2, PT, R115, 0x18, !P3 ;  /* 0x000000187300780c */ /* 0x000fc80005f44270 */
[----:B------:R-:W-:Y:S02]  /*89a0*/  ISETP.LT.OR P2, PT, R116, 0x19, P2 ;  /* 0x000000197400780c */ /* 0x000fe40001741670 */
        /* <DEDUP_REMOVED lines=240> */
[----:B------:R-:W-:-:S13]  /*98b0*/  ISETP.GE.AND P6, PT, R114, 0xba, PT ;  /* 0x000000ba7200780c */ /* 0x000fda0003fc6270 */
[----:B------:R-:W-:Y:S02]  /*98c0*/  @P6 LOP3.LUT R2, R2, 0x400, RZ, 0xfc, !PT ;  /* 0x0000040002026812 */ /* 0x000fe400078efcff */
        /* <DEDUP_REMOVED lines=17> */
.L_x_1093:
[----:B------:R-:W-:-:S05]  /*99e0*/  IMAD.U32 R112, RZ, RZ, UR24 ;  /* 0x00000018ff707e24 */ /* 0x000fca000f8e00ff */
[----:B------:R-:W-:-:S13]  /*99f0*/  ISETP.NE.AND P6, PT, R112, 0x1, PT ;  /* 0x000000017000780c */ /* 0x000fda0003fc5270 */
[----:B------:R-:W0:Y:S02]  /*9a00*/  @P6 LDC.64 R8, c[0x0][0x9e8] ;  /* 0x00027a00ff086b82 */ /* 0x000e240000000a00 */
[----:B0-----:R-:W-:-:S05]  /*9a10*/  @P6 IMAD.HI.U32 R8, R41, R8, RZ ;  /* 0x0000000829086227 */ /* 0x001fca00078e00ff */
[----:B------:R-:W-:-:S07]  /*9a20*/  @P6 SHF.R.U32.HI R41, RZ, R9, R8 ;  /* 0x00000009ff296219 */ /* 0x000fce0000011608 */
.L_x_1094:
[----:B------:R-:W-:Y:S05]  /*9a30*/  BSYNC B0 ;  /* 0x0000000000007941 */ /* 0x000fea0003800000 */
.L_x_1092:
[----:B------:R-:W-:-:S05]  /*9a40*/  IMAD R41, R41, R112, R109 ;  /* 0x0000007029297224 */ /* 0x000fca00078e026d */
[----:B------:R-:W-:Y:S02]  /*9a50*/  VIADDMNMX R118, R41, R112, R118, PT ;  /* 0x0000007029767246 */ /* 0x000fe40003800176 */
[----:B------:R-:W-:-:S07]  /*9a60*/  VIMNMX R117, R117, R41, !PT ;  /* 0x0000002975757248 */ /* 0x000fce0007fe0100 */
.L_x_1091:
        /* <DEDUP_REMOVED lines=56> */
[----:B------:R-:W-:Y:S02]  /*9df0*/  ISETP.GT.AND P1, PT, R117, 0x21, !P6 ;  /* 0x000000217500780c */ /* 0x000fe40007724270 */
[----:B------:R-:W-:Y:S02]  /*9e00*/  LOP3.LUT P6, RZ, R16, 0x8000000, RZ, 0xc0, !PT ;  /* 0x0800000010ff7812 */ /* 0x000fe400078cc0ff */
        /* <DEDUP_REMOVED lines=65> */
[----:B------:R-:W-:Y:S02]  /*a220*/  ISETP.LT.OR P2, PT, R118, 0xaa, P2 ;  /* 0x000000aa7600780c */ /* 0x000fe40001741670 */
[----:B------:R-:W-:Y:S02]  /*a230*/  FSEL R54, R54, -INF , !P1 ;  /* 0xff80000036367808 */ /* 0x000fe40004800000 */
[----:B------:R-:W-:Y:S02]  /*a240*/  LOP3.LUT P1, RZ, R16, 0x10000000, RZ, 0xc0, !PT ;  /* 0x1000000010ff7812 */ /* 0x000fe4000782c0ff */
[C---:B------:R-:W-:Y:S02]  /*a250*/  ISETP.GT.AND P3, PT, R117.reuse, 0xb0, !P3 ;  /* 0x000000b07500780c */ /* 0x040fe40005f64270 */
[----:B------:R-:W-:Y:S02]  /*a260*/  ISETP.GT.AND P1, PT, R117, 0x49, !P1 ;  /* 0x000000497500780c */ /* 0x000fe40004f24270 */
[----:B------:R-:W-:-:S02]  /*a270*/  FSEL R101, R101, -INF , !P2 ;  /* 0xff80000065657808 */ /* 0x000fc40005000000 */
[----:B------:R-:W-:Y:S02]  /*a280*/  ISETP.LT.OR P1, PT, R118, 0x4a, P1 ;  /* 0x0000004a7600780c */ /* 0x000fe40000f21670 */
[----:B------:R-:W-:Y:S02]  /*a290*/  ISETP.GT.AND P4, PT, R117, 0xb1, !P4 ;  /* 0x000000b17500780c */ /* 0x000fe40006784270 */
[----:B------:R-:W-:Y:S02]  /*a2a0*/  FSEL R55, R55, -INF , !P1 ;  /* 0xff80000037377808 */ /* 0x000fe40004800000 */
[----:B------:R-:W-:Y:S02]  /*a2b0*/  ISETP.GT.AND P1, PT, R117, 0x50, !P6 ;  /* 0x000000507500780c */ /* 0x000fe40007724270 */
[----:B------:R-:W-:Y:S02]  /*a2c0*/  LOP3.LUT P6, RZ, R16, 0x10000, RZ, 0xc0, !PT ;  /* 0x0001000010ff7812 */ /* 0x000fe400078cc0ff */
[----:B------:R-:W-:-:S02]  /*a2d0*/  ISETP.LT.OR P1, PT, R118, 0x51, P1 ;  /* 0x000000517600780c */ /* 0x000fc40000f21670 */
[----:B0-----:R-:W-:Y:S02]  /*a2e0*/  FMNMX.FTZ R109, R41, R8, !PT ;  /* 0x00000008296d7209 */ /* 0x001fe40007810000 */
[----:B------:R-:W-:Y:S02]  /*a2f0*/  FSEL R58, R58, -INF , !P1 ;  /* 0xff8000003a3a7808 */ /* 0x000fe40004800000 */
[----:B------:R-:W-:Y:S01]  /*a300*/  LOP3.LUT P1, RZ, R16, 0x4000000, RZ, 0xc0, !PT ;  /* 0x0400000010ff7812 */ /* 0x000fe2000782c0ff */
[----:B------:R-:W0:Y:S01]  /*a310*/  SHFL.BFLY PT, R8, R109, 0x1, 0x1f ;  /* 0x0c201f006d087f89 */ /* 0x000e2200000e0000 */
        /* <DEDUP_REMOVED lines=9> */
[C---:B------:R-:W-:Y:S02]  /*a3b0*/  ISETP.LT.OR P5, PT, R118.reuse, 0xb9, P5 ;  /* 0x000000b97600780c */ /* 0x040fe40002fa1670 */
[----:B------:R-:W-:Y:S02]  /*a3c0*/  ISETP.LT.OR P1, PT, R118, 0x59, P1 ;  /* 0x000000597600780c */ /* 0x000fe40000f21670 */
[----:B------:R-:W-:Y:S02]  /*a3d0*/  FSEL R105, R105, -INF , !P4 ;  /* 0xff80000069697808 */ /* 0x000fe40006000000 */
[----:B------:R-:W-:Y:S02]  /*a3e0*/  FSEL R61, R61, -INF , !P1 ;  /* 0xff8000003d3d7808 */ /* 0x000fe40004800000 */
[----:B------:R-:W-:Y:S02]  /*a3f0*/  LOP3.LUT P1, RZ, R16, 0x1000000, RZ, 0xc0, !PT ;  /* 0x0100000010ff7812 */ /* 0x000fe4000782c0ff */
[----:B0-----:R-:W-:-:S02]  /*a400*/  FMNMX.FTZ R8, R109, R8, !PT ;  /* 0x000000086d087209 */ /* 0x001fc40007810000 */
[----:B------:R-:W-:Y:S02]  /*a410*/  ISETP.GT.AND P1, PT, R117, 0x59, !P1 ;  /* 0x000000597500780c */ /* 0x000fe40004f24270 */
[----:B------:R-:W-:Y:S02]  /*a420*/  FSEL R108, R108, -INF , !P5 ;  /* 0xff8000006c6c7808 */ /* 0x000fe40006800000 */
        /* <DEDUP_REMOVED lines=154> */
[----:B------:R-:W-:Y:S01]  /*add0*/  FMNMX.FTZ R115, R61, R60, !PT ;  /* 0x0000003c3d737209 */ /* 0x000fe20007810000 */
[----:B------:R-:W-:-:S03]  /*ade0*/  FFMA.FTZ R60, R66, UR10, -R41 ;  /* 0x0000000a423c7c23 */ /* 0x000fc60008010829 */
[----:B------:R-:W-:Y:S02]  /*adf0*/  FMNMX.FTZ R115, R62, R115, !PT ;  /* 0x000000733e737209 */ /* 0x000fe40007810000 */
[----:B------:R-:W-:Y:S02]  /*ae00*/  MUFU.EX2 R13, R13 ;  /* 0x0000000d000d7308 */ /* 0x000fe40000000800 */
        /* <DEDUP_REMOVED lines=30> */
[----:B0-----:R-:W-:Y:S02]  /*aff0*/  FSEL R114, R8, RZ, P1 ;  /* 0x000000ff08727208 */ /* 0x001fe40000800000 */
[----:B------:R-:W-:-:S03]  /*b000*/  FMNMX.FTZ R82, R100, R115, !PT ;  /* 0x0000007364527209 */ /* 0x000fc60007810000 */
[----:B------:R-:W-:Y:S01]  /*b010*/  FADD.FTZ R114, -R114, R7 ;  /* 0x0000000772727221 */ /* 0x000fe20000010100 */
[----:B------:R-:W-:Y:S01]  /*b020*/  FMNMX.FTZ R115, R101, R82, !PT ;  /* 0x0000005265737209 */ /* 0x000fe20007810000 */
[----:B------:R-:W-:Y:S02]  /*b030*/  MUFU.EX2 R31, R31 ;  /* 0x0000001f001f7308 */ /* 0x000fe40000000800 */
[----:B------:R-:W-:Y:S01]  /*b040*/  FMUL.FTZ R7, R114, UR10 ;  /* 0x0000000a72077c20 */ /* 0x000fe20008410000 */
[----:B------:R-:W-:-:S04]  /*b050*/  FMNMX.FTZ R86, R104, R115, !PT ;  /* 0x0000007368567209 */ /* 0x000fc80007810000 */
[----:B------:R-:W-:Y:S01]  /*b060*/  FMNMX.FTZ R115, R105, R86, !PT ;  /* 0x0000005669737209 */ /* 0x000fe20007810000 */
[----:B------:R0:W-:Y:S01]  /*b070*/  MUFU.EX2 R82, R112 ;  /* 0x0000007000527308 */ /* 0x0001e20000000800 */
        /* <DEDUP_REMOVED lines=10> */
[----:B------:R-:W1:Y:S01]  /*b120*/  MUFU.EX2 R7, R7 ;  /* 0x0000000700077308 */ /* 0x000e620000000800 */
[----:B0-----:R-:W0:Y:S07]  /*b130*/  SHFL.BFLY PT, R112, R115, 0x2, 0x1f ;  /* 0x0c401f0073707f89 */ /* 0x001e2e00000e0000 */
        /* <DEDUP_REMOVED lines=14> */
[----:B------:R-:W-:Y:S04]  /*b220*/  MUFU.EX2 R57, R57 ;  /* 0x0000003900397308 */ /* 0x000fe80000000800 */
        /* <DEDUP_REMOVED lines=21> */
[----:B------:R-:W-:Y:S01]  /*b380*/  FSEL R59, R41, RZ, P1 ;  /* 0x000000ff293b7208 */ /* 0x000fe20000800000 */
[----:B------:R-:W-:-:S01]  /*b390*/  FFMA.FTZ R9, R9, UR10, -R112 ;  /* 0x0000000a09097c23 */ /* 0x000fc20008010870 */
[----:B------:R-:W-:Y:S01]  /*b3a0*/  MUFU.EX2 R114, R114 ;  /* 0x0000007200727308 */ /* 0x000fe20000000800 */
[----:B------:R-:W-:-:S01]  /*b3b0*/  FFMA.FTZ R113, R61, UR10, -R112 ;  /* 0x0000000a3d717c23 */ /* 0x000fc20008010870 */
[----:B------:R-:W-:Y:S01]  /*b3c0*/  FFMA.FTZ R61, R64, UR10, -R112 ;  /* 0x0000000a403d7c23 */ /* 0x000fe20008010870 */
[----:B------:R-:W-:-:S01]  /*b3d0*/  FADD.FTZ R59, -R59, R6 ;  /* 0x000000063b3b7221 */ /* 0x000fc20000010100 */
[----:B------:R-:W-:Y:S01]  /*b3e0*/  FFMA.FTZ R64, R68, UR10, -R112 ;  /* 0x0000000a44407c23 */ /* 0x000fe20008010870 */
[----:B-1----:R-:W-:-:S01]  /*b3f0*/  FFMA.FTZ R68, R7, R5, R10 ;  /* 0x0000000507447223 */ /* 0x002fc2000001000a */
[--C-:B------:R-:W-:Y:S01]  /*b400*/  FFMA.FTZ R110, R110, UR10, -R112.reuse ;  /* 0x0000000a6e6e7c23 */ /* 0x100fe20008010870 */
[----:B------:R-:W-:Y:S01]  /*b410*/  FMUL.FTZ R116, R59, UR10 ;  /* 0x0000000a3b747c20 */ /* 0x000fe20008410000 */
[----:B------:R-:W-:Y:S01]  /*b420*/  MUFU.EX2 R9, R9 ;  /* 0x0000000900097308 */ /* 0x000fe20000000800 */
[----:B------:R-:W-:-:S01]  /*b430*/  FFMA.FTZ R59, R62, UR10, -R112 ;  /* 0x0000000a3e3b7c23 */ /* 0x000fc20008010870 */
[--C-:B------:R-:W-:Y:S01]  /*b440*/  FFMA.FTZ R62, R65, UR10, -R112.reuse ;  /* 0x0000000a413e7c23 */ /* 0x100fe20008010870 */
[----:B------:R-:W-:-:S05]  /*b450*/  FFMA.FTZ R65, R69, UR10, -R112 ;  /* 0x0000000a45417c23 */ /* 0x000fca0008010870 */
[----:B------:R-:W0:Y:S08]  /*b460*/  MUFU.EX2 R116, R116 ;  /* 0x0000007400747308 */ /* 0x000e300000000800 */
[----:B------:R-:W1:Y:S08]  /*b470*/  MUFU.EX2 R11, R11 ;  /* 0x0000000b000b7308 */ /* 0x000e700000000800 */
[----:B------:R-:W2:Y:S01]  /*b480*/  MUFU.EX2 R14, R14 ;  /* 0x0000000e000e7308 */ /* 0x000ea20000000800 */
[----:B0-----:R-:W-:-:S04]  /*b490*/  FFMA.FTZ R5, R116, R4, R9 ;  /* 0x0000000474057223 */ /* 0x001fc80000010009 */
[----:B------:R-:W-:-:S03]  /*b4a0*/  FADD.FTZ R4, R114, R5 ;  /* 0x0000000572047221 */ /* 0x000fc60000010000 */
[----:B------:R-:W0:Y:S01]  /*b4b0*/  MUFU.EX2 R15, R15 ;  /* 0x0000000f000f7308 */ /* 0x000e220000000800 */
[----:B-1----:R-:W-:-:S07]  /*b4c0*/  FADD.FTZ R5, R11, R4 ;  /* 0x000000040b057221 */ /* 0x002fce0000010000 */
[----:B------:R1:W-:Y:S01]  /*b4d0*/  MUFU.EX2 R6, R113 ;  /* 0x0000007100067308 */ /* 0x0003e20000000800 */
[----:B--2---:R-:W-:-:S07]  /*b4e0*/  FADD.FTZ R4, R14, R5 ;  /* 0x000000050e047221 */ /* 0x004fce0000010000 */
[----:B------:R-:W2:Y:S01]  /*b4f0*/  MUFU.EX2 R24, R24 ;  /* 0x0000001800187308 */ /* 0x000ea20000000800 */
[----:B-1----:R-:W-:-:S01]  /*b500*/  FADD.FTZ R113, R109, R68 ;  /* 0x000000446d717221 */ /* 0x002fc20000010000 */
[----:B0-----:R-:W-:-:S03]  /*b510*/  FADD.FTZ R5, R15, R4 ;  /* 0x000000040f057221 */ /* 0x001fc60000010000 */
[----:B------:R-:W-:-:S03]  /*b520*/  FADD.FTZ R68, R12, R113 ;  /* 0x000000710c447221 */ /* 0x000fc60000010000 */
[----:B------:R-:W0:Y:S01]  /*b530*/  MUFU.EX2 R25, R25 ;  /* 0x0000001900197308 */ /* 0x000e220000000800 */
[----:B------:R-:W-:-:S01]  /*b540*/  FADD.FTZ R69, R13, R68 ;  /* 0x000000440d457221 */ /* 0x000fc20000010000 */
[----:B------:R-:W-:-:S03]  /*b550*/  FFMA.FTZ R68, R72, UR10, -R112 ;  /* 0x0000000a48447c23 */ /* 0x000fc60008010870 */
[----:B------:R-:W-:Y:S01]  /*b560*/  FADD.FTZ R72, R20, R69 ;  /* 0x0000004514487221 */ /* 0x000fe20000010000 */
[----:B------:R-:W-:-:S02]  /*b570*/  FFMA.FTZ R69, R73, UR10, -R112 ;  /* 0x0000000a49457c23 */ /* 0x000fc40008010870 */
[----:B------:R-:W1:Y:S01]  /*b580*/  MUFU.EX2 R28, R28 ;  /* 0x0000001c001c7308 */ /* 0x000e620000000800 */
[----:B------:R-:W-:-:S01]  /*b590*/  FADD.FTZ R113, R21, R72 ;  /* 0x0000004815717221 */ /* 0x000fc20000010000 */
[----:B--2---:R-:W-:-:S03]  /*b5a0*/  FADD.FTZ R4, R24, R5 ;  /* 0x0000000518047221 */ /* 0x004fc60000010000 */
[----:B------:R-:W-:-:S03]  /*b5b0*/  FADD.FTZ R72, R26, R113 ;  /* 0x000000711a487221 */ /* 0x000fc60000010000 */
[----:B------:R-:W2:Y:S01]  /*b5c0*/  MUFU.EX2 R29, R29 ;  /* 0x0000001d001d7308 */ /* 0x000ea20000000800 */
[----:B0-----:R-:W-:-:S01]  /*b5d0*/  FADD.FTZ R5, R25, R4 ;  /* 0x0000000419057221 */ /* 0x001fc20000010000 */
[----:B------:R-:W-:Y:S01]  /*b5e0*/  FADD.FTZ R73, R27, R72 ;  /* 0x000000481b497221 */ /* 0x000fe20000010000 */
[----:B------:R-:W-:-:S03]  /*b5f0*/  FFMA.FTZ R72, R76, UR10, -R112 ;  /* 0x0000000a4c487c23 */ /* 0x000fc60008010870 */
[----:B------:R-:W-:Y:S01]  /*b600*/  FADD.FTZ R76, R30, R73 ;  /* 0x000000491e4c7221 */ /* 0x000fe20000010000 */
[----:B------:R-:W-:-:S01]  /*b610*/  FFMA.FTZ R73, R77, UR10, -R112 ;  /* 0x0000000a4d497c23 */ /* 0x000fc20008010870 */
[----:B------:R-:W0:Y:S01]  /*b620*/  MUFU.EX2 R32, R32 ;  /* 0x0000002000207308 */ /* 0x000e220000000800 */
[----:B-1----:R-:W-:-:S01]  /*b630*/  FADD.FTZ R4, R28, R5 ;  /* 0x000000051c047221 */ /* 0x002fc20000010000 */
[----:B------:R-:W-:-:S04]  /*b640*/  FADD.FTZ R113, R31, R76 ;  /* 0x0000004c1f717221 */ /* 0x000fc80000010000 */
[----:B------:R-:W-:Y:S02]  /*b650*/  FADD.FTZ R76, R34, R113 ;  /* 0x00000071224c7221 */ /* 0x000fe40000010000 */
[----:B------:R-:W1:Y:S01]  /*b660*/  MUFU.EX2 R33, R33 ;  /* 0x0000002100217308 */ /* 0x000e620000000800 */
[----:B--2---:R-:W-:-:S01]  /*b670*/  FADD.FTZ R5, R29, R4 ;  /* 0x000000041d057221 */ /* 0x004fc20000010000 */
[----:B------:R-:W-:Y:S01]  /*b680*/  FADD.FTZ R77, R35, R76 ;  /* 0x0000004c234d7221 */ /* 0x000fe20000010000 */
[----:B------:R-:W-:-:S03]  /*b690*/  FFMA.FTZ R76, R80, UR10, -R112 ;  /* 0x0000000a504c7c23 */ /* 0x000fc60008010870 */
[----:B------:R-:W-:Y:S01]  /*b6a0*/  FADD.FTZ R80, R38, R77 ;  /* 0x0000004d26507221 */ /* 0x000fe20000010000 */
[----:B------:R-:W-:-:S01]  /*b6b0*/  FFMA.FTZ R77, R81, UR10, -R112 ;  /* 0x0000000a514d7c23 */ /* 0x000fc20008010870 */
[----:B------:R-:W2:Y:S01]  /*b6c0*/  MUFU.EX2 R36, R36 ;  /* 0x0000002400247308 */ /* 0x000ea20000000800 */
[----:B0-----:R-:W-:-:S01]  /*b6d0*/  FADD.FTZ R4, R32, R5 ;  /* 0x0000000520047221 */ /* 0x001fc20000010000 */
[----:B------:R-:W-:-:S04]  /*b6e0*/  FADD.FTZ R113, R39, R80 ;  /* 0x0000005027717221 */ /* 0x000fc80000010000 */
[----:B------:R-:W-:Y:S02]  /*b6f0*/  FADD.FTZ R80, R40, R113 ;  /* 0x0000007128507221 */ /* 0x000fe40000010000 */
[----:B------:R-:W0:Y:S01]  /*b700*/  MUFU.EX2 R37, R37 ;  /* 0x0000002500257308 */ /* 0x000e220000000800 */
[----:B-1----:R-:W-:-:S01]  /*b710*/  FADD.FTZ R5, R33, R4 ;  /* 0x0000000421057221 */ /* 0x002fc20000010000 */
[----:B------:R-:W-:Y:S01]  /*b720*/  FADD.FTZ R81, R45, R80 ;  /* 0x000000502d517221 */ /* 0x000fe20000010000 */
[----:B------:R-:W-:-:S03]  /*b730*/  FFMA.FTZ R80, R84, UR10, -R112 ;  /* 0x0000000a54507c23 */ /* 0x000fc60008010870 */
[----:B------:R-:W-:Y:S01]  /*b740*/  FADD.FTZ R84, R44, R81 ;  /* 0x000000512c547221 */ /* 0x000fe20000010000 */
[----:B------:R-:W-:-:S01]  /*b750*/  FFMA.FTZ R81, R85, UR10, -R112 ;  /* 0x0000000a55517c23 */ /* 0x000fc20008010870 */
[----:B------:R-:W1:Y:S01]  /*b760*/  MUFU.EX2 R42, R42 ;  /* 0x0000002a002a7308 */ /* 0x000e620000000800 */
[----:B--2---:R-:W-:-:S01]  /*b770*/  FADD.FTZ R4, R36, R5 ;  /* 0x0000000524047221 */ /* 0x004fc20000010000 */
[----:B------:R-:W-:-:S04]  /*b780*/  FADD.FTZ R113, R49, R84 ;  /* 0x0000005431717221 */ /* 0x000fc80000010000 */
[----:B------:R-:W-:Y:S02]  /*b790*/  FADD.FTZ R84, R48, R113 ;  /* 0x0000007130547221 */ /* 0x000fe40000010000 */
        /* <DEDUP_REMOVED lines=8> */
[----:B------:R-:W-:Y:S01]  /*b820*/  FADD.FTZ R113, R57, R88 ;  /* 0x0000005839717221 */ /* 0x000fe20000010000 */
[----:B------:R-:W-:-:S05]  /*b830*/  FFMA.FTZ R89, R93, UR10, -R112 ;  /* 0x0000000a5d597c23 */ /* 0x000fca0008010870 */
        /* <DEDUP_REMOVED lines=14> */
[----:B------:R-:W-:-:S06]  /*b920*/  FADD.FTZ R4, R56, R113 ;  /* 0x0000007138047221 */ /* 0x000fcc0000010000 */
[----:B------:R-:W2:Y:S01]  /*b930*/  MUFU.EX2 R59, R59 ;  /* 0x0000003b003b7308 */ /* 0x000ea20000000800 */
[----:B0-----:R-:W-:-:S04]  /*b940*/  FADD.FTZ R5, R58, R5 ;  /* 0x000000053a057221 */ /* 0x001fc80000010000 */
[----:B------:R-:W-:-:S03]  /*b950*/  FADD.FTZ R88, R6, R5 ;  /* 0x0000000506587221 */ /* 0x000fc60000010000 */
        /* <DEDUP_REMOVED lines=10> */
[----:B--2---:R-:W-:-:S04]  /*ba00*/  FADD.FTZ R113, R67, R92 ;  /* 0x0000005c43717221 */ /* 0x004fc80000010000 */
[----:B------:R-:W-:-:S03]  /*ba10*/  FADD.FTZ R4, R66, R113 ;  /* 0x0000007142047221 */ /* 0x000fc60000010000 */
        /* <DEDUP_REMOVED lines=8> */
[----:B0-----:R-:W-:-:S01]  /*baa0*/  FADD.FTZ R93, R65, R92 ;  /* 0x0000005c415d7221 */ /* 0x001fc20000010000 */
[----:B------:R-:W-:-:S06]  /*bab0*/  FFMA.FTZ R92, R96, UR10, -R112 ;  /* 0x0000000a605c7c23 */ /* 0x000fcc0008010870 */
[----:B------:R-:W0:Y:S01]  /*bac0*/  MUFU.EX2 R69, R69 ;  /* 0x0000004500457308 */ /* 0x000e220000000800 */
[----:B-1----:R-:W-:-:S01]  /*bad0*/  FADD.FTZ R96, R68, R93 ;  /* 0x0000005d44607221 */ /* 0x002fc20000010000 */
[----:B------:R-:W-:-:S06]  /*bae0*/  FFMA.FTZ R93, R99, UR10, -R112 ;  /* 0x0000000a635d7c23 */ /* 0x000fcc0008010870 */
        /* <DEDUP_REMOVED lines=27> */
[----:B------:R-:W-:-:S06]  /*bca0*/  FFMA.FTZ R100, R104, UR10, -R112 ;  /* 0x0000000a68647c23 */ /* 0x000fcc0008010870 */
        /* <DEDUP_REMOVED lines=46> */
[----:B--2---:R-:W-:-:S03]  /*bf90*/  FADD.FTZ R5, R111, R4 ;  /* 0x000000046f057221 */ /* 0x004fc60000010000 */
[----:B0-----:R-:W-:Y:S01]  /*bfa0*/  FADD.FTZ R4, R110, R105 ;  /* 0x000000696e047221 */ /* 0x001fe20000010000 */
[----:B------:R-:W-:Y:S06]  /*bfb0*/  @!P0 BRA `(.L_x_1095) ;  /* 0x0000000000048947 */ /* 0x000fec0003800000 */
[----:B------:R-:W-:Y:S01]  /*bfc0*/  BPT.TRAP 0x1 ;  /* 0x000000040000795c */ /* 0x000fe20000300000 */
.L_x_1095:
        /* <DEDUP_REMOVED lines=123> */
[----:B------:R-:W-:Y:S01]  /*c780*/  IMAD.MOV.U32 R6, RZ, RZ, R41 ;  /* 0x000000ffff067224 */ /* 0x000fe200078e0029 */
[----:B------:R-:W-:Y:S01]  /*c790*/  UMOV UR52, UR26 ;  /* 0x0000001a00347c82 */ /* 0x000fe20008000000 */
[----:B------:R-:W-:Y:S01]  /*c7a0*/  IMAD.MOV.U32 R7, RZ, RZ, R8 ;  /* 0x000000ffff077224 */ /* 0x000fe200078e0008 */
[----:B------:R-:W-:-:S06]  /*c7b0*/  UMOV UR46, UR25 ;  /* 0x00000019002e7c82 */ /* 0x000fcc0008000000 */
.L_x_1078:
[----:B------:R-:W-:Y:S01]  /*c7c0*/  ULDC UR6, c[0x0][0x448] ;  /* 0x0001120000067ab9 */ /* 0x000fe20000000800 */
[----:B------:R-:W-:Y:S01]  /*c7d0*/  IADD3 R8, R17, 0x1, -R18 ;  /* 0x0000000111087810 */ /* 0x000fe20007ffe812 */
[----:B------:R-:W-:Y:S01]  /*c7e0*/  UISETP.NE.AND UP0, UPT, UR6, 0x1, UPT ;  /* 0x000000010600788c */ /* 0x000fe2000bf05270 */
[----:B------:R-:W-:Y:S02]  /*c7f0*/  ULDC UR15, c[0x0][0x9e4] ;  /* 0x00027900000f7ab9 */ /* 0x000fe40000000800 */
[----:B------:R-:W-:Y:S01]  /*c800*/  R2UR UR14, R8 ;  /* 0x00000000080e72ca */ /* 0x000fe200000e0000 */
[----:B------:R-:W-:Y:S02]  /*c810*/  UISETP.GE.AND UP1, UPT, UR15, 0x1, UPT ;  /* 0x000000010f00788c */ /* 0x000fe4000bf26270 */
[----:B------:R-:W-:-:S04]  /*c820*/  UIADD3 UR11, UR39, 0x7f, URZ ;  /* 0x0000007f270b7890 */ /* 0x000fc8000fffe03f */
[----:B------:R-:W-:Y:S01]  /*c830*/  PLOP3.LUT P1, PT, PT, PT, UP1, 0x40, 0x0 ;  /* 0x000000000000781c */ /* 0x000fe20003f2e818 */
[----:B------:R-:W-:Y:S01]  /*c840*/  @UP0 ULDC UR6, c[0x0][0x44c] ;  /* 0x0001130000060ab9 */ /* 0x000fe20000000800 */
[----:B------:R-:W-:Y:S01]  /*c850*/  @UP0 ULDC UR18, c[0x0][0x450] ;  /* 0x0001140000120ab9 */ /* 0x000fe20000000800 */
        /* <DEDUP_REMOVED lines=16> */
.L_x_1098:
[----:B------:R-:W-:-:S11]  /*c960*/  UISETP.NE.AND UP2, UPT, UR15, 0x1, UPT ;  /* 0x000000010f00788c */ /* 0x000fd6000bf45270 */
[----:B------:R-:W-:Y:S02]  /*c970*/  @UP2 ULDC.64 UR18, c[0x0][0x9e8] ;  /* 0x00027a0000122ab9 */ /* 0x000fe40000000a00 */
[----:B------:R-:W-:-:S04]  /*c980*/  UIMAD.WIDE.U32 UR6, UR11, UR18, URZ ;  /* 0x000000120b0672a5 */ /* 0x000fc8000f8e003f */
[----:B------:R-:W-:-:S12]  /*c990*/  @UP2 USHF.R.U32.HI UR11, URZ, UR19, UR7 ;  /* 0x000000133f0b2299 */ /* 0x000fd80008011607 */
.L_x_1099:
[----:B------:R-:W-:-:S04]  /*c9a0*/  UIMAD UR11, UR11, UR15, URZ ;  /* 0x0000000f0b0b72a4 */ /* 0x000fc8000f8e023f */
[----:B------:R-:W-:-:S04]  /*c9b0*/  UISETP.LT.AND UP2, UPT, UR14, UR11, UPT ;  /* 0x0000000b0e00728c */ /* 0x000fc8000bf41270 */
[----:B------:R-:W-:-:S12]  /*c9c0*/  USEL UR14, UR14, UR11, !UP2 ;  /* 0x0000000b0e0e7287 */ /* 0x000fd8000d000000 */
.L_x_1097:
        /* <DEDUP_REMOVED lines=12> */
.L_x_1110:
[----:B------:R-:W-:Y:S01]  /*ca90*/  ISETP.NE.AND P2, PT, RZ, UR44, PT ;  /* 0x0000002cff007c0c */ /* 0x000fe2000bf45270 */
[----:B------:R-:W-:-:S04]  /*caa0*/  UISETP.NE.AND UP2, UPT, UR52, 0x1, UPT ;  /* 0x000000013400788c */ /* 0x000fc8000bf45270 */
[----:B------:R-:W-:-:S04]  /*cab0*/  USEL UR46, URZ, 0x1, UP2 ;  /* 0x000000013f2e7887 */ /* 0x000fc80009000000 */
[----:B------:R-:W-:-:S04]  /*cac0*/  ULOP3.LUT UR46, UR25, UR46, URZ, 0x3c, !UPT ;  /* 0x0000002e192e7292 */ /* 0x000fc8000f8e3c3f */
[----:B------:R-:W-:Y:S08]  /*cad0*/  @P2 BRA `(.L_x_1101) ;  /* 0x0000000000382947 */ /* 0x000ff00003800000 */
[----:B------:R-:W-:Y:S05]  /*cae0*/  @!P0 BRA `(.L_x_1102) ;  /* 0x0000000000048947 */ /* 0x000fea0003800000 */
[----:B------:R-:W-:Y:S01]  /*caf0*/  BPT.TRAP 0x1 ;  /* 0x000000040000795c */ /* 0x000fe20000300000 */
.L_x_1102:
        /* <DEDUP_REMOVED lines=9> */
.L_x_1103:
[----:B-1----:R-:W-:Y:S05]  /*cb90*/  @P1 BRA `(.L_x_1101) ;  /* 0x0000000000081947 */ /* 0x002fea0003800000 */
[----:B------:R-:W1:Y:S02]  /*cba0*/  SYNCS.PHASECHK.TRANS64.TRYWAIT P1, [UR6+0x28830], R6 ;  /* 0x02883006ff0075a7 */ /* 0x000e640008020146 */
[----:B-1----:R-:W-:Y:S05]  /*cbb0*/  @!P1 BRA `(.L_x_1104) ;  /* 0x0000013800549947 */ /* 0x002fea0003800000 */
.L_x_1101:
[----:B-1----:R-:W1:Y:S01]  /*cbc0*/  S2R R7, SR_TID.X ;  /* 0x0000000000077919 */ /* 0x002e620000002100 */
[----:B------:R-:W-:Y:S01]  /*cbd0*/  UIADD3 UR23, UR52, 0x1, URZ ;  /* 0x0000000134177890 */ /* 0x000fe2000fffe03f */
[----:B------:R-:W-:Y:S01]  /*cbe0*/  UMOV UR19, 0x40000040 ;  /* 0x4000004000137882 */ /* 0x000fe20000000000 */
[----:B------:R-:W-:Y:S02]  /*cbf0*/  UMOV UR7, 0x40000040 ;  /* 0x4000004000077882 */ /* 0x000fe40000000000 */
[----:B------:R-:W-:Y:S01]  /*cc00*/  UISETP.NE.AND UP2, UPT, UR23, 0x2, UPT ;  /* 0x000000021700788c */ /* 0x000fe2000bf45270 */
[----:B------:R-:W-:Y:S01]  /*cc10*/  UMOV UR11, 0x40000040 ;  /* 0x40000040000b7882 */ /* 0x000fe20000000000 */
[----:B------:R-:W-:Y:S02]  /*cc20*/  UMOV UR15, 0x40000040 ;  /* 0x40000040000f7882 */ /* 0x000fe40000000000 */
[----:B------:R-:W-:-:S04]  /*cc30*/  USEL UR23, UR23, URZ, UP2 ;  /* 0x0000003f17177287 */ /* 0x000fc80009000000 */
[----:B------:R-:W-:-:S04]  /*cc40*/  UIMAD UR18, UR23, 0x600, UR20 ;  /* 0x00000600171278a4 */ /* 0x000fc8000f8e0214 */
[----:B------:R-:W-:Y:S02]  /*cc50*/  UIADD3 UR6, UR18, 0x2, URZ ;  /* 0x0000000212067890 */ /* 0x000fe4000fffe03f */
[----:B------:R-:W-:Y:S02]  /*cc60*/  UIADD3 UR10, UR18, 0x4, URZ ;  /* 0x00000004120a7890 */ /* 0x000fe4000fffe03f */
[----:B------:R-:W-:Y:S01]  /*cc70*/  UIADD3 UR14, UR18, 0x6, URZ ;  /* 0x00000006120e7890 */ /* 0x000fe2000fffe03f */
        /* <DEDUP_REMOVED lines=18> */
.L_x_1106:
[----:B------:R-:W-:Y:S01]  /*cda0*/  ULEA UR6, UR52, UR45, 0x3 ;  /* 0x0000002d34067291 */ /* 0x000fe2000f8e183f */
[----:B------:R-:W-:-:S05]  /*cdb0*/  IMAD.U32 R6, RZ, RZ, UR25 ;  /* 0x00000019ff067e24 */ /* 0x000fca000f8e00ff */
[----:B------:R-:W-:-:S04]  /*cdc0*/  SHF.L.U32 R6, R6, 0x1f, RZ ;  /* 0x0000001f06067819 */ /* 0x000fc800000006ff */
[----:B------:R0:W1:Y:S01]  /*cdd0*/  SYNCS.PHASECHK.TRANS64.TRYWAIT P1, [UR6+0x28850], R6 ;  /* 0x02885006ff0075a7 */ /* 0x0000620008020146 */
[----:B------:R-:W-:Y:S05]  /*cde0*/  @!P0 BRA `(.L_x_1107) ;  /* 0x0000000000048947 */ /* 0x000fea0003800000 */
[----:B------:R-:W-:Y:S01]  /*cdf0*/  BPT.TRAP 0x1 ;  /* 0x000000040000795c */ /* 0x000fe20000300000 */
.L_x_1107:
[----:B-1----:R-:W-:Y:S05]  /*ce00*/  @P1 BRA `(.L_x_1105) ;  /* 0x0000000000081947 */ /* 0x002fea0003800000 */
[----:B------:R-:W1:Y:S02]  /*ce10*/  SYNCS.PHASECHK.TRANS64.TRYWAIT P1, [UR6+0x28850], R6 ;  /* 0x02885006ff0075a7 */ /* 0x000e640008020146 */
[----:B-1----:R-:W-:Y:S05]  /*ce20*/  @!P1 BRA `(.L_x_1108) ;  /* 0x0000013400d09947 */ /* 0x002fea0003800000 */
.L_x_1105:
        /* <DEDUP_REMOVED lines=9> */
[----:B------:R-:W1:Y:S01]  /*cec0*/  MUFU.TANH R11, R11 ;  /* 0x0000000b000b7308 */ /* 0x000e620000002400 */
[C---:B------:R-:W-:Y:S01]  /*ced0*/  FMUL.FTZ R14, R0.reuse, R28 ;  /* 0x0000001c000e7220 */ /* 0x040fe20000410000 */
[C---:B------:R-:W-:Y:S01]  /*cee0*/  FMUL.FTZ R20, R0.reuse, R30 ;  /* 0x0000001e00147220 */ /* 0x040fe20000410000 */
[----:B------:R-:W-:Y:S01]  /*cef0*/  ULOP3.LUT UR6, UR6, 0x10000, URZ, 0xfc, !UPT ;  /* 0x0001000006067892 */ /* 0x000fe2000f8efc3f */
[C---:B------:R-:W-:Y:S01]  /*cf00*/  FMUL.FTZ R15, R0.reuse, R29 ;  /* 0x0000001d000f7220 */ /* 0x040fe20000410000 */
[C---:B------:R-:W-:Y:S01]  /*cf10*/  FMUL.FTZ R21, R0.reuse, R31 ;  /* 0x0000001f00157220 */ /* 0x040fe20000410000 */
[C---:B------:R-:W-:Y:S01]  /*cf20*/  FMUL.FTZ R24, R0.reuse, R32 ;  /* 0x0000002000187220 */ /* 0x040fe20000410000 */
[----:B------:R-:W-:Y:S01]  /*cf30*/  UIMAD UR11, UR52, 0x600, UR6 ;  /* 0x00000600340b78a4 */ /* 0x000fe2000f8e0206 */
[----:B------:R-:W0:Y:S01]  /*cf40*/  MUFU.TANH R12, R12 ;  /* 0x0000000c000c7308 */ /* 0x000e220000002400 */
        /* <DEDUP_REMOVED lines=9> */
[----:B------:R-:W2:Y:S01]  /*cfe0*/  MUFU.TANH R10, R10 ;  /* 0x0000000a000a7308 */ /* 0x000ea20000002400 */
[----:B------:R-:W-:Y:S01]  /*cff0*/  UMOV UR7, 0x80000020 ;  /* 0x8000002000077882 */ /* 0x000fe20000000000 */
[----:B-1----:R-:W-:Y:S01]  /*d000*/  FMNMX.FTZ R7, R11, R8, !PT ;  /* 0x000000080b077209 */ /* 0x002fe20007810000 */
[C---:B------:R-:W-:Y:S01]  /*d010*/  FMUL.FTZ R45, R0.reuse, R53 ;  /* 0x00000035002d7220 */ /* 0x040fe20000410000 */
[C---:B------:R-:W-:Y:S01]  /*d020*/  FMUL.FTZ R53, R0.reuse, R61 ;  /* 0x0000003d00357220 */ /* 0x040fe20000410000 */
[C---:B------:R-:W-:Y:S01]  /*d030*/  FMUL.FTZ R61, R0.reuse, R69 ;  /* 0x00000045003d7220 */ /* 0x040fe20000410000 */
[----:B------:R-:W-:Y:S01]  /*d040*/  FMUL.FTZ R30, R0, R38 ;  /* 0x00000026001e7220 */ /* 0x000fe20000410000 */
[----:B0-----:R-:W-:Y:S01]  /*d050*/  FMNMX.FTZ R6, R12, R9, !PT ;  /* 0x000000090c067209 */ /* 0x001fe20007810000 */
[----:B------:R-:W0:Y:S01]  /*d060*/  MUFU.TANH R13, R13 ;  /* 0x0000000d000d7308 */ /* 0x000e220000002400 */
[C---:B------:R-:W-:Y:S01]  /*d070*/  FMUL.FTZ R36, R0.reuse, R44 ;  /* 0x0000002c00247220 */ /* 0x040fe20000410000 */
        /* <DEDUP_REMOVED lines=75> */
[----:B------:R-:W-:Y:S01]  /*d530*/  FMUL.FTZ R93, R0, R101 ;  /* 0x00000065005d7220 */ /* 0x000fe20000410000 */
[----:B------:R-:W-:Y:S01]  /*d540*/  UMOV UR10, UR24 ;  /* 0x00000018000a7c82 */ /* 0x000fe20008000000 */
[----:B------:R-:W1:Y:S01]  /*d550*/  S2R R233, SR_TID.X ;  /* 0x0000000000e97919 */ /* 0x000e620000002100 */
[----:B------:R-:W3:Y:S01]  /*d560*/  MUFU.TANH R30, R30 ;  /* 0x0000001e001e7308 */ /* 0x000ee20000002400 */
[----:B--2---:R-:W-:-:S07]  /*d570*/  FMNMX.FTZ R95, R27, R94, !PT ;  /* 0x0000005e1b5f7209 */ /* 0x004fce0007810000 */
[----:B------:R-:W2:Y:S01]  /*d580*/  MUFU.TANH R29, R29 ;  /* 0x0000001d001d7308 */ /* 0x000ea20000002400 */
[----:B0-----:R-:W-:-:S07]  /*d590*/  FMNMX.FTZ R6, R28, R7, !PT ;  /* 0x000000071c067209 */ /* 0x001fce0007810000 */
[----:B------:R-:W0:Y:S01]  /*d5a0*/  MUFU.TANH R31, R31 ;  /* 0x0000001f001f7308 */ /* 0x000e220000002400 */
[----:B---3--:R-:W-:-:S07]  /*d5b0*/  FMNMX.FTZ R94, R30, R95, !PT ;  /* 0x0000005f1e5e7209 */ /* 0x008fce0007810000 */
[----:B------:R-:W3:Y:S01]  /*d5c0*/  MUFU.TANH R32, R32 ;  /* 0x0000002000207308 */ /* 0x000ee20000002400 */
[----:B--2---:R-:W-:Y:S02]  /*d5d0*/  FMNMX.FTZ R7, R29, R6, !PT ;  /* 0x000000061d077209 */ /* 0x004fe40007810000 */
[----:B-1----:R-:W-:-:S05]  /*d5e0*/  SHF.R.U32.HI R233, RZ, 0x7, R233 ;  /* 0x00000007ffe97819 */ /* 0x002fca00000116e9 */
[----:B------:R-:W1:Y:S01]  /*d5f0*/  MUFU.TANH R34, R34 ;  /* 0x0000002200227308 */ /* 0x000e620000002400 */
[----:B0-----:R-:W-:Y:S01]  /*d600*/  FMNMX.FTZ R95, R31, R94, !PT ;  /* 0x0000005e1f5f7209 */ /* 0x001fe20007810000 */
[----:B------:R-:W-:-:S06]  /*d610*/  FMUL.FTZ R94, R0, R102 ;  /* 0x00000066005e7220 */ /* 0x000fcc0000410000 */
[----:B------:R-:W0:Y:S01]  /*d620*/  MUFU.TANH R33, R33 ;  /* 0x0000002100217308 */ /* 0x000e220000002400 */
[----:B---3--:R-:W-:-:S07]  /*d630*/  FMNMX.FTZ R6, R32, R7, !PT ;  /* 0x0000000720067209 */ /* 0x008fce0007810000 */
[----:B------:R-:W2:Y:S01]  /*d640*/  MUFU.TANH R35, R35 ;  /* 0x0000002300237308 */ /* 0x000ea20000002400 */
[----:B-1----:R-:W-:Y:S01]  /*d650*/  FMNMX.FTZ R96, R34, R95, !PT ;  /* 0x0000005f22607209 */ /* 0x002fe20007810000 */
[----:B------:R-:W-:Y:S01]  /*d660*/  FMUL.FTZ R95, R0, R103 ;  /* 0x00000067005f7220 */ /* 0x000fe20000410000 */
[----:B------:R-:W-:Y:S02]  /*d670*/  WARPGROUP.DEPBAR.LE gsb0, 0x0 ;  /* 0x00008000000079c5 */ /* 0x000fe40000010000 */
[----:B------:R-:W-:-:S03]  /*d680*/  WARPGROUP.ARRIVE ;  /* 0x00000000000079c5 */ /* 0x000fc60000000000 */
[----:B------:R-:W1:Y:S01]  /*d690*/  MUFU.TANH R36, R36 ;  /* 0x0000002400247308 */ /* 0x000e620000002400 */
[----:B0-----:R-:W-:Y:S02]  /*d6a0*/  FMNMX.FTZ R7, R33, R6, !PT ;  /* 0x0000000621077209 */ /* 0x001fe40007810000 */
[----:B------:R-:W-:Y:S01]  /*d6b0*/  QGMMA.64x128x32.F32.E4M3.E4M3 R120, R200, gdesc[UR4], R120, gsb0 ;  /* 0x01e00004c8787df3 */ /* 0x000fe20008000878 */
[----:B------:R-:W-:Y:S01]  /*d6c0*/  UIADD3 UR6, UR11, 0x200, URZ ;  /* 0x000002000b067890 */ /* 0x000fe2000fffe03f */
[----:B------:R-:W-:-:S03]  /*d6d0*/  UMOV UR7, 0x80000020 ;  /* 0x8000002000077882 */ /* 0x000fc60000000000 */
        /* <DEDUP_REMOVED lines=9> */
[----:B-1----:R-:W-:Y:S01]  /*d770*/  FMNMX.FTZ R97, R39, R96, !PT ;  /* 0x0000006027617209 */ /* 0x002fe20007810000 */
[----:B------:R-:W-:-:S06]  /*d780*/  FMUL.FTZ R96, R0, R104 ;  /* 0x0000006800607220 */ /* 0x000fcc0000410000 */
[----:B------:R-:W1:Y:S01]  /*d790*/  MUFU.TANH R41, R41 ;  /* 0x0000002900297308 */ /* 0x000e620000002400 */
[----:B0-----:R-:W-:-:S07]  /*d7a0*/  FMNMX.FTZ R6, R40, R7, !PT ;  /* 0x0000000728067209 */ /* 0x001fce0007810000 */
[----:B------:R-:W0:Y:S01]  /*d7b0*/  MUFU.TANH R43, R43 ;  /* 0x0000002b002b7308 */ /* 0x000e220000002400 */
[----:B--2---:R-:W-:Y:S01]  /*d7c0*/  FMNMX.FTZ R98, R42, R97, !PT ;  /* 0x000000612a627209 */ /* 0x004fe20007810000 */
[----:B------:R-:W-:-:S06]  /*d7d0*/  FMUL.FTZ R97, R0, R105 ;  /* 0x0000006900617220 */ /* 0x000fcc0000410000 */
        /* <DEDUP_REMOVED lines=16> */
[----:B0-----:R-:W-:Y:S01]  /*d8e0*/  FMNMX.FTZ R100, R50, R99, !PT ;  /* 0x0000006332647209 */ /* 0x001fe20007810000 */
[----:B------:R-:W-:-:S06]  /*d8f0*/  FMUL.FTZ R99, R0, R107 ;  /* 0x0000006b00637220 */ /* 0x000fcc0000410000 */
[----:B------:R-:W0:Y:S01]  /*d900*/  MUFU.TANH R52, R52 ;  /* 0x0000003400347308 */ /* 0x000e220000002400 */
[----:B--2---:R-:W-:-:S07]  /*d910*/  FMNMX.FTZ R7, R49, R6, !PT ;  /* 0x0000000631077209 */ /* 0x004fce0007810000 */
[----:B------:R-:W2:Y:S01]  /*d920*/  MUFU.TANH R54, R54 ;  /* 0x0000003600367308 */ /* 0x000ea20000002400 */
[----:B-1----:R-:W-:-:S07]  /*d930*/  FMNMX.FTZ R101, R51, R100, !PT ;  /* 0x0000006433657209 */ /* 0x002fce0007810000 */
[----:B------:R-:W1:Y:S01]  /*d940*/  MUFU.TANH R53, R53 ;  /* 0x0000003500357308 */ /* 0x000e620000002400 */
[----:B0-----:R-:W-:Y:S01]  /*d950*/  FMNMX.FTZ R6, R52, R7, !PT ;  /* 0x0000000734067209 */ /* 0x001fe20007810000 */
[----:B------:R-:W-:Y:S02]  /*d960*/  WARPGROUP.DEPBAR.LE gsb0, 0x0 ;  /* 0x00008000000079c5 */ /* 0x000fe40000010000 */
[----:B------:R-:W-:-:S04]  /*d970*/  WARPGROUP.ARRIVE ;  /* 0x00000000000079c5 */ /* 0x000fc80000000000 */
[----:B------:R-:W0:Y:S01]  /*d980*/  MUFU.TANH R55, R55 ;  /* 0x0000003700377308 */ /* 0x000e220000002400 */
[----:B--2---:R-:W-:Y:S01]  /*d990*/  FMNMX.FTZ R100, R54, R101, !PT ;  /* 0x0000006536647209 */ /* 0x004fe20007810000 */
[----:B------:R-:W-:Y:S01]  /*d9a0*/  QGMMA.64x128x32.F32.E4M3.E4M3 R120, R196, gdesc[UR4], R120, gsb0 ;  /* 0x01e00004c4787df3 */ /* 0x000fe20008000878 */
[----:B------:R-:W-:Y:S01]  /*d9b0*/  UIADD3 UR6, UR11, 0x202, URZ ;  /* 0x000002020b067890 */ /* 0x000fe2000fffe03f */
[----:B------:R-:W-:-:S04]  /*d9c0*/  UMOV UR7, 0x80000020 ;  /* 0x8000002000077882 */ /* 0x000fc80000000000 */
        /* <DEDUP_REMOVED lines=40> */
[----:B------:R-:W-:Y:S02]  /*dc50*/  WARPGROUP.DEPBAR.LE gsb0, 0x0 ;  /* 0x00008000000079c5 */ /* 0x000fe40000010000 */
[----:B------:R-:W-:Y:S01]  /*dc60*/  WARPGROUP.ARRIVE ;  /* 0x00000000000079c5 */ /* 0x000fe20000000000 */
[----:B------:R-:W-:-:S03]  /*dc70*/  FMUL.FTZ R104, R0, R112 ;  /* 0x0000007000687220 */ /* 0x000fc60000410000 */
[----:B------:R-:W2:Y:S01]  /*dc80*/  MUFU.TANH R73, R73 ;  /* 0x0000004900497308 */ /* 0x000ea20000002400 */
[----:B-1----:R-:W-:Y:S01]  /*dc90*/  FMNMX.FTZ R6, R72, R7, !PT ;  /* 0x0000000748067209 */ /* 0x002fe20007810000 */
[----:B------:R-:W-:Y:S01]  /*dca0*/  QGMMA.64x128x32.F32.E4M3.E4M3 R120, R192, gdesc[UR4], R120, gsb0 ;  /* 0x01e00004c0787df3 */ /* 0x000fe20008000878 */
[----:B------:R-:W-:Y:S01]  /*dcb0*/  UIADD3 UR6, UR11, 0x400, URZ ;  /* 0x000004000b067890 */ /* 0x000fe2000fffe03f */
[----:B------:R-:W-:-:S04]  /*dcc0*/  UMOV UR7, 0x80000020 ;  /* 0x8000002000077882 */ /* 0x000fc80000000000 */
        /* <DEDUP_REMOVED lines=33> */
[----:B------:R-:W-:Y:S01]  /*dee0*/  FMUL.FTZ R108, R0, R116 ;  /* 0x00000074006c7220 */ /* 0x000fe20000410000 */
[----:B------:R-:W-:-:S05]  /*def0*/  IMAD.U32 R116, RZ, RZ, UR23 ;  /* 0x00000017ff747e24 */ /* 0x000fca000f8e00ff */
[----:B------:R-:W1:Y:S01]  /*df00*/  MUFU.TANH R89, R89 ;  /* 0x0000005900597308 */ /* 0x000e620000002400 */
[----:B0-----:R-:W-:-:S07]  /*df10*/  FMNMX.FTZ R6, R88, R7, !PT ;  /* 0x0000000758067209 */ /* 0x001fce0007810000 */
[----:B------:R-:W0:Y:S01]  /*df20*/  MUFU.TANH R91, R91 ;  /* 0x0000005b005b7308 */ /* 0x000e220000002400 */
[----:B--2---:R-:W-:Y:S01]  /*df30*/  FMNMX.FTZ R110, R90, R109, !PT ;  /* 0x0000006d5a6e7209 */ /* 0x004fe20007810000 */
[----:B------:R-:W-:-:S06]  /*df40*/  FMUL.FTZ R109, R0, R117 ;  /* 0x00000075006d7220 */ /* 0x000fcc0000410000 */
[----:B------:R-:W2:Y:S01]  /*df50*/  MUFU.TANH R92, R92 ;  /* 0x0000005c005c7308 */ /* 0x000ea20000002400 */
[----:B-1----:R-:W-:Y:S01]  /*df60*/  FMNMX.FTZ R7, R89, R6, !PT ;  /* 0x0000000659077209 */ /* 0x002fe20007810000 */
[----:B------:R-:W-:Y:S02]  /*df70*/  WARPGROUP.DEPBAR.LE gsb0, 0x0 ;  /* 0x00008000000079c5 */ /* 0x000fe40000010000 */
[----:B------:R-:W-:-:S04]  /*df80*/  WARPGROUP.ARRIVE ;  /* 0x00000000000079c5 */ /* 0x000fc80000000000 */
[----:B------:R-:W1:Y:S01]  /*df90*/  MUFU.TANH R94, R94 ;  /* 0x0000005e005e7308 */ /* 0x000e620000002400 */
[----:B0-----:R-:W-:Y:S01]  /*dfa0*/  FMNMX.FTZ R111, R91, R110, !PT ;  /* 0x0000006e5b6f7209 */ /* 0x001fe20007810000 */
[----:B------:R-:W-:Y:S01]  /*dfb0*/  QGMMA.64x128x32.F32.E4M3.E4M3 R120, R188, gdesc[UR4], R120, gsb0 ;  /* 0x01e00004bc787df3 */ /* 0x000fe20008000878 */
[----:B------:R-:W-:Y:S01]  /*dfc0*/  UIADD3 UR6, UR11, 0x402, URZ ;  /* 0x000004020b067890 */ /* 0x000fe2000fffe03f */
[----:B------:R-:W-:-:S04]  /*dfd0*/  UMOV UR7, 0x80000020 ;  /* 0x8000002000077882 */ /* 0x000fc80000000000 */
        /* <DEDUP_REMOVED lines=38> */
[----:B------:R-:W-:Y:S02]  /*e240*/  WARPGROUP.DEPBAR.LE gsb0, 0x0 ;  /* 0x00008000000079c5 */ /* 0x000fe40000010000 */
[----:B------:R-:W-:Y:S01]  /*e250*/  WARPGROUP.ARRIVE ;  /* 0x00000000000079c5 */ /* 0x000fe20000000000 */
[----:B--2---:R-:W-:-:S05]  /*e260*/  FMNMX.FTZ R113, R109, R6, !PT ;  /* 0x000000066d717209 */ /* 0x004fca0007810000 */
[----:B------:R-:W-:Y:S01]  /*e270*/  QGMMA.64x128x32.F32.E4M3.E4M3 R120, R184, gdesc[UR4], R120, gsb0 ;  /* 0x01e00004b8787df3 */ /* 0x000fe20008000878 */
[----:B------:R-:W0:Y:S01]  /*e280*/  SHFL.BFLY PT, R6, R113, 0x2, 0x1f ;  /* 0x0c401f0071067f89 */ /* 0x000e2200000e0000 */
[----:B-1----:R-:W-:-:S05]  /*e290*/  FMNMX.FTZ R112, R111, R112, !PT ;  /* 0x000000706f707209 */ /* 0x002fca0007810000 */
[----:B------:R-:W1:Y:S01]  /*e2a0*/  SHFL.BFLY PT, R7, R112, 0x2, 0x1f ;  /* 0x0c401f0070077f89 */ /* 0x000e6200000e0000 */
[----:B0-----:R-:W-:Y:S01]  /*e2b0*/  FMNMX.FTZ R114, R113, R6, !PT ;  /* 0x0000000671727209 */ /* 0x001fe20007810000 */
[----:B------:R-:W-:Y:S01]  /*e2c0*/  IMAD.U32 R113, RZ, RZ, UR10 ;  /* 0x0000000aff717e24 */ /* 0x000fe2000f8e00ff */
[----:B-1----:R-:W-:Y:S01]  /*e2d0*/  FMNMX.FTZ R115, R112, R7, !PT ;  /* 0x0000000770737209 */ /* 0x002fe20007810000 */
[----:B------:R-:W-:Y:S02]  /*e2e0*/  IMAD.U32 R112, RZ, RZ, UR10 ;  /* 0x0000000aff707e24 */ /* 0x000fe4000f8e00ff */
[----:B------:R-:W0:Y:S04]  /*e2f0*/  SHFL.BFLY PT, R7, R114, 0x1, 0x1f ;  /* 0x0c201f0072077f89 */ /* 0x000e2800000e0000 */
[----:B------:R-:W1:Y:S01]  /*e300*/  SHFL.BFLY PT, R6, R115, 0x1, 0x1f ;  /* 0x0c201f0073067f89 */ /* 0x000e6200000e0000 */
[----:B0-----:R-:W-:-:S02]  /*e310*/  FMNMX.FTZ R7, R114, R7, !PT ;  /* 0x0000000772077209 */ /* 0x001fc40007810000 */
[----:B-1----:R-:W-:-:S03]  /*e320*/  FMNMX.FTZ R6, R115, R6, !PT ;  /* 0x0000000673067209 */ /* 0x002fc60007810000 */
[C---:B------:R-:W-:Y:S01]  /*e330*/  FFMA.FTZ R112, R7.reuse, R112, -8 ;  /* 0xc100000007707423 */ /* 0x040fe20000010070 */
[----:B------:R-:W-:-:S01]  /*e340*/  FADD.FTZ R8, -R7, R8 ;  /* 0x0000000807087221 */ /* 0x000fc20000010100 */
[----:B------:R-:W-:Y:S02]  /*e350*/  IADD3 R115, -R233, 0xb, RZ ;  /* 0x0000000be9737810 */ /* 0x000fe40007ffe1ff */
        /* <DEDUP_REMOVED lines=48> */
[----:B------:R-:W-:-:S01]  /*e660*/  FADD.FTZ R9, -R6, R9 ;  /* 0x0000000906097221 */ /* 0x000fc20000010100 */
[----:B------:R-:W-:Y:S01]  /*e670*/  FFMA.FTZ R112, R6, R113, -8 ;  /* 0xc100000006707423 */ /* 0x000fe20000010071 */
[----:B------:R-:W-:Y:S01]  /*e680*/  FMUL.FTZ R8, R8, UR10 ;  /* 0x0000000a08087c20 */ /* 0x000fe20008410000 */
[----:B------:R-:W-:Y:S01]  /*e690*/  MUFU.EX2 R11, R11 ;  /* 0x0000000b000b7308 */ /* 0x000fe20000000800 */
[----:B------:R-:W-:Y:S01]  /*e6a0*/  FMUL.FTZ R9, R9, UR10 ;  /* 0x0000000a09097c20 */ /* 0x000fe20008410000 */
        /* <DEDUP_REMOVED lines=42> */
[----:B------:R-:W1:Y:S01]  /*e950*/  S2R R233, SR_TID.X ;  /* 0x0000000000e97919 */ /* 0x000e620000002100 */
[----:B------:R-:W-:-:S01]  /*e960*/  FFMA.FTZ R87, R87, UR10, -R112 ;  /* 0x0000000a57577c23 */ /* 0x000fc20008010870 */
[--C-:B------:R-:W-:Y:S01]  /*e970*/  FFMA.FTZ R90, R90, UR10, -R112.reuse ;  /* 0x0000000a5a5a7c23 */ /* 0x100fe20008010870 */
[----:B------:R-:W-:-:S01]  /*e980*/  FFMA.FTZ R91, R91, UR10, -R112 ;  /* 0x0000000a5b5b7c23 */ /* 0x000fc20008010870 */
[----:B------:R-:W3:Y:S01]  /*e990*/  MUFU.EX2 R14, R14 ;  /* 0x0000000e000e7308 */ /* 0x000ee20000000800 */
        /* <DEDUP_REMOVED lines=13> */
[----:B------:R-:W-:-:S02]  /*ea70*/  WARPGROUP.DEPBAR.LE gsb0, 0x0 ;  /* 0x00008000000079c5 */ /* 0x000fc40000010000 */
[----:B------:R-:W2:Y:S01]  /*ea80*/  MUFU.EX2 R15, R15 ;  /* 0x0000000f000f7308 */ /* 0x000ea20000000800 */
[----:B---3--:R-:W-:-:S07]  /*ea90*/  FADD.FTZ R4, R14, R5 ;  /* 0x000000050e047221 */ /* 0x008fce0000010000 */
[----:B------:R-:W3:Y:S01]  /*eaa0*/  MUFU.EX2 R21, R21 ;  /* 0x0000001500157308 */ /* 0x000ee20000000800 */
[----:B0-----:R-:W-:-:S01]  /*eab0*/  FADD.FTZ R114, R20, R113 ;  /* 0x0000007114727221 */ /* 0x001fc20000010000 */
[----:B-1----:R-:W-:-:S06]  /*eac0*/  LOP3.LUT P1, RZ, R233, 0x7f, RZ, 0xc0, !PT ;  /* 0x0000007fe9ff7812 */ /* 0x002fcc000782c0ff */
        /* <DEDUP_REMOVED lines=146> */
[----:B------:R-:W-:-:S05]  /*f3f0*/  @!P1 LEA R4, R116, UR45, 0x3 ;  /* 0x0000002d74049c11 */ /* 0x000fca000f8e18ff */
[----:B------:R-:W-:Y:S01]  /*f400*/  @!P1 VIADD R4, R4, 0x28840 ;  /* 0x0002884004049836 */ /* 0x000fe20000000000 */
[----:B------:R-:W1:Y:S01]  /*f410*/  MUFU.EX2 R98, R98 ;  /* 0x0000006200627308 */ /* 0x000e620000000800 */
[----:B--2---:R-:W-:-:S03]  /*f420*/  FADD.FTZ R113, R95, R114 ;  /* 0x000000725f717221 */ /* 0x004fc60000010000 */
[----:B------:R-:W-:Y:S01]  /*f430*/  @!P1 PRMT R4, RZ, 0x654, R4 ;  /* 0x00000654ff049816 */ /* 0x000fe20000000004 */
[----:B------:R2:W-:Y:S06]  /*f440*/  BAR.ARV R115, 0x100 ;  /* 0x000400730000751d */ /* 0x0005ec0000002000 */
[----:B------:R-:W3:Y:S01]  /*f450*/  MUFU.EX2 R97, R97 ;  /* 0x0000006100617308 */ /* 0x000ee20000000800 */
[----:B0-----:R-:W-:-:S01]  /*f460*/  FADD.FTZ R114, R96, R5 ;  /* 0x0000000560727221 */ /* 0x001fc20000010000 */
[----:B------:R0:W-:Y:S01]  /*f470*/  @!P1 SYNCS.ARRIVE.TRANS64.RED.A1T0 RZ, [R4+URZ], RZ ;  /* 0x000000ff04ff99a7 */ /* 0x0001e2000810043f */
[----:B-1----:R-:W-:-:S05]  /*f480*/  FADD.FTZ R116, R98, R113 ;  /* 0x0000007162747221 */ /* 0x002fca0000010000 */
[----:B------:R-:W1:Y:S08]  /*f490*/  MUFU.EX2 R99, R99 ;  /* 0x0000006300637308 */ /* 0x000e700000000800 */
[----:B------:R-:W4:Y:S01]  /*f4a0*/  MUFU.EX2 R100, R100 ;  /* 0x0000006400647308 */ /* 0x000f220000000800 */
[----:B---3--:R-:W-:-:S07]  /*f4b0*/  FADD.FTZ R5, R97, R114 ;  /* 0x0000007261057221 */ /* 0x008fce0000010000 */
[----:B------:R-:W3:Y:S01]  /*f4c0*/  MUFU.EX2 R102, R102 ;  /* 0x0000006600667308 */ /* 0x000ee20000000800 */
[----:B-1----:R-:W-:-:S07]  /*f4d0*/  FADD.FTZ R113, R99, R116 ;  /* 0x0000007463717221 */ /* 0x002fce0000010000 */
[----:B------:R-:W1:Y:S01]  /*f4e0*/  MUFU.EX2 R101, R101 ;  /* 0x0000006500657308 */ /* 0x000e620000000800 */
[----:B----4-:R-:W-:-:S07]  /*f4f0*/  FADD.FTZ R112, R100, R5 ;  /* 0x0000000564707221 */ /* 0x010fce0000010000 */
[----:B------:R-:W4:Y:S01]  /*f500*/  MUFU.EX2 R103, R103 ;  /* 0x0000006700677308 */ /* 0x000f220000000800 */
[----:B---3--:R-:W-:-:S07]  /*f510*/  FADD.FTZ R114, R102, R113 ;  /* 0x0000007166727221 */ /* 0x008fce0000010000 */
[----:B------:R-:W0:Y:S01]  /*f520*/  MUFU.EX2 R104, R104 ;  /* 0x0000006800687308 */ /* 0x000e220000000800 */
[----:B-1----:R-:W-:-:S07]  /*f530*/  FADD.FTZ R5, R101, R112 ;  /* 0x0000007065057221 */ /* 0x002fce0000010000 */
[----:B------:R-:W1:Y:S01]  /*f540*/  MUFU.EX2 R106, R106 ;  /* 0x0000006a006a7308 */ /* 0x000e620000000800 */
[----:B----4-:R-:W-:-:S07]  /*f550*/  FADD.FTZ R113, R103, R114 ;  /* 0x0000007267717221 */ /* 0x010fce0000010000 */
[----:B------:R-:W3:Y:S01]  /*f560*/  MUFU.EX2 R105, R105 ;  /* 0x0000006900697308 */ /* 0x000ee20000000800 */
[----:B0-----:R-:W-:-:S07]  /*f570*/  FADD.FTZ R4, R104, R5 ;  /* 0x0000000568047221 */ /* 0x001fce0000010000 */
[----:B------:R-:W0:Y:S01]  /*f580*/  MUFU.EX2 R107, R107 ;  /* 0x0000006b006b7308 */ /* 0x000e220000000800 */
[----:B-1----:R-:W-:-:S07]  /*f590*/  FADD.FTZ R112, R106, R113 ;  /* 0x000000716a707221 */ /* 0x002fce0000010000 */
[----:B------:R-:W1:Y:S01]  /*f5a0*/  MUFU.EX2 R108, R108 ;  /* 0x0000006c006c7308 */ /* 0x000e620000000800 */
[----:B---3--:R-:W-:-:S07]  /*f5b0*/  FADD.FTZ R5, R105, R4 ;  /* 0x0000000469057221 */ /* 0x008fce0000010000 */
[----:B------:R-:W3:Y:S01]  /*f5c0*/  MUFU.EX2 R110, R110 ;  /* 0x0000006e006e7308 */ /* 0x000ee20000000800 */
[----:B0-----:R-:W-:-:S07]  /*f5d0*/  FADD.FTZ R113, R107, R112 ;  /* 0x000000706b717221 */ /* 0x001fce0000010000 */
[----:B------:R-:W0:Y:S01]  /*f5e0*/  MUFU.EX2 R109, R109 ;  /* 0x0000006d006d7308 */ /* 0x000e220000000800 */
[----:B-1----:R-:W-:-:S07]  /*f5f0*/  FADD.FTZ R4, R108, R5 ;  /* 0x000000056c047221 */ /* 0x002fce0000010000 */
[----:B------:R-:W1:Y:S01]  /*f600*/  MUFU.EX2 R111, R111 ;  /* 0x0000006f006f7308 */ /* 0x000e620000000800 */
[----:B---3--:R-:W-:-:S01]  /*f610*/  FADD.FTZ R113, R110, R113 ;  /* 0x000000716e717221 */ /* 0x008fc20000010000 */
[----:B0-----:R-:W-:-:S03]  /*f620*/  FADD.FTZ R5, R109, R4 ;  /* 0x000000046d057221 */ /* 0x001fc60000010000 */
[----:B-1----:R-:W-:Y:S01]  /*f630*/  FADD.FTZ R4, R111, R113 ;  /* 0x000000716f047221 */ /* 0x002fe20000010000 */
[----:B--2---:R-:W-:Y:S06]  /*f640*/  @!P0 BRA `(.L_x_1109) ;  /* 0x0000000000048947 */ /* 0x004fec0003800000 */
[----:B------:R-:W-:Y:S01]  /*f650*/  BPT.TRAP 0x1 ;  /* 0x000000040000795c */ /* 0x000fe20000300000 */
.L_x_1109:
        /* <DEDUP_REMOVED lines=124> */
.L_x_1100:
[----:B------:R-:W-:-:S13]  /*fe20*/  ISETP.GE.AND P1, PT, R3, UR42, PT ;  /* 0x0000002a03007c0c */ /* 0x000fda000bf26270 */
[----:B------:R-:W-:Y:S05]  /*fe30*/  @!P1 BRA `(.L_x_1111) ;  /* 0x0000005400589947 */ /* 0x000fea0003800000 */
[----:B------:R-:W-:Y:S01]  /*fe40*/  IMAD.MOV.U32 R9, RZ, RZ, R6 ;  /* 0x000000ffff097224 */ /* 0x000fe200078e0006 */
[----:B------:R-:W-:Y:S01]  /*fe50*/  UMOV UR26, UR46 ;  /* 0x0000002e001a7c82 */ /* 0x000fe20008000000 */
[----:B------:R-:W-:Y:S01]  /*fe60*/  IMAD.MOV.U32 R8, RZ, RZ, R7 ;  /* 0x000000ffff087224 */ /* 0x000fe200078e0007 */
[----:B------:R-:W-:Y:S01]  /*fe70*/  UMOV UR25, UR52 ;  /* 0x0000003400197c82 */ /* 0x000fe20008000000 */
[----:B------:R-:W-:Y:S01]  /*fe80*/  ULDC UR22, c[0x0][0x9e4] ;  /* 0x0002790000167ab9 */ /* 0x000fe20000000800 */
[----:B------:R-:W-:Y:S01]  /*fe90*/  ULDC UR23, c[0x0][0x988] ;  /* 0x0002620000177ab9 */ /* 0x000fe20000000800 */
[----:B------:R-:W-:-:S05]  /*fea0*/  ULDC UR24, c[0x0][0x9e0] ;  /* 0x0002780000187ab9 */ /* 0x000fca0000000800 */
.L_x_1129:
[----:B------:R-:W-:Y:S01]  /*feb0*/  ISETP.NE.AND P2, PT, RZ, UR44, PT ;  /* 0x0000002cff007c0c */ /* 0x000fe2000bf45270 */
[----:B------:R-:W-:-:S04]  /*fec0*/  UISETP.NE.AND UP2, UPT, UR25, 0x1, UPT ;  /* 0x000000011900788c */ /* 0x000fc8000bf45270 */
[----:B------:R-:W-:-:S04]  /*fed0*/  USEL UR46, URZ, 0x1, UP2 ;  /* 0x000000013f2e7887 */ /* 0x000fc80009000000 */
[----:B------:R-:W-:-:S04]  /*fee0*/  ULOP3.LUT UR46, UR26, UR46, URZ, 0x3c, !UPT ;  /* 0x0000002e1a2e7292 */ /* 0x000fc8000f8e3c3f */
[----:B------:R-:W-:Y:S08]  /*fef0*/  @P2 BRA `(.L_x_1112) ;  /* 0x0000000000382947 */ /* 0x000ff00003800000 */
[----:B------:R-:W-:Y:S05]  /*ff00*/  @!P0 BRA `(.L_x_1113) ;  /* 0x0000000000048947 */ /* 0x000fea0003800000 */
[----:B------:R-:W-:Y:S01]  /*ff10*/  BPT.TRAP 0x1 ;  /* 0x000000040000795c */ /* 0x000fe20000300000 */
.L_x_1113:
        /* <DEDUP_REMOVED lines=9> */
.L_x_1114:
[----:B-1----:R-:W-:Y:S05]  /*ffb0*/  @P1 BRA `(.L_x_1112) ;  /* 0x0000000000081947 */ /* 0x002fea0003800000 */
[----:B------:R-:W1:Y:S02]  /*ffc0*/  SYNCS.PHASECHK.TRANS64.TRYWAIT P1, [UR6+0x28830], R6 ;  /* 0x02883006ff0075a7 */ /* 0x000e640008020146 */
[----:B-1----:R-:W-:Y:S05]  /*ffd0*/  @!P1 BRA `(.L_x_1115) ;  /* 0x00000104007c9947 */ /* 0x002fea0003800000 */
.L_x_1112:
        /* <DEDUP_REMOVED lines=30> */
.L_x_1117:
[----:B------:R-:W-:Y:S01]  /*101c0*/  ULEA UR6, UR25, UR45, 0x3 ;  /* 0x0000002d19067291 */ /* 0x000fe2000f8e183f */
[----:B------:R-:W-:-:S05]  /*101d0*/  IMAD.U32 R6, RZ, RZ, UR26 ;  /* 0x0000001aff067e24 */ /* 0x000fca000f8e00ff */
[----:B------:R-:W-:-:S04]  /*101e0*/  SHF.L.U32 R6, R6, 0x1f, RZ ;  /* 0x0000001f06067819 */ /* 0x000fc800000006ff */
[----:B------:R0:W1:Y:S01]  /*101f0*/  SYNCS.PHASECHK.TRANS64.TRYWAIT P1, [UR6+0x28850], R6 ;  /* 0x02885006ff0075a7 */ /* 0x0000620008020146 */
[----:B------:R-:W-:Y:S05]  /*10200*/  @!P0 BRA `(.L_x_1118) ;  /* 0x0000000000048947 */ /* 0x000fea0003800000 */
[----:B------:R-:W-:Y:S01]  /*10210*/  BPT.TRAP 0x1 ;  /* 0x000000040000795c */ /* 0x000fe20000300000 */
.L_x_1118:
[----:B-1----:R-:W-:Y:S05]  /*10220*/  @P1 BRA `(.L_x_1116) ;  /* 0x0000000000081947 */ /* 0x002fea0003800000 */
[----:B------:R-:W1:Y:S02]  /*10230*/  SYNCS.PHASECHK.TRANS64.TRYWAIT P1, [UR6+0x28850], R6 ;  /* 0x02885006ff0075a7 */ /* 0x000e640008020146 */
[----:B-1----:R-:W-:Y:S05]  /*10240*/  @!P1 BRA `(.L_x_1119) ;  /* 0x0000010000f89947 */ /* 0x002fea0003800000 */
.L_x_1116:
        /* <DEDUP_REMOVED lines=105> */
[----:B------:R-:W-:Y:S01]  /*108e0*/  IADD3 R110, -R233, 0xb, RZ ;  /* 0x0000000be96e7810 */ /* 0x000fe20007ffe1ff */
        /* <DEDUP_REMOVED lines=13> */
[----:B------:R-:W0:Y:S08]  /*109c0*/  MUFU.TANH R6, R6 ;  /* 0x0000000600067308 */ /* 0x000e300000002400 */
[----:B------:R-:W1:Y:S08]  /*109d0*/  MUFU.TANH R7, R7 ;  /* 0x0000000700077308 */ /* 0x000e700000002400 */
[----:B------:R-:W2:Y:S08]  /*109e0*/  MUFU.TANH R10, R10 ;  /* 0x0000000a000a7308 */ /* 0x000eb00000002400 */
[----:B------:R-:W3:Y:S08]  /*109f0*/  MUFU.TANH R11, R11 ;  /* 0x0000000b000b7308 */ /* 0x000ef00000002400 */
[----:B------:R-:W4:Y:S08]  /*10a00*/  MUFU.TANH R12, R12 ;  /* 0x0000000c000c7308 */ /* 0x000f300000002400 */
        /* <DEDUP_REMOVED lines=104> */
[----:B------:R-:W-:-:S05]  /*11090*/  @P2 SHF.R.U32.HI R112, RZ, UR7, R41 ;  /* 0x00000007ff702c19 */ /* 0x000fca0008011629 */
[----:B------:R-:W5:Y:S02]  /*110a0*/  SHFL.IDX PT, R41, R112, RZ, 0x1c1f ;  /* 0x001c1fff70297589 */ /* 0x000f6400000e0000 */
        /* <DEDUP_REMOVED lines=16> */
[----:B------:R2:W-:Y:S01]  /*111b0*/  @!P3 SYNCS.ARRIVE.TRANS64.RED.A1T0 RZ, [R40+URZ], RZ ;  /* 0x000000ff28ffb9a7 */ /* 0x0005e2000810043f */
[----:B-1----:R-:W-:Y:S01]  /*111c0*/  IMAD.IADD R110, R114, 0x1, -R19 ;  /* 0x00000001726e7824 */ /* 0x002fe200078e0a13 */
[----:B--2---:R-:W-:-:S04]  /*111d0*/  IADD3 R40, -R19, 0x1, R114 ;  /* 0x0000000113287810 */ /* 0x004fc80007ffe172 */
[----:B------:R-:W-:-:S05]  /*111e0*/  IADD3 R40, -R18, R40, R17 ;  /* 0x0000002812287210 */ /* 0x000fca0007ffe111 */
[C---:B------:R-:W-:Y:S02]  /*111f0*/  VIADD R118, R40.reuse, UR24 ;  /* 0x0000001828767c36 */ /* 0x040fe40008000000 */
[----:B------:R-:W-:Y:S02]  /*11200*/  VIADD R117, R40, UR21 ;  /* 0x0000001528757c36 */ /* 0x000fe40008000000 */
[--C-:B-----5:R-:W-:Y:S02]  /*11210*/  IMAD.IADD R116, R118, 0x1, R41.reuse ;  /* 0x0000000176747824 */ /* 0x120fe400078e0229 */
[----:B------:R-:W-:Y:S01]  /*11220*/  IMAD.IADD R115, R117, 0x1, R41 ;  /* 0x0000000175737824 */ /* 0x000fe200078e0229 */
[----:B0--34-:R-:W-:Y:S06]  /*11230*/  @P1 BRA `(.L_x_1120) ;  /* 0x0000000000541947 */ /* 0x019fec0003800000 */
        /* <DEDUP_REMOVED lines=12> */
.L_x_1122:
[----:B------:R-:W-:-:S05]  /*11300*/  IMAD.U32 R184, RZ, RZ, UR22 ;  /* 0x00000016ffb87e24 */ /* 0x000fca000f8e00ff */
[----:B------:R-:W-:-:S13]  /*11310*/  ISETP.NE.AND P1, PT, R184, 0x1, PT ;  /* 0x00000001b800780c */ /* 0x000fda0003f25270 */
[----:B------:R-:W0:Y:S02]  /*11320*/  @P1 LDC.64 R40, c[0x0][0x9e8] ;  /* 0x00027a00ff281b82 */ /* 0x000e240000000a00 */
[----:B0-----:R-:W-:-:S05]  /*11330*/  @P1 IMAD.HI.U32 R40, R119, R40, RZ ;  /* 0x0000002877281227 */ /* 0x001fca00078e00ff */
[----:B------:R-:W-:-:S07]  /*11340*/  @P1 SHF.R.U32.HI R119, RZ, R41, R40 ;  /* 0x00000029ff771219 */ /* 0x000fce0000011628 */
.L_x_1123:
[----:B------:R-:W-:Y:S05]  /*11350*/  BSYNC B0 ;  /* 0x0000000000007941 */ /* 0x000fea0003800000 */
.L_x_1121:
[----:B------:R-:W-:-:S05]  /*11360*/  IMAD R119, R119, R184, R110 ;  /* 0x000000b877777224 */ /* 0x000fca00078e026e */
[----:B------:R-:W-:Y:S02]  /*11370*/  VIADDMNMX R116, R119, R184, R116, PT ;  /* 0x000000b877747246 */ /* 0x000fe40003800174 */
[----:B------:R-:W-:-:S07]  /*11380*/  VIMNMX R115, R115, R119, !PT ;  /* 0x0000007773737248 */ /* 0x000fce0007fe0100 */
.L_x_1120:
        /* <DEDUP_REMOVED lines=295> */
.L_x_1126:
[----:B------:R-:W-:-:S05]  /*12600*/  IMAD.U32 R119, RZ, RZ, UR22 ;  /* 0x00000016ff777e24 */ /* 0x000fca000f8e00ff */
[----:B------:R-:W-:-:S13]  /*12610*/  ISETP.NE.AND P6, PT, R119, 0x1, PT ;  /* 0x000000017700780c */ /* 0x000fda0003fc5270 */
[----:B------:R-:W0:Y:S02]  /*12620*/  @P6 LDC.64 R6, c[0x0][0x9e8] ;  /* 0x00027a00ff066b82 */ /* 0x000e240000000a00 */
[----:B0-----:R-:W-:-:S05]  /*12630*/  @P6 IMAD.HI.U32 R6, R115, R6, RZ ;  /* 0x0000000673066227 */ /* 0x001fca00078e00ff */
[----:B------:R-:W-:-:S07]  /*12640*/  @P6 SHF.R.U32.HI R115, RZ, R7, R6 ;  /* 0x00000007ff736219 */ /* 0x000fce0000011606 */
.L_x_1127:
[----:B------:R-:W-:Y:S05]  /*12650*/  BSYNC B0 ;  /* 0x0000000000007941 */ /* 0x000fea0003800000 */
.L_x_1125:
[----:B------:R-:W-:-:S05]  /*12660*/  IMAD R110, R115, R119, R110 ;  /* 0x00000077736e7224 */ /* 0x000fca00078e026e */
[----:B------:R-:W-:Y:S02]  /*12670*/  VIADDMNMX R118, R110, R119, R118, PT ;  /* 0x000000776e767246 */ /* 0x000fe40003800176 */
[----:B------:R-:W-:-:S07]  /*12680*/  VIMNMX R117, R117, R110, !PT ;  /* 0x0000006e75757248 */ /* 0x000fce0007fe0100 */
.L_x_1124:
        /* <DEDUP_REMOVED lines=155> */
[----:B------:R-:W-:Y:S01]  /*13040*/  FSEL R107, R107, -INF , !P5 ;  /* 0xff8000006b6b7808 */ /* 0x000fe20006800000 */
[----:B------:R-:W-:-:S01]  /*13050*/  FFMA.FTZ R115, R7, R112, -8 ;  /* 0xc100000007737423 */ /* 0x000fc20000010070 */
        /* <DEDUP_REMOVED lines=88> */
[----:B------:R-:W-:-:S01]  /*135e0*/  FFMA.FTZ R41, R40, UR10, -R115 ;  /* 0x0000000a28297c23 */ /* 0x000fc20008010873 */
[--C-:B------:R-:W-:Y:S01]  /*135f0*/  FFMA.FTZ R40, R44, UR10, -R115.reuse ;  /* 0x0000000a2c287c23 */ /* 0x100fe20008010873 */
[----:B------:R-:W-:-:S01]  /*13600*/  FFMA.FTZ R44, R48, UR10, -R115 ;  /* 0x0000000a302c7c23 */ /* 0x000fc20008010873 */
[----:B------:R0:W-:Y:S01]  /*13610*/  MUFU.EX2 R110, R6 ;  /* 0x00000006006e7308 */ /* 0x0001e20000000800 */
        /* <DEDUP_REMOVED lines=99> */
[----:B------:R-:W-:Y:S01]  /*13c50*/  FMNMX.FTZ R6, R100, R119, !PT ;  /* 0x0000007764067209 */ /* 0x000fe20007810000 */
[----:B------:R-:W-:-:S03]  /*13c60*/  FFMA.FTZ R119, R108, UR10, -R115 ;  /* 0x0000000a6c777c23 */ /* 0x000fc60008010873 */
[----:B------:R-:W-:Y:S01]  /*13c70*/  FMNMX.FTZ R6, R101, R6, !PT ;  /* 0x0000000665067209 */ /* 0x000fe20007810000 */
[----:B------:R-:W-:Y:S03]  /*13c80*/  MUFU.EX2 R49, R49 ;  /* 0x0000003100317308 */ /* 0x000fe60000000800 */
[----:B------:R-:W-:-:S04]  /*13c90*/  FMNMX.FTZ R6, R103, R6, !PT ;  /* 0x0000000667067209 */ /* 0x000fc80007810000 */
[----:B------:R-:W-:Y:S01]  /*13ca0*/  FMNMX.FTZ R6, R105, R6, !PT ;  /* 0x0000000669067209 */ /* 0x000fe20007810000 */
[----:B------:R-:W-:Y:S03]  /*13cb0*/  MUFU.EX2 R48, R48 ;  /* 0x0000003000307308 */ /* 0x000fe60000000800 */
[----:B------:R-:W-:-:S04]  /*13cc0*/  FMNMX.FTZ R6, R107, R6, !PT ;  /* 0x000000066b067209 */ /* 0x000fc80007810000 */
[----:B------:R-:W-:Y:S01]  /*13cd0*/  FMNMX.FTZ R6, R109, R6, !PT ;  /* 0x000000066d067209 */ /* 0x000fe20007810000 */
[----:B------:R-:W-:Y:S04]  /*13ce0*/  MUFU.EX2 R53, R53 ;  /* 0x0000003500357308 */ /* 0x000fe80000000800 */
[----:B------:R-:W0:Y:S04]  /*13cf0*/  SHFL.BFLY PT, R117, R6, 0x2, 0x1f ;  /* 0x0c401f0006757f89 */ /* 0x000e2800000e0000 */
[----:B------:R-:W-:Y:S08]  /*13d00*/  MUFU.EX2 R52, R52 ;  /* 0x0000003400347308 */ /* 0x000ff00000000800 */
[----:B------:R-:W-:Y:S08]  /*13d10*/  MUFU.EX2 R57, R57 ;  /* 0x0000003900397308 */ /* 0x000ff00000000800 */
[----:B------:R-:W-:Y:S01]  /*13d20*/  MUFU.EX2 R56, R56 ;  /* 0x0000003800387308 */ /* 0x000fe20000000800 */
[----:B0-----:R-:W-:Y:S01]  /*13d30*/  FMNMX.FTZ R112, R6, R117, !PT ;  /* 0x0000007506707209 */ /* 0x001fe20007810000 */
[--C-:B------:R-:W-:Y:S01]  /*13d40*/  FFMA.FTZ R117, R104, UR10, -R115.reuse ;  /* 0x0000000a68757c23 */ /* 0x100fe20008010873 */
[----:B------:R-:W-:-:S01]  /*13d50*/  FFMA.FTZ R104, R111, UR10, -R115 ;  /* 0x0000000a6f687c23 */ /* 0x000fc20008010873 */
[----:B------:R-:W-:Y:S01]  /*13d60*/  FSEL R111, R7, RZ, P1 ;  /* 0x000000ff076f7208 */ /* 0x000fe20000800000 */
[----:B------:R-:W-:Y:S01]  /*13d70*/  IMAD.U32 R115, RZ, RZ, UR10 ;  /* 0x0000000aff737e24 */ /* 0x000fe2000f8e00ff */
[----:B------:R-:W0:Y:S02]  /*13d80*/  SHFL.BFLY PT, R185, R112, 0x1, 0x1f ;  /* 0x0c201f0070b97f89 */ /* 0x000e2400000e0000 */
[----:B------:R-:W-:Y:S01]  /*13d90*/  MUFU.EX2 R63, R63 ;  /* 0x0000003f003f7308 */ /* 0x000fe20000000800 */
[----:B------:R-:W-:-:S04]  /*13da0*/  FADD.FTZ R111, -R111, R8 ;  /* 0x000000086f6f7221 */ /* 0x000fc80000010100 */
[----:B------:R-:W-:-:S03]  /*13db0*/  FMUL.FTZ R111, R111, UR10 ;  /* 0x0000000a6f6f7c20 */ /* 0x000fc60008410000 */
[----:B------:R-:W-:Y:S08]  /*13dc0*/  MUFU.EX2 R60, R60 ;  /* 0x0000003c003c7308 */ /* 0x000ff00000000800 */
[----:B------:R-:W1:Y:S01]  /*13dd0*/  MUFU.EX2 R111, R111 ;  /* 0x0000006f006f7308 */ /* 0x000e620000000800 */
[----:B0-----:R-:W-:-:S07]  /*13de0*/  FMNMX.FTZ R6, R112, R185, !PT ;  /* 0x000000b970067209 */ /* 0x001fce0007810000 */
[----:B------:R-:W-:Y:S01]  /*13df0*/  MUFU.EX2 R67, R67 ;  /* 0x0000004300437308 */ /* 0x000fe20000000800 */
[C---:B------:R-:W-:Y:S01]  /*13e00*/  FSETP.NEU.FTZ.AND P1, PT, R6.reuse, -INF , PT ;  /* 0xff8000000600780b */ /* 0x040fe20003f3d000 */
[----:B------:R-:W-:-:S03]  /*13e10*/  FFMA.FTZ R8, R6, R115, -8 ;  /* 0xc100000006087423 */ /* 0x000fc60000010073 */
[----:B------:R-:W-:-:S03]  /*13e20*/  FSEL R106, R6, RZ, P1 ;  /* 0x000000ff066a7208 */ /* 0x000fc60000800000 */
[----:B------:R-:W-:Y:S01]  /*13e30*/  MUFU.EX2 R66, R66 ;  /* 0x0000004200427308 */ /* 0x000fe20000000800 */
[----:B------:R-:W-:Y:S01]  /*13e40*/  FSEL R8, R8, RZ, P1 ;  /* 0x000000ff08087208 */ /* 0x000fe20000800000 */
[----:B------:R-:W-:-:S04]  /*13e50*/  FADD.FTZ R106, -R106, R9 ;  /* 0x000000096a6a7221 */ /* 0x000fc80000010100 */
[--C-:B------:R-:W-:Y:S01]  /*13e60*/  FFMA.FTZ R115, R10, UR10, -R8.reuse ;  /* 0x0000000a0a737c23 */ /* 0x100fe20008010808 */
[----:B------:R-:W-:-:S01]  /*13e70*/  FFMA.FTZ R10, R11, UR10, -R8 ;  /* 0x0000000a0b0a7c23 */ /* 0x000fc20008010808 */
[--C-:B------:R-:W-:Y:S01]  /*13e80*/  FFMA.FTZ R11, R14, UR10, -R8.reuse ;  /* 0x0000000a0e0b7c23 */ /* 0x100fe20008010808 */
[----:B------:R-:W-:-:S01]  /*13e90*/  FFMA.FTZ R14, R15, UR10, -R8 ;  /* 0x0000000a0f0e7c23 */ /* 0x000fc20008010808 */
[----:B------:R-:W-:Y:S01]  /*13ea0*/  FMUL.FTZ R106, R106, UR10 ;  /* 0x0000000a6a6a7c20 */ /* 0x000fe20008410000 */
        /* <DEDUP_REMOVED lines=22> */
[----:B------:R-:W-:-:S01]  /*14010*/  FFMA.FTZ R64, R65, UR10, -R8 ;  /* 0x0000000a41407c23 */ /* 0x000fc20008010808 */
[----:B------:R-:W-:Y:S01]  /*14020*/  FFMA.FTZ R65, R68, UR10, -R8 ;  /* 0x0000000a44417c23 */ /* 0x000fe20008010808 */
[----:B-1----:R-:W-:-:S01]  /*14030*/  FFMA.FTZ R68, R111, R5, R110 ;  /* 0x000000056f447223 */ /* 0x002fc2000001006e */
[--C-:B------:R-:W-:Y:S01]  /*14040*/  FFMA.FTZ R61, R61, UR10, -R8.reuse ;  /* 0x0000000a3d3d7c23 */ /* 0x100fe20008010808 */
[----:B------:R-:W-:-:S02]  /*14050*/  FFMA.FTZ R62, R62, UR10, -R8 ;  /* 0x0000000a3e3e7c23 */ /* 0x000fc40008010808 */
[----:B------:R-:W-:Y:S01]  /*14060*/  FADD.FTZ R185, R41, R68 ;  /* 0x0000004429b97221 */ /* 0x000fe20000010000 */
[----:B------:R-:W1:Y:S01]  /*14070*/  MUFU.EX2 R11, R11 ;  /* 0x0000000b000b7308 */ /* 0x000e620000000800 */
[----:B0-----:R-:W-:-:S01]  /*14080*/  FFMA.FTZ R5, R106, R4, R115 ;  /* 0x000000046a057223 */ /* 0x001fc20000010073 */
[----:B------:R-:W-:Y:S01]  /*14090*/  FFMA.FTZ R68, R69, UR10, -R8 ;  /* 0x0000000a45447c23 */ /* 0x000fe20008010808 */
[----:B------:R-:W-:-:S04]  /*140a0*/  FADD.FTZ R108, R12, R185 ;  /* 0x000000b90c6c7221 */ /* 0x000fc80000010000 */
[----:B------:R-:W-:Y:S01]  /*140b0*/  FADD.FTZ R69, R13, R108 ;  /* 0x0000006c0d457221 */ /* 0x000fe20000010000 */
[----:B------:R-:W0:Y:S01]  /*140c0*/  MUFU.EX2 R14, R14 ;  /* 0x0000000e000e7308 */ /* 0x000e220000000800 */
[----:B--2---:R-:W-:-:S07]  /*140d0*/  FADD.FTZ R4, R10, R5 ;  /* 0x000000050a047221 */ /* 0x004fce0000010000 */
[----:B------:R-:W2:Y:S01]  /*140e0*/  MUFU.EX2 R15, R15 ;  /* 0x0000000f000f7308 */ /* 0x000ea20000000800 */
[----:B-1----:R-:W-:-:S01]  /*140f0*/  FADD.FTZ R5, R11, R4 ;  /* 0x000000040b057221 */ /* 0x002fc20000010000 */
[----:B------:R-:W-:Y:S01]  /*14100*/  FFMA.FTZ R4, R72, UR10, -R8 ;  /* 0x0000000a48047c23 */ /* 0x000fe20008010808 */
[----:B------:R-:W-:-:S04]  /*14110*/  FADD.FTZ R72, R20, R69 ;  /* 0x0000004514487221 */ /* 0x000fc80000010000 */
[----:B------:R-:W-:Y:S01]  /*14120*/  FADD.FTZ R69, R21, R72 ;  /* 0x0000004815457221 */ /* 0x000fe20000010000 */
[----:B------:R-:W1:Y:S01]  /*14130*/  MUFU.EX2 R24, R24 ;  /* 0x0000001800187308 */ /* 0x000e620000000800 */
[----:B0-----:R-:W-:-:S01]  /*14140*/  FADD.FTZ R108, R14, R5 ;  /* 0x000000050e6c7221 */ /* 0x001fc20000010000 */
[----:B------:R-:W-:Y:S01]  /*14150*/  FFMA.FTZ R72, R73, UR10, -R8 ;  /* 0x0000000a49487c23 */ /* 0x000fe20008010808 */
[----:B------:R-:W-:-:S01]  /*14160*/  FADD.FTZ R112, R26, R69 ;  /* 0x000000451a707221 */ /* 0x000fc20000010000 */
[----:B------:R-:W-:-:S03]  /*14170*/  FFMA.FTZ R69, R76, UR10, -R8 ;  /* 0x0000000a4c457c23 */ /* 0x000fc60008010808 */
[----:B------:R-:W-:Y:S01]  /*14180*/  FADD.FTZ R73, R27, R112 ;  /* 0x000000701b497221 */ /* 0x000fe20000010000 */
[----:B------:R-:W0:Y:S01]  /*14190*/  MUFU.EX2 R25, R25 ;  /* 0x0000001900197308 */ /* 0x000e220000000800 */
[----:B--2---:R-:W-:-:S02]  /*141a0*/  FADD.FTZ R5, R15, R108 ;  /* 0x0000006c0f057221 */ /* 0x004fc40000010000 */
[----:B------:R-:W-:-:S04]  /*141b0*/  FADD.FTZ R76, R30, R73 ;  /* 0x000000491e4c7221 */ /* 0x000fc80000010000 */
[----:B------:R-:W-:Y:S01]  /*141c0*/  FADD.FTZ R73, R31, R76 ;  /* 0x0000004c1f497221 */ /* 0x000fe20000010000 */
        /* <DEDUP_REMOVED lines=8> */
[----:B-1----:R-:W-:-:S01]  /*14250*/  FADD.FTZ R5, R29, R108 ;  /* 0x0000006c1d057221 */ /* 0x002fc20000010000 */
[----:B------:R-:W-:Y:S01]  /*14260*/  FADD.FTZ R108, R34, R73 ;  /* 0x00000049226c7221 */ /* 0x000fe20000010000 */
[----:B------:R-:W-:-:S03]  /*14270*/  FFMA.FTZ R73, R80, UR10, -R8 ;  /* 0x0000000a50497c23 */ /* 0x000fc60008010808 */
[----:B------:R-:W-:Y:S02]  /*14280*/  FADD.FTZ R77, R35, R108 ;  /* 0x0000006c234d7221 */ /* 0x000fe40000010000 */
[----:B------:R-:W1:Y:S02]  /*14290*/  MUFU.EX2 R36, R36 ;  /* 0x0000002400247308 */ /* 0x000e640000000800 */
        /* <DEDUP_REMOVED lines=24> */
[----:B0-----:R-:W-:-:S01]  /*14420*/  FADD.FTZ R4, R32, R5 ;  /* 0x0000000520047221 */ /* 0x001fc20000010000 */
[----:B------:R-:W-:-:S03]  /*14430*/  FADD.FTZ R92, R60, R89 ;  /* 0x000000593c5c7221 */ /* 0x000fc60000010000 */
[----:B--2---:R-:W-:Y:S01]  /*14440*/  FADD.FTZ R5, R33, R4 ;  /* 0x0000000421057221 */ /* 0x004fe20000010000 */
[----:B------:R-:W-:-:S01]  /*14450*/  FADD.FTZ R89, R67, R92 ;  /* 0x0000005c43597221 */ /* 0x000fc20000010000 */
[----:B------:R-:W-:Y:S01]  /*14460*/  FFMA.FTZ R92, R93, UR10, -R8 ;  /* 0x0000000a5d5c7c23 */ /* 0x000fe20008010808 */
[----:B------:R-:W0:Y:S01]  /*14470*/  MUFU.EX2 R46, R46 ;  /* 0x0000002e002e7308 */ /* 0x000e220000000800 */
[----:B-1----:R-:W-:-:S01]  /*14480*/  FADD.FTZ R4, R36, R5 ;  /* 0x0000000524047221 */ /* 0x002fc20000010000 */
[----:B------:R-:W-:Y:S01]  /*14490*/  FADD.FTZ R108, R66, R89 ;  /* 0x00000059426c7221 */ /* 0x000fe20000010000 */
[----:B------:R-:W-:-:S02]  /*144a0*/  FFMA.FTZ R89, R96, UR10, -R8 ;  /* 0x0000000a60597c23 */ /* 0x000fc40008010808 */
        /* <DEDUP_REMOVED lines=34> */
[----:B-1----:R-:W-:-:S01]  /*146d0*/  FADD.FTZ R93, R75, R96 ;  /* 0x000000604b5d7221 */ /* 0x002fc20000010000 */
[----:B------:R-:W-:-:S06]  /*146e0*/  FFMA.FTZ R96, R99, UR10, -R8 ;  /* 0x0000000a63607c23 */ /* 0x000fcc0008010808 */
        /* <DEDUP_REMOVED lines=40> */
[--C-:B------:R-:W-:Y:S01]  /*14970*/  FFMA.FTZ R101, R107, UR10, -R8.reuse ;  /* 0x0000000a6b657c23 */ /* 0x100fe20008010808 */
        /* <DEDUP_REMOVED lines=39> */
.L_x_1128:
        /* <DEDUP_REMOVED lines=123> */
.L_x_1111:
[----:B------:R-:W-:Y:S06]  /*153a0*/  BAR.ARV 0x8, 0x180 ;  /* 0x0206000000007b1d */ /* 0x000fec0000002000 */
[----:B------:R-:W-:Y:S05]  /*153b0*/  @!P0 BRA `(.L_x_1130) ;  /* 0x0000000000048947 */ /* 0x000fea0003800000 */
[----:B------:R-:W-:Y:S01]  /*153c0*/  BPT.TRAP 0x1 ;  /* 0x000000040000795c */ /* 0x000fe20000300000 */
.L_x_1130:
[----:B------:R-:W-:Y:S01]  /*153d0*/  ULEA UR9, UR52, UR45, 0x3 ;  /* 0x0000002d34097291 */ /* 0x000fe2000f8e183f */
[----:B------:R-:W-:-:S05]  /*153e0*/  IMAD.U32 R0, RZ, RZ, UR46 ;  /* 0x0000002eff007e24 */ /* 0x000fca000f8e00ff */
[----:B------:R-:W-:-:S04]  /*153f0*/  SHF.L.U32 R0, R0, 0x1f, RZ ;  /* 0x0000001f00007819 */ /* 0x000fc800000006ff */
[----:B------:R0:W1:Y:S01]  /*15400*/  SYNCS.PHASECHK.TRANS64.TRYWAIT P1, [UR9+0x28850], R0 ;  /* 0x02885000ff0075a7 */ /* 0x0000620008020149 */
[----:B------:R-:W-:Y:S05]  /*15410*/  @!P0 BRA `(.L_x_1131) ;  /* 0x0000000000048947 */ /* 0x000fea0003800000 */
[----:B------:R-:W-:Y:S01]  /*15420*/  BPT.TRAP 0x1 ;  /* 0x000000040000795c */ /* 0x000fe20000300000 */
.L_x_1131:
[----:B-1----:R-:W-:Y:S05]  /*15430*/  @P1 BRA `(.L_x_1132) ;  /* 0x0000000000081947 */ /* 0x002fea0003800000 */
[----:B------:R-:W1:Y:S02]  /*15440*/  SYNCS.PHASECHK.TRANS64.TRYWAIT P1, [UR9+0x28850], R0 ;  /* 0x02885000ff0075a7 */ /* 0x000e640008020149 */
[----:B-1----:R-:W-:Y:S05]  /*15450*/  @!P1 BRA `(.L_x_1133) ;  /* 0x000000b0008c9947 */ /* 0x002fea0003800000 */
.L_x_1132:
        /* <DEDUP_REMOVED lines=11> */
[----:B------:R-:W-:-:S04]  /*15510*/  PLOP3.LUT P1, PT, PT, PT, UP0, 0x80, 0x0 ;  /* 0x000000000000781c */ /* 0x000fc80003f2f008 */
[----:B------:R-:W-:Y:S02]  /*15520*/  @UP0 ULDC.64 UR14, c[0x0][0x9c8] ;  /* 0x00027200000e0ab9 */ /* 0x000fe40000000a00 */
[----:B------:R-:W-:Y:S01]  /*15530*/  UMOV UR6, UR8 ;  /* 0x0000000800067c82 */ /* 0x000fe20008000000 */
[----:B------:R-:W-:-:S09]  /*15540*/  @UP0 UIMAD.WIDE.U32 UR4, UR49, UR14, URZ ;  /* 0x0000000e310402a5 */ /* 0x000fd2000f8e003f */
[----:B------:R-:W-:Y:S01]  /*15550*/  QGMMA.64x128x32.F32.E4M3.E4M3 R120, R204, gdesc[UR4], R120, gsb0 ;  /* 0x01e00004cc787df3 */ /* 0x000fe20008000878 */
[----:B------:R-:W-:Y:S01]  /*15560*/  UIADD3 UR6, UR8, 0x2, URZ ;  /* 0x0000000208067890 */ /* 0x000fe2000fffe03f */
[----:B------:R-:W-:Y:S01]  /*15570*/  UMOV UR7, 0x80000020 ;  /* 0x8000002000077882 */ /* 0x000fe20000000000 */
[----:B------:R-:W-:Y:S02]  /*15580*/  WARPGROUP.DEPBAR.LE gsb0, 0x0 ;  /* 0x00008000000079c5 */ /* 0x000fe40000010000 */
[----:B------:R-:W-:-:S07]  /*15590*/  WARPGROUP.ARRIVE ;  /* 0x00000000000079c5 */ /* 0x000fce0000000000 */
[----:B------:R-:W-:Y:S01]  /*155a0*/  QGMMA.64x128x32.F32.E4M3.E4M3 R120, R200, gdesc[UR4], R120, gsb0 ;  /* 0x01e00004c8787df3 */ /* 0x000fe20008000878 */
[----:B------:R-:W-:Y:S01]  /*155b0*/  UIADD3 UR6, UR8, 0x200, URZ ;  /* 0x0000020008067890 */ /* 0x000fe2000fffe03f */
[----:B------:R-:W-:Y:S01]  /*155c0*/  UMOV UR7, 0x80000020 ;  /* 0x8000002000077882 */ /* 0x000fe20000000000 */
[----:B------:R-:W-:Y:S02]  /*155d0*/  WARPGROUP.DEPBAR.LE gsb0, 0x0 ;  /* 0x00008000000079c5 */ /* 0x000fe40000010000 */
[----:B------:R-:W-:-:S07]  /*155e0*/  WARPGROUP.ARRIVE ;  /* 0x00000000000079c5 */ /* 0x000fce0000000000 */
[----:B------:R-:W-:Y:S01]  /*155f0*/  QGMMA.64x128x32.F32.E4M3.E4M3 R120, R196, gdesc[UR4], R120, gsb0 ;  /* 0x01e00004c4787df3 */ /* 0x000fe20008000878 */
[----:B------:R-:W-:-:S04]  /*15600*/  @UP0 USHF.R.S32.HI UR6, URZ, 0x1f, UR49 ;  /* 0x0000001f3f060899 */ /* 0x000fc80008011431 */
[----:B------:R-:W-:-:S04]  /*15610*/  @UP0 UIMAD UR6, UR6, UR14, URZ ;  /* 0x0000000e060602a4 */ /* 0x000fc8000f8e023f */
[----:B------:R-:W-:-:S04]  /*15620*/  @UP0 UIMAD UR6, UR49, UR15, UR6 ;  /* 0x0000000f310602a4 */ /* 0x000fc8000f8e0206 */
[----:B------:R-:W-:-:S03]  /*15630*/  @UP0 UIADD3 UR5, UR5, UR6, URZ ;  /* 0x0000000605050290 */ /* 0x000fc6000fffe03f */
[----:B------:R-:W-:Y:S02]  /*15640*/  @UP0 ULDC.64 UR6, c[0x0][0x9d0] ;  /* 0x0002740000060ab9 */ /* 0x000fe40000000a00 */
[----:B------:R-:W-:-:S04]  /*15650*/  @UP0 UIMAD.WIDE.U32 UR4, UR36, UR6, UR4 ;  /* 0x00000006240402a5 */ /* 0x000fc8000f8e0004 */
[----:B------:R-:W-:Y:S02]  /*15660*/  @UP0 ULEA UR6, UP1, UR4, UR12, 0x2 ;  /* 0x0000000c04060291 */ /* 0x000fe4000f82103f */
[----:B------:R-:W-:-:S04]  /*15670*/  @UP0 UIMAD UR5, UR36, UR7, UR5 ;  /* 0x00000007240502a4 */ /* 0x000fc8000f8e0205 */
[----:B------:R-:W-:Y:S01]  /*15680*/  IMAD.U32 R8, RZ, RZ, UR6 ;  /* 0x00000006ff087e24 */ /* 0x000fe2000f8e00ff */
[----:B------:R-:W-:Y:S02]  /*15690*/  @UP0 ULEA.HI.X UR7, UR4, UR13, UR5, 0x2, UP1 ;  /* 0x0000000d04070291 */ /* 0x000fe400088f1405 */
[----:B------:R-:W-:-:S04]  /*156a0*/  UIADD3 UR6, UR8, 0x202, URZ ;  /* 0x0000020208067890 */ /* 0x000fc8000fffe03f */
[----:B------:R-:W-:Y:S01]  /*156b0*/  IMAD.U32 R9, RZ, RZ, UR7 ;  /* 0x00000007ff097e24 */ /* 0x000fe2000f8e00ff */
[----:B------:R-:W-:-:S04]  /*156c0*/  UMOV UR7, 0x80000020 ;  /* 0x8000002000077882 */ /* 0x000fc80000000000 */
[----:B------:R2:W3:Y:S01]  /*156d0*/  @P1 LDG.E R10, desc[UR50][R8.64] ;  /* 0x00000032080a1981 */ /* 0x0004e2000c1e1900 */
[----:B------:R-:W-:Y:S02]  /*156e0*/  WARPGROUP.DEPBAR.LE gsb0, 0x0 ;  /* 0x00008000000079c5 */ /* 0x000fe40000010000 */
[----:B------:R-:W-:-:S06]  /*156f0*/  WARPGROUP.ARRIVE ;  /* 0x00000000000079c5 */ /* 0x000fcc0000000000 */
[----:B------:R-:W-:Y:S01]  /*15700*/  QGMMA.64x128x32.F32.E4M3.E4M3 R120, R192, gdesc[UR4], R120, gsb0 ;  /* 0x01e00004c0787df3 */ /* 0x000fe20008000878 */
[----:B------:R-:W-:Y:S01]  /*15710*/  UIADD3 UR6, UR8, 0x400, URZ ;  /* 0x0000040008067890 */ /* 0x000fe2000fffe03f */
[----:B------:R-:W-:Y:S01]  /*15720*/  UMOV UR7, 0x80000020 ;  /* 0x8000002000077882 */ /* 0x000fe20000000000 */
[----:B------:R-:W-:Y:S01]  /*15730*/  UIADD3 UR8, UR8, 0x402, URZ ;  /* 0x0000040208087890 */ /* 0x000fe2000fffe03f */
[----:B01----:R-:W0:Y:S04]  /*15740*/  SHFL.BFLY PT, R0, R5, 0x2, 0x1f ;  /* 0x0c401f0005007f89 */ /* 0x003e2800000e0000 */
[----:B------:R-:W1:Y:S01]  /*15750*/  SHFL.BFLY PT, R11, R4, 0x2, 0x1f ;  /* 0x0c401f00040b7f89 */ /* 0x000e6200000e0000 */
[----:B------:R-:W-:Y:S02]  /*15760*/  WARPGROUP.DEPBAR.LE gsb0, 0x0 ;  /* 0x00008000000079c5 */ /* 0x000fe40000010000 */
[----:B------:R-:W-:-:S06]  /*15770*/  WARPGROUP.ARRIVE ;  /* 0x00000000000079c5 */ /* 0x000fcc0000000000 */
[----:B------:R-:W-:Y:S01]  /*15780*/  QGMMA.64x128x32.F32.E4M3.E4M3 R120, R188, gdesc[UR4], R120, gsb0 ;  /* 0x01e00004bc787df3 */ /* 0x000fe20008000878 */
[----:B------:R-:W-:Y:S01]  /*15790*/  UMOV UR6, UR8 ;  /* 0x0000000800067c82 */ /* 0x000fe20008000000 */
[----:B------:R-:W-:Y:S01]  /*157a0*/  UMOV UR7, 0x80000020 ;  /* 0x8000002000077882 */ /* 0x000fe20000000000 */
[----:B0-----:R-:W-:-:S01]  /*157b0*/  FADD.FTZ R0, R0, R5 ;  /* 0x0000000500007221 */ /* 0x001fc20000010000 */
[----:B-1----:R-:W-:-:S04]  /*157c0*/  FADD.FTZ R11, R11, R4 ;  /* 0x000000040b0b7221 */ /* 0x002fc80000010000 */
[----:B------:R-:W0:Y:S04]  /*157d0*/  SHFL.BFLY PT, R3, R0, 0x1, 0x1f ;  /* 0x0c201f0000037f89 */ /* 0x000e2800000e0000 */
[----:B--2---:R-:W1:Y:S01]  /*157e0*/  SHFL.BFLY PT, R8, R11, 0x1, 0x1f ;  /* 0x0c201f000b087f89 */ /* 0x004e6200000e0000 */
[----:B------:R-:W-:Y:S02]  /*157f0*/  IMAD.MOV.U32 R5, RZ, RZ, RZ ;  /* 0x000000ffff057224 */ /* 0x000fe400078e00ff */
[----:B0-----:R-:W-:Y:S01]  /*15800*/  FADD.FTZ R9, R0, R3 ;  /* 0x0000000300097221 */ /* 0x001fe20000010000 */
[----:B-1----:R-:W-:-:S04]  /*15810*/  FADD.FTZ R14, R11, R8 ;  /* 0x000000080b0e7221 */ /* 0x002fc80000010000 */
[C---:B------:R-:W-:Y:S01]  /*15820*/  FSETP.NE.FTZ.AND P1, PT, R9.reuse, RZ, PT ;  /* 0x000000ff0900720b */ /* 0x040fe20003f35000 */
[----:B------:R-:W-:Y:S01]  /*15830*/  FMUL.FTZ R13, R9, 0.00390625 ;  /* 0x3b800000090d7820 */ /* 0x000fe20000410000 */
[----:B------:R-:W-:-:S04]  /*15840*/  FMUL.FTZ R12, R14, 0.00390625 ;  /* 0x3b8000000e0c7820 */ /* 0x000fc80000410000 */
        /* <DEDUP_REMOVED lines=10> */
[----:B------:R-:W2:Y:S01]  /*158f0*/  @P1 MUFU.RCP R11, R14 ;  /* 0x0000000e000b1308 */ /* 0x000ea20000001000 */
        /* <DEDUP_REMOVED lines=10> */
[-C--:B---3--:R-:W-:Y:S01]  /*159a0*/  FMUL.FTZ R5, R5, R10.reuse ;  /* 0x0000000a05057220 */ /* 0x088fe20000410000 */
[----:B--2---:R-:W-:Y:S01]  /*159b0*/  FMUL.FTZ R11, R11, R10 ;  /* 0x0000000a0b0b7220 */ /* 0x004fe20000410000 */
[----:B------:R-:W-:-:S02]  /*159c0*/  WARPGROUP.DEPBAR.LE gsb0, 0x0 ;  /* 0x00008000000079c5 */ /* 0x000fc40000010000 */
[----:B------:R-:W-:Y:S05]  /*159d0*/  @!P0 BRA `(.L_x_1134) ;  /* 0x0000000000048947 */ /* 0x000fea0003800000 */
[----:B------:R-:W-:Y:S01]  /*159e0*/  BPT.TRAP 0x1 ;  /* 0x000000040000795c */ /* 0x000fe20000300000 */
.L_x_1134:
[----:B------:R-:W-:Y:S01]  /*159f0*/  UIADD3 UR4, UR9, 0x28860, URZ ;  /* 0x0002886009047890 */ /* 0x000fe2000fffe03f */
[-C--:B------:R-:W-:Y:S01]  /*15a00*/  FMUL.FTZ R21, R120, R5.reuse ;  /* 0x0000000578157220 */ /* 0x080fe20000410000 */
[----:B------:R-:W-:Y:S01]  /*15a10*/  UIADD3 UR52, UR52, 0x1, URZ ;  /* 0x0000000134347890 */ /* 0x000fe2000fffe03f */
[-C--:B------:R-:W-:Y:S01]  /*15a20*/  FMUL.FTZ R6, R125, R5.reuse ;  /* 0x000000057d067220 */ /* 0x080fe20000410000 */
[----:B------:R-:W-:Y:S01]  /*15a30*/  UPRMT UR4, UR43, 0x654, UR4 ;  /* 0x000006542b047896 */ /* 0x000fe20008000004 */
[-C--:B------:R-:W-:Y:S01]  /*15a40*/  FMUL.FTZ R24, R128, R5.reuse ;  /* 0x0000000580187220 */ /* 0x080fe20000410000 */
[----:B------:R-:W-:Y:S01]  /*15a50*/  UISETP.NE.AND UP0, UPT, UR52, 0x2, UPT ;  /* 0x000000023400788c */ /* 0x000fe2000bf05270 */
[-C--:B------:R-:W-:Y:S01]  /*15a60*/  FMUL.FTZ R10, R133, R5.reuse ;  /* 0x00000005850a7220 */ /* 0x080fe20000410000 */
[-C--:B------:R-:W-:Y:S01]  /*15a70*/  FMUL.FTZ R26, R136, R5.reuse ;  /* 0x00000005881a7220 */ /* 0x080fe20000410000 */
[-C--:B------:R-:W-:Y:S01]  /*15a80*/  FMUL.FTZ R141, R141, R5.reuse ;  /* 0x000000058d8d7220 */ /* 0x080fe20000410000 */
[-C--:B------:R-:W-:Y:S01]  /*15a90*/  FMUL.FTZ R28, R144, R5.reuse ;  /* 0x00000005901c7220 */ /* 0x080fe20000410000 */
[-C--:B------:R-:W-:Y:S01]  /*15aa0*/  FMUL.FTZ R149, R149, R5.reuse ;  /* 0x0000000595957220 */ /* 0x080fe20000410000 */
[-C--:B------:R-:W-:Y:S01]  /*15ab0*/  FMUL.FTZ R29, R152, R5.reuse ;  /* 0x00000005981d7220 */ /* 0x080fe20000410000 */
[----:B------:R-:W-:Y:S01]  /*15ac0*/  SYNCS.ARRIVE.TRANS64.RED.A1T0 RZ, [UR4], RZ ;  /* 0x000000ffffff79a7 */ /* 0x000fe20008100404 */
        /* <DEDUP_REMOVED lines=59> */
[----:B------:R-:W-:-:S12]  /*15e80*/  ULOP3.LUT UR46, UR46, UR4, URZ, 0x3c, !UPT ;  /* 0x000000042e2e7292 */ /* 0x000fd8000f8e3c3f */
.L_x_1060:
        /* <DEDUP_REMOVED lines=9> */
[----:B------:R-:W-:Y:S02]  /*15f20*/  R2UR UR6, R14 ;  /* 0x000000000e0672ca */ /* 0x000fe400000e0000 */
[----:B------:R-:W-:Y:S01]  /*15f30*/  R2UR UR49, R15 ;  /* 0x000000000f3172ca */ /* 0x000fe200000e0000 */
[----:B------:R-:W-:Y:S06]  /*15f40*/  BAR.ARV 0x4, 0x180 ;  /* 0x0106000000007b1d */ /* 0x000fec0000002000 */
[----:B------:R-:W-:Y:S08]  /*15f50*/  @P0 BRA `(.L_x_1136) ;  /* 0x0000002c00b80947 */ /* 0x000ff00003800000 */
[----:B------:R-:W0:Y:S01]  /*15f60*/  S2R R9, SR_TID.X ;  /* 0x0000000000097919 */ /* 0x000e220000002100 */
[----:B------:R-:W-:Y:S01]  /*15f70*/  ULDC.64 UR8, c[0x4][0x38] ;  /* 0x01000e0000087ab9 */ /* 0x000fe20000000a00 */
[----:B------:R-:W-:Y:S01]  /*15f80*/  ULDC.64 UR10, c[0x0][0xc00] ;  /* 0x00030000000a7ab9 */ /* 0x000fe20000000a00 */
[----:B0-----:R-:W-:-:S05]  /*15f90*/  IMAD.SHL.U32 R4, R9, 0x4, RZ ;  /* 0x0000000409047824 */ /* 0x001fca00078e00ff */
[----:B------:R-:W-:Y:S01]  /*15fa0*/  LOP3.LUT R4, R4, 0xc, RZ, 0xc0, !PT ;  /* 0x0000000c04047812 */ /* 0x000fe200078ec0ff */
[----:B------:R-:W-:Y:S03]  /*15fb0*/  BAR.SYNC.DEFER_BLOCKING 0x1, 0x100 ;  /* 0x0044000000007b1d */ /* 0x000fe60000010000 */
[----:B------:R-:W-:-:S05]  /*15fc0*/  IADD3 R4, P0, R4, UR8, RZ ;  /* 0x0000000804047c10 */ /* 0x000fca000ff1e0ff */
[----:B------:R-:W-:Y:S01]  /*15fd0*/  IMAD.X R5, RZ, RZ, UR9, P0 ;  /* 0x00000009ff057e24 */ /* 0x000fe200080e06ff */
[----:B------:R-:W-:-:S04]  /*15fe0*/  ULDC.64 UR8, c[0x0][0xc00] ;  /* 0x0003000000087ab9 */ /* 0x000fc80000000a00 */
[----:B------:R0:W2:Y:S01]  /*15ff0*/  LDG.E.CONSTANT R20, desc[UR50][R4.64] ;  /* 0x0000003204147981 */ /* 0x0000a2000c1e9900 */
[----:B------:R-:W-:Y:S01]  /*16000*/  LOP3.LUT P0, R9, R9, 0x3, RZ, 0xc0, !PT ;  /* 0x0000000309097812 */ /* 0x000fe2000780c0ff */
[----:B------:R-:W-:-:S03]  /*16010*/  UIMAD.WIDE UR8, UR37, 0x4, UR8 ;  /* 0x00000004250878a5 */ /* 0x000fc6000f8e0208 */
        /* <DEDUP_REMOVED lines=22> */
[----:B------:R-:W-:Y:S01]  /*16180*/  SEL R61, R130, R131, P0 ;  /* 0x00000083823d7207 */ /* 0x000fe20000000000 */
[----:B------:R-:W-:Y:S01]  /*16190*/  IMAD.WIDE R10, R229, 0x2, R58 ;  /* 0x00000002e50a7825 */ /* 0x000fe200078e023a */
[----:B------:R-:W-:Y:S02]  /*161a0*/  SEL R51, R146, R147, P0 ;  /* 0x0000009392337207 */ /* 0x000fe40000000000 */
[----:B------:R-:W-:Y:S02]  /*161b0*/  SEL R47, R166, R167, P0 ;  /* 0x000000a7a62f7207 */ /* 0x000fe40000000000 */
[----:B------:R-:W-:-:S02]  /*161c0*/  IADD3 R95, P6, R10, 0x20, RZ ;  /* 0x000000200a5f7810 */ /* 0x000fc40007fde0ff */
[C---:B------:R-:W-:Y:S02]  /*161d0*/  IADD3 R97, P1, R10.reuse, 0x40, RZ ;  /* 0x000000400a617810 */ /* 0x040fe40007f3e0ff */
[----:B------:R-:W-:Y:S01]  /*161e0*/  LOP3.LUT R4, R95, 0x380, RZ, 0xc0, !PT ;  /* 0x000003805f047812 */ /* 0x000fe200078ec0ff */
[--C-:B------:R-:W-:Y:S01]  /*161f0*/  IMAD.X R99, RZ, RZ, R11.reuse, P6 ;  /* 0x000000ffff637224 */ /* 0x100fe200030e060b */
[----:B------:R-:W-:Y:S01]  /*16200*/  LOP3.LUT R6, R97, 0x380, RZ, 0xc0, !PT ;  /* 0x0000038061067812 */ /* 0x000fe200078ec0ff */
[--C-:B------:R-:W-:Y:S01]  /*16210*/  IMAD.X R15, RZ, RZ, R11.reuse, P1 ;  /* 0x000000ffff0f7224 */ /* 0x100fe200008e060b */
[----:B------:R-:W-:Y:S02]  /*16220*/  IADD3 R109, P2, R10, 0x60, RZ ;  /* 0x000000600a6d7810 */ /* 0x000fe40007f5e0ff */
[----:B------:R-:W-:Y:S02]  /*16230*/  SHF.R.U64 R4, R4, 0x3, RZ ;  /* 0x0000000304047819 */ /* 0x000fe400000012ff */
[----:B------:R-:W-:Y:S01]  /*16240*/  SHF.R.U64 R6, R6, 0x3, RZ ;  /* 0x0000000306067819 */ /* 0x000fe200000012ff */
[----:B------:R-:W-:Y:S01]  /*16250*/  IMAD.X R13, RZ, RZ, R11, P2 ;  /* 0x000000ffff0d7224 */ /* 0x000fe200010e060b */
[----:B------:R-:W-:-:S02]  /*16260*/  IADD3 R111, P3, R10, 0x4000, RZ ;  /* 0x000040000a6f7810 */ /* 0x000fc40007f7e0ff */
[C---:B------:R-:W-:Y:S02]  /*16270*/  IADD3 R113, P4, R10.reuse, 0x4020, RZ ;  /* 0x000040200a717810 */ /* 0x040fe40007f9e0ff */
[----:B------:R-:W-:Y:S01]  /*16280*/  IADD3 R115, P5, R10, 0x4040, RZ ;  /* 0x000040400a737810 */ /* 0x000fe20007fbe0ff */
[--C-:B------:R-:W-:Y:S01]  /*16290*/  IMAD.X R9, RZ, RZ, R11.reuse, P3 ;  /* 0x000000ffff097224 */ /* 0x100fe200018e060b */
[----:B------:R-:W-:Y:S01]  /*162a0*/  LOP3.LUT R8, R109, 0x380, RZ, 0xc0, !PT ;  /* 0x000003806d087812 */ /* 0x000fe200078ec0ff */
[--C-:B------:R-:W-:Y:S01]  /*162b0*/  IMAD.X R93, RZ, RZ, R11.reuse, P4 ;  /* 0x000000ffff5d7224 */ /* 0x100fe200020e060b */
[----:B------:R-:W-:Y:S01]  /*162c0*/  LOP3.LUT R98, R4, R95, RZ, 0x3c, !PT ;  /* 0x0000005f04627212 */ /* 0x000fe200078e3cff */
[----:B------:R-:W-:Y:S01]  /*162d0*/  IMAD.X R5, RZ, RZ, R11, P5 ;  /* 0x000000ffff057224 */ /* 0x000fe200028e060b */
[----:B------:R-:W-:Y:S02]  /*162e0*/  LOP3.LUT R14, R6, R97, RZ, 0x3c, !PT ;  /* 0x00000061060e7212 */ /* 0x000fe400078e3cff */
[----:B------:R-:W-:-:S02]  /*162f0*/  LOP3.LUT R4, R111, 0x380, RZ, 0xc0, !PT ;  /* 0x000003806f047812 */ /* 0x000fc400078ec0ff */
[----:B------:R-:W-:Y:S02]  /*16300*/  LOP3.LUT R6, R113, 0x380, RZ, 0xc0, !PT ;  /* 0x0000038071067812 */ /* 0x000fe400078ec0ff */
[----:B------:R-:W-:Y:S02]  /*16310*/  LOP3.LUT R18, R115, 0x380, RZ, 0xc0, !PT ;  /* 0x0000038073127812 */ /* 0x000fe400078ec0ff */
[----:B------:R-:W-:Y:S02]  /*16320*/  SHF.R.U64 R8, R8, 0x3, RZ ;  /* 0x0000000308087819 */ /* 0x000fe400000012ff */
[----:B------:R-:W-:Y:S02]  /*16330*/  IADD3 R117, P6, R10, 0x4060, RZ ;  /* 0x000040600a757810 */ /* 0x000fe40007fde0ff */
[----:B------:R-:W-:Y:S02]  /*16340*/  SHF.R.U64 R4, R4, 0x3, RZ ;  /* 0x0000000304047819 */ /* 0x000fe400000012ff */
[----:B------:R-:W-:-:S02]  /*16350*/  SHF.R.U64 R6, R6, 0x3, RZ ;  /* 0x0000000306067819 */ /* 0x000fc400000012ff */
[----:B------:R-:W-:Y:S02]  /*16360*/  SHF.R.U64 R18, R18, 0x3, RZ ;  /* 0x0000000312127819 */ /* 0x000fe400000012ff */
[----:B------:R-:W-:Y:S02]  /*16370*/  LOP3.LUT R7, R10, 0x380, RZ, 0xc0, !PT ;  /* 0x000003800a077812 */ /* 0x000fe400078ec0ff */
[----:B------:R-:W-:Y:S02]  /*16380*/  LOP3.LUT R12, R8, R109, RZ, 0x3c, !PT ;  /* 0x0000006d080c7212 */ /* 0x000fe400078e3cff */
[----:B------:R-:W-:Y:S02]  /*16390*/  LOP3.LUT R36, R117, 0x380, RZ, 0xc0, !PT ;  /* 0x0000038075247812 */ /* 0x000fe400078ec0ff */
[----:B------:R-:W-:Y:S02]  /*163a0*/  LOP3.LUT R8, R4, R111, RZ, 0x3c, !PT ;  /* 0x0000006f04087212 */ /* 0x000fe400078e3cff */
[----:B------:R-:W-:-:S02]  /*163b0*/  LOP3.LUT R92, R6, R113, RZ, 0x3c, !PT ;  /* 0x00000071065c7212 */ /* 0x000fc400078e3cff */
[----:B------:R-:W-:Y:S02]  /*163c0*/  LOP3.LUT R4, R18, R115, RZ, 0x3c, !PT ;  /* 0x0000007312047212 */ /* 0x000fe400078e3cff */
[----:B------:R-:W-:Y:S02]  /*163d0*/  SHF.R.U64 R7, R7, 0x3, RZ ;  /* 0x0000000307077819 */ /* 0x000fe400000012ff */
[----:B------:R-:W-:Y:S02]  /*163e0*/  SHF.R.U64 R36, R36, 0x3, RZ ;  /* 0x0000000324247819 */ /* 0x000fe400000012ff */
[----:B------:R-:W-:Y:S02]  /*163f0*/  MOV R92, R92 ;  /* 0x0000005c005c7202 */ /* 0x000fe40000000f00 */
[----:B------:R-:W-:Y:S02]  /*16400*/  MOV R93, R4 ;  /* 0x00000004005d7202 */ /* 0x000fe40000000f00 */
[----:B------:R-:W-:-:S02]  /*16410*/  SEL R43, R174, R175, P0 ;  /* 0x000000afae2b7207 */ /* 0x000fc40000000000 */
[----:B------:R-:W-:Y:S02]  /*16420*/  SEL R182, R183, R182, P0 ;  /* 0x000000b6b7b67207 */ /* 0x000fe40000000000 */
[----:B------:R-:W-:Y:S01]  /*16430*/  LOP3.LUT R10, R7, R10, RZ, 0x3c, !PT ;  /* 0x0000000a070a7212 */ /* 0x000fe200078e3cff */
[----:B------:R-:W-:Y:S01]  /*16440*/  IMAD.X R7, RZ, RZ, R11, P6 ;  /* 0x000000ffff077224 */ /* 0x000fe200030e060b */
        /* <DEDUP_REMOVED lines=15> */
[----:B------:R-:W-:-:S02]  /*16540*/  LOP3.LUT R6, R36, R117, RZ, 0x3c, !PT ;  /* 0x0000007524067212 */ /* 0x000fc400078e3cff */
[----:B------:R-:W-:Y:S02]  /*16550*/  SEL R30, R141, R30, P0 ;  /* 0x0000001e8d1e7207 */ /* 0x000fe40000000000 */
[----:B------:R-:W-:Y:S02]  /*16560*/  SEL R28, R145, R28, P0 ;  /* 0x0000001c911c7207 */ /* 0x000fe40000000000 */
[----:B------:R-:W-:Y:S02]  /*16570*/  SEL R134, R135, R134, P0 ;  /* 0x0000008687867207 */ /* 0x000fe40000000000 */
[----:B------:R-:W-:Y:S02]  /*16580*/  SEL R142, R143, R142, P0 ;  /* 0x0000008e8f8e7207 */ /* 0x000fe40000000000 */
[----:B------:R-:W-:Y:S02]  /*16590*/  SEL R150, R151, R150, P0 ;  /* 0x0000009697967207 */ /* 0x000fe40000000000 */
[----:B------:R-:W-:-:S02]  /*165a0*/  SEL R49, R158, R159, P0 ;  /* 0x0000009f9e317207 */ /* 0x000fc40000000000 */
[----:B------:R-:W-:Y:S02]  /*165b0*/  MOV R98, R98 ;  /* 0x0000006200627202 */ /* 0x000fe40000000f00 */
[----:B------:R-:W-:Y:S02]  /*165c0*/  MOV R95, R14 ;  /* 0x0000000e005f7202 */ /* 0x000fe40000000f00 */
[----:B------:R-:W-:Y:S02]  /*165d0*/  SEL R87, R32, R149, P0 ;  /* 0x0000009520577207 */ /* 0x000fe40000000000 */
[----:B------:R-:W-:Y:S02]  /*165e0*/  SEL R69, R176, R177, P0 ;  /* 0x000000b1b0457207 */ /* 0x000fe40000000000 */
[----:B------:R-:W-:Y:S02]  /*165f0*/  SEL R158, R159, R158, P0 ;  /* 0x0000009e9f9e7207 */ /* 0x000fe40000000000 */
[----:B------:R-:W-:-:S02]  /*16600*/  SEL R166, R167, R166, P0 ;  /* 0x000000a6a7a67207 */ /* 0x000fc40000000000 */
[----:B------:R-:W-:Y:S02]  /*16610*/  MOV R97, R10 ;  /* 0x0000000a00617202 */ /* 0x000fe40000000f00 */
        /* <DEDUP_REMOVED lines=12> */
[----:B------:R-:W-:Y:S02]  /*166e0*/  MOV R94, R6 ;  /* 0x00000006005e7202 */ /* 0x000fe40000000f00 */
[----:B------:R-:W-:Y:S02]  /*166f0*/  SEL R162, R163, R162, P0 ;  /* 0x000000a2a3a27207 */ /* 0x000fe40000000000 */
[----:B------:R-:W-:Y:S02]  /*16700*/  MOV R18, R8 ;  /* 0x0000000800127202 */ /* 0x000fe40000000f00 */
[----:B------:R-:W-:Y:S02]  /*16710*/  SEL R170, R171, R170, P0 ;  /* 0x000000aaabaa7207 */ /* 0x000fe40000000000 */
[----:B------:R-:W-:-:S02]  /*16720*/  SEL R174, R175, R174, P0 ;  /* 0x000000aeafae7207 */ /* 0x000fc40000000000 */
[----:B------:R-:W-:Y:S02]  /*16730*/  MOV R96, R12 ;  /* 0x0000000c00607202 */ /* 0x000fe40000000f00 */
[----:B------:R-:W-:Y:S02]  /*16740*/  SEL R178, R179, R178, P0 ;  /* 0x000000b2b3b27207 */ /* 0x000fe40000000000 */
[----:B--2---:R-:W-:Y:S01]  /*16750*/  LOP3.LUT R5, R20, 0x2, RZ, 0x3c, !PT ;  /* 0x0000000214057812 */ /* 0x004fe200078e3cff */
        /* <DEDUP_REMOVED lines=11> */
[----:B------:R-:W0:Y:S04]  /*16810*/  SHFL.IDX PT, R71, R21, R5, 0x1c1f ;  /* 0x001c1f0515477589 */ /* 0x000e2800000e0000 */
[----:B------:R-:W1:Y:S04]  /*16820*/  SHFL.IDX PT, R45, R182, R5, 0x1c1f ;  /* 0x001c1f05b62d7589 */ /* 0x000e6800000e0000 */
[----:B------:R-:W2:Y:S04]  /*16830*/  SHFL.IDX PT, R55, R122, R5, 0x1c1f ;  /* 0x001c1f057a377589 */ /* 0x000ea800000e0000 */
[----:B------:R-:W-:Y:S04]  /*16840*/  SHFL.IDX PT, R78, R101, R20, 0x1c1f ;  /* 0x001c1f14654e7589 */ /* 0x000fe800000e0000 */
[----:B------:R-:W-:Y:S04]  /*16850*/  SHFL.IDX PT, R88, R81, R20, 0x1c1f ;  /* 0x001c1f1451587589 */ /* 0x000fe800000e0000 */
[----:B------:R-:W-:Y:S04]  /*16860*/  SHFL.IDX PT, R50, R61, R20, 0x1c1f ;  /* 0x001c1f143d327589 */ /* 0x000fe800000e0000 */
[----:B------:R-:W3:Y:S01]  /*16870*/  SHFL.IDX PT, R79, R24, R5, 0x1c1f ;  /* 0x001c1f05184f7589 */ /* 0x000ee200000e0000 */
[----:B0-----:R-:W-:-:S02]  /*16880*/  SEL R72, R70, R71, P0 ;  /* 0x0000004746487207 */ /* 0x001fc40000000000 */
[----:B------:R-:W-:Y:S01]  /*16890*/  SEL R70, R71, R70, P0 ;  /* 0x0000004647467207 */ /* 0x000fe20000000000 */
[----:B------:R0:W4:Y:S01]  /*168a0*/  SHFL.IDX PT, R89, R29, R5, 0x1c1f ;  /* 0x001c1f051d597589 */ /* 0x00012200000e0000 */
[----:B-1----:R-:W-:-:S03]  /*168b0*/  SEL R21, R45, R44, P0 ;  /* 0x0000002c2d157207 */ /* 0x002fc60000000000 */
[----:B------:R-:W1:Y:S01]  /*168c0*/  SHFL.IDX PT, R51, R130, R5, 0x1c1f ;  /* 0x001c1f0582337589 */ /* 0x000e6200000e0000 */
[----:B--2---:R-:W-:Y:S02]  /*168d0*/  SEL R56, R54, R55, P0 ;  /* 0x0000003736387207 */ /* 0x004fe40000000000 */
[----:B------:R-:W-:Y:S01]  /*168e0*/  SEL R54, R55, R54, P0 ;  /* 0x0000003637367207 */ /* 0x000fe20000000000 */
[----:B------:R-:W2:Y:S01]  /*168f0*/  SHFL.IDX PT, R47, R138, R5, 0x1c1f ;  /* 0x001c1f058a2f7589 */ /* 0x000ea200000e0000 */
[----:B0-----:R-:W-:-:S03]  /*16900*/  SEL R29, R44, R45, P0 ;  /* 0x0000002d2c1d7207 */ /* 0x001fc60000000000 */
[----:B------:R-:W0:Y:S04]  /*16910*/  SHFL.IDX PT, R43, R146, R5, 0x1c1f ;  /* 0x001c1f05922b7589 */ /* 0x000e2800000e0000 */
[----:B------:R-:W-:Y:S04]  /*16920*/  SHFL.IDX PT, R4, R107, R20, 0x1c1f ;  /* 0x001c1f146b047589 */ /* 0x000fe800000e0000 */
[----:B------:R-:W-:Y:S01]  /*16930*/  SHFL.IDX PT, R10, R83, R20, 0x1c1f ;  /* 0x001c1f14530a7589 */ /* 0x000fe200000e0000 */
[----:B---3--:R-:W-:Y:S02]  /*16940*/  SEL R74, R78, R79, P0 ;  /* 0x0000004f4e4a7207 */ /* 0x008fe40000000000 */
[----:B------:R-:W-:Y:S01]  /*16950*/  SEL R78, R79, R78, P0 ;  /* 0x0000004e4f4e7207 */ /* 0x000fe20000000000 */
[----:B------:R-:W-:Y:S01]  /*16960*/  SHFL.IDX PT, R35, R35, R20, 0x1c1f ;  /* 0x001c1f1423237589 */ /* 0x000fe200000e0000 */
[----:B----4-:R-:W-:-:S02]  /*16970*/  SEL R86, R88, R89, P0 ;  /* 0x0000005958567207 */ /* 0x010fc40000000000 */
[----:B------:R-:W-:Y:S01]  /*16980*/  SEL R88, R89, R88, P0 ;  /* 0x0000005859587207 */ /* 0x000fe20000000000 */
[----:B------:R-:W-:Y:S01]  /*16990*/  SHFL.IDX PT, R102, R41, R20, 0x1c1f ;  /* 0x001c1f1429667589 */ /* 0x000fe200000e0000 */
[----:B-1----:R-:W-:Y:S02]  /*169a0*/  SEL R52, R50, R51, P0 ;  /* 0x0000003332347207 */ /* 0x002fe40000000000 */
[----:B------:R-:W-:Y:S01]  /*169b0*/  SEL R50, R51, R50, P0 ;  /* 0x0000003233327207 */ /* 0x000fe20000000000 */
[----:B------:R-:W-:Y:S01]  /*169c0*/  SHFL.IDX PT, R104, R37, R20, 0x1c1f ;  /* 0x001c1f1425687589 */ /* 0x000fe200000e0000 */
[----:B--2---:R-:W-:Y:S02]  /*169d0*/  SEL R48, R46, R47, P0 ;  /* 0x0000002f2e307207 */ /* 0x004fe40000000000 */
[----:B------:R-:W-:Y:S01]  /*169e0*/  SEL R46, R47, R46, P0 ;  /* 0x0000002e2f2e7207 */ /* 0x000fe20000000000 */
[----:B------:R-:W1:Y:S01]  /*169f0*/  SHFL.IDX PT, R25, R25, R5, 0x1c1f ;  /* 0x001c1f0519197589 */ /* 0x000e6200000e0000 */
[----:B0-----:R-:W-:-:S02]  /*16a00*/  SEL R44, R42, R43, P0 ;  /* 0x0000002b2a2c7207 */ /* 0x001fc40000000000 */
[----:B------:R-:W-:Y:S01]  /*16a10*/  SEL R42, R43, R42, P0 ;  /* 0x0000002a2b2a7207 */ /* 0x000fe20000000000 */
[----:B------:R-:W0:Y:S04]  /*16a20*/  SHFL.IDX PT, R81, R26, R5, 0x1c1f ;  /* 0x001c1f051a517589 */ /* 0x000e2800000e0000 */
[----:B------:R-:W2:Y:S04]  /*16a30*/  SHFL.IDX PT, R24, R126, R5, 0x1c1f ;  /* 0x001c1f057e187589 */ /* 0x000ea800000e0000 */
[----:B------:R-:W-:Y:S04]  /*16a40*/  SHFL.IDX PT, R6, R103, R20, 0x1c1f ;  /* 0x001c1f1467067589 */ /* 0x000fe800000e0000 */
[----:B------:R-:W-:Y:S04]  /*16a50*/  SHFL.IDX PT, R82, R85, R20, 0x1c1f ;  /* 0x001c1f1455527589 */ /* 0x000fe800000e0000 */
[----:B------:R-:W-:Y:S04]  /*16a60*/  SHFL.IDX PT, R36, R65, R20, 0x1c1f ;  /* 0x001c1f1441247589 */ /* 0x000fe800000e0000 */
[----:B------:R3:W-:Y:S01]  /*16a70*/  SHFL.IDX PT, R38, R57, R20, 0x1c1f ;  /* 0x001c1f1439267589 */ /* 0x0007e200000e0000 */
[----:B-1----:R-:W-:-:S03]  /*16a80*/  SEL R71, R25, R4, P0 ;  /* 0x0000000419477207 */ /* 0x002fc60000000000 */
[----:B------:R-:W-:Y:S01]  /*16a90*/  SHFL.IDX PT, R40, R53, R20, 0x1c1f ;  /* 0x001c1f1435287589 */ /* 0x000fe200000e0000 */
[----:B0-----:R-:W-:Y:S02]  /*16aa0*/  SEL R76, R80, R81, P0 ;  /* 0x00000051504c7207 */ /* 0x001fe40000000000 */
[----:B------:R-:W-:Y:S01]  /*16ab0*/  SEL R80, R81, R80, P0 ;  /* 0x0000005051507207 */ /* 0x000fe20000000000 */
[----:B------:R-:W0:Y:S01]  /*16ac0*/  SHFL.IDX PT, R27, R27, R5, 0x1c1f ;  /* 0x001c1f051b1b7589 */ /* 0x000e2200000e0000 */
[----:B--2---:R-:W-:Y:S02]  /*16ad0*/  SEL R55, R24, R35, P0 ;  /* 0x0000002318377207 */ /* 0x004fe40000000000 */
[----:B---3--:R-:W-:Y:S01]  /*16ae0*/  SEL R57, R35, R24, P0 ;  /* 0x0000001823397207 */ /* 0x008fe20000000000 */
[----:B------:R-:W1:Y:S04]  /*16af0*/  SHFL.IDX PT, R83, R28, R5, 0x1c1f ;  /* 0x001c1f051c537589 */ /* 0x000e6800000e0000 */
[----:B------:R-:W2:Y:S04]  /*16b00*/  SHFL.IDX PT, R33, R33, R5, 0x1c1f ;  /* 0x001c1f0521217589 */ /* 0x000ea800000e0000 */
[----:B------:R-:W3:Y:S04]  /*16b10*/  SHFL.IDX PT, R37, R134, R5, 0x1c1f ;  /* 0x001c1f0586257589 */ /* 0x000ee800000e0000 */
[----:B------:R-:W4:Y:S04]  /*16b20*/  SHFL.IDX PT, R39, R142, R5, 0x1c1f ;  /* 0x001c1f058e277589 */ /* 0x000f2800000e0000 */
[----:B------:R-:W4:Y:S04]  /*16b30*/  SHFL.IDX PT, R41, R150, R5, 0x1c1f ;  /* 0x001c1f0596297589 */ /* 0x000f2800000e0000 */
[----:B------:R-:W-:Y:S01]  /*16b40*/  SHFL.IDX PT, R7, R91, R20, 0x1c1f ;  /* 0x001c1f145b077589 */ /* 0x000fe200000e0000 */
[----:B0-----:R-:W-:-:S03]  /*16b50*/  SEL R79, R27, R6, P0 ;  /* 0x000000061b4f7207 */ /* 0x001fc60000000000 */
[----:B------:R4:W-:Y:S01]  /*16b60*/  SHFL.IDX PT, R62, R49, R20, 0x1c1f ;  /* 0x001c1f14313e7589 */ /* 0x0009e200000e0000 */
[----:B-1----:R-:W-:Y:S02]  /*16b70*/  SEL R84, R82, R83, P0 ;  /* 0x0000005352547207 */ /* 0x002fe40000000000 */
[----:B------:R-:W-:Y:S01]  /*16b80*/  SEL R82, R83, R82, P0 ;  /* 0x0000005253527207 */ /* 0x000fe20000000000 */
[----:B------:R-:W0:Y:S01]  /*16b90*/  SHFL.IDX PT, R30, R30, R5, 0x1c1f ;  /* 0x001c1f051e1e7589 */ /* 0x000e2200000e0000 */
[----:B--2---:R-:W-:-:S03]  /*16ba0*/  SEL R89, R33, R10, P0 ;  /* 0x0000000a21597207 */ /* 0x004fc60000000000 */
[----:B------:R-:W1:Y:S01]  /*16bb0*/  SHFL.IDX PT, R67, R158, R5, 0x1c1f ;  /* 0x001c1f059e437589 */ /* 0x000e6200000e0000 */
[----:B---3--:R-:W-:Y:S02]  /*16bc0*/  SEL R53, R36, R37, P0 ;  /* 0x0000002524357207 */ /* 0x008fe40000000000 */
[----:B------:R-:W-:Y:S01]  /*16bd0*/  SEL R51, R37, R36, P0 ;  /* 0x0000002425337207 */ /* 0x000fe20000000000 */
[----:B------:R-:W2:Y:S01]  /*16be0*/  SHFL.IDX PT, R101, R166, R5, 0x1c1f ;  /* 0x001c1f05a6657589 */ /* 0x000ea200000e0000 */
[----:B----4-:R-:W-:Y:S02]  /*16bf0*/  SEL R49, R38, R39, P0 ;  /* 0x0000002726317207 */ /* 0x010fe40000000000 */
[----:B------:R-:W-:Y:S01]  /*16c00*/  SEL R47, R39, R38, P0 ;  /* 0x00000026272f7207 */ /* 0x000fe20000000000 */
[----:B------:R3:W-:Y:S01]  /*16c10*/  SHFL.IDX PT, R8, R87, R20, 0x1c1f ;  /* 0x001c1f1457087589 */ /* 0x0007e200000e0000 */
[----:B------:R-:W-:Y:S02]  /*16c20*/  SEL R45, R40, R41, P0 ;  /* 0x00000029282d7207 */ /* 0x000fe40000000000 */
[----:B------:R-:W-:Y:S01]  /*16c30*/  SEL R43, R41, R40, P0 ;  /* 0x00000028292b7207 */ /* 0x000fe20000000000 */
[----:B------:R4:W-:Y:S04]  /*16c40*/  SHFL.IDX PT, R64, R73, R20, 0x1c1f ;  /* 0x001c1f1449407589 */ /* 0x0009e800000e0000 */
[----:B------:R-:W-:Y:S01]  /*16c50*/  SHFL.IDX PT, R60, R69, R20, 0x1c1f ;  /* 0x001c1f14453c7589 */ /* 0x000fe200000e0000 */
[----:B---3--:R-:W-:-:S03]  /*16c60*/  SEL R87, R10, R33, P0 ;  /* 0x000000210a577207 */ /* 0x008fc60000000000 */
[----:B------:R-:W3:Y:S01]  /*16c70*/  SHFL.IDX PT, R9, R32, R5, 0x1c1f ;  /* 0x001c1f0520097589 */ /* 0x000ee200000e0000 */
[----:B0-----:R-:W-:Y:S02]  /*16c80*/  SEL R81, R30, R7, P0 ;  /* 0x000000071e517207 */ /* 0x001fe40000000000 */
[----:B----4-:R-:W-:Y:S01]  /*16c90*/  SEL R73, R4, R25, P0 ;  /* 0x0000001904497207 */ /* 0x010fe20000000000 */
[----:B------:R-:W0:Y:S01]  /*16ca0*/  SHFL.IDX PT, R65, R34, R5, 0x1c1f ;  /* 0x001c1f0522417589 */ /* 0x000e2200000e0000 */
[----:B-1----:R-:W-:Y:S02]  /*16cb0*/  SEL R41, R62, R67, P0 ;  /* 0x000000433e297207 */ /* 0x002fe40000000000 */
[----:B------:R-:W-:Y:S01]  /*16cc0*/  SEL R39, R67, R62, P0 ;  /* 0x0000003e43277207 */ /* 0x000fe20000000000 */
[----:B------:R-:W1:Y:S01]  /*16cd0*/  SHFL.IDX PT, R61, R176, R5, 0x1c1f ;  /* 0x001c1f05b03d7589 */ /* 0x000e6200000e0000 */
[----:B--2---:R-:W-:Y:S02]  /*16ce0*/  SEL R37, R66, R101, P0 ;  /* 0x0000006542257207 */ /* 0x004fe40000000000 */
[----:B------:R-:W-:Y:S01]  /*16cf0*/  SEL R33, R101, R66, P0 ;  /* 0x0000004265217207 */ /* 0x000fe20000000000 */
[----:B------:R2:W-:Y:S01]  /*16d00*/  SHFL.IDX PT, R68, R77, R20, 0x1c1f ;  /* 0x001c1f144d447589 */ /* 0x0005e200000e0000 */
[----:B------:R-:W-:-:S02]  /*16d10*/  F2FP.BF16.F32.PACK_AB R4, R73, R72 ;  /* 0x000000484904723e */ /* 0x000fc400000010ff */
[----:B------:R-:W-:Y:S01]  /*16d20*/  F2FP.BF16.F32.PACK_AB R10, R79, R78 ;  /* 0x0000004e4f0a723e */ /* 0x000fe200000010ff */
[----:B------:R4:W-:Y:S01]  /*16d30*/  SHFL.IDX PT, R13, R75, R20, 0x1c1f ;  /* 0x001c1f144b0d7589 */ /* 0x0009e200000e0000 */
[----:B------:R-:W-:-:S03]  /*16d40*/  F2FP.BF16.F32.PACK_AB R25, R45, R44 ;  /* 0x0000002c2d19723e */ /* 0x000fc600000010ff */
[----:B------:R-:W-:Y:S01]  /*16d50*/  SHFL.IDX PT, R63, R63, R20, 0x1c1f ;  /* 0x001c1f143f3f7589 */ /* 0x000fe200000e0000 */
[----:B--2---:R-:W-:-:S03]  /*16d60*/  SEL R77, R7, R30, P0 ;  /* 0x0000001e074d7207 */ /* 0x004fc60000000000 */
[----:B------:R-:W2:Y:S01]  /*16d70*/  SHFL.IDX PT, R12, R164, R5, 0x1c1f ;  /* 0x001c1f05a40c7589 */ /* 0x000ea200000e0000 */
[----:B---3--:R-:W-:Y:S02]  /*16d80*/  SEL R85, R8, R9, P0 ;  /* 0x0000000908557207 */ /* 0x008fe40000000000 */
[----:B----4-:R-:W-:Y:S01]  /*16d90*/  SEL R75, R6, R27, P0 ;  /* 0x0000001b064b7207 */ /* 0x010fe20000000000 */
[----:B------:R-:W3:Y:S01]  /*16da0*/  SHFL.IDX PT, R26, R154, R5, 0x1c1f ;  /* 0x001c1f059a1a7589 */ /* 0x000ee200000e0000 */
[----:B------:R-:W-:Y:S02]  /*16db0*/  SEL R83, R9, R8, P0 ;  /* 0x0000000809537207 */ /* 0x000fe40000000000 */
[----:B0-----:R-:W-:Y:S01]  /*16dc0*/  SEL R66, R64, R65, P0 ;  /* 0x0000004140427207 */ /* 0x001fe20000000000 */
[----:B------:R-:W0:Y:S01]  /*16dd0*/  SHFL.IDX PT, R14, R172, R5, 0x1c1f ;  /* 0x001c1f05ac0e7589 */ /* 0x000e2200000e0000 */
[----:B-1----:R-:W-:Y:S02]  /*16de0*/  SEL R62, R60, R61, P0 ;  /* 0x0000003d3c3e7207 */ /* 0x002fe40000000000 */
[----:B------:R-:W-:Y:S01]  /*16df0*/  SEL R64, R65, R64, P0 ;  /* 0x0000004041407207 */ /* 0x000fe20000000000 */
[----:B------:R-:W1:Y:S01]  /*16e00*/  SHFL.IDX PT, R20, R180, R5, 0x1c1f ;  /* 0x001c1f05b4147589 */ /* 0x000e6200000e0000 */
[----:B------:R-:W-:-:S02]  /*16e10*/  SEL R60, R61, R60, P0 ;  /* 0x0000003c3d3c7207 */ /* 0x000fc40000000000 */
[----:B------:R-:W-:Y:S01]  /*16e20*/  F2FP.BF16.F32.PACK_AB R6, R71, R70 ;  /* 0x000000464706723e */ /* 0x000fe200000010ff */
[----:B------:R-:W4:Y:S01]  /*16e30*/  SHFL.IDX PT, R31, R31, R5, 0x1c1f ;  /* 0x001c1f051f1f7589 */ /* 0x000f2200000e0000 */
[----:B------:R-:W-:Y:S02]  /*16e40*/  F2FP.BF16.F32.PACK_AB R7, R55, R54 ;  /* 0x000000363707723e */ /* 0x000fe400000010ff */
[----:B------:R-:W-:Y:S01]  /*16e50*/  F2FP.BF16.F32.PACK_AB R8, R75, R74 ;  /* 0x0000004a4b08723e */ /* 0x000fe200000010ff */
[----:B------:R-:W4:Y:S01]  /*16e60*/  SHFL.IDX PT, R32, R162, R5, 0x1c1f ;  /* 0x001c1f05a2207589 */ /* 0x000f2200000e0000 */
[----:B------:R-:W-:Y:S02]  /*16e70*/  F2FP.BF16.F32.PACK_AB R9, R53, R52 ;  /* 0x000000343509723e */ /* 0x000fe400000010ff */
[----:B------:R-:W-:Y:S01]  /*16e80*/  F2FP.BF16.F32.PACK_AB R24, R85, R84 ;  /* 0x000000545518723e */ /* 0x000fe200000010ff */
[----:B------:R-:W-:Y:S01]  /*16e90*/  SHFL.IDX PT, R103, R174, R5, 0x1c1f ;  /* 0x001c1f05ae677589 */ /* 0x000fe200000e0000 */
[----:B--2---:R-:W-:-:S02]  /*16ea0*/  SEL R91, R11, R12, P0 ;  /* 0x0000000c0b5b7207 */ /* 0x004fc40000000000 */
[----:B------:R-:W-:Y:S01]  /*16eb0*/  SEL R69, R12, R11, P0 ;  /* 0x0000000b0c457207 */ /* 0x000fe20000000000 */
[----:B------:R-:W2:Y:S01]  /*16ec0*/  SHFL.IDX PT, R105, R170, R5, 0x1c1f ;  /* 0x001c1f05aa697589 */ /* 0x000ea200000e0000 */
[----:B---3--:R-:W-:Y:S02]  /*16ed0*/  SEL R40, R63, R26, P0 ;  /* 0x0000001a3f287207 */ /* 0x008fe40000000000 */
[----:B------:R-:W-:Y:S01]  /*16ee0*/  SEL R38, R26, R63, P0 ;  /* 0x0000003f1a267207 */ /* 0x000fe20000000000 */
[----:B------:R3:W2:Y:S01]  /*16ef0*/  SHFL.IDX PT, R107, R178, R5, 0x1c1f ;  /* 0x001c1f05b26b7589 */ /* 0x0006a200000e0000 */
[----:B0-----:R-:W-:Y:S02]  /*16f00*/  SEL R67, R13, R14, P0 ;  /* 0x0000000e0d437207 */ /* 0x001fe40000000000 */
[----:B------:R-:W-:Y:S02]  /*16f10*/  SEL R65, R14, R13, P0 ;  /* 0x0000000d0e417207 */ /* 0x000fe40000000000 */
[----:B-1----:R-:W-:-:S02]  /*16f20*/  SEL R63, R15, R20, P0 ;  /* 0x000000140f3f7207 */ /* 0x002fc40000000000 */
[----:B------:R-:W-:Y:S02]  /*16f30*/  SEL R61, R20, R15, P0 ;  /* 0x0000000f143d7207 */ /* 0x000fe40000000000 */
[----:B------:R-:W-:Y:S02]  /*16f40*/  F2FP.BF16.F32.PACK_AB R11, R51, R50 ;  /* 0x00000032330b723e */ /* 0x000fe400000010ff */
[----:B---3--:R-:W-:Y:S02]  /*16f50*/  F2FP.BF16.F32.PACK_AB R5, R57, R56 ;  /* 0x000000383905723e */ /* 0x008fe400000010ff */
[----:B----4-:R-:W-:Y:S02]  /*16f60*/  SEL R90, R68, R31, P0 ;  /* 0x0000001f445a7207 */ /* 0x010fe40000000000 */
[----:B------:R-:W-:Y:S01]  /*16f70*/  SEL R36, R99, R32, P0 ;  /* 0x0000002063247207 */ /* 0x000fe20000000000 */
[----:B------:R0:W-:Y:S01]  /*16f80*/  STSM.16.M88.4 [R97], R4 ;  /* 0x0000000461007844 */ /* 0x0001e20000000200 */
[----:B------:R-:W-:-:S02]  /*16f90*/  F2FP.BF16.F32.PACK_AB R12, R77, R76 ;  /* 0x0000004c4d0c723e */ /* 0x000fc400000010ff */
[----:B------:R-:W-:Y:S01]  /*16fa0*/  F2FP.BF16.F32.PACK_AB R13, R49, R48 ;  /* 0x00000030310d723e */ /* 0x000fe200000010ff */
[----:B------:R1:W-:Y:S01]  /*16fb0*/  STSM.16.M88.4 [R98], R8 ;  /* 0x0000000862007844 */ /* 0x0003e20000000200 */
[----:B------:R-:W-:Y:S02]  /*16fc0*/  F2FP.BF16.F32.PACK_AB R14, R81, R80 ;  /* 0x00000050510e723e */ /* 0x000fe400000010ff */
[----:B------:R-:W-:Y:S02]  /*16fd0*/  F2FP.BF16.F32.PACK_AB R15, R47, R46 ;  /* 0x0000002e2f0f723e */ /* 0x000fe400000010ff */
[----:B------:R-:W-:Y:S02]  /*16fe0*/  SEL R68, R31, R68, P0 ;  /* 0x000000441f447207 */ /* 0x000fe40000000000 */
[----:B------:R-:W-:Y:S01]  /*16ff0*/  SEL R32, R32, R99, P0 ;  /* 0x0000006320207207 */ /* 0x000fe20000000000 */
[----:B------:R-:W-:Y:S01]  /*17000*/  STSM.16.M88.4 [R95], R12 ;  /* 0x0000000c5f007844 */ /* 0x000fe20000000200 */
[----:B------:R-:W-:-:S02]  /*17010*/  F2FP.BF16.F32.PACK_AB R26, R83, R82 ;  /* 0x00000052531a723e */ /* 0x000fc400000010ff */
[----:B------:R-:W-:Y:S01]  /*17020*/  F2FP.BF16.F32.PACK_AB R27, R43, R42 ;  /* 0x0000002a2b1b723e */ /* 0x000fe200000010ff */
[----:B0-----:R-:W-:Y:S01]  /*17030*/  IMAD.U32 R97, RZ, RZ, UR9 ;  /* 0x00000009ff617e24 */ /* 0x001fe2000f8e00ff */
[----:B--2---:R-:W-:Y:S02]  /*17040*/  SEL R34, R102, R105, P0 ;  /* 0x0000006966227207 */ /* 0x004fe40000000000 */
[----:B------:R-:W-:Y:S01]  /*17050*/  SEL R30, R105, R102, P0 ;  /* 0x00000066691e7207 */ /* 0x000fe20000000000 */
[----:B------:R0:W-:Y:S01]  /*17060*/  STSM.16.M88.4 [R96], R24 ;  /* 0x0000001860007844 */ /* 0x0001e20000000200 */
[----:B------:R-:W-:Y:S01]  /*17070*/  SEL R35, R100, R103, P0 ;  /* 0x0000006764237207 */ /* 0x000fe20000000000 */
[----:B-1----:R-:W1:Y:S01]  /*17080*/  LDC.64 R98, c[0x0][0xc08] ;  /* 0x00030200ff627b82 */ /* 0x002e620000000a00 */
[----:B------:R-:W-:Y:S02]  /*17090*/  SEL R31, R103, R100, P0 ;  /* 0x00000064671f7207 */ /* 0x000fe40000000000 */
[----:B------:R-:W-:-:S02]  /*170a0*/  SEL R28, R104, R107, P0 ;  /* 0x0000006b681c7207 */ /* 0x000fc40000000000 */
[----:B------:R-:W-:Y:S02]  /*170b0*/  SEL R20, R107, R104, P0 ;  /* 0x000000686b147207 */ /* 0x000fe40000000000 */
[----:B------:R-:W-:Y:S02]  /*170c0*/  F2FP.BF16.F32.PACK_AB R4, R87, R86 ;  /* 0x000000565704723e */ /* 0x000fe400000010ff */
[----:B------:R-:W-:Y:S02]  /*170d0*/  F2FP.BF16.F32.PACK_AB R5, R41, R40 ;  /* 0x000000282905723e */ /* 0x000fe400000010ff */
[----:B------:R-:W-:Y:S02]  /*170e0*/  F2FP.BF16.F32.PACK_AB R6, R89, R88 ;  /* 0x000000585906723e */ /* 0x000fe400000010ff */
[----:B------:R-:W-:Y:S01]  /*170f0*/  F2FP.BF16.F32.PACK_AB R7, R39, R38 ;  /* 0x000000262707723e */ /* 0x000fe200000010ff */
[----:B0-----:R-:W-:Y:S01]  /*17100*/  IMAD.U32 R96, RZ, RZ, UR8 ;  /* 0x00000008ff607e24 */ /* 0x001fe2000f8e00ff */
[----:B------:R-:W-:-:S02]  /*17110*/  F2FP.BF16.F32.PACK_AB R8, R91, R90 ;  /* 0x0000005a5b08723e */ /* 0x000fc400000010ff */
[----:B------:R-:W-:Y:S01]  /*17120*/  F2FP.BF16.F32.PACK_AB R9, R37, R36 ;  /* 0x000000242509723e */ /* 0x000fe200000010ff */
[----:B------:R-:W-:Y:S01]  /*17130*/  STSM.16.M88.4 [R18], R4 ;  /* 0x0000000412007844 */ /* 0x000fe20000000200 */
[----:B------:R-:W-:Y:S02]  /*17140*/  F2FP.BF16.F32.PACK_AB R10, R69, R68 ;  /* 0x00000044450a723e */ /* 0x000fe400000010ff */
[----:B------:R-:W-:Y:S02]  /*17150*/  F2FP.BF16.F32.PACK_AB R11, R33, R32 ;  /* 0x00000020210b723e */ /* 0x000fe400000010ff */
[----:B------:R-:W-:Y:S02]  /*17160*/  F2FP.BF16.F32.PACK_AB R12, R67, R66 ;  /* 0x00000042430c723e */ /* 0x000fe400000010ff */
[----:B------:R-:W-:Y:S01]  /*17170*/  F2FP.BF16.F32.PACK_AB R13, R35, R34 ;  /* 0x00000022230d723e */ /* 0x000fe200000010ff */
[----:B------:R-:W-:Y:S01]  /*17180*/  STSM.16.M88.4 [R92], R8 ;  /* 0x000000085c007844 */ /* 0x000fe20000000200 */
[----:B------:R-:W-:-:S02]  /*17190*/  F2FP.BF16.F32.PACK_AB R14, R65, R64 ;  /* 0x00000040410e723e */ /* 0x000fc400000010ff */
[----:B------:R-:W-:Y:S02]  /*171a0*/  F2FP.BF16.F32.PACK_AB R15, R31, R30 ;  /* 0x0000001e1f0f723e */ /* 0x000fe400000010ff */
[----:B------:R-:W-:Y:S02]  /*171b0*/  F2FP.BF16.F32.PACK_AB R24, R63, R62 ;  /* 0x0000003e3f18723e */ /* 0x000fe400000010ff */
[----:B------:R-:W-:Y:S01]  /*171c0*/  F2FP.BF16.F32.PACK_AB R25, R29, R28 ;  /* 0x0000001c1d19723e */ /* 0x000fe200000010ff */
[----:B------:R0:W-:Y:S01]  /*171d0*/  STSM.16.M88.4 [R93], R12 ;  /* 0x0000000c5d007844 */ /* 0x0001e20000000200 */
[----:B------:R-:W-:Y:S02]  /*171e0*/  F2FP.BF16.F32.PACK_AB R26, R61, R60 ;  /* 0x0000003c3d1a723e */ /* 0x000fe400000010ff */
[----:B------:R-:W-:Y:S02]  /*171f0*/  F2FP.BF16.F32.PACK_AB R27, R21, R20 ;  /* 0x00000014151b723e */ /* 0x000fe400000010ff */
[----:B------:R-:W-:-:S03]  /*17200*/  ISETP.NE.U32.AND P0, PT, RZ, UR10, PT ;  /* 0x0000000aff007c0c */ /* 0x000fc6000bf05070 */
[----:B------:R2:W-:Y:S01]  /*17210*/  STSM.16.M88.4 [R94], R24 ;  /* 0x000000185e007844 */ /* 0x0005e20000000200 */
[----:B------:R-:W-:Y:S01]  /*17220*/  ISETP.NE.AND.EX P0, PT, RZ, UR11, PT, P0 ;  /* 0x0000000bff007c0c */ /* 0x000fe2000bf05300 */
[----:B------:R-:W-:Y:S08]  /*17230*/  BAR.SYNC.DEFER_BLOCKING 0x1, 0x100 ;  /* 0x0044000000007b1d */ /* 0x000ff00000010000 */
[----:B0-----:R-:W0:Y:S04]  /*17240*/  LDC R93, c[0x0][0xbe8] ;  /* 0x0002fa00ff5d7b82 */ /* 0x001e280000000800 */
[----:B------:R-:W3:Y:S01]  /*17250*/  @P0 LDG.E R95, desc[UR50][R96.64] ;  /* 0x00000032605f0981 */ /* 0x000ee2000c1e1900 */
[----:B-1----:R-:W-:-:S02]  /*17260*/  ISETP.NE.U32.AND P1, PT, R98, RZ, PT ;  /* 0x000000ff6200720c */ /* 0x002fc40003f25070 */
[----:B------:R-:W-:-:S11]  /*17270*/  R2UR UR4, R99 ;  /* 0x00000000630472ca */ /* 0x000fd600000e0000 */
[----:B------:R-:W-:Y:S01]  /*17280*/  VOTEU.ANY UP0, P1 ;  /* 0x00000000003f7886 */ /* 0x000fe20000800100 */
[----:B0-----:R-:W-:Y:S01]  /*17290*/  ISETP.NE.AND P1, PT, R93, 0x1, PT ;  /* 0x000000015d00780c */ /* 0x001fe20003f25270 */
[----:B------:R-:W-:Y:S02]  /*172a0*/  UISETP.NE.AND.EX UP0, UPT, UR4, URZ, UPT, UP0 ;  /* 0x0000003f0400728c */ /* 0x000fe4000bf05300 */
[----:B------:R-:W-:Y:S01]  /*172b0*/  UISETP.GT.AND UP1, UPT, UR41, 0x1, UPT ;  /* 0x000000012900788c */ /* 0x000fe2000bf24270 */
[----:B------:R-:W-:Y:S01]  /*172c0*/  UMOV UR18, 0x9b8 ;  /* 0x000009b800127882 */ /* 0x000fe20000000000 */
[----:B------:R-:W-:Y:S02]  /*172d0*/  ULDC UR4, c[0x0][0xa88] ;  /* 0x0002a20000047ab9 */ /* 0x000fe40000000800 */
[----:B------:R-:W-:Y:S01]  /*172e0*/  USEL UR18, UR18, 0x978, UP1 ;  /* 0x0000097812127887 */ /* 0x000fe20008800000 */
[----:B------:R-:W-:Y:S01]  /*172f0*/  PLOP3.LUT P4, PT, PT, PT, UP0, 0x80, 0x0 ;  /* 0x000000000000781c */ /* 0x000fe20003f8f008 */
[----:B------:R-:W-:-:S03]  /*17300*/  IMAD.U32 R18, RZ, RZ, UR4 ;  /* 0x00000004ff127e24 */ /* 0x000fc6000f8e00ff */
[----:B------:R-:W-:Y:S01]  /*17310*/  @UP0 ULDC.64 UR8, c[0x0][0xc08] ;  /* 0x0003020000080ab9 */ /* 0x000fe20000000a00 */
[----:B------:R-:W0:Y:S01]  /*17320*/  @P1 LDC R6, c[0x0][0xbec] ;  /* 0x0002fb00ff061b82 */ /* 0x000e220000000800 */
[----:B------:R-:W-:-:S07]  /*17330*/  @UP0 UIMAD.WIDE UR8, UR37, 0x4, UR8 ;  /* 0x00000004250808a5 */ /* 0x000fce000f8e0208 */
[----:B------:R-:W1:Y:S01]  /*17340*/  @P1 LDC R9, c[0x0][0xbf0] ;  /* 0x0002fc00ff091b82 */ /* 0x000e620000000800 */
[----:B------:R-:W-:Y:S01]  /*17350*/  UISETP.NE.U32.AND UP0, UPT, UR10, URZ, UPT ;  /* 0x0000003f0a00728c */ /* 0x000fe2000bf05070 */
[----:B------:R-:W-:Y:S01]  /*17360*/  IMAD.U32 R4, RZ, RZ, UR8 ;  /* 0x00000008ff047e24 */ /* 0x000fe2000f8e00ff */
[----:B------:R-:W-:Y:S01]  /*17370*/  ULDC.64 UR12, c[0x0][UR18+0x218] ;  /* 0x00008600120c7abb */ /* 0x000fe20008000a00 */
[----:B------:R-:W-:Y:S01]  /*17380*/  IMAD.U32 R5, RZ, RZ, UR9 ;  /* 0x00000009ff057e24 */ /* 0x000fe2000f8e00ff */
[----:B------:R-:W-:Y:S02]  /*17390*/  UISETP.NE.AND.EX UP0, UPT, UR11, URZ, UPT, UP0 ;  /* 0x0000003f0b00728c */ /* 0x000fe4000bf05300 */
[----:B------:R-:W-:Y:S01]  /*173a0*/  USEL UR16, UR40, URZ, UP1 ;  /* 0x0000003f28107287 */ /* 0x000fe20008800000 */
[----:B------:R-:W-:Y:S01]  /*173b0*/  VIADD R13, R22, UR39 ;  /* 0x00000027160d7c36 */ /* 0x000fe20008000000 */
[----:B------:R-:W-:Y:S01]  /*173c0*/  UMOV UR4, URZ ;  /* 0x0000003f00047c82 */ /* 0x000fe20008000000 */
[----:B------:R-:W-:Y:S01]  /*173d0*/  UIMAD.WIDE.U32 UR8, UR12, UR36, URZ ;  /* 0x000000240c0872a5 */ /* 0x000fe2000f8e003f */
[----:B------:R0:W5:Y:S01]  /*173e0*/  @P4 LDG.E R18, desc[UR50][R4.64] ;  /* 0x0000003204124981 */ /* 0x000162000c1e1900 */
[----:B------:R-:W-:Y:S01]  /*173f0*/  ULDC.64 UR14, c[0x0][UR18+0x228] ;  /* 0x00008a00120e7abb */ /* 0x000fe20008000a00 */
[----:B------:R-:W-:Y:S01]  /*17400*/  UIMAD UR12, UR13, UR36, URZ ;  /* 0x000000240d0c72a4 */ /* 0x000fe2000f8e023f */
[----:B------:R-:W-:Y:S01]  /*17410*/  IMAD.MOV.U32 R7, RZ, RZ, R13 ;  /* 0x000000ffff077224 */ /* 0x000fe200078e000d */
[----:B------:R-:W-:-:S02]  /*17420*/  USHF.R.S32.HI UR17, URZ, 0x1f, UR37 ;  /* 0x0000001f3f117899 */ /* 0x000fc40008011425 */
[----:B------:R-:W-:Y:S02]  /*17430*/  USEL UR7, UR37, URZ, !UP0 ;  /* 0x0000003f25077287 */ /* 0x000fe4000c000000 */
[----:B------:R-:W-:Y:S01]  /*17440*/  UIMAD.WIDE.U32 UR20, UR14, UR16, URZ ;  /* 0x000000100e1472a5 */ /* 0x000fe2000f8e003f */
[----:B------:R-:W-:Y:S01]  /*17450*/  ULDC.64 UR10, c[0x0][UR18+0x220] ;  /* 0x00008800120a7abb */ /* 0x000fe20008000a00 */
[----:B------:R-:W-:Y:S01]  /*17460*/  UIMAD UR14, UR15, UR16, URZ ;  /* 0x000000100f0e72a4 */ /* 0x000fe2000f8e023f */
[----:B0-----:R-:W-:Y:S01]  /*17470*/  @P1 IMAD.HI.U32 R4, R13, R6, RZ ;  /* 0x000000060d041227 */ /* 0x001fe200078e00ff */
[----:B------:R-:W-:Y:S02]  /*17480*/  UIADD3 UR15, UR9, UR12, URZ ;  /* 0x0000000c090f7290 */ /* 0x000fe4000fffe03f */
[----:B------:R-:W-:Y:S01]  /*17490*/  USEL UR17, UR17, URZ, !UP0 ;  /* 0x0000003f11117287 */ /* 0x000fe2000c000000 */
[----:B------:R-:W-:Y:S01]  /*174a0*/  IMAD.U32 R5, RZ, RZ, UR21 ;  /* 0x00000015ff057e24 */ /* 0x000fe2000f8e00ff */
[----:B------:R-:W-:Y:S01]  /*174b0*/  UIMAD UR9, UR11, UR7, URZ ;  /* 0x000000070b0972a4 */ /* 0x000fe2000f8e023f */
[----:B-1----:R-:W-:Y:S01]  /*174c0*/  @P1 SHF.R.U32.HI R7, RZ, R9, R4 ;  /* 0x00000009ff071219 */ /* 0x002fe20000011604 */
[----:B------:R-:W-:Y:S01]  /*174d0*/  UIMAD.WIDE.U32 UR12, UR10, UR7, URZ ;  /* 0x000000070a0c72a5 */ /* 0x000fe2000f8e003f */
[----:B------:R-:W-:Y:S01]  /*174e0*/  IMAD.U32 R4, RZ, RZ, UR20 ;  /* 0x00000014ff047e24 */ /* 0x000fe2000f8e00ff */
[----:B------:R-:W-:Y:S01]  /*174f0*/  UIMAD UR9, UR10, UR17, UR9 ;  /* 0x000000110a0972a4 */ /* 0x000fe2000f8e0209 */
[--C-:B------:R-:W-:Y:S01]  /*17500*/  SHF.R.S32.HI R5, RZ, 0x1f, R7.reuse ;  /* 0x0000001fff057819 */ /* 0x100fe20000011407 */
[----:B------:R-:W-:Y:S01]  /*17510*/  UIADD3 UR14, UR21, UR14, URZ ;  /* 0x0000000e150e7290 */ /* 0x000fe2000fffe03f */
[----:B------:R-:W-:Y:S01]  /*17520*/  IMAD.MOV R6, RZ, RZ, -R7 ;  /* 0x000000ffff067224 */ /* 0x000fe200078e0a07 */
[----:B------:R-:W-:-:S03]  /*17530*/  UIADD3 UR9, UR13, UR9, URZ ;  /* 0x000000090d097290 */ /* 0x000fc6000fffe03f */
        /* <DEDUP_REMOVED lines=24> */
.L_x_1137:
[----:B------:R-:W-:Y:S01]  /*176c0*/  SHFL.IDX PT, R4, R8, RZ, 0x1c1f ;  /* 0x001c1fff08047589 */ /* 0x000fe200000e0000 */
[----:B------:R-:W-:Y:S01]  /*176d0*/  VIADD R11, R228, UR39 ;  /* 0x00000027e40b7c36 */ /* 0x000fe20008000000 */
[----:B------:R-:W-:Y:S01]  /*176e0*/  LOP3.LUT P0, RZ, R219, 0x3, RZ, 0xc0, !PT ;  /* 0x00000003dbff7812 */ /* 0x000fe2000780c0ff */
[----:B-----5:R-:W-:Y:S01]  /*176f0*/  IMAD R18, R18, R93, RZ ;  /* 0x0000005d12127224 */ /* 0x020fe200078e02ff */
[----:B------:R-:W0:Y:S01]  /*17700*/  SHFL.IDX PT, R5, R9, RZ, 0x1c1f ;  /* 0x001c1fff09057589 */ /* 0x000e2200000e0000 */
[----:B------:R-:W-:-:S03]  /*17710*/  VIADD R27, R11, 0x8 ;  /* 0x000000080b1b7836 */ /* 0x000fc60000000000 */
[----:B------:R-:W-:Y:S01]  /*17720*/  SHFL.IDX PT, R6, R8, 0x1, 0x1c1f ;  /* 0x003c1f0008067f89 */ /* 0x000fe200000e0000 */
[-C--:B------:R-:W-:Y:S02]  /*17730*/  ISETP.GE.OR P2, PT, R11, R18.reuse, P0 ;  /* 0x000000120b00720c */ /* 0x080fe40000746670 */
[----:B------:R-:W-:Y:S01]  /*17740*/  ISETP.GE.OR P0, PT, R27, R18, P0 ;  /* 0x000000121b00720c */ /* 0x000fe20000706670 */
[----:B------:R-:W1:Y:S10]  /*17750*/  SHFL.IDX PT, R7, R9, 0x1, 0x1c1f ;  /* 0x003c1f0009077f89 */ /* 0x000e7400000e0000 */
[----:B0-----:R0:W-:Y:S04]  /*17760*/  @!P2 ST.E desc[UR50][R4.64], R3 ;  /* 0x000000030400a985 */ /* 0x0011e8000c101932 */
[----:B-1----:R0:W-:Y:S01]  /*17770*/  @!P0 ST.E desc[UR50][R6.64], R0 ;  /* 0x0000000006008985 */ /* 0x0021e2000c101932 */
[----:B------:R-:W-:-:S13]  /*17780*/  PLOP3.LUT P0, PT, PT, PT, UP1, 0x80, 0x0 ;  /* 0x000000000000781c */ /* 0x000fda0003f0f018 */
[----:B0-----:R-:W-:Y:S05]  /*17790*/  @P0 BRA `(.L_x_1138) ;  /* 0x0000000800880947 */ /* 0x001fea0003800000 */
[----:B------:R-:W-:Y:S01]  /*177a0*/  IMAD R3, R218, 0x40, R23 ;  /* 0x00000040da037824 */ /* 0x000fe200078e0217 */
[----:B------:R-:W0:Y:S01]  /*177b0*/  @P1 LDC R20, c[0x0][0xbec] ;  /* 0x0002fb00ff141b82 */ /* 0x000e220000000800 */
[----:B------:R-:W-:Y:S02]  /*177c0*/  ULDC.64 UR12, c[0x0][0xaa0] ;  /* 0x0002a800000c7ab9 */ /* 0x000fe40000000a00 */
[----:B------:R-:W-:-:S03]  /*177d0*/  IMAD.WIDE R58, R3, 0x2, R58 ;  /* 0x00000002033a7825 */ /* 0x000fc600078e023a */
[C---:B------:R-:W-:Y:S02]  /*177e0*/  IADD3 R13, P6, R58.reuse, 0x1000, RZ ;  /* 0x000010003a0d7810 */ /* 0x040fe40007fde0ff */
[----:B------:R-:W1:Y:S01]  /*177f0*/  @P1 LDC R21, c[0x0][0xbf0] ;  /* 0x0002fc00ff151b82 */ /* 0x000e620000000800 */
[----:B------:R-:W-:Y:S01]  /*17800*/  UIMAD UR10, UR11, UR12, URZ ;  /* 0x0000000c0b0a72a4 */ /* 0x000fe2000f8e023f */
[C---:B------:R-:W-:Y:S02]  /*17810*/  IADD3 R5, P5, R58.reuse, 0x2000, RZ ;  /* 0x000020003a057810 */ /* 0x040fe40007fbe0ff */
[----:B------:R-:W-:Y:S01]  /*17820*/  LOP3.LUT R12, R13, 0x380, RZ, 0xc0, !PT ;  /* 0x000003800d0c7812 */ /* 0x000fe200078ec0ff */
[----:B------:R-:W-:Y:S01]  /*17830*/  UIMAD UR10, UR4, UR13, UR10 ;  /* 0x0000000d040a72a4 */ /* 0x000fe2000f8e020a */
[----:B------:R-:W-:Y:S02]  /*17840*/  IADD3 R9, P4, R58, 0x3000, RZ ;  /* 0x000030003a097810 */ /* 0x000fe40007f9e0ff */
[----:B------:R-:W-:Y:S01]  /*17850*/  SHF.R.U64 R12, R12, 0x3, RZ ;  /* 0x000000030c0c7819 */ /* 0x000fe200000012ff */
[----:B------:R-:W-:Y:S01]  /*17860*/  UIMAD.WIDE.U32 UR8, UR4, UR12, URZ ;  /* 0x0000000c040872a5 */ /* 0x000fe2000f8e003f */
[----:B------:R-:W-:-:S02]  /*17870*/  IADD3 R41, P3, R58, 0x4000, RZ ;  /* 0x000040003a297810 */ /* 0x000fc40007f7e0ff */
[----:B------:R-:W-:Y:S01]  /*17880*/  LOP3.LUT R12, R12, R13, RZ, 0x3c, !PT ;  /* 0x0000000d0c0c7212 */ /* 0x000fe200078e3cff */
[--C-:B------:R-:W-:Y:S01]  /*17890*/  IMAD.X R13, RZ, RZ, R59.reuse, P6 ;  /* 0x000000ffff0d7224 */ /* 0x100fe200030e063b */
[C---:B------:R-:W-:Y:S01]  /*178a0*/  IADD3 R3, P6, R58.reuse, 0x7000, RZ ;  /* 0x000070003a037810 */ /* 0x040fe20007fde0ff */
[----:B------:R-:W-:Y:S01]  /*178b0*/  UIADD3 UR9, UR9, UR10, URZ ;  /* 0x0000000a09097290 */ /* 0x000fe2000fffe03f */
[C---:B------:R-:W-:Y:S02]  /*178c0*/  IADD3 R37, P2, R58.reuse, 0x5000, RZ ;  /* 0x000050003a257810 */ /* 0x040fe40007f5e0ff */
[----:B------:R-:W-:Y:S01]  /*178d0*/  LOP3.LUT R0, R3, 0x380, RZ, 0xc0, !PT ;  /* 0x0000038003007812 */ /* 0x000fe200078ec0ff */
[----:B------:R-:W-:Y:S01]  /*178e0*/  ULDC.64 UR10, c[0x0][0xae8] ;  /* 0x0002ba00000a7ab9 */ /* 0x000fe20000000a00 */
[----:B------:R-:W-:Y:S01]  /*178f0*/  IADD3 R33, P0, R58, 0x6000, RZ ;  /* 0x000060003a217810 */ /* 0x000fe20007f1e0ff */
[----:B------:R-:W-:Y:S01]  /*17900*/  USHF.R.S32.HI UR4, URZ, 0x1f, UR7 ;  /* 0x0000001f3f047899 */ /* 0x000fe20008011407 */
[----:B------:R-:W-:Y:S01]  /*17910*/  SHF.R.U64 R0, R0, 0x3, RZ ;  /* 0x0000000300007819 */ /* 0x000fe200000012ff */
[----:B------:R-:W-:Y:S01]  /*17920*/  UIMAD.WIDE.U32 UR8, UR36, UR10, UR8 ;  /* 0x0000000a240872a5 */ /* 0x000fe2000f8e0008 */
[----:B------:R-:W-:Y:S01]  /*17930*/  LOP3.LUT R4, R5, 0x380, RZ, 0xc0, !PT ;  /* 0x0000038005047812 */ /* 0x000fe200078ec0ff */
[----:B------:R-:W-:Y:S01]  /*17940*/  IMAD.X R29, RZ, RZ, R59, P6 ;  /* 0x000000ffff1d7224 */ /* 0x000fe200030e063b */
[----:B------:R-:W-:Y:S01]  /*17950*/  LOP3.LUT R28, R0, R3, RZ, 0x3c, !PT ;  /* 0x00000003001c7212 */ /* 0x000fe200078e3cff */
[----:B------:R-:W-:Y:S01]  /*17960*/  IMAD R0, R209, 0x20, R218 ;  /* 0x00000020d1007824 */ /* 0x000fe200078e02da */
[----:B------:R-:W-:Y:S01]  /*17970*/  UIMAD UR9, UR36, UR11, UR9 ;  /* 0x0000000b240972a4 */ /* 0x000fe2000f8e0209 */
[----:B------:R-:W-:Y:S01]  /*17980*/  LOP3.LUT R8, R9, 0x380, RZ, 0xc0, !PT ;  /* 0x0000038009087812 */ /* 0x000fe200078ec0ff */
[----:B------:R-:W5:Y:S01]  /*17990*/  LD.E.128 R12, desc[UR50][R12.64] ;  /* 0x000000320c0c7980 */ /* 0x000f62000c101d00 */
[----:B------:R-:W-:Y:S01]  /*179a0*/  VIADD R45, R0, UR39 ;  /* 0x00000027002d7c36 */ /* 0x000fe20008000000 */
[----:B------:R-:W-:Y:S01]  /*179b0*/  ULDC.64 UR10, c[0x0][0xaf0] ;  /* 0x0002bc00000a7ab9 */ /* 0x000fe20000000a00 */
[----:B------:R-:W-:Y:S01]  /*179c0*/  LOP3.LUT R40, R41, 0x380, RZ, 0xc0, !PT ;  /* 0x0000038029287812 */ /* 0x000fe200078ec0ff */
[----:B------:R-:W5:Y:S01]  /*179d0*/  LD.E.128 R28, desc[UR50][R28.64] ;  /* 0x000000321c1c7980 */ /* 0x000f62000c101d00 */
[----:B0-----:R-:W-:Y:S01]  /*179e0*/  @P1 IMAD.HI.U32 R0, R45, R20, RZ ;  /* 0x000000142d001227 */ /* 0x001fe200078e00ff */
[----:B------:R-:W-:Y:S01]  /*179f0*/  LOP3.LUT R36, R37, 0x380, RZ, 0xc0, !PT ;  /* 0x0000038025247812 */ /* 0x000fe200078ec0ff */
[----:B------:R-:W-:Y:S01]  /*17a00*/  UIMAD UR4, UR4, UR10, URZ ;  /* 0x0000000a040472a4 */ /* 0x000fe2000f8e023f */
[----:B------:R-:W-:Y:S01]  /*17a10*/  LOP3.LUT R32, R33, 0x380, RZ, 0xc0, !PT ;  /* 0x0000038021207812 */ /* 0x000fe200078ec0ff */
[----:B------:R-:W-:Y:S01]  /*17a20*/  IMAD.MOV.U32 R3, RZ, RZ, R45 ;  /* 0x000000ffff037224 */ /* 0x000fe200078e002d */
[----:B------:R-:W-:Y:S01]  /*17a30*/  LOP3.LUT R7, R58, 0x380, RZ, 0xc0, !PT ;  /* 0x000003803a077812 */ /* 0x000fe200078ec0ff */
[----:B------:R-:W-:Y:S01]  /*17a40*/  UIMAD UR4, UR7, UR11, UR4 ;  /* 0x0000000b070472a4 */ /* 0x000fe2000f8e0204 */
[----:B-1----:R-:W-:Y:S01]  /*17a50*/  @P1 SHF.R.U32.HI R3, RZ, R21, R0 ;  /* 0x00000015ff031219 */ /* 0x002fe20000011600 */
[----:B------:R-:W-:Y:S01]  /*17a60*/  UIMAD.WIDE.U32 UR8, UR7, UR10, UR8 ;  /* 0x0000000a070872a5 */ /* 0x000fe2000f8e0008 */
[----:B------:R-:W-:-:S02]  /*17a70*/  SHF.R.U64 R4, R4, 0x3, RZ ;  /* 0x0000000304047819 */ /* 0x000fc400000012ff */
[----:B------:R-:W-:Y:S02]  /*17a80*/  SHF.R.U64 R8, R8, 0x3, RZ ;  /* 0x0000000308087819 */ /* 0x000fe400000012ff */
[----:B------:R-:W-:Y:S02]  /*17a90*/  SHF.R.U64 R40, R40, 0x3, RZ ;  /* 0x0000000328287819 */ /* 0x000fe400000012ff */
[----:B------:R-:W-:Y:S02]  /*17aa0*/  SHF.R.U64 R36, R36, 0x3, RZ ;  /* 0x0000000324247819 */ /* 0x000fe400000012ff */
[----:B------:R-:W-:Y:S02]  /*17ab0*/  SHF.R.U64 R32, R32, 0x3, RZ ;  /* 0x0000000320207819 */ /* 0x000fe400000012ff */
[----:B------:R-:W-:Y:S01]  /*17ac0*/  SHF.R.U64 R7, R7, 0x3, RZ ;  /* 0x0000000307077819 */ /* 0x000fe200000012ff */
[----:B------:R-:W-:Y:S01]  /*17ad0*/  UIADD3 UR4, UR9, UR4, URZ ;  /* 0x0000000409047290 */ /* 0x000fe2000fffe03f */
[--C-:B------:R-:W-:Y:S01]  /*17ae0*/  SHF.R.S32.HI R0, RZ, 0x1f, R3.reuse ;  /* 0x0000001fff007819 */ /* 0x100fe20000011403 */
[----:B------:R-:W-:Y:S01]  /*17af0*/  IMAD.MOV R44, RZ, RZ, -R3 ;  /* 0x000000ffff2c7224 */ /* 0x000fe200078e0a03 */
        /* <DEDUP_REMOVED lines=11> */
[----:B------:R-:W-:Y:S01]  /*17bb0*/  ULDC.64 UR10, c[0x0][0xae0] ;  /* 0x0002b800000a7ab9 */ /* 0x000fe20000000a00 */
[----:B------:R-:W-:Y:S01]  /*17bc0*/  IMAD R45, R93, R44, R45 ;  /* 0x0000002c5d2d7224 */ /* 0x000fe200078e022d */
[----:B------:R-:W5:Y:S01]  /*17bd0*/  LD.E.128 R4, desc[UR50][R4.64] ;  /* 0x0000003204047980 */ /* 0x000f62000c101d00 */
[----:B------:R-:W-:-:S02]  /*17be0*/  IMAD R0, R0, UR10, RZ ;  /* 0x0000000a00007c24 */ /* 0x000fc4000f8e02ff */
[----:B------:R-:W-:Y:S01]  /*17bf0*/  IMAD.U32 R21, RZ, RZ, UR9 ;  /* 0x00000009ff157e24 */ /* 0x000fe2000f8e00ff */
[----:B------:R0:W5:Y:S01]  /*17c00*/  LD.E.128 R24, desc[UR50][R58.64] ;  /* 0x000000323a187980 */ /* 0x000162000c101d00 */
[----:B------:R-:W-:Y:S01]  /*17c10*/  IMAD.U32 R20, RZ, RZ, UR8 ;  /* 0x00000008ff147e24 */ /* 0x000fe2000f8e00ff */
[----:B------:R-:W-:Y:S01]  /*17c20*/  ULDC.64 UR8, c[0x0][0xad8] ;  /* 0x0002b60000087ab9 */ /* 0x000fe20000000a00 */
[----:B------:R-:W-:Y:S01]  /*17c30*/  IMAD.U32 R21, RZ, RZ, UR4 ;  /* 0x00000004ff157e24 */ /* 0x000fe2000f8e00ff */
[----:B------:R-:W5:Y:S01]  /*17c40*/  LD.E.128 R8, desc[UR50][R8.64] ;  /* 0x0000003208087980 */ /* 0x000f62000c101d00 */
[C---:B------:R-:W-:Y:S01]  /*17c50*/  IMAD R47, R3.reuse, UR11, R0 ;  /* 0x0000000b032f7c24 */ /* 0x040fe2000f8e0200 */
[----:B------:R-:W-:Y:S02]  /*17c60*/  SHF.R.S32.HI R0, RZ, 0x1f, R45 ;  /* 0x0000001fff007819 */ /* 0x000fe4000001142d */
[----:B------:R-:W5:Y:S01]  /*17c70*/  LD.E.128 R40, desc[UR50][R40.64] ;  /* 0x0000003228287980 */ /* 0x000f62000c101d00 */
[----:B------:R-:W-:-:S03]  /*17c80*/  IMAD.WIDE.U32 R20, R3, UR10, R20 ;  /* 0x0000000a03147c25 */ /* 0x000fc6000f8e0014 */
[----:B------:R-:W5:Y:S04]  /*17c90*/  LD.E.128 R36, desc[UR50][R36.64] ;  /* 0x0000003224247980 */ /* 0x000f68000c101d00 */
[----:B------:R-:W5:Y:S01]  /*17ca0*/  LD.E.128 R32, desc[UR50][R32.64] ;  /* 0x0000003220207980 */ /* 0x000f62000c101d00 */
[----:B------:R-:W-:Y:S01]  /*17cb0*/  @!PT LDS RZ, [RZ] ;  /* 0x00000000fffff984 */ /* 0x000fe20000000800 */
[----:B------:R-:W-:Y:S01]  /*17cc0*/  @!PT LDS RZ, [RZ] ;  /* 0x00000000fffff984 */ /* 0x000fe20000000800 */
[----:B------:R-:W-:Y:S01]  /*17cd0*/  @!PT LDS RZ, [RZ] ;  /* 0x00000000fffff984 */ /* 0x000fe20000000800 */
[----:B------:R-:W-:Y:S01]  /*17ce0*/  @!PT LDS RZ, [RZ] ;  /* 0x00000000fffff984 */ /* 0x000fe20000000800 */
[----:B------:R1:W-:Y:S06]  /*17cf0*/  MEMBAR.ALL.CTA ;  /* 0x0000000000007992 */ /* 0x0003ec0000008000 */
[----:B-1----:R-:W1:Y:S01]  /*17d00*/  FENCE.VIEW.ASYNC.S ;  /* 0x00000000000073c6 */ /* 0x002e620000000000 */
[----:B------:R-:W-:-:S02]  /*17d10*/  IMAD.IADD R21, R21, 0x1, R47 ;  /* 0x0000000115157824 */ /* 0x000fc400078e022f */
[----:B------:R-:W-:Y:S02]  /*17d20*/  IMAD R0, R0, UR8, RZ ;  /* 0x0000000800007c24 */ /* 0x000fe4000f8e02ff */
[----:B------:R-:W-:Y:S02]  /*17d30*/  VIADD R49, R218, UR39 ;  /* 0x00000027da317c36 */ /* 0x000fe40008000000 */
[C---:B------:R-:W-:Y:S02]  /*17d40*/  IMAD R47, R45.reuse, UR9, R0 ;  /* 0x000000092d2f7c24 */ /* 0x040fe4000f8e0200 */
[----:B------:R-:W-:Y:S01]  /*17d50*/  IMAD.WIDE.U32 R20, R45, UR8, R20 ;  /* 0x000000082d147c25 */ /* 0x000fe2000f8e0014 */
[C---:B------:R-:W-:Y:S01]  /*17d60*/  ISETP.GE.AND P2, PT, R49.reuse, R18, PT ;  /* 0x000000123100720c */ /* 0x040fe20003f46270 */
[----:B------:R-:W-:Y:S02]  /*17d70*/  ULDC.64 UR8, c[0x0][0xa80] ;  /* 0x0002a00000087ab9 */ /* 0x000fe40000000a00 */
[----:B------:R-:W-:Y:S01]  /*17d80*/  VIADD R3, R49, 0x20 ;  /* 0x0000002031037836 */ /* 0x000fe20000000000 */
[----:B------:R-:W-:Y:S01]  /*17d90*/  LEA R0, P3, R20, UR8, 0x1 ;  /* 0x0000000814007c11 */ /* 0x000fe2000f8608ff */
[----:B------:R-:W-:-:S02]  /*17da0*/  IMAD.IADD R21, R21, 0x1, R47 ;  /* 0x0000000115157824 */ /* 0x000fc400078e022f */
[----:B------:R-:W-:Y:S01]  /*17db0*/  VIADD R17, R17, 0x28820 ;  /* 0x0002882011117836 */ /* 0x000fe20000000000 */
[-C--:B------:R-:W-:Y:S01]  /*17dc0*/  ISETP.GE.AND P0, PT, R3, R18.reuse, PT ;  /* 0x000000120300720c */ /* 0x080fe20003f06270 */
[----:B------:R-:W-:Y:S01]  /*17dd0*/  VIADD R3, R49, 0x40 ;  /* 0x0000004031037836 */ /* 0x000fe20000000000 */
[----:B------:R-:W-:Y:S02]  /*17de0*/  LEA.HI.X R46, R20, UR9, R21, 0x1, P3 ;  /* 0x00000009142e7c11 */ /* 0x000fe400098f0c15 */
[----:B------:R-:W-:Y:S01]  /*17df0*/  PRMT R17, RZ, 0x654, R17 ;  /* 0x00000654ff117816 */ /* 0x000fe20000000011 */
[----:B-1----:R0:W1:Y:S01]  /*17e00*/  SHFL.IDX PT, R44, R0, RZ, 0x181f ;  /* 0x00181fff002c7589 */ /* 0x00206200000e0000 */
[----:B------:R-:W-:Y:S01]  /*17e10*/  ISETP.GE.AND P1, PT, R3, R18, PT ;  /* 0x000000120300720c */ /* 0x000fe20003f26270 */
[----:B------:R-:W-:Y:S01]  /*17e20*/  BSSY B1, `(.L_x_1139) ;  /* 0x000000d000017945 */ /* 0x000fe20003800000 */
[----:B------:R0:W-:Y:S01]  /*17e30*/  SYNCS.ARRIVE.TRANS64.RED.A1T0 RZ, [R17+URZ], RZ ;  /* 0x000000ff11ff79a7 */ /* 0x0001e2000810043f */
[----:B------:R0:W2:Y:S02]  /*17e40*/  SHFL.IDX PT, R3, R46, RZ, 0x181f ;  /* 0x00181fff2e037589 */ /* 0x0000a400000e0000 */
[----:B------:R-:W-:Y:S08]  /*17e50*/  @P2 BRA `(.L_x_1140) ;  /* 0x0000000000242947 */ /* 0x000ff00003800000 */
[----:B------:R-:W-:Y:S02]  /*17e60*/  ULDC UR4, c[0x0][0xac8] ;  /* 0x0002b20000047ab9 */ /* 0x000fe40000000800 */
[----:B------:R-:W-:Y:S02]  /*17e70*/  ISETP.GE.AND P2, PT, R23, UR4, PT ;  /* 0x0000000417007c0c */ /* 0x000fe4000bf46270 */
[----:B------:R-:W-:-:S11]  /*17e80*/  ISETP.GE.AND P3, PT, R208, UR4, PT ;  /* 0x00000004d0007c0c */ /* 0x000fd6000bf66270 */
[CC--:B-1----:R-:W-:Y:S02]  /*17e90*/  @!P2 LEA R20, P4, R23.reuse, R44.reuse, 0x1 ;  /* 0x0000002c1714a211 */ /* 0x0c2fe400078808ff */
[C---:B------:R-:W-:Y:S02]  /*17ea0*/  @!P3 LEA R44, P5, R208.reuse, R44, 0x1 ;  /* 0x0000002cd02cb211 */ /* 0x040fe400078a08ff */
[-C--:B--2---:R-:W-:Y:S02]  /*17eb0*/  @!P2 LEA.HI.X R21, R23, R3.reuse, R231, 0x1, P4 ;  /* 0x000000031715a211 */ /* 0x084fe400020f0ce7 */
[----:B------:R-:W-:-:S03]  /*17ec0*/  @!P3 LEA.HI.X R45, R208, R3, R230, 0x1, P5 ;  /* 0x00000003d02db211 */ /* 0x000fc600028f0ce6 */
[----:B-----5:R3:W-:Y:S04]  /*17ed0*/  @!P2 ST.E.128 desc[UR50][R20.64], R24 ;  /* 0x000000181400a985 */ /* 0x0207e8000c101d32 */
[----:B------:R3:W-:Y:S02]  /*17ee0*/  @!P3 ST.E.128 desc[UR50][R44.64], R40 ;  /* 0x000000282c00b985 */ /* 0x0007e4000c101d32 */
.L_x_1140:
[----:B------:R-:W-:Y:S05]  /*17ef0*/  BSYNC B1 ;  /* 0x0000000000017941 */ /* 0x000fea0003800000 */
.L_x_1139:
[----:B--2---:R2:W4:Y:S01]  /*17f00*/  SHFL.IDX PT, R3, R46, 0x1, 0x181f ;  /* 0x00381f002e037f89 */ /* 0x00452200000e0000 */
[----:B------:R-:W-:Y:S03]  /*17f10*/  BSSY B1, `(.L_x_1141) ;  /* 0x000000c000017945 */ /* 0x000fe60003800000 */
[----:B---3-5:R2:W3:Y:S01]  /*17f20*/  SHFL.IDX PT, R24, R0, 0x1, 0x181f ;  /* 0x00381f0000187f89 */ /* 0x0284e200000e0000 */
[----:B------:R-:W-:Y:S05]  /*17f30*/  @P0 BRA `(.L_x_1142) ;  /* 0x0000000000240947 */ /* 0x000fea0003800000 */
[----:B------:R-:W-:Y:S02]  /*17f40*/  ULDC UR4, c[0x0][0xac8] ;  /* 0x0002b20000047ab9 */ /* 0x000fe40000000800 */
[----:B------:R-:W-:Y:S02]  /*17f50*/  ISETP.GE.AND P3, PT, R23, UR4, PT ;  /* 0x0000000417007c0c */ /* 0x000fe4000bf66270 */
[----:B------:R-:W-:-:S11]  /*17f60*/  ISETP.GE.AND P4, PT, R208, UR4, PT ;  /* 0x00000004d0007c0c */ /* 0x000fd6000bf86270 */
[CC--:B---3--:R-:W-:Y:S02]  /*17f70*/  @!P3 LEA R20, P0, R23.reuse, R24.reuse, 0x1 ;  /* 0x000000181714b211 */ /* 0x0c8fe400078008ff */
[C---:B------:R-:W-:Y:S02]  /*17f80*/  @!P4 LEA R24, P2, R208.reuse, R24, 0x1 ;  /* 0x00000018d018c211 */ /* 0x040fe400078408ff */
[-C--:B----4-:R-:W-:Y:S02]  /*17f90*/  @!P3 LEA.HI.X R21, R23, R3.reuse, R231, 0x1, P0 ;  /* 0x000000031715b211 */ /* 0x090fe400000f0ce7 */
[----:B------:R-:W-:-:S03]  /*17fa0*/  @!P4 LEA.HI.X R25, R208, R3, R230, 0x1, P2 ;  /* 0x00000003d019c211 */ /* 0x000fc600010f0ce6 */
[----:B------:R3:W-:Y:S04]  /*17fb0*/  @!P3 ST.E.128 desc[UR50][R20.64], R12 ;  /* 0x0000000c1400b985 */ /* 0x0007e8000c101d32 */
[----:B------:R3:W-:Y:S02]  /*17fc0*/  @!P4 ST.E.128 desc[UR50][R24.64], R36 ;  /* 0x000000241800c985 */ /* 0x0007e4000c101d32 */
.L_x_1142:
[----:B------:R-:W-:Y:S05]  /*17fd0*/  BSYNC B1 ;  /* 0x0000000000017941 */ /* 0x000fea0003800000 */
.L_x_1141:
[----:B----4-:R4:W0:Y:S01]  /*17fe0*/  SHFL.IDX PT, R3, R46, 0x2, 0x181f ;  /* 0x00581f002e037f89 */ /* 0x01082200000e0000 */
[----:B------:R-:W-:Y:S03]  /*17ff0*/  BSSY B1, `(.L_x_1143) ;  /* 0x000000c000017945 */ /* 0x000fe60003800000 */
[----:B---3--:R4:W3:Y:S01]  /*18000*/  SHFL.IDX PT, R14, R0, 0x2, 0x181f ;  /* 0x00581f00000e7f89 */ /* 0x0088e200000e0000 */
[----:B------:R-:W-:Y:S05]  /*18010*/  @P1 BRA `(.L_x_1144) ;  /* 0x0000000000241947 */ /* 0x000fea0003800000 */
[----:B------:R-:W-:Y:S02]  /*18020*/  ULDC UR4, c[0x0][0xac8] ;  /* 0x0002b20000047ab9 */ /* 0x000fe40000000800 */
[----:B------:R-:W-:Y:S02]  /*18030*/  ISETP.GE.AND P2, PT, R23, UR4, PT ;  /* 0x0000000417007c0c */ /* 0x000fe4000bf46270 */
[----:B------:R-:W-:-:S11]  /*18040*/  ISETP.GE.AND P3, PT, R208, UR4, PT ;  /* 0x00000004d0007c0c */ /* 0x000fd6000bf66270 */
[CC--:B---3--:R-:W-:Y:S02]  /*18050*/  @!P2 LEA R12, P0, R23.reuse, R14.reuse, 0x1 ;  /* 0x0000000e170ca211 */ /* 0x0c8fe400078008ff */
[C---:B------:R-:W-:Y:S02]  /*18060*/  @!P3 LEA R14, P1, R208.reuse, R14, 0x1 ;  /* 0x0000000ed00eb211 */ /* 0x040fe400078208ff */
[-C--:B0-----:R-:W-:Y:S02]  /*18070*/  @!P2 LEA.HI.X R13, R23, R3.reuse, R231, 0x1, P0 ;  /* 0x00000003170da211 */ /* 0x081fe400000f0ce7 */
[----:B------:R-:W-:-:S03]  /*18080*/  @!P3 LEA.HI.X R15, R208, R3, R230, 0x1, P1 ;  /* 0x00000003d00fb211 */ /* 0x000fc600008f0ce6 */
[----:B------:R0:W-:Y:S04]  /*18090*/  @!P2 ST.E.128 desc[UR50][R12.64], R4 ;  /* 0x000000040c00a985 */ /* 0x0001e8000c101d32 */
[----:B------:R0:W-:Y:S02]  /*180a0*/  @!P3 ST.E.128 desc[UR50][R14.64], R32 ;  /* 0x000000200e00b985 */ /* 0x0001e4000c101d32 */
.L_x_1144:
[----:B------:R-:W-:Y:S05]  /*180b0*/  BSYNC B1 ;  /* 0x0000000000017941 */ /* 0x000fea0003800000 */
.L_x_1143:
[----:B0-----:R-:W-:Y:S01]  /*180c0*/  VIADD R3, R49, 0x60 ;  /* 0x0000006031037836 */ /* 0x001fe20000000000 */
[----:B--2-4-:R-:W4:Y:S04]  /*180d0*/  SHFL.IDX PT, R46, R46, 0x3, 0x181f ;  /* 0x00781f002e2e7f89 */ /* 0x014f2800000e0000 */
[----:B------:R-:W-:Y:S01]  /*180e0*/  ISETP.GE.AND P0, PT, R3, R18, PT ;  /* 0x000000120300720c */ /* 0x000fe20003f06270 */
[----:B------:R-:W0:-:S12]  /*180f0*/  SHFL.IDX PT, R0, R0, 0x3, 0x181f ;  /* 0x00781f0000007f89 */ /* 0x000e1800000e0000 */
[----:B------:R-:W-:Y:S05]  /*18100*/  @P0 BRA `(.L_x_1145) ;  /* 0x0000001800780947 */ /* 0x000fea0003800000 */
[----:B------:R-:W-:Y:S02]  /*18110*/  ULDC UR4, c[0x0][0xac8] ;  /* 0x0002b20000047ab9 */ /* 0x000fe40000000800 */
[----:B------:R-:W-:-:S13]  /*18120*/  ISETP.GE.AND P1, PT, R23, UR4, PT ;  /* 0x0000000417007c0c */ /* 0x000fda000bf26270 */
[----:B0-----:R-:W-:-:S04]  /*18130*/  @!P1 LEA R4, P0, R23, R0, 0x1 ;  /* 0x0000000017049211 */ /* 0x001fc800078008ff */
[----:B----4-:R-:W-:Y:S02]  /*18140*/  @!P1 LEA.HI.X R5, R23, R46, R231, 0x1, P0 ;  /* 0x0000002e17059211 */ /* 0x010fe400000f0ce7 */
[----:B------:R-:W-:-:S03]  /*18150*/  ISETP.GE.AND P0, PT, R208, UR4, PT ;  /* 0x00000004d0007c0c */ /* 0x000fc6000bf06270 */
[----:B------:R0:W-:Y:S10]  /*18160*/  @!P1 ST.E.128 desc[UR50][R4.64], R8 ;  /* 0x0000000804009985 */ /* 0x0001f4000c101d32 */
[----:B------:R-:W-:Y:S05]  /*18170*/  @P0 BRA `(.L_x_1145) ;  /* 0x00000018005c0947 */ /* 0x000fea0003800000 */
[----:B0-----:R-:W-:-:S04]  /*18180*/  LEA R4, P0, R208, R0, 0x1 ;  /* 0x00000000d0047211 */ /* 0x001fc800078008ff */
[----:B------:R-:W-:-:S05]  /*18190*/  LEA.HI.X R5, R208, R46, R230, 0x1, P0 ;  /* 0x0000002ed0057211 */ /* 0x000fca00000f0ce6 */
[----:B------:R0:W-:Y:S01]  /*181a0*/  ST.E.128 desc[UR50][R4.64], R28 ;  /* 0x0000001c04007985 */ /* 0x0001e2000c101d32 */
[----:B------:R-:W-:Y:S05]  /*181b0*/  BRA `(.L_x_1145) ;  /* 0x00000018004c7947 */ /* 0x000fea0003800000 */
.L_x_1138:
[----:B------:R-:W-:Y:S01]  /*181c0*/  ULDC.64 UR12, c[0x0][0xb08] ;  /* 0x0002c200000c7ab9 */ /* 0x000fe20000000a00 */
[----:B------:R-:W0:Y:S01]  /*181d0*/  @P1 LDC R0, c[0x0][0xbec] ;  /* 0x0002fb00ff001b82 */ /* 0x000e220000000800 */
[----:B------:R-:W-:Y:S01]  /*181e0*/  UIMAD UR10, UR11, UR12, URZ ;  /* 0x0000000c0b0a72a4 */ /* 0x000fe2000f8e023f */
[----:B------:R-:W-:Y:S01]  /*181f0*/  IMAD.MOV.U32 R3, RZ, RZ, R13 ;  /* 0x000000ffff037224 */ /* 0x000fe200078e000d */
[----:B------:R-:W-:Y:S01]  /*18200*/  UIMAD.WIDE.U32 UR8, UR4, UR12, URZ ;  /* 0x0000000c040872a5 */ /* 0x000fe2000f8e003f */
[----:B------:R-:W-:Y:S01]  /*18210*/  VIADD R17, R17, 0x28820 ;  /* 0x0002882011117836 */ /* 0x000fe20000000000 */
[----:B------:R-:W-:Y:S01]  /*18220*/  UIMAD UR10, UR4, UR13, UR10 ;  /* 0x0000000d040a72a4 */ /* 0x000fe2000f8e020a */
[----:B------:R-:W-:Y:S01]  /*18230*/  ISETP.GE.AND P0, PT, R11, R18, PT ;  /* 0x000000120b00720c */ /* 0x000fe20003f06270 */
[----:B------:R-:W-:Y:S01]  /*18240*/  USHF.R.S32.HI UR4, URZ, 0x1f, UR7 ;  /* 0x0000001f3f047899 */ /* 0x000fe20008011407 */
[----:B------:R-:W1:Y:S01]  /*18250*/  @P1 LDC R5, c[0x0][0xbf0] ;  /* 0x0002fc00ff051b82 */ /* 0x000e620000000800 */
[----:B------:R-:W-:Y:S01]  /*18260*/  UIADD3 UR9, UR9, UR10, URZ ;  /* 0x0000000a09097290 */ /* 0x000fe2000fffe03f */
[----:B------:R-:W-:Y:S01]  /*18270*/  PRMT R17, RZ, 0x654, R17 ;  /* 0x00000654ff117816 */ /* 0x000fe20000000011 */
[C---:B------:R-:W-:Y:S01]  /*18280*/  VIADD R59, R19.reuse, 0x10 ;  /* 0x00000010133b7836 */ /* 0x040fe20000000000 */
[----:B------:R-:W-:Y:S01]  /*18290*/  ULDC.64 UR10, c[0x0][0xb38] ;  /* 0x0002ce00000a7ab9 */ /* 0x000fe20000000a00 */
[C---:B------:R-:W-:Y:S01]  /*182a0*/  VIADD R95, R19.reuse, 0x20 ;  /* 0x00000020135f7836 */ /* 0x040fe20000000000 */
[----:B------:R-:W-:Y:S01]  /*182b0*/  UIMAD.WIDE.U32 UR8, UR36, UR10, UR8 ;  /* 0x0000000a240872a5 */ /* 0x000fe2000f8e0008 */
[C---:B------:R-:W-:Y:S01]  /*182c0*/  VIADD R97, R19.reuse, 0x28 ;  /* 0x0000002813617836 */ /* 0x040fe20000000000 */
[----:B------:R2:W-:Y:S01]  /*182d0*/  SYNCS.ARRIVE.TRANS64.RED.A1T0 RZ, [R17+URZ], RZ ;  /* 0x000000ff11ff79a7 */ /* 0x0005e2000810043f */
[C---:B------:R-:W-:Y:S01]  /*182e0*/  VIADD R99, R19.reuse, 0x30 ;  /* 0x0000003013637836 */ /* 0x040fe20000000000 */
[----:B------:R-:W-:Y:S01]  /*182f0*/  UIMAD UR9, UR36, UR11, UR9 ;  /* 0x0000000b240972a4 */ /* 0x000fe2000f8e0209 */
[----:B------:R-:W-:Y:S01]  /*18300*/  VIADD R101, R19, 0x38 ;  /* 0x0000003813657836 */ /* 0x000fe20000000000 */
[----:B------:R-:W-:Y:S01]  /*18310*/  BSSY B1, `(.L_x_1146) ;  /* 0x000006c000017945 */ /* 0x000fe20003800000 */
[----:B------:R-:W-:Y:S01]  /*18320*/  ULDC.64 UR10, c[0x0][0xb40] ;  /* 0x0002d000000a7ab9 */ /* 0x000fe20000000a00 */
[----:B------:R-:W-:Y:S01]  /*18330*/  SHF.R.S32.HI R103, RZ, 0x1f, R210 ;  /* 0x0000001fff677819 */ /* 0x000fe200000114d2 */
[----:B------:R-:W-:Y:S01]  /*18340*/  UIMAD UR4, UR4, UR10, URZ ;  /* 0x0000000a040472a4 */ /* 0x000fe2000f8e023f */
[----:B0-----:R-:W-:Y:S01]  /*18350*/  @P1 IMAD.HI.U32 R0, R13, R0, RZ ;  /* 0x000000000d001227 */ /* 0x001fe200078e00ff */
[----:B------:R-:W-:Y:S01]  /*18360*/  UIMAD.WIDE.U32 UR8, UR7, UR10, UR8 ;  /* 0x0000000a070872a5 */ /* 0x000fe2000f8e0008 */
[----:B------:R-:W-:Y:S01]  /*18370*/  SHF.R.S32.HI R58, RZ, 0x1f, R59 ;  /* 0x0000001fff3a7819 */ /* 0x000fe2000001143b */
[----:B------:R-:W-:Y:S01]  /*18380*/  UIMAD UR4, UR7, UR11, UR4 ;  /* 0x0000000b070472a4 */ /* 0x000fe2000f8e0204 */
[----:B--2---:R-:W-:Y:S01]  /*18390*/  VIADD R17, R19, 0x8 ;  /* 0x0000000813117836 */ /* 0x004fe20000000000 */
[----:B------:R-:W-:Y:S01]  /*183a0*/  SHF.R.S32.HI R94, RZ, 0x1f, R95 ;  /* 0x0000001fff5e7819 */ /* 0x000fe2000001145f */
[----:B------:R-:W-:Y:S01]  /*183b0*/  ULDC.64 UR10, c[0x0][0xb48] ;  /* 0x0002d200000a7ab9 */ /* 0x000fe20000000a00 */
[----:B------:R-:W-:Y:S01]  /*183c0*/  UIADD3 UR9, UR9, UR4, URZ ;  /* 0x0000000409097290 */ /* 0x000fe2000fffe03f */
[----:B-1----:R-:W-:-:S02]  /*183d0*/  @P1 SHF.R.U32.HI R3, RZ, R5, R0 ;  /* 0x00000005ff031219 */ /* 0x002fc40000011600 */
[----:B------:R-:W-:Y:S01]  /*183e0*/  SHF.R.S32.HI R26, RZ, 0x1f, R17 ;  /* 0x0000001fff1a7819 */ /* 0x000fe20000011411 */
[----:B------:R-:W-:Y:S01]  /*183f0*/  UIMAD.WIDE.U32 UR8, UR40, UR10, UR8 ;  /* 0x0000000a280872a5 */ /* 0x000fe2000f8e0008 */
[--C-:B------:R-:W-:Y:S01]  /*18400*/  SHF.R.S32.HI R0, RZ, 0x1f, R3.reuse ;  /* 0x0000001fff007819 */ /* 0x100fe20000011403 */
[----:B------:R-:W-:Y:S01]  /*18410*/  IMAD.MOV R4, RZ, RZ, -R3 ;  /* 0x000000ffff047224 */ /* 0x000fe200078e0a03 */
[----:B------:R-:W-:Y:S01]  /*18420*/  SHF.R.S32.HI R96, RZ, 0x1f, R97 ;  /* 0x0000001fff607819 */ /* 0x000fe20000011461 */
[----:B------:R-:W-:Y:S01]  /*18430*/  UIMAD UR40, UR40, UR11, UR9 ;  /* 0x0000000b282872a4 */ /* 0x000fe2000f8e0209 */
[----:B------:R-:W-:Y:S01]  /*18440*/  SHF.R.S32.HI R98, RZ, 0x1f, R99 ;  /* 0x0000001fff627819 */ /* 0x000fe20000011463 */
[----:B------:R-:W-:Y:S01]  /*18450*/  IMAD R7, R93, R4, R13 ;  /* 0x000000045d077224 */ /* 0x000fe200078e020d */
[----:B------:R-:W-:Y:S01]  /*18460*/  ULDC.64 UR10, c[0x0][0xb30] ;  /* 0x0002cc00000a7ab9 */ /* 0x000fe20000000a00 */
[----:B------:R-:W-:Y:S01]  /*18470*/  IMAD.U32 R5, RZ, RZ, UR9 ;  /* 0x00000009ff057e24 */ /* 0x000fe2000f8e00ff */
[----:B------:R-:W-:Y:S01]  /*18480*/  SHF.R.S32.HI R100, RZ, 0x1f, R101 ;  /* 0x0000001fff647819 */ /* 0x000fe20000011465 */
[----:B------:R-:W-:-:S02]  /*18490*/  IMAD R0, R0, UR10, RZ ;  /* 0x0000000a00007c24 */ /* 0x000fc4000f8e02ff */
[----:B------:R-:W-:Y:S01]  /*184a0*/  IMAD.U32 R4, RZ, RZ, UR8 ;  /* 0x00000008ff047e24 */ /* 0x000fe2000f8e00ff */
[----:B------:R-:W-:Y:S01]  /*184b0*/  ULDC.64 UR8, c[0x0][0xb28] ;  /* 0x0002ca0000087ab9 */ /* 0x000fe20000000a00 */
[----:B------:R-:W-:Y:S02]  /*184c0*/  IMAD.U32 R5, RZ, RZ, UR40 ;  /* 0x00000028ff057e24 */ /* 0x000fe4000f8e00ff */
[C---:B------:R-:W-:Y:S01]  /*184d0*/  IMAD R9, R3.reuse, UR11, R0 ;  /* 0x0000000b03097c24 */ /* 0x040fe2000f8e0200 */
[----:B------:R-:W-:Y:S01]  /*184e0*/  SHF.R.S32.HI R0, RZ, 0x1f, R7 ;  /* 0x0000001fff007819 */ /* 0x000fe20000011407 */
[----:B------:R-:W-:-:S04]  /*184f0*/  IMAD.WIDE.U32 R4, R3, UR10, R4 ;  /* 0x0000000a03047c25 */ /* 0x000fc8000f8e0004 */
[----:B------:R-:W-:Y:S02]  /*18500*/  IMAD R0, R0, UR8, RZ ;  /* 0x0000000800007c24 */ /* 0x000fe4000f8e02ff */
[----:B------:R-:W-:Y:S02]  /*18510*/  IMAD.IADD R5, R5, 0x1, R9 ;  /* 0x0000000105057824 */ /* 0x000fe400078e0209 */
[C---:B------:R-:W-:Y:S02]  /*18520*/  IMAD R3, R7.reuse, UR9, R0 ;  /* 0x0000000907037c24 */ /* 0x040fe4000f8e0200 */
[----:B------:R-:W-:Y:S01]  /*18530*/  IMAD.WIDE.U32 R4, R7, UR8, R4 ;  /* 0x0000000807047c25 */ /* 0x000fe2000f8e0004 */
[----:B------:R-:W-:-:S03]  /*18540*/  ULDC.64 UR8, c[0x0][0xb00] ;  /* 0x0002c00000087ab9 */ /* 0x000fc60000000a00 */
[----:B------:R-:W-:Y:S01]  /*18550*/  IMAD.IADD R3, R5, 0x1, R3 ;  /* 0x0000000105037824 */ /* 0x000fe200078e0203 */
[----:B------:R-:W-:Y:S01]  /*18560*/  LEA R0, P1, R4, UR8, 0x2 ;  /* 0x0000000804007c11 */ /* 0x000fe2000f8210ff */
[----:B------:R-:W-:-:S03]  /*18570*/  VIADD R93, R19, 0x18 ;  /* 0x00000018135d7836 */ /* 0x000fc60000000000 */
[----:B------:R-:W-:Y:S01]  /*18580*/  LEA.HI.X R3, R4, UR9, R3, 0x2, P1 ;  /* 0x0000000904037c11 */ /* 0x000fe200088f1403 */
[----:B------:R0:W1:Y:S01]  /*18590*/  SHFL.IDX PT, R6, R0, RZ, 0x1c1f ;  /* 0x001c1fff00067589 */ /* 0x00006200000e0000 */
[----:B------:R-:W-:-:S03]  /*185a0*/  SHF.R.S32.HI R92, RZ, 0x1f, R93 ;  /* 0x0000001fff5c7819 */ /* 0x000fc6000001145d */
[----:B------:R0:W2:Y:S01]  /*185b0*/  SHFL.IDX PT, R7, R3, RZ, 0x1c1f ;  /* 0x001c1fff03077589 */ /* 0x0000a200000e0000 */
[----:B------:R-:W-:Y:S05]  /*185c0*/  @P0 BRA `(.L_x_1147) ;  /* 0x0000000400000947 */ /* 0x000fea0003800000 */
[----:B------:R-:W-:Y:S02]  /*185d0*/  ULDC UR4, c[0x0][0xac8] ;  /* 0x0002b20000047ab9 */ /* 0x000fe40000000800 */
[----:B------:R-:W-:Y:S02]  /*185e0*/  ISETP.GE.AND P3, PT, R17, UR4, PT ;  /* 0x0000000411007c0c */ /* 0x000fe4000bf66270 */
[----:B------:R-:W-:Y:S02]  /*185f0*/  ISETP.GE.AND P2, PT, R19, UR4, PT ;  /* 0x0000000413007c0c */ /* 0x000fe4000bf46270 */
[----:B------:R-:W-:Y:S02]  /*18600*/  ISETP.GE.AND P1, PT, R59, UR4, PT ;  /* 0x000000043b007c0c */ /* 0x000fe4000bf26270 */
[----:B------:R-:W-:Y:S02]  /*18610*/  ISETP.GE.AND P0, PT, R93, UR4, PT ;  /* 0x000000045d007c0c */ /* 0x000fe4000bf06270 */
[----:B------:R-:W-:-:S05]  /*18620*/  ISETP.GE.AND P4, PT, R95, UR4, PT ;  /* 0x000000045f007c0c */ /* 0x000fca000bf86270 */
[-C--:B-1----:R-:W-:Y:S02]  /*18630*/  @!P3 LEA R8, P5, R17, R6.reuse, 0x2 ;  /* 0x000000061108b211 */ /* 0x082fe400078a10ff */
[----:B--2---:R-:W-:Y:S02]  /*18640*/  @!P2 IMAD.WIDE R4, R19, 0x4, R6 ;  /* 0x000000041304a825 */ /* 0x004fe400078e0206 */
        /* <DEDUP_REMOVED lines=10> */
[----:B-1----:R-:W-:-:S03]  /*186f0*/  @!P4 LEA R4, P1, R95, R6, 0x2 ;  /* 0x000000065f04c211 */ /* 0x002fc600078210ff */
[----:B------:R1:W-:Y:S01]  /*18700*/  @!P0 ST.E.64 desc[UR50][R12.64], R78 ;  /* 0x0000004e0c008985 */ /* 0x0003e2000c101b32 */
[----:B------:R-:W-:Y:S02]  /*18710*/  ISETP.GE.AND P0, PT, R101, UR4, PT ;  /* 0x0000000465007c0c */ /* 0x000fe4000bf06270 */
[-C--:B------:R-:W-:Y:S02]  /*18720*/  @!P4 LEA.HI.X R5, R95, R7.reuse, R94, 0x2, P1 ;  /* 0x000000075f05c211 */ /* 0x080fe400008f145e */
[-C--:B------:R-:W-:Y:S02]  /*18730*/  @!P2 LEA R14, P6, R97, R6.reuse, 0x2 ;  /* 0x00000006610ea211 */ /* 0x080fe400078c10ff */
[----:B------:R-:W-:Y:S01]  /*18740*/  ISETP.GE.AND P1, PT, R210, UR4, PT ;  /* 0x00000004d2007c0c */ /* 0x000fe2000bf26270 */
[----:B------:R4:W-:Y:S01]  /*18750*/  @!P4 ST.E.64 desc[UR50][R4.64], R76 ;  /* 0x0000004c0400c985 */ /* 0x0009e2000c101b32 */
[----:B------:R-:W-:Y:S02]  /*18760*/  @!P3 LEA R24, P5, R99, R6, 0x2 ;  /* 0x000000066318b211 */ /* 0x000fe400078a10ff */
[----:B------:R-:W-:-:S02]  /*18770*/  @!P2 LEA.HI.X R15, R97, R7, R96, 0x2, P6 ;  /* 0x00000007610fa211 */ /* 0x000fc400030f1460 */
[----:B------:R-:W-:Y:S02]  /*18780*/  ISETP.GE.AND P4, PT, R217, UR4, PT ;  /* 0x00000004d9007c0c */ /* 0x000fe4000bf86270 */
[----:B------:R-:W-:Y:S01]  /*18790*/  @!P3 LEA.HI.X R25, R99, R7, R98, 0x2, P5 ;  /* 0x000000076319b211 */ /* 0x000fe200028f1462 */
[----:B------:R5:W-:Y:S01]  /*187a0*/  @!P2 ST.E.64 desc[UR50][R14.64], R80 ;  /* 0x000000500e00a985 */ /* 0x000be2000c101b32 */
[----:B--2---:R-:W-:-:S03]  /*187b0*/  @!P0 LEA R8, P2, R101, R6, 0x2 ;  /* 0x0000000665088211 */ /* 0x004fc600078410ff */
[----:B------:R-:W-:Y:S01]  /*187c0*/  @!P3 ST.E.64 desc[UR50][R24.64], R84 ;  /* 0x000000541800b985 */ /* 0x000fe2000c101b32 */
[----:B------:R-:W-:Y:S02]  /*187d0*/  ISETP.GE.AND P3, PT, R216, UR4, PT ;  /* 0x00000004d8007c0c */ /* 0x000fe4000bf66270 */
[CC--:B---3--:R-:W-:Y:S02]  /*187e0*/  @!P1 LEA R10, P5, R210.reuse, R6.reuse, 0x2 ;  /* 0x00000006d20a9211 */ /* 0x0c8fe400078a10ff */
[-C--:B------:R-:W-:Y:S02]  /*187f0*/  @!P0 LEA.HI.X R9, R101, R7.reuse, R100, 0x2, P2 ;  /* 0x0000000765098211 */ /* 0x080fe400010f1464 */
[----:B------:R-:W-:Y:S02]  /*18800*/  ISETP.GE.AND P2, PT, R215, UR4, PT ;  /* 0x00000004d7007c0c */ /* 0x000fe4000bf46270 */
[----:B-1----:R-:W-:Y:S01]  /*18810*/  @!P4 LEA R12, P6, R217, R6, 0x2 ;  /* 0x00000006d90cc211 */ /* 0x002fe200078c10ff */
[----:B------:R1:W-:Y:S01]  /*18820*/  @!P0 ST.E.64 desc[UR50][R8.64], R82 ;  /* 0x0000005208008985 */ /* 0x0003e2000c101b32 */
[----:B------:R-:W-:-:S02]  /*18830*/  @!P1 LEA.HI.X R11, R210, R7, R103, 0x2, P5 ;  /* 0x00000007d20b9211 */ /* 0x000fc400028f1467 */
[-C--:B------:R-:W-:Y:S02]  /*18840*/  @!P4 LEA.HI.X R13, R217, R7.reuse, R226, 0x2, P6 ;  /* 0x00000007d90dc211 */ /* 0x080fe400030f14e2 */
[----:B------:R-:W-:Y:S01]  /*18850*/  ISETP.GE.AND P0, PT, R214, UR4, PT ;  /* 0x00000004d6007c0c */ /* 0x000fe2000bf06270 */
[----:B------:R2:W-:Y:S01]  /*18860*/  @!P1 ST.E.64 desc[UR50][R10.64], R86 ;  /* 0x000000560a009985 */ /* 0x0005e2000c101b32 */
[C---:B----4-:R-:W-:Y:S02]  /*18870*/  @!P3 LEA R4, P1, R216.reuse, R6, 0x2 ;  /* 0x00000006d804b211 */ /* 0x050fe400078210ff */
[----:B------:R-:W-:Y:S01]  /*18880*/  ISETP.GE.AND P5, PT, R213, UR4, PT ;  /* 0x00000004d5007c0c */ /* 0x000fe2000bfa6270 */
[----:B------:R3:W-:Y:S01]  /*18890*/  @!P4 ST.E.64 desc[UR50][R12.64], R88 ;  /* 0x000000580c00c985 */ /* 0x0007e2000c101b32 */
[----:B------:R-:W-:Y:S02]  /*188a0*/  @!P3 LEA.HI.X R5, R216, R7, R225, 0x2, P1 ;  /* 0x00000007d805b211 */ /* 0x000fe400008f14e1 */
[----:B------:R-:W-:-:S02]  /*188b0*/  ISETP.GE.AND P4, PT, R212, UR4, PT ;  /* 0x00000004d4007c0c */ /* 0x000fc4000bf86270 */
[----:B------:R-:W-:Y:S01]  /*188c0*/  ISETP.GE.AND P1, PT, R211, UR4, PT ;  /* 0x00000004d3007c0c */ /* 0x000fe2000bf26270 */
[----:B------:R4:W-:Y:S01]  /*188d0*/  @!P3 ST.E.64 desc[UR50][R4.64], R90 ;  /* 0x0000005a0400b985 */ /* 0x0009e2000c101b32 */
[CC--:B-----5:R-:W-:Y:S02]  /*188e0*/  @!P2 LEA R14, P6, R215.reuse, R6.reuse, 0x2 ;  /* 0x00000006d70ea211 */ /* 0x0e0fe400078c10ff */
[C---:B-1----:R-:W-:Y:S02]  /*188f0*/  @!P0 LEA R8, P3, R214.reuse, R6, 0x2 ;  /* 0x00000006d6088211 */ /* 0x042fe400078610ff */
[-C--:B------:R-:W-:Y:S02]  /*18900*/  @!P2 LEA.HI.X R15, R215, R7.reuse, R224, 0x2, P6 ;  /* 0x00000007d70fa211 */ /* 0x080fe400030f14e0 */
[----:B------:R-:W-:-:S03]  /*18910*/  @!P0 LEA.HI.X R9, R214, R7, R223, 0x2, P3 ;  /* 0x00000007d6098211 */ /* 0x000fc600018f14df */
[----:B------:R4:W-:Y:S01]  /*18920*/  @!P2 ST.E.64 desc[UR50][R14.64], R68 ;  /* 0x000000440e00a985 */ /* 0x0009e2000c101b32 */
[-C--:B--2---:R-:W-:Y:S02]  /*18930*/  @!P5 LEA R10, P2, R213, R6.reuse, 0x2 ;  /* 0x00000006d50ad211 */ /* 0x084fe400078410ff */
[CC--:B---3--:R-:W-:Y:S01]  /*18940*/  @!P4 LEA R12, P3, R212.reuse, R6.reuse, 0x2 ;  /* 0x00000006d40cc211 */ /* 0x0c8fe200078610ff */
        /* <DEDUP_REMOVED lines=8> */
.L_x_1147:
[----:B------:R-:W-:Y:S05]  /*189d0*/  BSYNC B1 ;  /* 0x0000000000017941 */ /* 0x000fea0003800000 */
.L_x_1146:
[----:B------:R-:W-:Y:S01]  /*189e0*/  ISETP.GE.AND P0, PT, R27, R18, PT ;  /* 0x000000121b00720c */ /* 0x000fe20003f06270 */
[----:B--2-4-:R2:W3:Y:S04]  /*189f0*/  SHFL.IDX PT, R7, R3, 0x1, 0x1c1f ;  /* 0x003c1f0003077f89 */ /* 0x0144e800000e0000 */
[----:B-1----:R2:W1:Y:S08]  /*18a00*/  SHFL.IDX PT, R6, R0, 0x1, 0x1c1f ;  /* 0x003c1f0000067f89 */ /* 0x00247000000e0000 */
[----:B--2---:R-:W-:Y:S05]  /*18a10*/  @P0 BRA `(.L_x_1145) ;  /* 0x0000001000340947 */ /* 0x004fea0003800000 */
[----:B------:R-:W-:Y:S02]  /*18a20*/  ULDC UR4, c[0x0][0xac8] ;  /* 0x0002b20000047ab9 */ /* 0x000fe40000000800 */
[----:B------:R-:W-:Y:S02]  /*18a30*/  ISETP.GE.AND P6, PT, R17, UR4, PT ;  /* 0x0000000411007c0c */ /* 0x000fe4000bfc6270 */
[----:B------:R-:W-:Y:S02]  /*18a40*/  ISETP.GE.AND P2, PT, R19, UR4, PT ;  /* 0x0000000413007c0c */ /* 0x000fe4000bf46270 */
[----:B------:R-:W-:Y:S02]  /*18a50*/  ISETP.GE.AND P0, PT, R59, UR4, PT ;  /* 0x000000043b007c0c */ /* 0x000fe4000bf06270 */
[----:B------:R-:W-:Y:S02]  /*18a60*/  ISETP.GE.AND P4, PT, R93, UR4, PT ;  /* 0x000000045d007c0c */ /* 0x000fe4000bf86270 */
[----:B------:R-:W-:-:S02]  /*18a70*/  ISETP.GE.AND P5, PT, R95, UR4, PT ;  /* 0x000000045f007c0c */ /* 0x000fc4000bfa6270 */
[----:B------:R-:W-:-:S03]  /*18a80*/  ISETP.GE.AND P3, PT, R97, UR4, PT ;  /* 0x0000000461007c0c */ /* 0x000fc6000bf66270 */
[-C--:B-1----:R-:W-:Y:S02]  /*18a90*/  @!P6 LEA R8, P1, R17, R6.reuse, 0x2 ;  /* 0x000000061108e211 */ /* 0x082fe400078210ff */
[----:B---3--:R-:W-:Y:S02]  /*18aa0*/  @!P2 IMAD.WIDE R4, R19, 0x4, R6 ;  /* 0x000000041304a825 */ /* 0x008fe400078e0206 */
[-C--:B------:R-:W-:Y:S02]  /*18ab0*/  @!P6 LEA.HI.X R9, R17, R7.reuse, R26, 0x2, P1 ;  /* 0x000000071109e211 */ /* 0x080fe400008f141a */
[-C--:B------:R-:W-:Y:S01]  /*18ac0*/  @!P4 LEA R12, P1, R93, R6.reuse, 0x2 ;  /* 0x000000065d0cc211 */ /* 0x080fe200078210ff */
[----:B------:R1:W-:Y:S01]  /*18ad0*/  @!P2 ST.E.64 desc[UR50][R4.64], R56 ;  /* 0x000000380400a985 */ /* 0x0003e2000c101b32 */
[----:B------:R-:W-:Y:S02]  /*18ae0*/  ISETP.GE.AND P2, PT, R99, UR4, PT ;  /* 0x0000000463007c0c */ /* 0x000fe4000bf46270 */
[----:B------:R-:W-:Y:S01]  /*18af0*/  @!P4 LEA.HI.X R13, R93, R7, R92, 0x2, P1 ;  /* 0x000000075d0dc211 */ /* 0x000fe200008f145c */
[----:B------:R2:W-:Y:S01]  /*18b00*/  @!P6 ST.E.64 desc[UR50][R8.64], R54 ;  /* 0x000000360800e985 */ /* 0x0005e2000c101b32 */
[----:B------:R-:W-:-:S02]  /*18b10*/  @!P0 LEA R10, P6, R59, R6, 0x2 ;  /* 0x000000063b0a8211 */ /* 0x000fc400078c10ff */
[----:B------:R-:W-:Y:S02]  /*18b20*/  ISETP.GE.AND P1, PT, R101, UR4, PT ;  /* 0x0000000465007c0c */ /* 0x000fe4000bf26270 */
[----:B------:R-:W-:Y:S02]  /*18b30*/  @!P0 LEA.HI.X R11, R59, R7, R58, 0x2, P6 ;  /* 0x000000073b0b8211 */ /* 0x000fe400030f143a */
[----:B------:R-:W-:-:S03]  /*18b40*/  @!P5 LEA R14, P6, R95, R6, 0x2 ;  /* 0x000000065f0ed211 */ /* 0x000fc600078c10ff */
[----:B------:R3:W-:Y:S01]  /*18b50*/  @!P0 ST.E.64 desc[UR50][R10.64], R52 ;  /* 0x000000340a008985 */ /* 0x0007e2000c101b32 */
[-C--:B------:R-:W-:Y:S02]  /*18b60*/  @!P5 LEA.HI.X R15, R95, R7.reuse, R94, 0x2, P6 ;  /* 0x000000075f0fd211 */ /* 0x080fe400030f145e */
[CC--:B-1----:R-:W-:Y:S01]  /*18b70*/  @!P3 LEA R4, P6, R97.reuse, R6.reuse, 0x2 ;  /* 0x000000066104b211 */ /* 0x0c2fe200078c10ff */
[----:B------:R1:W-:Y:S01]  /*18b80*/  @!P4 ST.E.64 desc[UR50][R12.64], R50 ;  /* 0x000000320c00c985 */ /* 0x0003e2000c101b32 */
[----:B------:R-:W-:Y:S02]  /*18b90*/  ISETP.GE.AND P0, PT, R210, UR4, PT ;  /* 0x00000004d2007c0c */ /* 0x000fe4000bf06270 */
[-C--:B------:R-:W-:Y:S01]  /*18ba0*/  @!P3 LEA.HI.X R5, R97, R7.reuse, R96, 0x2, P6 ;  /* 0x000000076105b211 */ /* 0x080fe200030f1460 */
[----:B------:R-:W-:Y:S01]  /*18bb0*/  @!P5 ST.E.64 desc[UR50][R14.64], R48 ;  /* 0x000000300e00d985 */ /* 0x000fe2000c101b32 */
[----:B--2---:R-:W-:Y:S02]  /*18bc0*/  @!P2 LEA R8, P6, R99, R6, 0x2 ;  /* 0x000000066308a211 */ /* 0x004fe400078c10ff */
[----:B------:R-:W-:Y:S01]  /*18bd0*/  ISETP.GE.AND P4, PT, R217, UR4, PT ;  /* 0x00000004d9007c0c */ /* 0x000fe2000bf86270 */
[----:B------:R2:W-:Y:S01]  /*18be0*/  @!P3 ST.E.64 desc[UR50][R4.64], R46 ;  /* 0x0000002e0400b985 */ /* 0x0005e2000c101b32 */
[----:B------:R-:W-:-:S02]  /*18bf0*/  @!P2 LEA.HI.X R9, R99, R7, R98, 0x2, P6 ;  /* 0x000000076309a211 */ /* 0x000fc400030f1462 */
[CC--:B------:R-:W-:Y:S02]  /*18c00*/  @!P1 LEA R24, P6, R101.reuse, R6.reuse, 0x2 ;  /* 0x0000000665189211 */ /* 0x0c0fe400078c10ff */
[----:B------:R-:W-:Y:S01]  /*18c10*/  ISETP.GE.AND P3, PT, R216, UR4, PT ;  /* 0x00000004d8007c0c */ /* 0x000fe2000bf66270 */
[----:B------:R4:W-:Y:S01]  /*18c20*/  @!P2 ST.E.64 desc[UR50][R8.64], R44 ;  /* 0x0000002c0800a985 */ /* 0x0009e2000c101b32 */
[----:B------:R-:W-:Y:S02]  /*18c30*/  @!P1 LEA.HI.X R25, R101, R7, R100, 0x2, P6 ;  /* 0x0000000765199211 */ /* 0x000fe400030f1464 */
[----:B------:R-:W-:-:S03]  /*18c40*/  @!P0 LEA R26, P5, R210, R6, 0x2 ;  /* 0x00000006d21a8211 */ /* 0x000fc600078a10ff */
[----:B------:R5:W-:Y:S01]  /*18c50*/  @!P1 ST.E.64 desc[UR50][R24.64], R42 ;  /* 0x0000002a18009985 */ /* 0x000be2000c101b32 */
[-C--:B------:R-:W-:Y:S02]  /*18c60*/  @!P0 LEA.HI.X R27, R210, R7.reuse, R103, 0x2, P5 ;  /* 0x00000007d21b8211 */ /* 0x080fe400028f1467 */
[----:B------:R-:W-:Y:S02]  /*18c70*/  ISETP.GE.AND P1, PT, R215, UR4, PT ;  /* 0x00000004d7007c0c */ /* 0x000fe4000bf26270 */
[C---:B---3--:R-:W-:Y:S01]  /*18c80*/  @!P4 LEA R10, P2, R217.reuse, R6, 0x2 ;  /* 0x00000006d90ac211 */ /* 0x048fe200078410ff */
[----:B------:R3:W-:Y:S01]  /*18c90*/  @!P0 ST.E.64 desc[UR50][R26.64], R40 ;  /* 0x000000281a008985 */ /* 0x0007e2000c101b32 */
[----:B------:R-:W-:Y:S02]  /*18ca0*/  ISETP.GE.AND P5, PT, R214, UR4, PT ;  /* 0x00000004d6007c0c */ /* 0x000fe4000bfa6270 */
[----:B------:R-:W-:Y:S02]  /*18cb0*/  @!P4 LEA.HI.X R11, R217, R7, R226, 0x2, P2 ;  /* 0x00000007d90bc211 */ /* 0x000fe400010f14e2 */
[----:B------:R-:W-:-:S02]  /*18cc0*/  ISETP.GE.AND P2, PT, R213, UR4, PT ;  /* 0x00000004d5007c0c */ /* 0x000fc4000bf46270 */
[----:B------:R-:W-:Y:S01]  /*18cd0*/  ISETP.GE.AND P0, PT, R212, UR4, PT ;  /* 0x00000004d4007c0c */ /* 0x000fe2000bf06270 */
[----:B------:R3:W-:Y:S01]  /*18ce0*/  @!P4 ST.E.64 desc[UR50][R10.64], R38 ;  /* 0x000000260a00c985 */ /* 0x0007e2000c101b32 */
[CC--:B-1----:R-:W-:Y:S02]  /*18cf0*/  @!P3 LEA R12, P6, R216.reuse, R6.reuse, 0x2 ;  /* 0x00000006d80cb211 */ /* 0x0c2fe400078c10ff */
[C---:B--2---:R-:W-:Y:S02]  /*18d00*/  @!P1 LEA R4, P4, R215.reuse, R6, 0x2 ;  /* 0x00000006d7049211 */ /* 0x044fe400078810ff */
[-C--:B------:R-:W-:Y:S02]  /*18d10*/  @!P3 LEA.HI.X R13, R216, R7.reuse, R225, 0x2, P6 ;  /* 0x00000007d80db211 */ /* 0x080fe400030f14e1 */
[----:B------:R-:W-:-:S03]  /*18d20*/  @!P1 LEA.HI.X R5, R215, R7, R224, 0x2, P4 ;  /* 0x00000007d7059211 */ /* 0x000fc600020f14e0 */
[----:B------:R3:W-:Y:S01]  /*18d30*/  @!P3 ST.E.64 desc[UR50][R12.64], R36 ;  /* 0x000000240c00b985 */ /* 0x0007e2000c101b32 */
[-C--:B----4-:R-:W-:Y:S02]  /*18d40*/  @!P5 LEA R8, P3, R214, R6.reuse, 0x2 ;  /* 0x00000006d608d211 */ /* 0x090fe400078610ff */
[CC--:B------:R-:W-:Y:S01]  /*18d50*/  @!P2 LEA R14, P4, R213.reuse, R6.reuse, 0x2 ;  /* 0x00000006d50ea211 */ /* 0x0c0fe200078810ff */
[----:B------:R3:W-:Y:S01]  /*18d60*/  @!P1 ST.E.64 desc[UR50][R4.64], R32 ;  /* 0x0000002004009985 */ /* 0x0007e2000c101b32 */
[----:B-----5:R-:W-:Y:S02]  /*18d70*/  @!P0 LEA R24, P6, R212, R6, 0x2 ;  /* 0x00000006d4188211 */ /* 0x020fe400078c10ff */
[-C--:B------:R-:W-:Y:S02]  /*18d80*/  @!P5 LEA.HI.X R9, R214, R7.reuse, R223, 0x2, P3 ;  /* 0x00000007d609d211 */ /* 0x080fe400018f14df */
[-C--:B------:R-:W-:Y:S02]  /*18d90*/  @!P2 LEA.HI.X R15, R213, R7.reuse, R222, 0x2, P4 ;  /* 0x00000007d50fa211 */ /* 0x080fe400020f14de */
[----:B------:R-:W-:Y:S01]  /*18da0*/  @!P0 LEA.HI.X R25, R212, R7, R221, 0x2, P6 ;  /* 0x00000007d4198211 */ /* 0x000fe200030f14dd */
[----:B------:R3:W-:Y:S04]  /*18db0*/  @!P5 ST.E.64 desc[UR50][R8.64], R34 ;  /* 0x000000220800d985 */ /* 0x0007e8000c101b32 */
[----:B------:R3:W-:Y:S04]  /*18dc0*/  @!P2 ST.E.64 desc[UR50][R14.64], R30 ;  /* 0x0000001e0e00a985 */ /* 0x0007e8000c101b32 */
[----:B------:R3:W-:Y:S01]  /*18dd0*/  @!P0 ST.E.64 desc[UR50][R24.64], R28 ;  /* 0x0000001c18008985 */ /* 0x0007e2000c101b32 */
[----:B------:R-:W-:-:S13]  /*18de0*/  ISETP.GE.AND P0, PT, R211, UR4, PT ;  /* 0x00000004d3007c0c */ /* 0x000fda000bf06270 */
[----:B---3--:R-:W-:Y:S05]  /*18df0*/  @P0 BRA `(.L_x_1145) ;  /* 0x0000000c003c0947 */ /* 0x008fea0003800000 */
[----:B------:R-:W-:-:S04]  /*18e00*/  LEA R4, P0, R211, R6, 0x2 ;  /* 0x00000006d3047211 */ /* 0x000fc800078010ff */
[----:B------:R-:W-:-:S05]  /*18e10*/  LEA.HI.X R5, R211, R7, R220, 0x2, P0 ;  /* 0x00000007d3057211 */ /* 0x000fca00000f14dc */
[----:B------:R2:W-:Y:S01]  /*18e20*/  ST.E.64 desc[UR50][R4.64], R20 ;  /* 0x0000001404007985 */ /* 0x0005e2000c101b32 */
[----:B------:R-:W-:Y:S05]  /*18e30*/  BRA `(.L_x_1145) ;  /* 0x0000000c002c7947 */ /* 0x000fea0003800000 */
.L_x_1136:
[----:B------:R-:W0:Y:S01]  /*18e40*/  LDC.64 R4, c[0x0][0xc00] ;  /* 0x00030000ff047b82 */ /* 0x000e220000000a00 */
[----:B------:R-:W-:Y:S01]  /*18e50*/  ULDC.64 UR8, c[0x0][0xc00] ;  /* 0x0003000000087ab9 */ /* 0x000fe20000000a00 */
[----:B------:R-:W-:Y:S01]  /*18e60*/  IMAD.MOV.U32 R3, RZ, RZ, RZ ;  /* 0x000000ffff037224 */ /* 0x000fe200078e00ff */
[----:B------:R-:W-:-:S05]  /*18e70*/  UIMAD.WIDE UR8, UR37, 0x4, UR8 ;  /* 0x00000004250878a5 */ /* 0x000fca000f8e0208 */
[----:B------:R-:W1:Y:S01]  /*18e80*/  LDC.64 R6, c[0x0][0xc08] ;  /* 0x00030200ff067b82 */ /* 0x000e620000000a00 */
[----:B0-----:R-:W-:Y:S01]  /*18e90*/  ISETP.NE.U32.AND P0, PT, R4, RZ, PT ;  /* 0x000000ff0400720c */ /* 0x001fe20003f05070 */
[----:B------:R-:W-:Y:S01]  /*18ea0*/  IMAD.U32 R4, RZ, RZ, UR8 ;  /* 0x00000008ff047e24 */ /* 0x000fe2000f8e00ff */
[----:B------:R-:W-:Y:S01]  /*18eb0*/  R2UR UR4, R5 ;  /* 0x00000000050472ca */ /* 0x000fe200000e0000 */
[----:B------:R-:W-:Y:S01]  /*18ec0*/  IMAD.U32 R5, RZ, RZ, UR9 ;  /* 0x00000009ff057e24 */ /* 0x000fe2000f8e00ff */
[----:B-1----:R-:W-:-:S09]  /*18ed0*/  ISETP.NE.U32.AND P1, PT, R6, RZ, PT ;  /* 0x000000ff0600720c */ /* 0x002fd20003f25070 */
[----:B------:R-:W-:Y:S02]  /*18ee0*/  VOTEU.ANY UP0, P0 ;  /* 0x00000000003f7886 */ /* 0x000fe40000000100 */
[----:B------:R-:W-:Y:S01]  /*18ef0*/  UISETP.NE.AND.EX UP0, UPT, UR4, URZ, UPT, UP0 ;  /* 0x0000003f0400728c */ /* 0x000fe2000bf05300 */
[----:B------:R-:W-:Y:S01]  /*18f00*/  R2UR UR4, R7 ;  /* 0x00000000070472ca */ /* 0x000fe200000e0000 */
[----:B------:R-:W-:-:S04]  /*18f10*/  VOTEU.ANY UP1, P1 ;  /* 0x00000000003f7886 */ /* 0x000fc80000820100 */
[----:B------:R-:W-:-:S08]  /*18f20*/  PLOP3.LUT P0, PT, PT, PT, UP0, 0x80, 0x0 ;  /* 0x000000000000781c */ /* 0x000fd00003f0f008 */
[----:B------:R-:W-:-:S06]  /*18f30*/  UISETP.NE.AND.EX UP1, UPT, UR4, URZ, UPT, UP1 ;  /* 0x0000003f0400728c */ /* 0x000fcc000bf25310 */
[----:B------:R-:W-:Y:S01]  /*18f40*/  PLOP3.LUT P1, PT, PT, PT, UP1, 0x80, 0x0 ;  /* 0x000000000000781c */ /* 0x000fe20003f2f018 */
[----:B------:R0:W5:Y:S01]  /*18f50*/  @P0 LDG.E R3, desc[UR50][R4.64] ;  /* 0x0000003204030981 */ /* 0x000162000c1e1900 */
[----:B------:R-:W-:Y:S02]  /*18f60*/  ULDC UR4, c[0x0][0xa88] ;  /* 0x0002a20000047ab9 */ /* 0x000fe40000000800 */
[----:B------:R-:W-:Y:S01]  /*18f70*/  IMAD.U32 R0, RZ, RZ, UR4 ;  /* 0x00000004ff007e24 */ /* 0x000fe2000f8e00ff */
[----:B------:R-:W-:Y:S02]  /*18f80*/  @UP1 ULDC.64 UR8, c[0x0][0xc08] ;  /* 0x0003020000081ab9 */ /* 0x000fe40000000a00 */
[----:B------:R-:W-:-:S06]  /*18f90*/  @UP1 UIMAD.WIDE UR8, UR37, 0x4, UR8 ;  /* 0x00000004250818a5 */ /* 0x000fcc000f8e0208 */
[----:B------:R-:W-:Y:S02]  /*18fa0*/  IMAD.U32 R6, RZ, RZ, UR8 ;  /* 0x00000008ff067e24 */ /* 0x000fe4000f8e00ff */
[----:B------:R-:W-:-:S05]  /*18fb0*/  IMAD.U32 R7, RZ, RZ, UR9 ;  /* 0x00000009ff077e24 */ /* 0x000fca000f8e00ff */
[----:B------:R0:W5:Y:S01]  /*18fc0*/  @P1 LDG.E R0, desc[UR50][R6.64] ;  /* 0x0000003206001981 */ /* 0x000162000c1e1900 */
[----:B------:R-:W-:Y:S05]  /*18fd0*/  @P1 BRA `(.L_x_1148) ;  /* 0x0000000000101947 */ /* 0x000fea0003800000 */
[----:B------:R-:W-:Y:S05]  /*18fe0*/  @!P0 BRA `(.L_x_1148) ;  /* 0x00000000000c8947 */ /* 0x000fea0003800000 */
[----:B0-----:R-:W2:Y:S04]  /*18ff0*/  LDG.E R7, desc[UR50][R4.64] ;  /* 0x0000003204077981 */ /* 0x001ea8000c1e1900 */
[----:B-----5:R-:W2:Y:S02]  /*19000*/  LDG.E R0, desc[UR50][R4.64+0x4] ;  /* 0x0000043204007981 */ /* 0x020ea4000c1e1900 */
[----:B--2---:R-:W-:-:S07]  /*19010*/  IMAD.IADD R0, R0, 0x1, -R7 ;  /* 0x0000000100007824 */ /* 0x004fce00078e0a07 */
.L_x_1148:
[----:B-----5:R-:W-:Y:S01]  /*19020*/  R2UR UR16, R3 ;  /* 0x00000000031072ca */ /* 0x020fe200000e0000 */
[----:B------:R-:W-:Y:S01]  /*19030*/  USHF.R.S32.HI UR7, URZ, 0x1f, UR37 ;  /* 0x0000001f3f077899 */ /* 0x000fe20008011425 */
[----:B------:R-:W-:Y:S01]  /*19040*/  ISETP.GT.AND P0, PT, R232, 0x7f, PT ;  /* 0x0000007fe800780c */ /* 0x000fe20003f04270 */
[----:B------:R-:W-:Y:S01]  /*19050*/  USEL UR4, UR37, URZ, !UP0 ;  /* 0x0000003f25047287 */ /* 0x000fe2000c000000 */
[----:B------:R-:W-:Y:S01]  /*19060*/  BSSY B1, `(.L_x_1149) ;  /* 0x000003a000017945 */ /* 0x000fe20003800000 */
[----:B------:R-:W-:-:S08]  /*19070*/  USEL UR7, UR7, URZ, !UP0 ;  /* 0x0000003f07077287 */ /* 0x000fd0000c000000 */
[----:B------:R-:W-:Y:S02]  /*19080*/  USHF.R.S32.HI UR16, URZ, 0x1f, UR16 ;  /* 0x0000001f3f107899 */ /* 0x000fe40008011410 */
[----:B------:R-:W-:Y:S10]  /*19090*/  @P0 BRA `(.L_x_1150) ;  /* 0x0000000000d80947 */ /* 0x000ff40003800000 */
[----:B0-----:R-:W0:Y:S01]  /*190a0*/  S2R R5, SR_TID.X ;  /* 0x0000000000057919 */ /* 0x001e220000002100 */
[----:B------:R-:W1:Y:S01]  /*190b0*/  LDC R9, c[0x0][0xbe8] ;  /* 0x0002fa00ff097b82 */ /* 0x000e620000000800 */
[----:B------:R-:W-:Y:S02]  /*190c0*/  IMAD.U32 R8, RZ, RZ, UR39 ;  /* 0x00000027ff087e24 */ /* 0x000fe4000f8e00ff */
[----:B-1----:R-:W-:-:S03]  /*190d0*/  IMAD R4, R0, R9, RZ ;  /* 0x0000000900047224 */ /* 0x002fc600078e02ff */
[----:B0-----:R-:W-:-:S04]  /*190e0*/  IADD3 R8, R8, -0x80, R5 ;  /* 0xffffff8008087810 */ /* 0x001fc80007ffe005 */
        /* <DEDUP_REMOVED lines=11> */
[----:B------:R-:W-:Y:S02]  /*191a0*/  UIMAD.WIDE.U32 UR14, UR8, UR36, URZ ;  /* 0x00000024080e72a5 */ /* 0x000fe4000f8e003f */
[----:B------:R-:W1:Y:S01]  /*191b0*/  @P0 LDC R10, c[0x0][0xbf0] ;  /* 0x0002fc00ff0a0b82 */ /* 0x000e620000000800 */
[----:B------:R-:W-:Y:S02]  /*191c0*/  UIMAD UR18, UR9, UR36, URZ ;  /* 0x00000024091272a4 */ /* 0x000fe4000f8e023f */
[----:B------:R-:W-:Y:S01]  /*191d0*/  UIMAD UR11, UR11, UR4, URZ ;  /* 0x000000040b0b72a4 */ /* 0x000fe2000f8e023f */
[----:B------:R-:W-:Y:S01]  /*191e0*/  IMAD.U32 R4, RZ, RZ, UR14 ;  /* 0x0000000eff047e24 */ /* 0x000fe2000f8e00ff */
[----:B------:R-:W-:Y:S01]  /*191f0*/  UIMAD.WIDE.U32 UR8, UR10, UR4, URZ ;  /* 0x000000040a0872a5 */ /* 0x000fe2000f8e003f */
[----:B------:R-:W-:Y:S01]  /*19200*/  IMAD.U32 R5, RZ, RZ, UR15 ;  /* 0x0000000fff057e24 */ /* 0x000fe2000f8e00ff */
[----:B------:R-:W-:-:S02]  /*19210*/  UIADD3 UR14, UR18, UR15, URZ ;  /* 0x0000000f120e7290 */ /* 0x000fc4000fffe03f */
[----:B------:R-:W-:Y:S01]  /*19220*/  UIMAD UR11, UR10, UR7, UR11 ;  /* 0x000000070a0b72a4 */ /* 0x000fe2000f8e020b */
[----:B------:R-:W-:-:S03]  /*19230*/  ULDC.64 UR12, c[0x0][UR17+0x228] ;  /* 0x00008a00110c7abb */ /* 0x000fc60008000a00 */
[----:B------:R-:W-:Y:S01]  /*19240*/  UIADD3 UR11, UR9, UR11, URZ ;  /* 0x0000000b090b7290 */ /* 0x000fe2000fffe03f */
[----:B------:R-:W-:Y:S01]  /*19250*/  IMAD.U32 R11, RZ, RZ, UR14 ;  /* 0x0000000eff0b7e24 */ /* 0x000fe2000f8e00ff */
[----:B------:R-:W-:Y:S01]  /*19260*/  UIMAD.WIDE.U32 UR20, UR12, UR19, URZ ;  /* 0x000000130c1472a5 */ /* 0x000fe2000f8e003f */
[----:B0-----:R-:W-:Y:S01]  /*19270*/  @P0 IMAD.HI.U32 R7, R8, R7, RZ ;  /* 0x0000000708070227 */ /* 0x001fe200078e00ff */
[----:B------:R-:W-:-:S04]  /*19280*/  UIMAD UR10, UR13, UR19, URZ ;  /* 0x000000130d0a72a4 */ /* 0x000fc8000f8e023f */
[----:B------:R-:W-:Y:S01]  /*19290*/  UIADD3 UR10, UR10, UR21, URZ ;  /* 0x000000150a0a7290 */ /* 0x000fe2000fffe03f */
[----:B-1----:R-:W-:Y:S02]  /*192a0*/  @P0 SHF.R.U32.HI R6, RZ, R10, R7 ;  /* 0x0000000aff060219 */ /* 0x002fe40000011607 */
[----:B------:R-:W-:Y:S01]  /*192b0*/  IADD3 R5, P0, P1, R4, UR8, R3 ;  /* 0x0000000804057c10 */ /* 0x000fe2000f91e003 */
[----:B------:R-:W-:Y:S01]  /*192c0*/  IMAD.U32 R4, RZ, RZ, UR16 ;  /* 0x00000010ff047e24 */ /* 0x000fe2000f8e00ff */
[----:B------:R-:W-:Y:S01]  /*192d0*/  ULDC.64 UR8, c[0x0][UR17+0x210] ;  /* 0x0000840011087abb */ /* 0x000fe20008000a00 */
[----:B------:R-:W-:-:S04]  /*192e0*/  IMAD.MOV R7, RZ, RZ, -R6 ;  /* 0x000000ffff077224 */ /* 0x000fc800078e0a06 */
[----:B------:R-:W-:Y:S01]  /*192f0*/  IMAD R7, R9, R7, R8 ;  /* 0x0000000709077224 */ /* 0x000fe200078e0208 */
[----:B------:R-:W-:Y:S02]  /*19300*/  IADD3.X R8, R11, UR11, R4, P0, P1 ;  /* 0x0000000b0b087c10 */ /* 0x000fe400087e2404 */
[----:B------:R-:W-:Y:S01]  /*19310*/  IADD3 R4, P0, P1, R6, UR20, R5 ;  /* 0x0000001406047c10 */ /* 0x000fe2000f91e005 */
[----:B------:R-:W-:Y:S01]  /*19320*/  IMAD R9, R7, UR9, RZ ;  /* 0x0000000907097c24 */ /* 0x000fe2000f8e02ff */
[----:B------:R-:W-:Y:S02]  /*19330*/  SHF.R.S32.HI R5, RZ, 0x1f, R6 ;  /* 0x0000001fff057819 */ /* 0x000fe40000011406 */
[----:B------:R-:W-:Y:S02]  /*19340*/  SHF.R.S32.HI R6, RZ, 0x1f, R7 ;  /* 0x0000001fff067819 */ /* 0x000fe40000011407 */
[----:B------:R-:W-:Y:S01]  /*19350*/  IADD3.X R5, R5, UR10, R8, P0, P1 ;  /* 0x0000000a05057c10 */ /* 0x000fe200087e2408 */
[----:B------:R-:W-:Y:S01]  /*19360*/  ULDC.64 UR10, c[0x0][0xba8] ;  /* 0x0002ea00000a7ab9 */ /* 0x000fe20000000a00 */
[----:B------:R-:W-:Y:S01]  /*19370*/  @!UP0 ULDC UR10, c[0x0][0xb50] ;  /* 0x0002d400000a8ab9 */ /* 0x000fe20000000800 */
[----:B------:R-:W-:Y:S01]  /*19380*/  IMAD R9, R6, UR8, R9 ;  /* 0x0000000806097c24 */ /* 0x000fe2000f8e0209 */
[----:B------:R-:W-:Y:S01]  /*19390*/  @!UP0 ULDC UR11, c[0x0][0xb54] ;  /* 0x0002d500000b8ab9 */ /* 0x000fe20000000800 */
[----:B------:R-:W-:-:S04]  /*193a0*/  IMAD.WIDE.U32 R4, R7, UR8, R4 ;  /* 0x0000000807047c25 */ /* 0x000fc8000f8e0004 */
[----:B------:R-:W-:Y:S01]  /*193b0*/  IMAD.IADD R5, R5, 0x1, R9 ;  /* 0x0000000105057824 */ /* 0x000fe200078e0209 */
[----:B------:R-:W-:-:S04]  /*193c0*/  LEA R6, P0, R4, UR10, 0x2 ;  /* 0x0000000a04067c11 */ /* 0x000fc8000f8010ff */
[----:B------:R-:W-:Y:S01]  /*193d0*/  LEA.HI.X R7, R4, UR11, R5, 0x2, P0 ;  /* 0x0000000b04077c11 */ /* 0x000fe200080f1405 */
[----:B------:R-:W-:-:S05]  /*193e0*/  IMAD.MOV.U32 R5, RZ, RZ, -0x800000 ;  /* 0xff800000ff057424 */ /* 0x000fca00078e00ff */
[----:B------:R1:W-:Y:S03]  /*193f0*/  STG.E desc[UR50][R6.64], R5 ;  /* 0x0000000506007986 */ /* 0x0003e6000c101932 */
.L_x_1150:
[----:B------:R-:W-:Y:S05]  /*19400*/  BSYNC B1 ;  /* 0x0000000000017941 */ /* 0x000fea0003800000 */
.L_x_1149:
[----:B------:R-:W-:-:S06]  /*19410*/  UISETP.GT.AND UP0, UPT, UR41, 0x1, UPT ;  /* 0x000000012900788c */ /* 0x000fcc000bf04270 */
[----:B------:R-:W-:-:S13]  /*19420*/  PLOP3.LUT P0, PT, PT, PT, UP0, 0x80, 0x0 ;  /* 0x000000000000781c */ /* 0x000fda0003f0f008 */
[----:B------:R-:W-:Y:S05]  /*19430*/  @P0 BRA `(.L_x_1145) ;  /* 0x0000000400ac0947 */ /* 0x000fea0003800000 */
[----:B------:R-:W2:Y:S01]  /*19440*/  LDC R11, c[0x0][0xbe8] ;  /* 0x0002fa00ff0b7b82 */ /* 0x000ea20000000800 */
[C---:B------:R-:W-:Y:S01]  /*19450*/  R2UR UR11, R3.reuse ;  /* 0x00000000030b72ca */ /* 0x040fe200000e0000 */
[----:B------:R-:W-:Y:S01]  /*19460*/  ULDC.64 UR12, c[0x0][0xaa0] ;  /* 0x0002a800000c7ab9 */ /* 0x000fe20000000a00 */
[----:B------:R-:W-:Y:S01]  /*19470*/  R2UR UR8, R3 ;  /* 0x00000000030872ca */ /* 0x000fe200000e0000 */
[----:B------:R-:W-:Y:S01]  /*19480*/  UIMAD UR10, UR16, UR12, URZ ;  /* 0x0000000c100a72a4 */ /* 0x000fe2000f8e023f */
[----:B------:R-:W-:Y:S01]  /*19490*/  IMAD R3, R209, 0x20, R218 ;  /* 0x00000020d1037824 */ /* 0x000fe200078e02da */
[----:B------:R-:W-:Y:S03]  /*194a0*/  BSSY B1, `(.L_x_1151) ;  /* 0x000003a000017945 */ /* 0x000fe60003800000 */
[----:B------:R-:W-:-:S04]  /*194b0*/  VIADD R8, R3, UR39 ;  /* 0x0000002703087c36 */ /* 0x000fc80008000000 */
[----:B------:R-:W-:Y:S01]  /*194c0*/  IMAD.MOV.U32 R3, RZ, RZ, R8 ;  /* 0x000000ffff037224 */ /* 0x000fe200078e0008 */
[----:B------:R-:W-:Y:S02]  /*194d0*/  UIMAD UR10, UR11, UR13, UR10 ;  /* 0x0000000d0b0a72a4 */ /* 0x000fe4000f8e020a */
[----:B------:R-:W-:-:S04]  /*194e0*/  UIMAD.WIDE.U32 UR8, UR8, UR12, URZ ;  /* 0x0000000c080872a5 */ /* 0x000fc8000f8e003f */
[----:B------:R-:W-:-:S03]  /*194f0*/  UIADD3 UR9, UR9, UR10, URZ ;  /* 0x0000000a09097290 */ /* 0x000fc6000fffe03f */
[----:B------:R-:W-:Y:S01]  /*19500*/  ULDC.64 UR10, c[0x0][0xae8] ;  /* 0x0002ba00000a7ab9 */ /* 0x000fe20000000a00 */
[----:B--2---:R-:W-:Y:S01]  /*19510*/  ISETP.NE.AND P0, PT, R11, 0x1, PT ;  /* 0x000000010b00780c */ /* 0x004fe20003f05270 */
[----:B------:R-:W-:-:S04]  /*19520*/  UIMAD.WIDE.U32 UR8, UR36, UR10, UR8 ;  /* 0x0000000a240872a5 */ /* 0x000fc8000f8e0008 */
[----:B------:R-:W-:-:S03]  /*19530*/  UIMAD UR9, UR36, UR11, UR9 ;  /* 0x0000000b240972a4 */ /* 0x000fc6000f8e0209 */
[----:B------:R-:W-:Y:S02]  /*19540*/  ULDC.64 UR10, c[0x0][0xaf0] ;  /* 0x0002bc00000a7ab9 */ /* 0x000fe40000000a00 */
[----:B------:R-:W-:Y:S02]  /*19550*/  UIMAD UR7, UR7, UR10, URZ ;  /* 0x0000000a070772a4 */ /* 0x000fe4000f8e023f */
[----:B------:R-:W-:Y:S01]  /*19560*/  UIMAD.WIDE.U32 UR8, UR4, UR10, UR8 ;  /* 0x0000000a040872a5 */ /* 0x000fe2000f8e0008 */
[----:B01----:R-:W0:Y:S01]  /*19570*/  @P0 LDC R5, c[0x0][0xbec] ;  /* 0x0002fb00ff050b82 */ /* 0x003e220000000800 */
[----:B------:R-:W-:-:S03]  /*19580*/  UIMAD UR7, UR4, UR11, UR7 ;  /* 0x0000000b040772a4 */ /* 0x000fc6000f8e0207 */
[----:B------:R-:W-:Y:S01]  /*19590*/  ULDC.64 UR10, c[0x0][0xae0] ;  /* 0x0002b800000a7ab9 */ /* 0x000fe20000000a00 */
[----:B------:R-:W-:-:S03]  /*195a0*/  UIADD3 UR4, UR9, UR7, URZ ;  /* 0x0000000709047290 */ /* 0x000fc6000fffe03f */
        /* <DEDUP_REMOVED lines=8> */
[----:B------:R-:W-:Y:S01]  /*19630*/  IMAD.U32 R4, RZ, RZ, UR8 ;  /* 0x00000008ff047e24 */ /* 0x000fe2000f8e00ff */
[----:B------:R-:W-:Y:S01]  /*19640*/  ULDC.64 UR8, c[0x0][0xad8] ;  /* 0x0002b60000087ab9 */ /* 0x000fe20000000a00 */
[----:B------:R-:W-:Y:S02]  /*19650*/  IMAD R7, R11, R7, R8 ;  /* 0x000000070b077224 */ /* 0x000fe400078e0208 */
[C---:B------:R-:W-:Y:S02]  /*19660*/  IMAD R9, R3.reuse, UR11, R6 ;  /* 0x0000000b03097c24 */ /* 0x040fe4000f8e0206 */
[----:B------:R-:W-:Y:S01]  /*19670*/  IMAD.WIDE.U32 R4, R3, UR10, R4 ;  /* 0x0000000a03047c25 */ /* 0x000fe2000f8e0004 */
[----:B------:R-:W-:-:S03]  /*19680*/  SHF.R.S32.HI R3, RZ, 0x1f, R7 ;  /* 0x0000001fff037819 */ /* 0x000fc60000011407 */
[----:B------:R-:W-:Y:S02]  /*19690*/  IMAD.IADD R5, R5, 0x1, R9 ;  /* 0x0000000105057824 */ /* 0x000fe400078e0209 */
[----:B------:R-:W-:Y:S02]  /*196a0*/  IMAD R6, R3, UR8, RZ ;  /* 0x0000000803067c24 */ /* 0x000fe4000f8e02ff */
[----:B------:R-:W-:Y:S02]  /*196b0*/  VIADD R8, R218, UR39 ;  /* 0x00000027da087c36 */ /* 0x000fe40008000000 */
[----:B------:R-:W-:Y:S02]  /*196c0*/  IMAD R11, R0, R11, RZ ;  /* 0x0000000b000b7224 */ /* 0x000fe400078e02ff */
[C---:B------:R-:W-:Y:S02]  /*196d0*/  IMAD R3, R7.reuse, UR9, R6 ;  /* 0x0000000907037c24 */ /* 0x040fe4000f8e0206 */
[----:B------:R-:W-:Y:S01]  /*196e0*/  IMAD.WIDE.U32 R4, R7, UR8, R4 ;  /* 0x0000000807047c25 */ /* 0x000fe2000f8e0004 */
[----:B------:R-:W-:Y:S01]  /*196f0*/  ISETP.GE.AND P2, PT, R8, R11, PT ;  /* 0x0000000b0800720c */ /* 0x000fe20003f46270 */
[----:B------:R-:W-:-:S02]  /*19700*/  ULDC.64 UR8, c[0x0][0xa80] ;  /* 0x0002a00000087ab9 */ /* 0x000fc40000000a00 */
        /* <DEDUP_REMOVED lines=19> */
.L_x_1152:
[----:B------:R-:W-:Y:S05]  /*19840*/  BSYNC B1 ;  /* 0x0000000000017941 */ /* 0x000fea0003800000 */
.L_x_1151:
        /* <DEDUP_REMOVED lines=13> */
.L_x_1154:
[----:B------:R-:W-:Y:S05]  /*19920*/  BSYNC B1 ;  /* 0x0000000000017941 */ /* 0x000fea0003800000 */
.L_x_1153:
        /* <DEDUP_REMOVED lines=13> */
.L_x_1156:
[----:B------:R-:W-:Y:S05]  /*19a00*/  BSYNC B1 ;  /* 0x0000000000017941 */ /* 0x000fea0003800000 */
.L_x_1155:
        /* <DEDUP_REMOVED lines=14> */
.L_x_1145:
[----:B------:R-:W-:Y:S05]  /*19af0*/  BSYNC B0 ;  /* 0x0000000000007941 */ /* 0x000fea0003800000 */
.L_x_1135:
[----:B------:R-:W-:Y:S02]  /*19b00*/  ULDC UR4, c[0x0][0xc3c] ;  /* 0x00030f0000047ab9 */ /* 0x000fe40000000800 */
[----:B------:R-:W-:-:S06]  /*19b10*/  UISETP.GE.AND UP0, UPT, UR49, UR4, UPT ;  /* 0x000000043100728c */ /* 0x000fcc000bf06270 */
[----:B------:R-:W-:-:S13]  /*19b20*/  PLOP3.LUT P0, PT, PT, PT, UP0, 0x80, 0x0 ;  /* 0x000000000000781c */ /* 0x000fda0003f0f008 */
[----:B------:R-:W-:Y:S05]  /*19b30*/  @!P0 BRA `(.L_x_1157) ;  /* 0xfffffe7000f48947 */ /* 0x000fea000383ffff */
[----:B------:R-:W-:Y:S05]  /*19b40*/  EXIT ;  /* 0x000000000000794d */ /* 0x000fea0003800000 */
.L_x_1048:
[----:B------:R-:W-:-:S08]  /*19b50*/  NOP ;  /* 0x0000000000007918 */ /* 0x000fd00000000000 */
[----:B------:R-:W0:-:S00]  /*19b60*/  USETMAXREG.DEALLOC.CTAPOOL 0x18 ;  /* 0x00000018000079c8 */ /* 0x000e0000080e0500 */
[----:B0-----:R-:W-:Y:S01]  /*19b70*/  LOP3.LUT R0, R0, 0x3, RZ, 0xc0, !PT ;  /* 0x0000000300007812 */ /* 0x001fe200078ec0ff */
[----:B------:R-:W-:Y:S01]  /*19b80*/  IMAD.MOV.U32 R6, RZ, RZ, RZ ;  /* 0x000000ffff067224 */ /* 0x000fe200078e00ff */
[----:B------:R-:W-:-:S04]  /*19b90*/  LOP3.LUT R16, R16, 0xfffffffd, RZ, 0xc0, !PT ;  /* 0xfffffffd10107812 */ /* 0x000fc800078ec0ff */
[----:B------:R-:W0:Y:S02]  /*19ba0*/  SHFL.IDX PT, R0, R0, RZ, 0x1f ;  /* 0x00001fff00007589 */ /* 0x000e2400000e0000 */
[----:B0-----:R-:W-:-:S13]  /*19bb0*/  ISETP.NE.AND P0, PT, R0, RZ, PT ;  /* 0x000000ff0000720c */ /* 0x001fda0003f05270 */
[----:B------:R-:W-:Y:S01]  /*19bc0*/  @P0 LOP3.LUT R16, R16, 0x2, RZ, 0xfc, !PT ;  /* 0x0000000210100812 */ /* 0x000fe200078efcff */
[----:B------:R-:W-:Y:S06]  /*19bd0*/  @!P0 BRA `(.L_x_1158) ;  /* 0x00000000002c8947 */ /* 0x000fec0003800000 */
[----:B------:R-:W0:Y:S08]  /*19be0*/  S2UR UR5, SR_CgaCtaId ;  /* 0x00000000000579c3 */ /* 0x000e300000008800 */
[----:B------:R-:W-:Y:S06]  /*19bf0*/  BAR.SYNC.DEFER_BLOCKING 0x5, 0x180 ;  /* 0x0146000000007b1d */ /* 0x000fec0000010000 */
[----:B------:R-:W-:-:S02]  /*19c00*/  UMOV UR4, 0x400 ;  /* 0x0000040000047882 */ /* 0x000fc40000000000 */
[----:B0-----:R-:W-:-:S09]  /*19c10*/  ULEA UR4, UR5, UR4, 0x18 ;  /* 0x0000000405047291 */ /* 0x001fd2000f8ec03f */
[----:B------:R-:W0:Y:S04]  /*19c20*/  LDS.128 R4, [UR4+0x288d0] ;  /* 0x0288d004ff047984 */ /* 0x000e280008000c00 */
[----:B0-----:R0:W-:Y:S01]  /*19c30*/  STL.64 [R1+0x10], R4 ;  /* 0x0000100401007387 */ /* 0x0011e20000100a00 */
[----:B------:R-:W-:-:S03]  /*19c40*/  IMAD.MOV.U32 R0, RZ, RZ, R7 ;  /* 0x000000ffff007224 */ /* 0x000fc600078e0007 */
[----:B------:R0:W-:Y:S02]  /*19c50*/  STL [R1+0x18], R6 ;  /* 0x0000180601007387 */ /* 0x0001e40000100800 */
[----:B------:R-:W-:Y:S01]  /*19c60*/  R2UR UR42, R0 ;  /* 0x00000000002a72ca */ /* 0x000fe200000e0000 */
[----:B------:R-:W-:Y:S06]  /*19c70*/  BAR.ARV 0x4, 0x180 ;  /* 0x0106000000007b1d */ /* 0x000fec0000002000 */
[----:B------:R-:W-:Y:S08]  /*19c80*/  BRA `(.L_x_1159) ;  /* 0x0000000c00c47947 */ /* 0x000ff00003800000 */
.L_x_1158:
[----:B------:R-:W0:Y:S01]  /*19c90*/  S2R R0, SR_TID.X ;  /* 0x0000000000007919 */ /* 0x000e220000002100 */
[----:B------:R-:W-:Y:S01]  /*19ca0*/  ULDC UR4, c[0x0][0xc3c] ;  /* 0x00030f0000047ab9 */ /* 0x000fe20000000800 */
[----:B0-----:R-:W-:-:S04]  /*19cb0*/  LOP3.LUT R0, R0, 0x1f, RZ, 0xc0, !PT ;  /* 0x0000001f00007812 */ /* 0x001fc800078ec0ff */
[----:B------:R-:W-:-:S04]  /*19cc0*/  ISETP.NE.AND P0, PT, R0, 0x1f, PT ;  /* 0x0000001f0000780c */ /* 0x000fc80003f05270 */
[----:B------:R-:W-:-:S13]  /*19cd0*/  ISETP.GE.OR P1, PT, R0, UR4, !P0 ;  /* 0x0000000400007c0c */ /* 0x000fda000c726670 */
[----:B------:R-:W0:Y:S08]  /*19ce0*/  @!P1 LDC.64 R2, c[0x0][0xc80] ;  /* 0x00032000ff029b82 */ /* 0x000e300000000a00 */
        /* <DEDUP_REMOVED lines=15> */
[----:B------:R-:W-:Y:S02]  /*19de0*/  IMAD.IADD R7, R4, 0x1, R7 ;  /* 0x0000000104077824 */ /* 0x000fe400078e0207 */
[----:B------:R-:W0:Y:S03]  /*19df0*/  LDC R4, c[0x0][0xc38] ;  /* 0x00030e00ff047b82 */ /* 0x000e260000000800 */
[----:B------:R-:W1:Y:S02]  /*19e00*/  SHFL.UP PT, R8, R7, 0x2, RZ ;  /* 0x0440000007087989 */ /* 0x000e6400000e00ff */
[----:B-1----:R-:W-:-:S05]  /*19e10*/  SEL R8, R8, RZ, P2 ;  /* 0x000000ff08087207 */ /* 0x002fca0001000000 */
[----:B------:R-:W-:Y:S02]  /*19e20*/  IMAD.IADD R8, R7, 0x1, R8 ;  /* 0x0000000107087824 */ /* 0x000fe400078e0208 */
[----:B------:R-:W1:Y:S03]  /*19e30*/  S2R R7, SR_CTAID.X ;  /* 0x0000000000077919 */ /* 0x000e660000002500 */
[----:B------:R-:W2:Y:S02]  /*19e40*/  SHFL.UP PT, R9, R8, 0x4, RZ ;  /* 0x0480000008097989 */ /* 0x000ea400000e00ff */
[----:B--2---:R-:W-:-:S05]  /*19e50*/  SEL R9, R9, RZ, P3 ;  /* 0x000000ff09097207 */ /* 0x004fca0001800000 */
[----:B------:R-:W-:-:S05]  /*19e60*/  IMAD.IADD R9, R8, 0x1, R9 ;  /* 0x0000000108097824 */ /* 0x000fca00078e0209 */
[----:B------:R-:W2:Y:S02]  /*19e70*/  SHFL.UP PT, R2, R9, 0x8, RZ ;  /* 0x0500000009027989 */ /* 0x000ea400000e00ff */
[----:B--2---:R-:W-:-:S05]  /*19e80*/  SEL R2, R2, RZ, P4 ;  /* 0x000000ff02027207 */ /* 0x004fca0002000000 */
[----:B------:R-:W-:-:S05]  /*19e90*/  IMAD.IADD R2, R9, 0x1, R2 ;  /* 0x0000000109027824 */ /* 0x000fca00078e0202 */
[----:B------:R-:W2:Y:S02]  /*19ea0*/  SHFL.UP PT, R3, R2, 0x10, RZ ;  /* 0x0600000002037989 */ /* 0x000ea400000e00ff */
[----:B--2---:R-:W-:-:S05]  /*19eb0*/  SEL R3, R3, RZ, P5 ;  /* 0x000000ff03037207 */ /* 0x004fca0002800000 */
[----:B------:R-:W-:-:S05]  /*19ec0*/  IMAD.IADD R3, R2, 0x1, R3 ;  /* 0x0000000102037824 */ /* 0x000fca00078e0203 */
[----:B------:R-:W0:Y:S02]  /*19ed0*/  SHFL.IDX PT, R11, R3, 0x1f, 0x1f ;  /* 0x03e01f00030b7f89 */ /* 0x000e2400000e0000 */
[----:B0-----:R-:W-:-:S04]  /*19ee0*/  IMAD R8, R11, R4, RZ ;  /* 0x000000040b087224 */ /* 0x001fc800078e02ff */
[----:B------:R-:W-:Y:S01]  /*19ef0*/  IMAD.MOV.U32 R9, RZ, RZ, R8 ;  /* 0x000000ffff097224 */ /* 0x000fe200078e0008 */
[----:B-1----:R-:W-:-:S13]  /*19f00*/  ISETP.GT.AND P6, PT, R8, R7, PT ;  /* 0x000000070800720c */ /* 0x002fda0003fc4270 */
[----:B------:R-:W-:Y:S05]  /*19f10*/  @P6 BRA `(.L_x_1160) ;  /* 0x0000000000a86947 */ /* 0x000fea0003800000 */
[----:B------:R-:W-:Y:S01]  /*19f20*/  IMAD.MOV.U32 R8, RZ, RZ, R9 ;  /* 0x000000ffff087224 */ /* 0x000fe200078e0009 */
[----:B------:R-:W-:Y:S01]  /*19f30*/  UMOV UR42, URZ ;  /* 0x0000003f002a7c82 */ /* 0x000fe20008000000 */
[----:B------:R-:W-:-:S05]  /*19f40*/  ULDC UR5, c[0x0][0xc3c] ;  /* 0x00030f0000057ab9 */ /* 0x000fca0000000800 */
.L_x_1162:
        /* <DEDUP_REMOVED lines=22> */
[----:B------:R-:W-:Y:S02]  /*1a0b0*/  IMAD.IADD R9, R4, 0x1, R9 ;  /* 0x0000000104097824 */ /* 0x000fe400078e0209 */
[----:B------:R-:W0:Y:S03]  /*1a0c0*/  LDC R4, c[0x0][0xc38] ;  /* 0x00030e00ff047b82 */ /* 0x000e260000000800 */
        /* <DEDUP_REMOVED lines=9> */
[----:B------:R-:W0:Y:S02]  /*1a160*/  SHFL.IDX PT, R11, R2, 0x1f, 0x1f ;  /* 0x03e01f00020b7f89 */ /* 0x000e2400000e0000 */
[----:B0-----:R-:W-:-:S04]  /*1a170*/  IMAD R9, R11, R4, RZ ;  /* 0x000000040b097224 */ /* 0x001fc800078e02ff */
[----:B------:R-:W-:-:S05]  /*1a180*/  IMAD.IADD R8, R9, 0x1, R8 ;  /* 0x0000000109087824 */ /* 0x000fca00078e0208 */
[----:B------:R-:W-:-:S13]  /*1a190*/  ISETP.GT.AND P6, PT, R8, R7, PT ;  /* 0x000000070800720c */ /* 0x000fda0003fc4270 */
[----:B------:R-:W-:Y:S05]  /*1a1a0*/  @!P6 BRA `(.L_x_1162) ;  /* 0xfffffffc0068e947 */ /* 0x000fea000383ffff */
[----:B------:R-:W-:-:S07]  /*1a1b0*/  IMAD.MOV.U32 R3, RZ, RZ, R2 ;  /* 0x000000ffff037224 */ /* 0x000fce00078e0002 */
.L_x_1160:
        /* <DEDUP_REMOVED lines=8> */
[----:B------:R-:W-:-:S04]  /*1a240*/  IMAD.U32 R11, RZ, RZ, UR4 ;  /* 0x00000004ff0b7e24 */ /* 0x000fc8000f8e00ff */
[----:B------:R0:W1:Y:S04]  /*1a250*/  SHFL.IDX PT, R8, R5, R8, 0x1f ;  /* 0x00001f0805087589 */ /* 0x00006800000e0000 */
[----:B------:R0:W2:Y:S01]  /*1a260*/  SHFL.IDX PT, R6, R6, R11, 0x1f ;  /* 0x00001f0b06067589 */ /* 0x0000a200000e0000 */
[----:B------:R-:W-:Y:S05]  /*1a270*/  @!P0 BRA `(.L_x_1163) ;  /* 0x00000000000c8947 */ /* 0x000fea0003800000 */
[----:B------:R-:W-:-:S06]  /*1a280*/  UIADD3 UR5, UR4, -0x1, URZ ;  /* 0xffffffff04057890 */ /* 0x000fcc000fffe03f */
[----:B------:R-:W-:-:S05]  /*1a290*/  IMAD.U32 R2, RZ, RZ, UR5 ;  /* 0x00000005ff027e24 */ /* 0x000fca000f8e00ff */
[----:B------:R3:W4:Y:S02]  /*1a2a0*/  SHFL.IDX PT, R9, R3, R2, 0x1f ;  /* 0x00001f0203097589 */ /* 0x00072400000e0000 */
.L_x_1163:
[----:B---34-:R-:W-:Y:S01]  /*1a2b0*/  IMAD R2, R9, R4, R10 ;  /* 0x0000000409027224 */ /* 0x018fe200078e020a */
[----:B-1----:R-:W-:Y:S01]  /*1a2c0*/  ISETP.NE.AND P0, PT, R8, 0x1, PT ;  /* 0x000000010800780c */ /* 0x002fe20003f05270 */
[----:B------:R-:W-:Y:S02]  /*1a2d0*/  UIADD3 UR42, UR4, UR42, URZ ;  /* 0x0000002a042a7290 */ /* 0x000fe4000fffe03f */
[----:B0-----:R-:W-:Y:S01]  /*1a2e0*/  IMAD.IADD R5, R7, 0x1, -R2 ;  /* 0x0000000107057824 */ /* 0x001fe200078e0a02 */
[----:B------:R0:W-:Y:S09]  /*1a2f0*/  STL [R1+0x10], R2 ;  /* 0x0000100201007387 */ /* 0x0001f20000100800 */
[----:B------:R-:W-:Y:S05]  /*1a300*/  @!P0 BRA `(.L_x_1164) ;  /* 0x0000000000e08947 */ /* 0x000fea0003800000 */
[----:B--2---:R-:W-:Y:S02]  /*1a310*/  IABS R4, R6 ;  /* 0x0000000600047213 */ /* 0x004fe40000000000 */
[----:B------:R-:W-:Y:S02]  /*1a320*/  IABS R7, R8 ;  /* 0x0000000800077213 */ /* 0x000fe40000000000 */
[----:B------:R-:W1:Y:S08]  /*1a330*/  I2F.RP R9, R4 ;  /* 0x0000000400097306 */ /* 0x000e700000209400 */
[----:B------:R-:W2:Y:S08]  /*1a340*/  I2F.RP R10, R7 ;  /* 0x00000007000a7306 */ /* 0x000eb00000209400 */
[----:B-1----:R-:W0:Y:S08]  /*1a350*/  MUFU.RCP R9, R9 ;  /* 0x0000000900097308 */ /* 0x002e300000001000 */
[----:B--2---:R-:W-:Y:S01]  /*1a360*/  MUFU.RCP R10, R10 ;  /* 0x0000000a000a7308 */ /* 0x004fe20000001000 */
[----:B0-----:R-:W-:Y:S01]  /*1a370*/  VIADD R2, R9, 0xffffffe ;  /* 0x0ffffffe09027836 */ /* 0x001fe20000000000 */
[----:B------:R-:W-:-:S06]  /*1a380*/  IABS R9, R6 ;  /* 0x0000000600097213 */ /* 0x000fcc0000000000 */
[----:B------:R0:W1:Y:S02]  /*1a390*/  F2I.FTZ.U32.TRUNC.NTZ R3, R2 ;  /* 0x0000000200037305 */ /* 0x000064000021f000 */
[----:B0-----:R-:W-:Y:S02]  /*1a3a0*/  IMAD.MOV.U32 R2, RZ, RZ, RZ ;  /* 0x000000ffff027224 */ /* 0x001fe400078e00ff */
[----:B-1----:R-:W-:-:S04]  /*1a3b0*/  IMAD.MOV R11, RZ, RZ, -R3 ;  /* 0x000000ffff0b7224 */ /* 0x002fc800078e0a03 */
[----:B------:R-:W-:-:S04]  /*1a3c0*/  IMAD R11, R11, R4, RZ ;  /* 0x000000040b0b7224 */ /* 0x000fc800078e02ff */
[----:B------:R-:W-:Y:S01]  /*1a3d0*/  IMAD.HI.U32 R3, R3, R11, R2 ;  /* 0x0000000b03037227 */ /* 0x000fe200078e0002 */
[----:B------:R-:W-:-:S03]  /*1a3e0*/  IABS R2, R5 ;  /* 0x0000000500027213 */ /* 0x000fc60000000000 */
[----:B------:R-:W-:Y:S02]  /*1a3f0*/  IMAD.MOV R11, RZ, RZ, -R9 ;  /* 0x000000ffff0b7224 */ /* 0x000fe400078e0a09 */
[----:B------:R-:W-:-:S04]  /*1a400*/  IMAD.HI.U32 R9, R3, R2, RZ ;  /* 0x0000000203097227 */ /* 0x000fc800078e00ff */
[----:B------:R-:W-:Y:S02]  /*1a410*/  VIADD R3, R10, 0xffffffe ;  /* 0x0ffffffe0a037836 */ /* 0x000fe40000000000 */
[----:B------:R-:W-:-:S04]  /*1a420*/  IMAD R11, R9, R11, R2 ;  /* 0x0000000b090b7224 */ /* 0x000fc800078e0202 */
[----:B------:R-:W0:Y:S01]  /*1a430*/  F2I.FTZ.U32.TRUNC.NTZ R3, R3 ;  /* 0x0000000300037305 */ /* 0x000e22000021f000 */
[----:B------:R-:W-:-:S13]  /*1a440*/  ISETP.GT.U32.AND P1, PT, R4, R11, PT ;  /* 0x0000000b0400720c */ /* 0x000fda0003f24070 */
[----:B------:R-:W-:Y:S02]  /*1a450*/  @!P1 IMAD.IADD R11, R11, 0x1, -R4 ;  /* 0x000000010b0b9824 */ /* 0x000fe400078e0a04 */
[----:B0-----:R-:W-:Y:S02]  /*1a460*/  IMAD.MOV R2, RZ, RZ, -R3 ;  /* 0x000000ffff027224 */ /* 0x001fe400078e0a03 */
[----:B------:R-:W-:Y:S01]  /*1a470*/  @!P1 VIADD R9, R9, 0x1 ;  /* 0x0000000109099836 */ /* 0x000fe20000000000 */
[----:B------:R-:W-:Y:S01]  /*1a480*/  ISETP.GE.U32.AND P0, PT, R11, R4, PT ;  /* 0x000000040b00720c */ /* 0x000fe20003f06070 */
[----:B------:R-:W-:Y:S01]  /*1a490*/  IMAD R11, R2, R7, RZ ;  /* 0x00000007020b7224 */ /* 0x000fe200078e02ff */
[----:B------:R-:W-:Y:S01]  /*1a4a0*/  ISETP.NE.AND P1, PT, R6, RZ, PT ;  /* 0x000000ff0600720c */ /* 0x000fe20003f25270 */
[----:B------:R-:W-:-:S04]  /*1a4b0*/  IMAD.MOV.U32 R2, RZ, RZ, RZ ;  /* 0x000000ffff027224 */ /* 0x000fc800078e00ff */
[----:B------:R-:W-:Y:S01]  /*1a4c0*/  IMAD.HI.U32 R4, R3, R11, R2 ;  /* 0x0000000b03047227 */ /* 0x000fe200078e0002 */
[----:B------:R-:W-:-:S04]  /*1a4d0*/  LOP3.LUT R2, R5, R6, RZ, 0x3c, !PT ;  /* 0x0000000605027212 */ /* 0x000fc800078e3cff */
[----:B------:R-:W-:Y:S01]  /*1a4e0*/  ISETP.GE.AND P2, PT, R2, RZ, PT ;  /* 0x000000ff0200720c */ /* 0x000fe20003f46270 */
[----:B------:R-:W-:Y:S01]  /*1a4f0*/  @P0 VIADD R9, R9, 0x1 ;  /* 0x0000000109090836 */ /* 0x000fe20000000000 */
[----:B------:R-:W-:-:S05]  /*1a500*/  IABS R2, R8 ;  /* 0x0000000800027213 */ /* 0x000fca0000000000 */
[----:B------:R-:W-:-:S06]  /*1a510*/  IMAD.MOV R2, RZ, RZ, -R2 ;  /* 0x000000ffff027224 */ /* 0x000fcc00078e0a02 */
[----:B------:R-:W-:Y:S01]  /*1a520*/  @!P2 IMAD.MOV R9, RZ, RZ, -R9 ;  /* 0x000000ffff09a224 */ /* 0x000fe200078e0a09 */
[----:B------:R-:W-:-:S04]  /*1a530*/  @!P1 LOP3.LUT R9, RZ, R6, RZ, 0x33, !PT ;  /* 0x00000006ff099212 */ /* 0x000fc800078e33ff */
        /* <DEDUP_REMOVED lines=15> */
[--C-:B------:R-:W-:Y:S02]  /*1a630*/  IMAD R8, R8, R2, R9.reuse ;  /* 0x0000000208087224 */ /* 0x100fe400078e0209 */
[----:B------:R-:W-:Y:S02]  /*1a640*/  IMAD.MOV R2, RZ, RZ, -R9 ;  /* 0x000000ffff027224 */ /* 0x000fe400078e0a09 */
[----:B------:R-:W-:Y:S02]  /*1a650*/  IMAD R3, R8, 0x10000, R3 ;  /* 0x0001000008037824 */ /* 0x000fe400078e0203 */
[----:B------:R-:W-:-:S03]  /*1a660*/  IMAD R2, R6, R2, R5 ;  /* 0x0000000206027224 */ /* 0x000fc600078e0205 */
[----:B------:R1:W-:Y:S01]  /*1a670*/  STL [R1+0x18], R3 ;  /* 0x0000180301007387 */ /* 0x0003e20000100800 */
[----:B------:R-:W-:Y:S05]  /*1a680*/  BRA `(.L_x_1165) ;  /* 0x0000000000fc7947 */ /* 0x000fea0003800000 */
.L_x_1164:
[----:B------:R-:W-:Y:S02]  /*1a690*/  ULDC.64 UR4, c[0x0][0xc90] ;  /* 0x0003240000047ab9 */ /* 0x000fe40000000a00 */
[----:B------:R-:W-:-:S06]  /*1a6a0*/  UIMAD.WIDE UR4, UR42, 0x4, UR4 ;  /* 0x000000042a0478a5 */ /* 0x000fcc000f8e0204 */
[----:B0-----:R-:W-:Y:S02]  /*1a6b0*/  IMAD.U32 R2, RZ, RZ, UR4 ;  /* 0x00000004ff027e24 */ /* 0x001fe4000f8e00ff */
[----:B------:R-:W-:-:S05]  /*1a6c0*/  IMAD.U32 R3, RZ, RZ, UR5 ;  /* 0x00000005ff037e24 */ /* 0x000fca000f8e00ff */
[----:B------:R0:W2:Y:S02]  /*1a6d0*/  LDG.E R7, desc[UR50][R2.64] ;  /* 0x0000003202077981 */ /* 0x0000a4000c1e1900 */
[----:B0-----:R-:W-:Y:S02]  /*1a6e0*/  IMAD.MOV.U32 R2, RZ, RZ, RZ ;  /* 0x000000ffff027224 */ /* 0x001fe400078e00ff */
[----:B--2---:R-:W-:-:S05]  /*1a6f0*/  IMAD R8, R6, R7, RZ ;  /* 0x0000000706087224 */ /* 0x004fca00078e02ff */
[----:B------:R-:W-:-:S04]  /*1a700*/  IABS R9, R8 ;  /* 0x0000000800097213 */ /* 0x000fc80000000000 */
[----:B------:R-:W0:Y:S08]  /*1a710*/  I2F.RP R10, R9 ;  /* 0x00000009000a7306 */ /* 0x000e300000209400 */
[----:B0-----:R-:W0:Y:S02]  /*1a720*/  MUFU.RCP R10, R10 ;  /* 0x0000000a000a7308 */ /* 0x001e240000001000 */
[----:B0-----:R-:W-:-:S06]  /*1a730*/  VIADD R11, R10, 0xffffffe ;  /* 0x0ffffffe0a0b7836 */ /* 0x001fcc0000000000 */
[----:B------:R-:W0:Y:S02]  /*1a740*/  F2I.FTZ.U32.TRUNC.NTZ R3, R11 ;  /* 0x0000000b00037305 */ /* 0x000e24000021f000 */
[----:B0-----:R-:W-:-:S04]  /*1a750*/  IMAD.MOV R12, RZ, RZ, -R3 ;  /* 0x000000ffff0c7224 */ /* 0x001fc800078e0a03 */
[----:B------:R-:W-:-:S04]  /*1a760*/  IMAD R13, R12, R9, RZ ;  /* 0x000000090c0d7224 */ /* 0x000fc800078e02ff */
[----:B------:R-:W-:Y:S01]  /*1a770*/  IMAD.HI.U32 R2, R3, R13, R2 ;  /* 0x0000000d03027227 */ /* 0x000fe200078e0002 */
[----:B------:R-:W-:Y:S02]  /*1a780*/  IABS R13, R5 ;  /* 0x00000005000d7213 */ /* 0x000fe40000000000 */
[----:B------:R-:W-:-:S03]  /*1a790*/  IABS R3, R8 ;  /* 0x0000000800037213 */ /* 0x000fc60000000000 */
[----:B------:R-:W-:-:S04]  /*1a7a0*/  IMAD.HI.U32 R2, R2, R13, RZ ;  /* 0x0000000d02027227 */ /* 0x000fc800078e00ff */
[----:B------:R-:W-:-:S04]  /*1a7b0*/  IMAD.MOV R3, RZ, RZ, -R3 ;  /* 0x000000ffff037224 */ /* 0x000fc800078e0a03 */
[----:B------:R-:W-:Y:S01]  /*1a7c0*/  IMAD R10, R2, R3, R13 ;  /* 0x00000003020a7224 */ /* 0x000fe200078e020d */
[----:B------:R-:W-:-:S04]  /*1a7d0*/  LOP3.LUT R3, R5, R8, RZ, 0x3c, !PT ;  /* 0x0000000805037212 */ /* 0x000fc800078e3cff */
[----:B------:R-:W-:Y:S02]  /*1a7e0*/  ISETP.GT.U32.AND P1, PT, R9, R10, PT ;  /* 0x0000000a0900720c */ /* 0x000fe40003f24070 */
[----:B------:R-:W-:-:S11]  /*1a7f0*/  ISETP.GE.AND P2, PT, R3, RZ, PT ;  /* 0x000000ff0300720c */ /* 0x000fd60003f46270 */
[----:B------:R-:W-:Y:S02]  /*1a800*/  @!P1 IMAD.IADD R10, R10, 0x1, -R9 ;  /* 0x000000010a0a9824 */ /* 0x000fe400078e0a09 */
[----:B------:R-:W-:Y:S01]  /*1a810*/  @!P1 VIADD R2, R2, 0x1 ;  /* 0x0000000102029836 */ /* 0x000fe20000000000 */
[----:B------:R-:W-:Y:S02]  /*1a820*/  ISETP.NE.AND P1, PT, R8, RZ, PT ;  /* 0x000000ff0800720c */ /* 0x000fe40003f25270 */
[----:B------:R-:W-:-:S13]  /*1a830*/  ISETP.GE.U32.AND P0, PT, R10, R9, PT ;  /* 0x000000090a00720c */ /* 0x000fda0003f06070 */
[----:B------:R-:W-:-:S04]  /*1a840*/  @P0 VIADD R2, R2, 0x1 ;  /* 0x0000000102020836 */ /* 0x000fc80000000000 */
[----:B------:R-:W-:Y:S01]  /*1a850*/  @!P2 IMAD.MOV R2, RZ, RZ, -R2 ;  /* 0x000000ffff02a224 */ /* 0x000fe200078e0a02 */
[----:B------:R-:W-:-:S05]  /*1a860*/  @!P1 LOP3.LUT R2, RZ, R8, RZ, 0x33, !PT ;  /* 0x00000008ff029212 */ /* 0x000fca00078e33ff */
[----:B------:R-:W-:Y:S02]  /*1a870*/  IMAD R9, R7, R2, RZ ;  /* 0x0000000207097224 */ /* 0x000fe400078e02ff */
[----:B------:R-:W-:Y:S02]  /*1a880*/  IMAD.MOV R2, RZ, RZ, -R2 ;  /* 0x000000ffff027224 */ /* 0x000fe400078e0a02 */
[----:B------:R-:W-:Y:S02]  /*1a890*/  IMAD.MOV R3, RZ, RZ, -R9 ;  /* 0x000000ffff037224 */ /* 0x000fe400078e0a09 */
[----:B------:R-:W-:-:S03]  /*1a8a0*/  IMAD R5, R8, R2, R5 ;  /* 0x0000000208057224 */ /* 0x000fc600078e0205 */
[----:B------:R-:W-:-:S04]  /*1a8b0*/  VIADDMNMX R4, R3, R4, R7, PT ;  /* 0x0000000403047246 */ /* 0x000fc80003800107 */
[-C--:B------:R-:W-:Y:S02]  /*1a8c0*/  IABS R7, R4.reuse ;  /* 0x0000000400077213 */ /* 0x080fe40000000000 */
[----:B------:R-:W-:Y:S02]  /*1a8d0*/  IABS R8, R4 ;  /* 0x0000000400087213 */ /* 0x000fe40000000000 */
[----:B------:R-:W0:Y:S03]  /*1a8e0*/  I2F.RP R10, R7 ;  /* 0x00000007000a7306 */ /* 0x000e260000209400 */
[----:B------:R-:W-:-:S05]  /*1a8f0*/  IMAD.MOV R8, RZ, RZ, -R8 ;  /* 0x000000ffff087224 */ /* 0x000fca00078e0a08 */
[----:B0-----:R-:W0:Y:S02]  /*1a900*/  MUFU.RCP R10, R10 ;  /* 0x0000000a000a7308 */ /* 0x001e240000001000 */
[----:B0-----:R-:W-:-:S06]  /*1a910*/  VIADD R3, R10, 0xffffffe ;  /* 0x0ffffffe0a037836 */ /* 0x001fcc0000000000 */
[----:B------:R-:W0:Y:S02]  /*1a920*/  F2I.FTZ.U32.TRUNC.NTZ R3, R3 ;  /* 0x0000000300037305 */ /* 0x000e24000021f000 */
[----:B0-----:R-:W-:-:S04]  /*1a930*/  IMAD.MOV R2, RZ, RZ, -R3 ;  /* 0x000000ffff027224 */ /* 0x001fc800078e0a03 */
[----:B------:R-:W-:Y:S02]  /*1a940*/  IMAD R11, R2, R7, RZ ;  /* 0x00000007020b7224 */ /* 0x000fe400078e02ff */
[----:B------:R-:W-:-:S04]  /*1a950*/  IMAD.MOV.U32 R2, RZ, RZ, RZ ;  /* 0x000000ffff027224 */ /* 0x000fc800078e00ff */
[----:B------:R-:W-:Y:S01]  /*1a960*/  IMAD.HI.U32 R2, R3, R11, R2 ;  /* 0x0000000b03027227 */ /* 0x000fe200078e0002 */
[----:B------:R-:W-:Y:S02]  /*1a970*/  IABS R11, R5 ;  /* 0x00000005000b7213 */ /* 0x000fe40000000000 */
[----:B------:R-:W-:Y:S02]  /*1a980*/  LOP3.LUT R3, R5, R4, RZ, 0x3c, !PT ;  /* 0x0000000405037212 */ /* 0x000fe400078e3cff */
[----:B------:R-:W-:Y:S01]  /*1a990*/  IADD3 R5, R9, 0x1000000, R5 ;  /* 0x0100000009057810 */ /* 0x000fe20007ffe005 */
        /* <DEDUP_REMOVED lines=8> */
[----:B------:R-:W-:-:S04]  /*1aa20*/  @P0 VIADD R2, R2, 0x1 ;  /* 0x0000000102020836 */ /* 0x000fc80000000000 */
[----:B------:R-:W-:Y:S01]  /*1aa30*/  @!P2 IMAD.MOV R2, RZ, RZ, -R2 ;  /* 0x000000ffff02a224 */ /* 0x000fe200078e0a02 */
[----:B------:R-:W-:Y:S01]  /*1aa40*/  @!P1 LOP3.LUT R2, RZ, R4, RZ, 0x33, !PT ;  /* 0x00000004ff029212 */ /* 0x000fe200078e33ff */
[----:B------:R-:W-:-:S04]  /*1aa50*/  IMAD.MOV R4, RZ, RZ, -R4 ;  /* 0x000000ffff047224 */ /* 0x000fc800078e0a04 */
[----:B------:R-:W-:-:S05]  /*1aa60*/  IMAD R3, R2, R4, R5 ;  /* 0x0000000402037224 */ /* 0x000fca00078e0205 */
[----:B------:R0:W-:Y:S02]  /*1aa70*/  STL [R1+0x18], R3 ;  /* 0x0000180301007387 */ /* 0x0001e40000100800 */
.L_x_1165:
[----:B01----:R-:W-:-:S05]  /*1aa80*/  LOP3.LUT R3, RZ, R2, RZ, 0x33, !PT ;  /* 0x00000002ff037212 */ /* 0x003fca00078e33ff */
[----:B------:R-:W-:-:S05]  /*1aa90*/  IMAD.IADD R2, R6, 0x1, R3 ;  /* 0x0000000106027824 */ /* 0x000fca00078e0203 */
[----:B------:R1:W-:Y:S01]  /*1aaa0*/  STL [R1+0x14], R2 ;  /* 0x0000140201007387 */ /* 0x0003e20000100800 */
[----:B------:R-:W-:Y:S05]  /*1aab0*/  BRA `(.L_x_1166) ;  /* 0x00000000000c7947 */ /* 0x000fea0003800000 */
.L_x_1161:
[----:B------:R0:W-:Y:S04]  /*1aac0*/  STL [R1+0x10], R7 ;  /* 0x0000100701007387 */ /* 0x0001e80000100800 */
[----:B------:R0:W-:Y:S04]  /*1aad0*/  STL [R1+0x14], RZ ;  /* 0x000014ff01007387 */ /* 0x0001e80000100800 */
[----:B------:R0:W-:Y:S02]  /*1aae0*/  STL [R1+0x18], RZ ;  /* 0x000018ff01007387 */ /* 0x0001e40000100800 */
.L_x_1166:
[----:B------:R-:W2:Y:S04]  /*1aaf0*/  LDL R4, [R1+0x10] ;  /* 0x0000100001047983 */ /* 0x000ea80000100800 */
[----:B------:R-:W2:Y:S04]  /*1ab00*/  LDL R5, [R1+0x14] ;  /* 0x0000140001057983 */ /* 0x000ea80000100800 */
[----:B------:R-:W2:Y:S01]  /*1ab10*/  LDL R6, [R1+0x18] ;  /* 0x0000180001067983 */ /* 0x000ea20000100800 */
[----:B------:R-:W-:Y:S01]  /*1ab20*/  ISETP.NE.AND P0, PT, R0, RZ, PT ;  /* 0x000000ff0000720c */ /* 0x000fe20003f05270 */
[----:B-1----:R-:W-:-:S12]  /*1ab30*/  IMAD.U32 R2, RZ, RZ, UR42 ;  /* 0x0000002aff027e24 */ /* 0x002fd8000f8e00ff */
[----:B------:R-:W1:Y:S01]  /*1ab40*/  @!P0 S2R R3, SR_CgaCtaId ;  /* 0x0000000000038919 */ /* 0x000e620000008800 */
[----:B------:R-:W-:Y:S01]  /*1ab50*/  @!P0 MOV R0, 0x400 ;  /* 0x0000040000008802 */ /* 0x000fe20000000f00 */
[----:B0-----:R-:W-:-:S03]  /*1ab60*/  @!P0 IMAD.MOV.U32 R7, RZ, RZ, R2 ;  /* 0x000000ffff078224 */ /* 0x001fc600078e0002 */
[----:B-1----:R-:W-:-:S05]  /*1ab70*/  @!P0 LEA R0, R3, R0, 0x18 ;  /* 0x0000000003008211 */ /* 0x002fca00078ec0ff */
[----:B--2---:R1:W-:Y:S01]  /*1ab80*/  @!P0 STS.128 [R0+0x288d0], R4 ;  /* 0x0288d00400008388 */ /* 0x0043e20000000c00 */
[----:B------:R-:W-:Y:S06]  /*1ab90*/  BAR.ARV 0x5, 0x180 ;  /* 0x0146000000007b1d */ /* 0x000fec0000002000 */
.L_x_1159:
[----:B-1----:R-:W-:Y:S01]  /*1aba0*/  IMAD.MOV.U32 R0, RZ, RZ, 0x1 ;  /* 0x00000001ff007424 */ /* 0x002fe200078e00ff */
[----:B------:R-:W-:Y:S01]  /*1abb0*/  ULDC UR4, c[0x0][0xc3c] ;  /* 0x00030f0000047ab9 */ /* 0x000fe20000000800 */
[----:B------:R1:W-:Y:S01]  /*1abc0*/  STL [R1+0x4], RZ ;  /* 0x000004ff01007387 */ /* 0x0003e20000100800 */
[----:B------:R-:W-:-:S03]  /*1abd0*/  UISETP.GE.AND UP0, UPT, UR42, UR4, UPT ;  /* 0x000000042a00728c */ /* 0x000fc6000bf06270 */
[----:B------:R1:W-:Y:S03]  /*1abe0*/  STL [R1+0x8], R0 ;  /* 0x0000080001007387 */ /* 0x0003e60000100800 */
[----:B------:R-:W-:Y:S01]  /*1abf0*/  PLOP3.LUT P0, PT, PT, PT, UP0, 0x80, 0x0 ;  /* 0x000000000000781c */ /* 0x000fe20003f0f008 */
[----:B------:R1:W-:-:S12]  /*1ac00*/  STL [R1+0x30], RZ ;  /* 0x000030ff01007387 */ /* 0x0003d80000100800 */
[----:B-1----:R-:W-:Y:S05]  /*1ac10*/  @P0 BRA `(.L_x_1167) ;  /* 0x0000005000d00947 */ /* 0x002fea0003800000 */
[----:B0-----:R-:W0:Y:S01]  /*1ac20*/  S2R R4, SR_TID.X ;  /* 0x0000000000047919 */ /* 0x001e220000002100 */
[----:B------:R-:W1:Y:S01]  /*1ac30*/  S2UR UR5, SR_CgaCtaId ;  /* 0x00000000000579c3 */ /* 0x000e620000008800 */
[----:B------:R-:W-:Y:S01]  /*1ac40*/  UMOV UR4, 0x400 ;  /* 0x0000040000047882 */ /* 0x000fe20000000000 */
[----:B------:R-:W-:Y:S01]  /*1ac50*/  ULDC UR40, c[0x0][0xc] ;  /* 0x0000030000287ab9 */ /* 0x000fe20000000800 */
[----:B------:R-:W-:Y:S02]  /*1ac60*/  ULOP3.LUT UR39, UR38, 0x1, URZ, 0xfc, !UPT ;  /* 0x0000000126277892 */ /* 0x000fe4000f8efc3f */
[----:B------:R-:W-:Y:S01]  /*1ac70*/  ULOP3.LUT UR41, UR38, 0x2, URZ, 0xfc, !UPT ;  /* 0x0000000226297892 */ /* 0x000fe2000f8efc3f */
[----:B------:R-:W-:Y:S01]  /*1ac80*/  ULDC.64 UR44, c[0x0][0x198] ;  /* 0x00006600002c7ab9 */ /* 0x000fe20000000a00 */
[----:B-1----:R-:W-:Y:S01]  /*1ac90*/  ULEA UR4, UR5, UR4, 0x18 ;  /* 0x0000000405047291 */ /* 0x002fe2000f8ec03f */
[C---:B0-----:R-:W-:Y:S01]  /*1aca0*/  IMAD.SHL.U32 R0, R4.reuse, 0x40, RZ ;  /* 0x0000004004007824 */ /* 0x041fe200078e00ff */
[C---:B------:R-:W-:Y:S01]  /*1acb0*/  LOP3.LUT R6, R4.reuse, 0x7f, RZ, 0xc0, !PT ;  /* 0x0000007f04067812 */ /* 0x040fe200078ec0ff */
[C---:B------:R-:W-:Y:S01]  /*1acc0*/  IMAD.SHL.U32 R3, R4.reuse, 0x8, RZ ;  /* 0x0000000804037824 */ /* 0x040fe200078e00ff */
[----:B------:R-:W-:-:S02]  /*1acd0*/  LOP3.LUT P0, RZ, R4, 0x4, RZ, 0xc0, !PT ;  /* 0x0000000404ff7812 */ /* 0x000fc4000780c0ff */
[----:B------:R-:W-:-:S04]  /*1ace0*/  LOP3.LUT R2, R0, 0x180, RZ, 0xc0, !PT ;  /* 0x0000018000027812 */ /* 0x000fc800078ec0ff */
[----:B------:R-:W-:-:S04]  /*1acf0*/  LOP3.LUT R2, R2, 0x10, R4, 0xf8, !PT ;  /* 0x0000001002027812 */ /* 0x000fc800078ef804 */
[----:B------:R-:W-:Y:S02]  /*1ad00*/  LOP3.LUT R5, R2, 0x30, R3, 0x78, !PT ;  /* 0x0000003002057812 */ /* 0x000fe400078e7803 */
[----:B------:R-:W-:Y:S02]  /*1ad10*/  SHF.R.U32.HI R3, RZ, 0x5, R6 ;  /* 0x00000005ff037819 */ /* 0x000fe40000011606 */
        /* <DEDUP_REMOVED lines=12> */
[----:B------:R-:W-:Y:S01]  /*1ade0*/  LOP3.LUT R2, R0, 0x3f0, RZ, 0xc0, !PT ;  /* 0x000003f000027812 */ /* 0x000fe200078ec0ff */
[----:B------:R-:W-:Y:S02]  /*1adf0*/  IMAD.MOV.U32 R4, RZ, RZ, 0x20 ;  /* 0x00000020ff047424 */ /* 0x000fe400078e00ff */
[----:B------:R0:W-:Y:S01]  /*1ae00*/  STL [R1+0x24], R5 ;  /* 0x0000240501007387 */ /* 0x0001e20000100800 */
[----:B------:R-:W-:Y:S01]  /*1ae10*/  LOP3.LUT R3, R2, 0x70, R3, 0x78, !PT ;  /* 0x0000007002037812 */ /* 0x000fe200078e7803 */
[----:B------:R-:W-:Y:S01]  /*1ae20*/  IMAD.SHL.U32 R2, R6, 0x10, RZ ;  /* 0x0000001006027824 */ /* 0x000fe200078e00ff */
[----:B------:R-:W-:-:S04]  /*1ae30*/  SEL R4, R4, 0xffffffe0, !P0 ;  /* 0xffffffe004047807 */ /* 0x000fc80004000000 */
[----:B------:R-:W-:Y:S01]  /*1ae40*/  LOP3.LUT R2, R3, 0x400, R2, 0xf8, !PT ;  /* 0x0000040003027812 */ /* 0x000fe200078ef802 */
[----:B------:R-:W-:Y:S01]  /*1ae50*/  IMAD.MOV.U32 R3, RZ, RZ, 0x40 ;  /* 0x00000040ff037424 */ /* 0x000fe200078e00ff */
[----:B0-----:R-:W-:-:S04]  /*1ae60*/  SHF.R.U32.HI R5, RZ, 0x3, R6 ;  /* 0x00000003ff057819 */ /* 0x001fc80000011606 */
[----:B------:R-:W-:Y:S01]  /*1ae70*/  SEL R3, R3, 0xffffffc0, !P0 ;  /* 0xffffffc003037807 */ /* 0x000fe20004000000 */
[----:B------:R-:W-:Y:S01]  /*1ae80*/  IMAD.U32 R3, RZ, RZ, UR4 ;  /* 0x00000004ff037e24 */ /* 0x000fe2000f8e00ff */
[----:B------:R-:W-:Y:S01]  /*1ae90*/  LOP3.LUT R0, R5, 0x70, R0, 0xf8, !PT ;  /* 0x0000007005007812 */ /* 0x000fe200078ef800 */
[----:B------:R-:W-:Y:S02]  /*1aea0*/  IMAD.MOV.U32 R0, RZ, RZ, 0x1 ;  /* 0x00000001ff007424 */ /* 0x000fe400078e00ff */
[----:B------:R-:W-:Y:S01]  /*1aeb0*/  IMAD.IADD R2, R3, 0x1, R2 ;  /* 0x0000000103027824 */ /* 0x000fe200078e0202 */
[----:B------:R0:W-:Y:S04]  /*1aec0*/  STL [R1], R3 ;  /* 0x0000000301007387 */ /* 0x0001e80000100800 */
[----:B------:R0:W-:Y:S04]  /*1aed0*/  STL [R1+0x28], R2 ;  /* 0x0000280201007387 */ /* 0x0001e80000100800 */
[----:B------:R0:W-:Y:S04]  /*1aee0*/  STL [R1+0x30], RZ ;  /* 0x000030ff01007387 */ /* 0x0001e80000100800 */
[----:B------:R0:W-:Y:S04]  /*1aef0*/  STL [R1+0x8], R0 ;  /* 0x0000080001007387 */ /* 0x0001e80000100800 */
[----:B------:R0:W-:Y:S02]  /*1af00*/  STL [R1+0x4], RZ ;  /* 0x000004ff01007387 */ /* 0x0001e40000100800 */
.L_x_1241:
[----:B------:R-:W-:Y:S01]  /*1af10*/  ULDC.64 UR8, c[0x0][0xa00] ;  /* 0x0002800000087ab9 */ /* 0x000fe20000000a00 */
[----:B------:R-:W-:Y:S01]  /*1af20*/  ULDC.64 UR6, c[0x0][0xa00] ;  /* 0x0002800000067ab9 */ /* 0x000fe20000000a00 */
[----:B------:R-:W-:Y:S01]  /*1af30*/  ISETP.NE.U32.AND P0, PT, RZ, UR8, PT ;  /* 0x00000008ff007c0c */ /* 0x000fe2000bf05070 */
[----:B------:R-:W-:Y:S01]  /*1af40*/  UIMAD.WIDE UR6, UR42, 0x4, UR6 ;  /* 0x000000042a0678a5 */ /* 0x000fe2000f8e0206 */
[----:B-1----:R-:W2:Y:S01]  /*1af50*/  LDL.LU R7, [R1+0x18] ;  /* 0x0000180001077983 */ /* 0x002ea20000300800 */
[----:B------:R-:W-:Y:S01]  /*1af60*/  ULDC.64 UR4, c[0x0][0xa28] ;  /* 0x00028a0000047ab9 */ /* 0x000fe20000000a00 */
[----:B------:R-:W-:Y:S01]  /*1af70*/  ISETP.NE.AND.EX P0, PT, RZ, UR9, PT, P0 ;  /* 0x00000009ff007c0c */ /* 0x000fe2000bf05300 */
[----:B------:R-:W-:Y:S01]  /*1af80*/  UISETP.NE.U32.AND UP0, UPT, UR4, URZ, UPT ;  /* 0x0000003f0400728c */ /* 0x000fe2000bf05070 */
[----:B0-----:R-:W-:Y:S01]  /*1af90*/  IMAD.MOV.U32 R0, RZ, RZ, RZ ;  /* 0x000000ffff007224 */ /* 0x001fe200078e00ff */
[----:B------:R-:W-:Y:S01]  /*1afa0*/  ULDC.64 UR10, c[0x0][0xa18] ;  /* 0x00028600000a7ab9 */ /* 0x000fe20000000a00 */
[----:B------:R-:W-:Y:S01]  /*1afb0*/  IMAD.U32 R2, RZ, RZ, UR6 ;  /* 0x00000006ff027e24 */ /* 0x000fe2000f8e00ff */
[----:B------:R-:W-:Y:S01]  /*1afc0*/  UISETP.NE.AND.EX UP0, UPT, UR5, URZ, UPT, UP0 ;  /* 0x0000003f0500728c */ /* 0x000fe2000bf05300 */
[----:B------:R-:W-:Y:S01]  /*1afd0*/  IMAD.U32 R3, RZ, RZ, UR7 ;  /* 0x00000007ff037e24 */ /* 0x000fe2000f8e00ff */
[----:B------:R-:W0:Y:S01]  /*1afe0*/  LDC R19, c[0x0][0x288] ;  /* 0x0000a200ff137b82 */ /* 0x000e220000000800 */
[----:B------:R-:W-:-:S03]  /*1aff0*/  ULDC.64 UR8, c[0x0][0xa08] ;  /* 0x0002820000087ab9 */ /* 0x000fc60000000a00 */
[----:B------:R-:W-:Y:S02]  /*1b000*/  PLOP3.LUT P1, PT, PT, PT, UP0, 0x80, 0x0 ;  /* 0x000000000000781c */ /* 0x000fe40003f2f008 */
[----:B------:R1:W3:Y:S01]  /*1b010*/  @P0 LDG.E R5, desc[UR50][R2.64] ;  /* 0x0000003202050981 */ /* 0x0002e2000c1e1900 */
[----:B------:R-:W-:Y:S01]  /*1b020*/  IMAD.MOV.U32 R4, RZ, RZ, RZ ;  /* 0x000000ffff047224 */ /* 0x000fe200078e00ff */
[----:B------:R-:W-:Y:S01]  /*1b030*/  UMOV UR43, URZ ;  /* 0x0000003f002b7c82 */ /* 0x000fe20008000000 */
[----:B------:R-:W-:Y:S01]  /*1b040*/  @UP0 ULDC.64 UR4, c[0x0][0xa28] ;  /* 0x00028a0000040ab9 */ /* 0x000fe20000000a00 */
[----:B------:R-:W4:Y:S01]  /*1b050*/  LDC R6, c[0x0][0x2f0] ;  /* 0x0000bc00ff067b82 */ /* 0x000f220000000800 */
[----:B------:R-:W-:Y:S02]  /*1b060*/  @UP0 UIMAD.WIDE UR4, UR42, 0x4, UR4 ;  /* 0x000000042a0408a5 */ /* 0x000fe4000f8e0204 */
[----:B------:R-:W-:-:S04]  /*1b070*/  UISETP.NE.U32.AND UP0, UPT, UR10, URZ, UPT ;  /* 0x0000003f0a00728c */ /* 0x000fc8000bf05070 */
[----:B-1----:R-:W-:Y:S02]  /*1b080*/  IMAD.U32 R2, RZ, RZ, UR4 ;  /* 0x00000004ff027e24 */ /* 0x002fe4000f8e00ff */
[----:B------:R-:W-:Y:S01]  /*1b090*/  IMAD.U32 R3, RZ, RZ, UR5 ;  /* 0x00000005ff037e24 */ /* 0x000fe2000f8e00ff */
[----:B------:R-:W-:Y:S01]  /*1b0a0*/  ULDC.64 UR4, c[0x0][0xa08] ;  /* 0x0002820000047ab9 */ /* 0x000fe20000000a00 */
[----:B------:R-:W-:-:S03]  /*1b0b0*/  UISETP.NE.AND.EX UP0, UPT, UR11, URZ, UPT, UP0 ;  /* 0x0000003f0b00728c */ /* 0x000fc6000bf05300 */
[----:B------:R1:W5:Y:S01]  /*1b0c0*/  @P1 LDG.E R0, desc[UR50][R2.64] ;  /* 0x0000003202001981 */ /* 0x000362000c1e1900 */
[----:B------:R-:W-:Y:S01]  /*1b0d0*/  ISETP.NE.U32.AND P1, PT, RZ, UR4, PT ;  /* 0x00000004ff007c0c */ /* 0x000fe2000bf25070 */
[----:B------:R-:W-:-:S03]  /*1b0e0*/  UIMAD.WIDE UR8, UR42, 0x4, UR8 ;  /* 0x000000042a0878a5 */ /* 0x000fc6000f8e0208 */
[----:B------:R-:W-:Y:S02]  /*1b0f0*/  ISETP.NE.AND.EX P1, PT, RZ, UR5, PT, P1 ;  /* 0x00000005ff007c0c */ /* 0x000fe4000bf25310 */
[----:B------:R-:W-:Y:S01]  /*1b100*/  PLOP3.LUT P4, PT, PT, PT, UP0, 0x80, 0x0 ;  /* 0x000000000000781c */ /* 0x000fe20003f8f008 */
[----:B------:R-:W-:Y:S01]  /*1b110*/  @UP0 ULDC.64 UR4, c[0x0][0xa18] ;  /* 0x0002860000040ab9 */ /* 0x000fe20000000a00 */
[----:B-1----:R-:W-:Y:S01]  /*1b120*/  IMAD.U32 R2, RZ, RZ, UR8 ;  /* 0x00000008ff027e24 */ /* 0x002fe2000f8e00ff */
[----:B------:R-:W-:Y:S01]  /*1b130*/  @UP0 UIMAD.WIDE UR4, UR42, 0x4, UR4 ;  /* 0x000000042a0408a5 */ /* 0x000fe2000f8e0204 */
[----:B------:R-:W-:-:S07]  /*1b140*/  IMAD.U32 R3, RZ, RZ, UR9 ;  /* 0x00000009ff037e24 */ /* 0x000fce000f8e00ff */
[----:B------:R1:W5:Y:S02]  /*1b150*/  @P1 LDG.E R4, desc[UR50][R2.64] ;  /* 0x0000003202041981 */ /* 0x000364000c1e1900 */
[----:B-1----:R-:W-:Y:S02]  /*1b160*/  IMAD.U32 R2, RZ, RZ, UR4 ;  /* 0x00000004ff027e24 */ /* 0x002fe4000f8e00ff */
[----:B------:R-:W-:Y:S01]  /*1b170*/  IMAD.U32 R3, RZ, RZ, UR5 ;  /* 0x00000005ff037e24 */ /* 0x000fe2000f8e00ff */
[----:B------:R-:W-:-:S04]  /*1b180*/  ULDC.64 UR4, c[0x0][0xa20] ;  /* 0x0002880000047ab9 */ /* 0x000fc80000000a00 */
[----:B0-----:R0:W5:Y:S02]  /*1b190*/  @P4 LDG.E R19, desc[UR50][R2.64] ;  /* 0x0000003202134981 */ /* 0x001164000c1e1900 */
[----:B0-----:R-:W0:Y:S01]  /*1b1a0*/  LDC.64 R2, c[0x0][0x418] ;  /* 0x00010600ff027b82 */ /* 0x001e220000000a00 */
[----:B------:R-:W-:-:S04]  /*1b1b0*/  ISETP.NE.U32.AND P3, PT, RZ, UR4, PT ;  /* 0x00000004ff007c0c */ /* 0x000fc8000bf65070 */
[----:B------:R-:W-:Y:S02]  /*1b1c0*/  ISETP.NE.AND.EX P3, PT, RZ, UR5, PT, P3 ;  /* 0x00000005ff007c0c */ /* 0x000fe4000bf65330 */
[----:B0-----:R-:W-:-:S04]  /*1b1d0*/  ISETP.NE.U32.AND P2, PT, R2, RZ, PT ;  /* 0x000000ff0200720c */ /* 0x001fc80003f45070 */
[----:B------:R-:W-:Y:S02]  /*1b1e0*/  ISETP.NE.AND.EX P2, PT, R3, RZ, PT, P2 ;  /* 0x000000ff0300720c */ /* 0x000fe40003f45320 */
[----:B--2---:R-:W-:Y:S02]  /*1b1f0*/  R2UR UR36, R7 ;  /* 0x00000000072472ca */ /* 0x004fe400000e0000 */
[----:B---3--:R-:W-:Y:S02]  /*1b200*/  @P0 R2UR UR43, R5 ;  /* 0x00000000052b02ca */ /* 0x008fe400000e0000 */
[----:B------:R-:W0:Y:S01]  /*1b210*/  LDC R5, c[0x0][0x424] ;  /* 0x00010900ff057b82 */ /* 0x000e220000000800 */
[----:B------:R-:W-:-:S08]  /*1b220*/  LOP3.LUT R2, R7, 0xff000000, RZ, 0xc0, !PT ;  /* 0xff00000007027812 */ /* 0x000fd000078ec0ff */
[----:B------:R-:W-:Y:S01]  /*1b230*/  ULOP3.LUT UR36, UR36, 0xffff, URZ, 0xc0, !UPT ;  /* 0x0000ffff24247892 */ /* 0x000fe2000f8ec03f */
[----:B------:R-:W-:Y:S02]  /*1b240*/  LOP3.LUT R7, R7, 0xff0000, RZ, 0xc0, !PT ;  /* 0x00ff000007077812 */ /* 0x000fe400078ec0ff */
[----:B------:R-:W-:-:S04]  /*1b250*/  SHF.R.U32.HI R2, RZ, 0x8, R2 ;  /* 0x00000008ff027819 */ /* 0x000fc80000011602 */
[----:B------:R-:W-:Y:S02]  /*1b260*/  LEA.HI R7, R7, R2, RZ, 0x10 ;  /* 0x0000000207077211 */ /* 0x000fe400078f80ff */
[----:B0-----:R-:W-:-:S05]  /*1b270*/  SEL R5, R5, 0x1, P2 ;  /* 0x0000000105057807 */ /* 0x001fca0001000000 */
[----:B----4-:R-:W-:Y:S01]  /*1b280*/  IMAD R5, R5, R6, RZ ;  /* 0x0000000605057224 */ /* 0x010fe200078e02ff */
[----:B------:R-:W-:Y:S06]  /*1b290*/  @P4 BRA `(.L_x_1168) ;  /* 0x0000000000184947 */ /* 0x000fec0003800000 */
[----:B------:R-:W-:Y:S05]  /*1b2a0*/  @!P0 BRA `(.L_x_1168) ;  /* 0x0000000000148947 */ /* 0x000fea0003800000 */
[----:B------:R-:W-:Y:S02]  /*1b2b0*/  IMAD.U32 R2, RZ, RZ, UR6 ;  /* 0x00000006ff027e24 */ /* 0x000fe4000f8e00ff */
[----:B------:R-:W-:-:S05]  /*1b2c0*/  IMAD.U32 R3, RZ, RZ, UR7 ;  /* 0x00000007ff037e24 */ /* 0x000fca000f8e00ff */
[----:B-----5:R-:W2:Y:S04]  /*1b2d0*/  LDG.E R19, desc[UR50][R2.64] ;  /* 0x0000003202137981 */ /* 0x020ea8000c1e1900 */
[----:B------:R-:W2:Y:S02]  /*1b2e0*/  LDG.E R2, desc[UR50][R2.64+0x4] ;  /* 0x0000043202027981 */ /* 0x000ea4000c1e1900 */
[----:B--2---:R-:W-:-:S07]  /*1b2f0*/  IMAD.IADD R19, R2, 0x1, -R19 ;  /* 0x0000000102137824 */ /* 0x004fce00078e0a13 */
.L_x_1168:
[----:B-----5:R-:W-:-:S05]  /*1b300*/  IMAD.IADD R2, R4, 0x1, R0 ;  /* 0x0000000104027824 */ /* 0x020fca00078e0200 */
[----:B------:R0:W-:Y:S01]  /*1b310*/  STL [R1+0x1c], R2 ;  /* 0x00001c0201007387 */ /* 0x0001e20000100800 */
[----:B------:R-:W-:Y:S05]  /*1b320*/  @!P3 BRA `(.L_x_1169) ;  /* 0x000000000018b947 */ /* 0x000fea0003800000 */
[----:B------:R-:W-:Y:S02]  /*1b330*/  ULDC.64 UR4, c[0x0][0xa20] ;  /* 0x0002880000047ab9 */ /* 0x000fe40000000a00 */
[----:B------:R-:W-:-:S06]  /*1b340*/  UIMAD.WIDE UR4, UR42, 0x4, UR4 ;  /* 0x000000042a0478a5 */ /* 0x000fcc000f8e0204 */
[----:B0-----:R-:W-:Y:S02]  /*1b350*/  IMAD.U32 R2, RZ, RZ, UR4 ;  /* 0x00000004ff027e24 */ /* 0x001fe4000f8e00ff */
[----:B------:R-:W-:-:S05]  /*1b360*/  IMAD.U32 R3, RZ, RZ, UR5 ;  /* 0x00000005ff037e24 */ /* 0x000fca000f8e00ff */
[----:B------:R0:W5:Y:S01]  /*1b370*/  LDG.E R5, desc[UR50][R2.64] ;  /* 0x0000003202057981 */ /* 0x000162000c1e1900 */
[----:B------:R-:W-:Y:S05]  /*1b380*/  BRA `(.L_x_1170) ;  /* 0x0000000000187947 */ /* 0x000fea0003800000 */
.L_x_1169:
[----:B------:R-:W-:Y:S05]  /*1b390*/  @!P1 BRA `(.L_x_1170) ;  /* 0x0000000000149947 */ /* 0x000fea0003800000 */
[----:B0-----:R-:W-:Y:S02]  /*1b3a0*/  IMAD.U32 R2, RZ, RZ, UR8 ;  /* 0x00000008ff027e24 */ /* 0x001fe4000f8e00ff */
[----:B------:R-:W-:-:S05]  /*1b3b0*/  IMAD.U32 R3, RZ, RZ, UR9 ;  /* 0x00000009ff037e24 */ /* 0x000fca000f8e00ff */
[----:B------:R-:W2:Y:S04]  /*1b3c0*/  LDG.E R5, desc[UR50][R2.64] ;  /* 0x0000003202057981 */ /* 0x000ea8000c1e1900 */
[----:B------:R-:W2:Y:S02]  /*1b3d0*/  LDG.E R2, desc[UR50][R2.64+0x4] ;  /* 0x0000043202027981 */ /* 0x000ea4000c1e1900 */
[----:B--2---:R-:W-:-:S07]  /*1b3e0*/  IMAD.IADD R5, R2, 0x1, -R5 ;  /* 0x0000000102057824 */ /* 0x004fce00078e0a05 */
.L_x_1170:
[----:B------:R-:W2:Y:S01]  /*1b3f0*/  LDL.LU R4, [R1+0x14] ;  /* 0x0000140001047983 */ /* 0x000ea20000300800 */
[----:B0-----:R-:W0:Y:S01]  /*1b400*/  LDC R2, c[0x0][0x448] ;  /* 0x00011200ff027b82 */ /* 0x001e220000000800 */
[----:B-----5:R-:W-:Y:S01]  /*1b410*/  IMAD.IADD R0, R5, 0x1, -R0 ;  /* 0x0000000105007824 */ /* 0x020fe200078e0a00 */
[----:B0-----:R-:W-:-:S13]  /*1b420*/  ISETP.NE.AND P1, PT, R2, 0x1, PT ;  /* 0x000000010200780c */ /* 0x001fda0003f25270 */
[----:B------:R-:W0:Y:S08]  /*1b430*/  @P1 LDC R3, c[0x0][0x44c] ;  /* 0x00011300ff031b82 */ /* 0x000e300000000800 */
[----:B------:R-:W1:Y:S01]  /*1b440*/  @P1 LDC R2, c[0x0][0x450] ;  /* 0x00011400ff021b82 */ /* 0x000e620000000800 */
[----:B--2---:R-:W-:-:S04]  /*1b450*/  IMAD.SHL.U32 R18, R4, 0x80, RZ ;  /* 0x0000008004127824 */ /* 0x004fc800078e00ff */
[----:B------:R-:W-:-:S04]  /*1b460*/  VIADD R4, R18, 0x7f ;  /* 0x0000007f12047836 */ /* 0x000fc80000000000 */
[----:B0-----:R-:W-:-:S04]  /*1b470*/  @P1 IMAD.HI.U32 R3, R4, R3, RZ ;  /* 0x0000000304031227 */ /* 0x001fc800078e00ff */
[----:B------:R-:W-:Y:S01]  /*1b480*/  IMAD.MOV.U32 R6, RZ, RZ, R4 ;  /* 0x000000ffff067224 */ /* 0x000fe200078e0004 */
[----:B-1----:R-:W-:Y:S02]  /*1b490*/  @P1 SHF.R.U32.HI R6, RZ, R2, R3 ;  /* 0x00000002ff061219 */ /* 0x002fe40000011603 */
[----:B------:R-:W-:-:S05]  /*1b4a0*/  IADD3 R2, R0, 0x1, -R19 ;  /* 0x0000000100027810 */ /* 0x000fca0007ffe813 */
[----:B------:R-:W-:Y:S02]  /*1b4b0*/  IMAD.IADD R6, R2, 0x1, R6 ;  /* 0x0000000102067824 */ /* 0x000fe400078e0206 */
[----:B------:R-:W0:Y:S02]  /*1b4c0*/  LDC.64 R2, c[0x0][0x9e0] ;  /* 0x00027800ff027b82 */ /* 0x000e240000000a00 */
[----:B0-----:R-:W-:Y:S01]  /*1b4d0*/  ISETP.GE.AND P2, PT, R3, 0x1, PT ;  /* 0x000000010300780c */ /* 0x001fe20003f46270 */
[----:B------:R-:W-:-:S12]  /*1b4e0*/  IMAD.IADD R2, R6, 0x1, R2 ;  /* 0x0000000106027824 */ /* 0x000fd800078e0202 */
[----:B------:R-:W-:Y:S05]  /*1b4f0*/  @!P2 BRA `(.L_x_1171) ;  /* 0x000000000040a947 */ /* 0x000fea0003800000 */
[C---:B------:R-:W-:Y:S01]  /*1b500*/  ISETP.GT.AND P0, PT, R6.reuse, RZ, PT ;  /* 0x000000ff0600720c */ /* 0x040fe20003f04270 */
[----:B------:R-:W-:-:S12]  /*1b510*/  VIADD R8, R6, 0xffffffff ;  /* 0xffffffff06087836 */ /* 0x000fd80000000000 */
[----:B------:R-:W-:Y:S05]  /*1b520*/  @P0 BRA `(.L_x_1172) ;  /* 0x00000000001c0947 */ /* 0x000fea0003800000 */
[----:B------:R-:W-:Y:S01]  /*1b530*/  ISETP.NE.AND P0, PT, R3, 0x1, PT ;  /* 0x000000010300780c */ /* 0x000fe20003f05270 */
[----:B------:R-:W-:-:S12]  /*1b540*/  IMAD.MOV R6, RZ, RZ, -R6 ;  /* 0x000000ffff067224 */ /* 0x000fd800078e0a06 */
[----:B------:R-:W0:Y:S02]  /*1b550*/  @P0 LDC.64 R4, c[0x0][0x9e8] ;  /* 0x00027a00ff040b82 */ /* 0x000e240000000a00 */
[----:B0-----:R-:W-:-:S05]  /*1b560*/  @P0 IMAD.HI.U32 R4, R6, R4, RZ ;  /* 0x0000000406040227 */ /* 0x001fca00078e00ff */
[----:B------:R-:W-:-:S04]  /*1b570*/  @P0 SHF.R.U32.HI R6, RZ, R5, R4 ;  /* 0x00000005ff060219 */ /* 0x000fc80000011604 */
[----:B------:R-:W-:Y:S01]  /*1b580*/  LOP3.LUT R8, RZ, R6, RZ, 0x33, !PT ;  /* 0x00000006ff087212 */ /* 0x000fe200078e33ff */
[----:B------:R-:W-:Y:S06]  /*1b590*/  BRA `(.L_x_1173) ;  /* 0x0000000000107947 */ /* 0x000fec0003800000 */
.L_x_1172:
[----:B------:R-:W-:-:S13]  /*1b5a0*/  ISETP.NE.AND P0, PT, R3, 0x1, PT ;  /* 0x000000010300780c */ /* 0x000fda0003f05270 */
[----:B------:R-:W0:Y:S02]  /*1b5b0*/  @P0 LDC.64 R4, c[0x0][0x9e8] ;  /* 0x00027a00ff040b82 */ /* 0x000e240000000a00 */
[----:B0-----:R-:W-:-:S05]  /*1b5c0*/  @P0 IMAD.HI.U32 R4, R8, R4, RZ ;  /* 0x0000000408040227 */ /* 0x001fca00078e00ff */
[----:B------:R-:W-:-:S07]  /*1b5d0*/  @P0 SHF.R.U32.HI R8, RZ, R5, R4 ;  /* 0x00000005ff080219 */ /* 0x000fce0000011604 */
.L_x_1173:
[----:B------:R-:W-:-:S05]  /*1b5e0*/  IMAD R8, R8, R3, R3 ;  /* 0x0000000308087224 */ /* 0x000fca00078e0203 */
[----:B------:R-:W-:-:S07]  /*1b5f0*/  VIMNMX R2, R2, R8, PT ;  /* 0x0000000802027248 */ /* 0x000fce0003fe0100 */
.L_x_1171:
[----:B------:R-:W0:Y:S01]  /*1b600*/  @P1 LDC R5, c[0x0][0x44c] ;  /* 0x00011300ff051b82 */ /* 0x000e220000000800 */
[----:B------:R-:W-:Y:S01]  /*1b610*/  IMAD.MOV.U32 R4, RZ, RZ, R18 ;  /* 0x000000ffff047224 */ /* 0x000fe200078e0012 */
[----:B------:R-:W-:-:S06]  /*1b620*/  ULDC UR4, c[0x0][0x9dc] ;  /* 0x0002770000047ab9 */ /* 0x000fcc0000000800 */
[----:B------:R-:W1:Y:S01]  /*1b630*/  @P1 LDC R6, c[0x0][0x450] ;  /* 0x00011400ff061b82 */ /* 0x000e620000000800 */
[----:B0-----:R-:W-:-:S05]  /*1b640*/  @P1 IMAD.HI.U32 R5, R18, R5, RZ ;  /* 0x0000000512051227 */ /* 0x001fca00078e00ff */
[----:B-1----:R-:W-:Y:S01]  /*1b650*/  @P1 SHF.R.U32.HI R4, RZ, R6, R5 ;  /* 0x00000006ff041219 */ /* 0x002fe20000011605 */
[----:B------:R-:W-:Y:S02]  /*1b660*/  VIADD R5, R2, 0xbf ;  /* 0x000000bf02057836 */ /* 0x000fe40000000000 */
[----:B------:R-:W-:Y:S01]  /*1b670*/  VIADD R2, R0, 0xbf ;  /* 0x000000bf00027836 */ /* 0x000fe20000000000 */
[----:B------:R-:W-:Y:S01]  /*1b680*/  IADD3 R6, R4, R0, -R19 ;  /* 0x0000000004067210 */ /* 0x000fe20007ffe813 */
[----:B------:R-:W-:-:S04]  /*1b690*/  IMAD.HI R5, R5, 0x2aaaaaab, RZ ;  /* 0x2aaaaaab05057827 */ /* 0x000fc800078e02ff */
[----:B------:R-:W-:Y:S01]  /*1b6a0*/  IMAD.HI R2, R2, 0x2aaaaaab, RZ ;  /* 0x2aaaaaab02027827 */ /* 0x000fe200078e02ff */
[----:B------:R-:W-:-:S04]  /*1b6b0*/  SHF.R.U32.HI R0, RZ, 0x1f, R5 ;  /* 0x0000001fff007819 */ /* 0x000fc80000011605 */
[----:B------:R-:W-:Y:S02]  /*1b6c0*/  SHF.R.U32.HI R4, RZ, 0x1f, R2 ;  /* 0x0000001fff047819 */ /* 0x000fe40000011602 */
[----:B------:R-:W-:Y:S02]  /*1b6d0*/  LEA.HI.SX32 R0, R5, R0, 0x1b ;  /* 0x0000000005007211 */ /* 0x000fe400078fdaff */
[----:B------:R-:W-:Y:S01]  /*1b6e0*/  LEA.HI.SX32 R4, R2, R4, 0x1b ;  /* 0x0000000402047211 */ /* 0x000fe200078fdaff */
[----:B------:R-:W-:-:S03]  /*1b6f0*/  VIADD R2, R6, -UR4 ;  /* 0x8000000406027c36 */ /* 0x000fc60008000000 */
[----:B------:R-:W-:Y:S01]  /*1b700*/  VIMNMX R0, R4, R0, PT ;  /* 0x0000000004007248 */ /* 0x000fe20003fe0100 */
[----:B------:R-:W-:Y:S06]  /*1b710*/  @!P2 BRA `(.L_x_1174) ;  /* 0x00000000003ca947 */ /* 0x000fec0003800000 */
[----:B------:R-:W-:-:S13]  /*1b720*/  ISETP.GT.AND P0, PT, R6, -0x1, PT ;  /* 0xffffffff0600780c */ /* 0x000fda0003f04270 */
[----:B------:R-:W-:Y:S05]  /*1b730*/  @P0 BRA `(.L_x_1175) ;  /* 0x00000000001c0947 */ /* 0x000fea0003800000 */
[----:B------:R-:W-:Y:S02]  /*1b740*/  ISETP.NE.AND P0, PT, R3, 0x1, PT ;  /* 0x000000010300780c */ /* 0x000fe40003f05270 */
[----:B------:R-:W-:-:S11]  /*1b750*/  LOP3.LUT R6, RZ, R6, RZ, 0x33, !PT ;  /* 0x00000006ff067212 */ /* 0x000fd600078e33ff */
[----:B------:R-:W0:Y:S02]  /*1b760*/  @P0 LDC.64 R4, c[0x0][0x9e8] ;  /* 0x00027a00ff040b82 */ /* 0x000e240000000a00 */
[----:B0-----:R-:W-:-:S05]  /*1b770*/  @P0 IMAD.HI.U32 R4, R6, R4, RZ ;  /* 0x0000000406040227 */ /* 0x001fca00078e00ff */
[----:B------:R-:W-:-:S04]  /*1b780*/  @P0 SHF.R.U32.HI R6, RZ, R5, R4 ;  /* 0x00000005ff060219 */ /* 0x000fc80000011604 */
[----:B------:R-:W-:Y:S01]  /*1b790*/  LOP3.LUT R6, RZ, R6, RZ, 0x33, !PT ;  /* 0x00000006ff067212 */ /* 0x000fe200078e33ff */
[----:B------:R-:W-:Y:S06]  /*1b7a0*/  BRA `(.L_x_1176) ;  /* 0x0000000000107947 */ /* 0x000fec0003800000 */
.L_x_1175:
[----:B------:R-:W-:-:S13]  /*1b7b0*/  ISETP.NE.AND P0, PT, R3, 0x1, PT ;  /* 0x000000010300780c */ /* 0x000fda0003f05270 */
[----:B------:R-:W0:Y:S02]  /*1b7c0*/  @P0 LDC.64 R4, c[0x0][0x9e8] ;  /* 0x00027a00ff040b82 */ /* 0x000e240000000a00 */
[----:B0-----:R-:W-:-:S05]  /*1b7d0*/  @P0 IMAD.HI.U32 R4, R6, R4, RZ ;  /* 0x0000000406040227 */ /* 0x001fca00078e00ff */
[----:B------:R-:W-:-:S07]  /*1b7e0*/  @P0 SHF.R.U32.HI R6, RZ, R5, R4 ;  /* 0x00000005ff060219 */ /* 0x000fce0000011604 */
.L_x_1176:
[----:B------:R-:W-:-:S05]  /*1b7f0*/  IMAD R3, R6, R3, RZ ;  /* 0x0000000306037224 */ /* 0x000fca00078e02ff */
[----:B------:R-:W-:-:S07]  /*1b800*/  VIMNMX R2, R2, R3, !PT ;  /* 0x0000000302027248 */ /* 0x000fce0007fe0100 */
.L_x_1174:
[----:B------:R-:W-:Y:S01]  /*1b810*/  SHF.R.U32.HI R5, RZ, 0x10, R7 ;  /* 0x00000010ff057819 */ /* 0x000fe20000011607 */
[----:B------:R-:W-:-:S03]  /*1b820*/  IMAD.HI R2, R2, 0x2aaaaaab, RZ ;  /* 0x2aaaaaab02027827 */ /* 0x000fc600078e02ff */
[----:B------:R-:W-:Y:S02]  /*1b830*/  ISETP.NE.AND P0, PT, R5, RZ, PT ;  /* 0x000000ff0500720c */ /* 0x000fe40003f05270 */
[----:B------:R-:W-:-:S04]  /*1b840*/  SHF.R.U32.HI R3, RZ, 0x1f, R2 ;  /* 0x0000001fff037819 */ /* 0x000fc80000011602 */
[----:B------:R-:W-:Y:S01]  /*1b850*/  LEA.HI.SX32 R3, R2, R3, 0x1b ;  /* 0x0000000302037211 */ /* 0x000fe200078fdaff */
[----:B------:R-:W-:-:S03]  /*1b860*/  IMAD.MOV.U32 R2, RZ, RZ, RZ ;  /* 0x000000ffff027224 */ /* 0x000fc600078e00ff */
[----:B------:R-:W-:-:S03]  /*1b870*/  VIMNMX R4, RZ, R3, !PT ;  /* 0x00000003ff047248 */ /* 0x000fc60007fe0100 */
[----:B------:R-:W0:Y:S01]  /*1b880*/  @!P0 LDC R5, c[0x0][0x9f0] ;  /* 0x00027c00ff058b82 */ /* 0x000e220000000800 */
[----:B------:R-:W-:-:S13]  /*1b890*/  ISETP.GT.AND P1, PT, R0, R4, PT ;  /* 0x000000040000720c */ /* 0x000fda0003f24270 */
[----:B------:R-:W-:Y:S05]  /*1b8a0*/  @!P1 BRA `(.L_x_1177) ;  /* 0x0000000000689947 */ /* 0x000fea0003800000 */
[-C--:B0-----:R-:W-:Y:S02]  /*1b8b0*/  IABS R6, R5.reuse ;  /* 0x0000000500067213 */ /* 0x081fe40000000000 */
        /* <DEDUP_REMOVED lines=10> */
[----:B------:R-:W-:-:S05]  /*1b960*/  IADD3 R8, R5, -0x1, R0 ;  /* 0xffffffff05087810 */ /* 0x000fca0007ffe000 */
[----:B------:R-:W-:-:S05]  /*1b970*/  IMAD.IADD R8, R8, 0x1, -R4 ;  /* 0x0000000108087824 */ /* 0x000fca00078e0a04 */
[----:B------:R-:W-:Y:S02]  /*1b980*/  IABS R3, R8 ;  /* 0x0000000800037213 */ /* 0x000fe40000000000 */
[----:B------:R-:W-:-:S03]  /*1b990*/  LOP3.LUT R8, R8, R5, RZ, 0x3c, !PT ;  /* 0x0000000508087212 */ /* 0x000fc600078e3cff */
        /* <DEDUP_REMOVED lines=10> */
[----:B------:R-:W-:-:S07]  /*1ba40*/  @!P1 LOP3.LUT R2, RZ, R5, RZ, 0x33, !PT ;  /* 0x00000005ff029212 */ /* 0x000fce00078e33ff */
.L_x_1177:
[----:B------:R-:W-:Y:S01]  /*1ba50*/  LOP3.LUT R7, R7, 0xff, RZ, 0xc0, !PT ;  /* 0x000000ff07077812 */ /* 0x000fe200078ec0ff */
[----:B------:R-:W-:Y:S04]  /*1ba60*/  BSSY B7, `(.L_x_1178) ;  /* 0x0000340000077945 */ /* 0x000fe80003800000 */
[----:B------:R-:W-:-:S05]  /*1ba70*/  IMAD R3, R7, R2, R4 ;  /* 0x0000000207037224 */ /* 0x000fca00078e0204 */
[----:B------:R-:W-:Y:S01]  /*1ba80*/  VIADDMNMX R0, R3, R2, R0, PT ;  /* 0x0000000203007246 */ /* 0x000fe20003800100 */
[----:B------:R1:W-:Y:S03]  /*1ba90*/  STL [R1+0x14], R3 ;  /* 0x0000140301007387 */ /* 0x0003e60000100800 */
[----:B------:R-:W-:Y:S01]  /*1baa0*/  ISETP.GT.AND P0, PT, R0, R3, PT ;  /* 0x000000030000720c */ /* 0x000fe20003f04270 */
[----:B------:R1:W-:-:S12]  /*1bab0*/  STL [R1+0x2c], R0 ;  /* 0x00002c0001007387 */ /* 0x0003d80000100800 */
[----:B-1----:R-:W-:Y:S05]  /*1bac0*/  @P0 BRA `(.L_x_1179) ;  /* 0x0000000000480947 */ /* 0x002fea0003800000 */
[----:B------:R-:W1:Y:S02]  /*1bad0*/  S2R R3, SR_TID.X ;  /* 0x0000000000037919 */ /* 0x000e640000002100 */
[----:B-1----:R-:W-:-:S04]  /*1bae0*/  LOP3.LUT R3, R3, 0x7f, RZ, 0xc0, !PT ;  /* 0x0000007f03037812 */ /* 0x002fc800078ec0ff */
[----:B------:R-:W-:-:S13]  /*1baf0*/  ISETP.NE.AND P0, PT, R3, RZ, PT ;  /* 0x000000ff0300720c */ /* 0x000fda0003f05270 */
[----:B------:R-:W-:Y:S05]  /*1bb00*/  @P0 BRA `(.L_x_1180) ;  /* 0x0000003000d40947 */ /* 0x000fea0003800000 */
[----:B------:R-:W1:Y:S01]  /*1bb10*/  S2R R3, SR_LANEID ;  /* 0x0000000000037919 */ /* 0x000e620000000000 */
[----:B------:R-:W-:Y:S02]  /*1bb20*/  VOTEU.ANY UR4, UPT, PT ;  /* 0x0000000000047886 */ /* 0x000fe400038e0100 */
[----:B------:R-:W1:Y:S08]  /*1bb30*/  FLO.U32 R0, UR4 ;  /* 0x0000000400007d00 */ /* 0x000e7000080e0000 */
[----:B0-----:R-:W0:Y:S01]  /*1bb40*/  POPC R5, UR4 ;  /* 0x0000000400057d09 */ /* 0x001e220008000000 */
[----:B-1----:R-:W-:-:S02]  /*1bb50*/  ISETP.EQ.U32.AND P0, PT, R0, R3, PT ;  /* 0x000000030000720c */ /* 0x002fc40003f02070 */
[----:B------:R-:W0:Y:S11]  /*1bb60*/  LDC.64 R2, c[0x0][0xc60] ;  /* 0x00031800ff027b82 */ /* 0x000e360000000a00 */
[----:B0-----:R-:W2:Y:S01]  /*1bb70*/  @P0 ATOMG.E.ADD.STRONG.GPU PT, R3, desc[UR50][R2.64], R5 ;  /* 0x00000005020309a8 */ /* 0x001ea200081ee1f2 */
[----:B------:R-:W0:Y:S02]  /*1bb80*/  S2R R4, SR_LTMASK ;  /* 0x0000000000047919 */ /* 0x000e240000003900 */
[----:B0-----:R-:W-:-:S04]  /*1bb90*/  LOP3.LUT R4, R4, UR4, RZ, 0xc0, !PT ;  /* 0x0000000404047c12 */ /* 0x001fc8000f8ec0ff */
[----:B------:R-:W0:Y:S01]  /*1bba0*/  POPC R7, R4 ;  /* 0x0000000400077309 */ /* 0x000e220000000000 */
[----:B--2---:R-:W0:Y:S02]  /*1bbb0*/  SHFL.IDX PT, R0, R3, R0, 0x1f ;  /* 0x00001f0003007589 */ /* 0x004e2400000e0000 */
[----:B0-----:R-:W-:-:S05]  /*1bbc0*/  IADD3 R0, R0, UR40, R7 ;  /* 0x0000002800007c10 */ /* 0x001fca000fffe007 */
[----:B------:R1:W-:Y:S01]  /*1bbd0*/  STL [R1+0x10], R0 ;  /* 0x0000100001007387 */ /* 0x0003e20000100800 */
[----:B------:R-:W-:Y:S05]  /*1bbe0*/  BRA `(.L_x_1180) ;  /* 0x00000030009c7947 */ /* 0x000fea0003800000 */
.L_x_1179:
[----:B------:R-:W2:Y:S01]  /*1bbf0*/  LDL R17, [R1] ;  /* 0x0000000001117983 */ /* 0x000ea20000100800 */
[----:B------:R-:W-:Y:S01]  /*1bc00*/  BSSY B6, `(.L_x_1181) ;  /* 0x0000014000067945 */ /* 0x000fe20003800000 */
[----:B--2---:R-:W-:-:S05]  /*1bc10*/  VIADD R0, R17, 0x1c400 ;  /* 0x0001c40011007836 */ /* 0x004fca0000000000 */
        /* <DEDUP_REMOVED lines=8> */
[----:B0-----:R-:W-:Y:S02]  /*1bca0*/  IMAD.U32 R5, RZ, RZ, UR7 ;  /* 0x00000007ff057e24 */ /* 0x001fe4000f8e00ff */
        /* <DEDUP_REMOVED lines=8> */
[----:B-1----:R-:W-:Y:S05]  /*1bd30*/  CALL.ABS.NOINC R2 ;  /* 0x0000000002007343 */ /* 0x002fea0003c00000 */
.L_x_1182:
[----:B------:R-:W-:Y:S05]  /*1bd40*/  BSYNC B6 ;  /* 0x0000000000067941 */ /* 0x000fea0003800000 */
.L_x_1181:
[----:B------:R-:W-:Y:S01]  /*1bd50*/  VIADD R0, R17, 0xc400 ;  /* 0x0000c40011007836 */ /* 0x000fe20000000000 */
[----:B------:R-:W-:Y:S01]  /*1bd60*/  LOP3.LUT R16, R16, 0xfffffffe, RZ, 0xc0, !PT ;  /* 0xfffffffe10107812 */ /* 0x000fe200078ec0ff */
[----:B------:R-:W-:Y:S03]  /*1bd70*/  BSSY B6, `(.L_x_1183) ;  /* 0x0000014000067945 */ /* 0x000fe60003800000 */
[----:B------:R-:W-:-:S13]  /*1bd80*/  LOP3.LUT P0, RZ, R0, 0x3ff, RZ, 0xc0, !PT ;  /* 0x000003ff00ff7812 */ /* 0x000fda000780c0ff */
[----:B------:R-:W-:Y:S01]  /*1bd90*/  @P0 LOP3.LUT R16, R16, 0x1, RZ, 0xfc, !PT ;  /* 0x0000000110100812 */ /* 0x000fe200078efcff */
[----:B------:R-:W-:Y:S06]  /*1bda0*/  @!P0 BRA `(.L_x_1184) ;  /* 0x0000000000408947 */ /* 0x000fec0003800000 */
        /* <DEDUP_REMOVED lines=16> */
.L_x_1184:
[----:B------:R-:W-:Y:S05]  /*1beb0*/  BSYNC B6 ;  /* 0x0000000000067941 */ /* 0x000fea0003800000 */
.L_x_1183:
        /* <DEDUP_REMOVED lines=20> */
.L_x_1186:
[----:B------:R-:W-:Y:S05]  /*1c000*/  BSYNC B6 ;  /* 0x0000000000067941 */ /* 0x000fea0003800000 */
.L_x_1185:
        /* <DEDUP_REMOVED lines=19> */
.L_x_1188:
[----:B------:R-:W-:Y:S05]  /*1c140*/  BSYNC B6 ;  /* 0x0000000000067941 */ /* 0x000fea0003800000 */
.L_x_1187:
[----:B------:R-:W-:Y:S01]  /*1c150*/  ULDC.64 UR4, c[0x0][0x9f8] ;  /* 0x00027e0000047ab9 */ /* 0x000fe20000000a00 */
[----:B------:R-:W-:Y:S01]  /*1c160*/  IMAD.U32 R8, RZ, RZ, UR42 ;  /* 0x0000002aff087e24 */ /* 0x000fe2000f8e00ff */
[----:B------:R-:W-:-:S04]  /*1c170*/  UISETP.NE.U32.AND UP0, UPT, UR4, URZ, UPT ;  /* 0x0000003f0400728c */ /* 0x000fc8000bf05070 */
[----:B------:R-:W-:-:S06]  /*1c180*/  UISETP.NE.AND.EX UP0, UPT, UR5, URZ, UPT, UP0 ;  /* 0x0000003f0500728c */ /* 0x000fcc000bf05300 */
[----:B------:R-:W-:-:S05]  /*1c190*/  PLOP3.LUT P0, PT, PT, PT, UP0, 0x80, 0x0 ;  /* 0x000000000000781c */ /* 0x000fca0003f0f008 */
[----:B------:R-:W-:Y:S02]  /*1c1a0*/  @UP0 ULDC.64 UR4, c[0x0][0x9f8] ;  /* 0x00027e0000040ab9 */ /* 0x000fe40000000a00 */
[----:B------:R-:W-:-:S06]  /*1c1b0*/  @UP0 UIMAD.WIDE UR4, UR42, 0x4, UR4 ;  /* 0x000000042a0408a5 */ /* 0x000fcc000f8e0204 */
[----:B------:R-:W-:Y:S02]  /*1c1c0*/  IMAD.U32 R2, RZ, RZ, UR4 ;  /* 0x00000004ff027e24 */ /* 0x000fe4000f8e00ff */
[----:B------:R-:W-:Y:S01]  /*1c1d0*/  IMAD.U32 R3, RZ, RZ, UR5 ;  /* 0x00000005ff037e24 */ /* 0x000fe2000f8e00ff */
[----:B------:R-:W1:Y:S01]  /*1c1e0*/  S2R R0, SR_TID.X ;  /* 0x0000000000007919 */ /* 0x000e620000002100 */
[----:B------:R-:W-:-:S03]  /*1c1f0*/  ULDC.64 UR4, c[0x0][0xa08] ;  /* 0x0002820000047ab9 */ /* 0x000fc60000000a00 */
[----:B------:R2:W3:Y:S02]  /*1c200*/  @P0 LDG.E R8, desc[UR50][R2.64] ;  /* 0x0000003202080981 */ /* 0x0004e4000c1e1900 */
[----:B--2---:R-:W2:Y:S01]  /*1c210*/  LDC.64 R2, c[0x0][0x418] ;  /* 0x00010600ff027b82 */ /* 0x004ea20000000a00 */
[----:B-1----:R-:W-:-:S04]  /*1c220*/  SHF.R.U32.HI R0, RZ, 0x5, R0 ;  /* 0x00000005ff007819 */ /* 0x002fc80000011600 */
[----:B------:R-:W-:Y:S02]  /*1c230*/  LOP3.LUT R0, R0, 0x3, RZ, 0xc0, !PT ;  /* 0x0000000300007812 */ /* 0x000fe400078ec0ff */
[----:B--2---:R-:W-:Y:S01]  /*1c240*/  LOP3.LUT P0, RZ, R2, UR4, RZ, 0xfc, !PT ;  /* 0x0000000402ff7c12 */ /* 0x004fe2000f80fcff */
[----:B------:R-:W-:-:S03]  /*1c250*/  UMOV UR4, 0xffffffff ;  /* 0xffffffff00047882 */ /* 0x000fc60000000000 */
[----:B------:R-:W-:Y:S02]  /*1c260*/  LOP3.LUT P0, RZ, R3, UR5, RZ, 0xfc, P0 ;  /* 0x0000000503ff7c12 */ /* 0x000fe4000800fcff */
[----:B---3--:R-:W-:Y:S01]  /*1c270*/  SHF.R.S32.HI R9, RZ, 0x1f, R8 ;  /* 0x0000001fff097819 */ /* 0x008fe20000011408 */
[----:B------:R1:W-:Y:S01]  /*1c280*/  STL [R1+0xc], R8 ;  /* 0x00000c0801007387 */ /* 0x0003e20000100800 */
[----:B------:R-:W-:-:S03]  /*1c290*/  SEL R17, R8, RZ, !P0 ;  /* 0x000000ff08117207 */ /* 0x000fc60004000000 */
[----:B------:R1:W-:Y:S01]  /*1c2a0*/  STL [R1+0x18], R9 ;  /* 0x0000180901007387 */ /* 0x0003e20000100800 */
[----:B------:R-:W-:Y:S05]  /*1c2b0*/  BRA.DIV UR4, `(.L_x_1189) ;  /* 0x00000046040c7947 */ /* 0x000fea000b800000 */
[----:B------:R2:W3:Y:S02]  /*1c2c0*/  SHFL.IDX PT, R14, R0, RZ, 0x1f ;  /* 0x00001fff000e7589 */ /* 0x0004e400000e0000 */
.L_x_1260:
[----:B---3--:R-:W-:Y:S02]  /*1c2d0*/  ISETP.NE.AND P0, PT, R14, RZ, PT ;  /* 0x000000ff0e00720c */ /* 0x008fe40003f05270 */
[----:B------:R-:W-:Y:S02]  /*1c2e0*/  PLOP3.LUT P1, PT, PT, PT, PT, 0x8, 0x0 ;  /* 0x000000000000781c */ /* 0x000fe40003f2e170 */
[----:B------:R-:W-:-:S11]  /*1c2f0*/  LOP3.LUT R16, R16, 0xfffffffe, RZ, 0xc0, !PT ;  /* 0xfffffffe10107812 */ /* 0x000fd600078ec0ff */
[----:B------:R-:W-:Y:S01]  /*1c300*/  @P1 LOP3.LUT R16, R16, 0x1, RZ, 0xfc, !PT ;  /* 0x0000000110101812 */ /* 0x000fe200078efcff */
[----:B------:R-:W-:Y:S06]  /*1c310*/  @P0 BRA `(.L_x_1190) ;  /* 0x0000000400600947 */ /* 0x000fec0003800000 */
[----:B--2---:R-:W2:Y:S01]  /*1c320*/  LDL R0, [R1+0x2c] ;  /* 0x00002c0001007983 */ /* 0x004ea20000100800 */
[----:B------:R-:W-:Y:S01]  /*1c330*/  UMOV UR4, 0xffffffff ;  /* 0xffffffff00047882 */ /* 0x000fe20000000000 */
[----:B--2---:R-:W-:Y:S02]  /*1c340*/  VIADD R0, R0, 0xffffffff ;  /* 0xffffffff00007836 */ /* 0x004fe40000000000 */
[----:B------:R-:W-:Y:S05]  /*1c350*/  BRA.DIV UR4, `(.L_x_1191) ;  /* 0x0000004604047947 */ /* 0x000fea000b800000 */
[----:B------:R-:W-:-:S13]  /*1c360*/  ELECT P6, URZ, PT ;  /* 0x00000000003f782f */ /* 0x000fda00038c0000 */
.L_x_1263:
[----:B------:R-:W-:Y:S05]  /*1c370*/  @!P6 BRA `(.L_x_1190) ;  /* 0x000000040048e947 */ /* 0x000fea0003800000 */
[----:B------:R-:W-:-:S04]  /*1c380*/  ISETP.NE.U32.AND P0, PT, R2, RZ, PT ;  /* 0x000000ff0200720c */ /* 0x000fc80003f05070 */
[----:B------:R-:W-:-:S13]  /*1c390*/  ISETP.NE.AND.EX P0, PT, R3, RZ, PT, P0 ;  /* 0x000000ff0300720c */ /* 0x000fda0003f05300 */
[----:B------:R-:W-:Y:S05]  /*1c3a0*/  @!P0 BRA `(.L_x_1192) ;  /* 0x0000000000448947 */ /* 0x000fea0003800000 */
[----:B------:R-:W2:Y:S01]  /*1c3b0*/  LDC R7, c[0x0][0x43c] ;  /* 0x00010f00ff077b82 */ /* 0x000ea20000000800 */
[----:B------:R-:W-:Y:S01]  /*1c3c0*/  ULDC.64 UR4, c[0x0][0x428] ;  /* 0x00010a0000047ab9 */ /* 0x000fe20000000a00 */
[----:B--2---:R-:W-:-:S13]  /*1c3d0*/  ISETP.NE.AND P0, PT, R7, 0x1, PT ;  /* 0x000000010700780c */ /* 0x004fda0003f05270 */
[----:B0-----:R-:W0:Y:S02]  /*1c3e0*/  @P0 LDC.64 R4, c[0x0][0x440] ;  /* 0x00011000ff040b82 */ /* 0x001e240000000a00 */
        /* <DEDUP_REMOVED lines=13> */
.L_x_1192:
[----:B-1----:R-:W3:Y:S04]  /*1c4c0*/  LDL R9, [R1] ;  /* 0x0000000001097983 */ /* 0x002ee80000100800 */
[----:B--2---:R-:W3:Y:S04]  /*1c4d0*/  LDL R3, [R1+0x4] ;  /* 0x0000040001037983 */ /* 0x004ee80000100800 */
[----:B------:R-:W2:Y:S01]  /*1c4e0*/  LDL R2, [R1+0x8] ;  /* 0x0000080001027983 */ /* 0x000ea20000100800 */
[----:B------:R-:W1:Y:S02]  /*1c4f0*/  S2R R8, SR_TID.X ;  /* 0x0000000000087919 */ /* 0x000e640000002100 */
[----:B-1----:R-:W-:-:S04]  /*1c500*/  LOP3.LUT R8, R8, 0x7f, RZ, 0xc0, !PT ;  /* 0x0000007f08087812 */ /* 0x002fc800078ec0ff */
[----:B------:R-:W-:Y:S01]  /*1c510*/  ISETP.NE.AND P1, PT, R8, RZ, PT ;  /* 0x000000ff0800720c */ /* 0x000fe20003f25270 */
[----:B---3--:R-:W-:Y:S01]  /*1c520*/  IMAD R3, R3, 0x8, R9 ;  /* 0x0000000803037824 */ /* 0x008fe200078e0209 */
[----:B--2---:R-:W-:-:S04]  /*1c530*/  SHF.L.U32 R4, R2, 0x1f, RZ ;  /* 0x0000001f02047819 */ /* 0x004fc800000006ff */
[----:B------:R-:W1:Y:S02]  /*1c540*/  SYNCS.PHASECHK.TRANS64.TRYWAIT P0, [R3+URZ+0x28880], R4 ;  /* 0x02888004030075a7 */ /* 0x000e64000800017f */
[----:B-1----:R-:W-:Y:S05]  /*1c550*/  @!P0 BRA `(.L_x_1193) ;  /* 0x0000004000a48947 */ /* 0x002fea0003800000 */
.L_x_1264:
        /* <DEDUP_REMOVED lines=8> */
.L_x_1194:
[----:B------:R-:W2:Y:S04]  /*1c5e0*/  LDL R6, [R1] ;  /* 0x0000000001067983 */ /* 0x000ea80000100800 */
[----:B------:R-:W2:Y:S04]  /*1c5f0*/  LDL R2, [R1+0x4] ;  /* 0x0000040001027983 */ /* 0x000ea80000100800 */
[----:B0-----:R-:W3:Y:S01]  /*1c600*/  LDL R5, [R1+0x1c] ;  /* 0x00001c0001057983 */ /* 0x001ee20000100800 */
[----:B------:R-:W-:Y:S01]  /*1c610*/  R2UR UR33, R3 ;  /* 0x00000000032172ca */ /* 0x000fe200000e0000 */
[----:B------:R-:W-:Y:S01]  /*1c620*/  UIADD3 UR4, UP0, UR44, 0x470, URZ ;  /* 0x000004702c047890 */ /* 0x000fe2000ff1e03f */
[----:B-----5:R-:W-:Y:S01]  /*1c630*/  R2UR UR37, R17 ;  /* 0x00000000112572ca */ /* 0x020fe200000e0000 */
[----:B------:R-:W-:Y:S01]  /*1c640*/  UMOV UR6, 0x0 ;  /* 0x0000000000067882 */ /* 0x000fe20000000000 */
[----:B------:R-:W-:Y:S01]  /*1c650*/  UMOV UR7, 0x14f00000 ;  /* 0x14f0000000077882 */ /* 0x000fe20000000000 */
[----:B------:R-:W-:Y:S01]  /*1c660*/  UIADD3.X UR5, URZ, UR45, URZ, UP0, !UPT ;  /* 0x0000002d3f057290 */ /* 0x000fe200087fe43f */
[----:B------:R-:W-:-:S07]  /*1c670*/  UMOV UR34, URZ ;  /* 0x0000003f00227c82 */ /* 0x000fce0008000000 */
        /* <DEDUP_REMOVED lines=9> */
.L_x_1265:
        /* <DEDUP_REMOVED lines=8> */
.L_x_1196:
[----:B------:R-:W-:Y:S01]  /*1c790*/  R2UR UR8, R2 ;  /* 0x00000000020872ca */ /* 0x000fe200000e0000 */
[----:B------:R-:W-:Y:S01]  /*1c7a0*/  UIADD3 UR4, UP0, UR44, 0x370, URZ ;  /* 0x000003702c047890 */ /* 0x000fe2000ff1e03f */
[----:B------:R-:W-:Y:S01]  /*1c7b0*/  R2UR UR9, R3 ;  /* 0x00000000030972ca */ /* 0x000fe200000e0000 */
[----:B------:R-:W-:Y:S01]  /*1c7c0*/  UMOV UR6, 0x0 ;  /* 0x0000000000067882 */ /* 0x000fe20000000000 */
[----:B------:R-:W-:Y:S01]  /*1c7d0*/  R2UR UR11, R0 ;  /* 0x00000000000b72ca */ /* 0x000fe200000e0000 */
[----:B------:R-:W-:Y:S01]  /*1c7e0*/  UIADD3.X UR5, URZ, UR45, URZ, UP0, !UPT ;  /* 0x0000002d3f057290 */ /* 0x000fe200087fe43f */
[----:B------:R-:W-:Y:S01]  /*1c7f0*/  R2UR UR13, R17 ;  /* 0x00000000110d72ca */ /* 0x000fe200000e0000 */
[----:B------:R-:W-:Y:S01]  /*1c800*/  UMOV UR7, 0x14f00000 ;  /* 0x14f0000000077882 */ /* 0x000fe20000000000 */
[----:B------:R-:W-:Y:S01]  /*1c810*/  UMOV UR10, URZ ;  /* 0x0000003f000a7c82 */ /* 0x000fe20008000000 */
[----:B------:R-:W-:Y:S01]  /*1c820*/  UMOV UR12, UR36 ;  /* 0x00000024000c7c82 */ /* 0x000fe20008000000 */
[----:B------:R-:W-:-:S02]  /*1c830*/  PLOP3.LUT P0, PT, PT, PT, PT, 0x80, 0x0 ;  /* 0x000000000000781c */ /* 0x000fc40003f0f070 */
[----:B------:R-:W-:Y:S01]  /*1c840*/  LOP3.LUT R16, R16, 0xfffffffe, RZ, 0xc0, !PT ;  /* 0xfffffffe10107812 */ /* 0x000fe200078ec0ff */
[----:B------:R-:W-:Y:S02]  /*1c850*/  UIADD3 UR8, UR8, 0x1c400, URZ ;  /* 0x0001c40008087890 */ /* 0x000fe4000fffe03f */
[----:B------:R-:W-:-:S08]  /*1c860*/  UIADD3 UR9, UR9, 0x28830, URZ ;  /* 0x0002883009097890 */ /* 0x000fd0000fffe03f */
[----:B------:R-:W-:Y:S01]  /*1c870*/  @P0 LOP3.LUT R16, R16, 0x1, RZ, 0xfc, !PT ;  /* 0x0000000110100812 */ /* 0x000fe200078efcff */
[----:B------:R3:W-:Y:S02]  /*1c880*/  UTMALDG.4D [UR8], [UR4], desc[UR6] ;  /* 0x00000608040075b4 */ /* 0x0007e40008019000 */
[----:B---3--:R-:W-:-:S04]  /*1c890*/  NOP ;  /* 0x0000000000007918 */ /* 0x008fc80000000000 */
.L_x_1190:
[----:B------:R-:W-:Y:S05]  /*1c8a0*/  WARPSYNC.ALL ;  /* 0x0000000000007948 */ /* 0x000fea0003800000 */
[----:B--2---:R-:W2:Y:S01]  /*1c8b0*/  LDL R0, [R1] ;  /* 0x0000000001007983 */ /* 0x004ea20000100800 */
[----:B------:R-:W-:Y:S01]  /*1c8c0*/  USHF.R.S32.HI UR4, URZ, 0x1f, UR43 ;  /* 0x0000001f3f047899 */ /* 0x000fe2000801142b */
[----:B------:R-:W-:Y:S01]  /*1c8d0*/  BSSY B6, `(.L_x_1197) ;  /* 0x000001a000067945 */ /* 0x000fe20003800000 */
[----:B------:R-:W-:Y:S02]  /*1c8e0*/  ULDC.64 UR6, c[0x0][0x298] ;  /* 0x0000a60000067ab9 */ /* 0x000fe40000000a00 */
[----:B------:R-:W-:-:S02]  /*1c8f0*/  UIMAD UR4, UR4, UR6, URZ ;  /* 0x00000006040472a4 */ /* 0x000fc4000f8e023f */
[----:B------:R-:W-:Y:S02]  /*1c900*/  UIMAD.WIDE.U32 UR46, UR43, UR6, URZ ;  /* 0x000000062b2e72a5 */ /* 0x000fe4000f8e003f */
[----:B------:R-:W-:-:S04]  /*1c910*/  UIMAD UR4, UR43, UR7, UR4 ;  /* 0x000000072b0472a4 */ /* 0x000fc8000f8e0204 */
[----:B------:R-:W-:Y:S01]  /*1c920*/  UIADD3 UR37, UR47, UR4, URZ ;  /* 0x000000042f257290 */ /* 0x000fe2000fffe03f */
[----:B------:R-:W-:Y:S01]  /*1c930*/  BAR.SYNC.DEFER_BLOCKING 0x8, 0x180 ;  /* 0x0206000000007b1d */ /* 0x000fe20000010000 */
[----:B--2---:R-:W-:-:S05]  /*1c940*/  VIADD R0, R0, 0x18400 ;  /* 0x0001840000007836 */ /* 0x004fca0000000000 */
[----:B------:R-:W-:-:S13]  /*1c950*/  LOP3.LUT P0, RZ, R0, 0x3ff, RZ, 0xc0, !PT ;  /* 0x000003ff00ff7812 */ /* 0x000fda000780c0ff */
[----:B------:R-:W-:Y:S05]  /*1c960*/  @!P0 BRA `(.L_x_1198) ;  /* 0x0000000000408947 */ /* 0x000fea0003800000 */
[----:B------:R-:W-:Y:S01]  /*1c970*/  MOV R2, 0x0 ;  /* 0x0000000000027802 */ /* 0x000fe20000000f00 */
[----:B------:R-:W-:Y:S01]  /*1c980*/  ULDC.64 UR6, c[0x4][0xc0] ;  /* 0x0100300000067ab9 */ /* 0x000fe20000000a00 */
[----:B------:R-:W-:Y:S01]  /*1c990*/  ULDC.64 UR8, c[0x4][0xc8] ;  /* 0x0100320000087ab9 */ /* 0x000fe20000000a00 */
[----:B------:R-:W-:Y:S01]  /*1c9a0*/  ULDC.64 UR4, c[0x4][0x28] ;  /* 0x01000a0000047ab9 */ /* 0x000fe20000000a00 */
[----:B01----:R-:W-:Y:S02]  /*1c9b0*/  IMAD.U32 R4, RZ, RZ, UR6 ;  /* 0x00000006ff047e24 */ /* 0x003fe4000f8e00ff */
        /* <DEDUP_REMOVED lines=11> */
.L_x_1198:
[----:B------:R-:W-:Y:S05]  /*1ca70*/  BSYNC B6 ;  /* 0x0000000000067941 */ /* 0x000fea0003800000 */
.L_x_1197:
[----:B------:R2:W5:Y:S01]  /*1ca80*/  LDL R10, [R1+0x28] ;  /* 0x00002800010a7983 */ /* 0x0005620000100800 */
[----:B-1----:R-:W1:Y:S01]  /*1ca90*/  LDC R8, c[0x0][0x448] ;  /* 0x00011200ff087b82 */ /* 0x002e620000000800 */
[----:B------:R-:W-:Y:S01]  /*1caa0*/  ULDC.64 UR8, c[0x0][0xa00] ;  /* 0x0002800000087ab9 */ /* 0x000fe20000000a00 */
[----:B------:R-:W-:Y:S01]  /*1cab0*/  ULDC.64 UR6, c[0x0][0x2d8] ;  /* 0x0000b60000067ab9 */ /* 0x000fe20000000a00 */
[----:B------:R-:W3:Y:S01]  /*1cac0*/  S2R R2, SR_TID.X ;  /* 0x0000000000027919 */ /* 0x000ee20000002100 */
[----:B------:R-:W4:Y:S01]  /*1cad0*/  S2R R0, SR_TID.X ;  /* 0x0000000000007919 */ /* 0x000f220000002100 */
[----:B------:R-:W-:Y:S01]  /*1cae0*/  UISETP.NE.U32.AND UP0, UPT, UR8, URZ, UPT ;  /* 0x0000003f0800728c */ /* 0x000fe2000bf05070 */
[----:B------:R-:W-:Y:S01]  /*1caf0*/  UMOV UR4, UR46 ;  /* 0x0000002e00047c82 */ /* 0x000fe20008000000 */
[----:B-1----:R-:W-:Y:S02]  /*1cb00*/  ISETP.NE.AND P0, PT, R8, 0x1, PT ;  /* 0x000000010800780c */ /* 0x002fe40003f05270 */
[----:B---3--:R-:W-:Y:S01]  /*1cb10*/  LOP3.LUT R2, R2, 0x7f, RZ, 0xc0, !PT ;  /* 0x0000007f02027812 */ /* 0x008fe200078ec0ff */
[----:B----4-:R-:W-:-:S03]  /*1cb20*/  IMAD.SHL.U32 R0, R0, 0x10, RZ ;  /* 0x0000001000007824 */ /* 0x010fc600078e00ff */
[----:B------:R-:W-:Y:S01]  /*1cb30*/  SHF.R.U32.HI R2, RZ, 0x3, R2 ;  /* 0x00000003ff027819 */ /* 0x000fe20000011602 */
[----:B------:R-:W-:Y:S01]  /*1cb40*/  UMOV UR5, UR37 ;  /* 0x0000002500057c82 */ /* 0x000fe20008000000 */
[----:B------:R-:W-:-:S05]  /*1cb50*/  UISETP.NE.AND.EX UP0, UPT, UR9, URZ, UPT, UP0 ;  /* 0x0000003f0900728c */ /* 0x000fca000bf05300 */
[----:B0-----:R-:W0:Y:S01]  /*1cb60*/  @P0 LDC R3, c[0x0][0x450] ;  /* 0x00011400ff030b82 */ /* 0x001e220000000800 */
[----:B------:R-:W-:Y:S01]  /*1cb70*/  LOP3.LUT R0, R2, 0x70, R0, 0xf8, !PT ;  /* 0x0000007002007812 */ /* 0x000fe200078ef800 */
[----:B------:R-:W-:Y:S01]  /*1cb80*/  UIMAD.WIDE.U32 UR4, UR36, UR6, UR4 ;  /* 0x00000006240472a5 */ /* 0x000fe2000f8e0004 */
[----:B------:R-:W-:-:S05]  /*1cb90*/  ULDC.64 UR8, c[0x0][0x2e0] ;  /* 0x0000b80000087ab9 */ /* 0x000fca0000000a00 */
[----:B------:R-:W1:Y:S01]  /*1cba0*/  @P0 LDC R2, c[0x0][0x44c] ;  /* 0x00011300ff020b82 */ /* 0x000e620000000800 */
[----:B------:R-:W-:Y:S01]  /*1cbb0*/  UIMAD UR5, UR36, UR7, UR5 ;  /* 0x00000007240572a4 */ /* 0x000fe2000f8e0205 */
[----:B------:R-:W-:Y:S01]  /*1cbc0*/  IMAD.IADD R0, R0, 0x1, R18 ;  /* 0x0000000100007824 */ /* 0x000fe200078e0212 */
[----:B------:R-:W-:-:S04]  /*1cbd0*/  USEL UR7, UR42, URZ, !UP0 ;  /* 0x0000003f2a077287 */ /* 0x000fc8000c000000 */
[----:B------:R-:W-:Y:S02]  /*1cbe0*/  UIMAD.WIDE.U32 UR4, UR7, UR8, UR4 ;  /* 0x00000008070472a5 */ /* 0x000fe4000f8e0004 */
[----:B------:R-:W-:-:S04]  /*1cbf0*/  USHF.R.S32.HI UR6, URZ, 0x1f, UR42 ;  /* 0x0000001f3f067899 */ /* 0x000fc8000801142a */
[----:B------:R-:W-:Y:S01]  /*1cc00*/  IMAD.U32 R7, RZ, RZ, UR5 ;  /* 0x00000005ff077e24 */ /* 0x000fe2000f8e00ff */
[----:B------:R-:W-:Y:S01]  /*1cc10*/  USEL UR6, UR6, URZ, !UP0 ;  /* 0x0000003f06067287 */ /* 0x000fe2000c000000 */
[----:B------:R-:W-:-:S03]  /*1cc20*/  IMAD.MOV.U32 R4, RZ, RZ, R0 ;  /* 0x000000ffff047224 */ /* 0x000fc600078e0000 */
[----:B------:R-:W-:Y:S01]  /*1cc30*/  UIMAD UR6, UR6, UR8, URZ ;  /* 0x00000008060672a4 */ /* 0x000fe2000f8e023f */
[----:B------:R-:W3:Y:S01]  /*1cc40*/  S2R R7, SR_TID.X ;  /* 0x0000000000077919 */ /* 0x000ee20000002100 */
[----:B-1----:R-:W-:Y:S02]  /*1cc50*/  @P0 IMAD.HI.U32 R2, R0, R2, RZ ;  /* 0x0000000200020227 */ /* 0x002fe400078e00ff */
[----:B------:R-:W-:-:S03]  /*1cc60*/  UIMAD UR6, UR7, UR9, UR6 ;  /* 0x00000009070672a4 */ /* 0x000fc6000f8e0206 */
[----:B0-----:R-:W-:Y:S01]  /*1cc70*/  @P0 SHF.R.U32.HI R4, RZ, R3, R2 ;  /* 0x00000003ff040219 */ /* 0x001fe20000011602 */
[----:B------:R-:W-:Y:S01]  /*1cc80*/  UIADD3 UR6, UR5, UR6, URZ ;  /* 0x0000000605067290 */ /* 0x000fe2000fffe03f */
[----:B------:R-:W-:Y:S02]  /*1cc90*/  IMAD.U32 R6, RZ, RZ, UR4 ;  /* 0x00000004ff067e24 */ /* 0x000fe4000f8e00ff */
[--C-:B------:R-:W-:Y:S01]  /*1cca0*/  SHF.R.S32.HI R5, RZ, 0x1f, R4.reuse ;  /* 0x0000001fff057819 */ /* 0x100fe20000011404 */
[----:B------:R-:W-:Y:S01]  /*1ccb0*/  IMAD.MOV R2, RZ, RZ, -R4 ;  /* 0x000000ffff027224 */ /* 0x000fe200078e0a04 */
[----:B------:R-:W-:Y:S01]  /*1ccc0*/  ULDC.64 UR4, c[0x0][0x2d0] ;  /* 0x0000b40000047ab9 */ /* 0x000fe20000000a00 */
[----:B------:R-:W-:Y:S01]  /*1ccd0*/  IMAD.U32 R3, RZ, RZ, UR6 ;  /* 0x00000006ff037e24 */ /* 0x000fe2000f8e00ff */
[----:B------:R-:W-:Y:S01]  /*1cce0*/  ULDC UR6, c[0x0][0x2b8] ;  /* 0x0000ae0000067ab9 */ /* 0x000fe20000000800 */
[----:B------:R-:W-:Y:S02]  /*1ccf0*/  IMAD R0, R8, R2, R0 ;  /* 0x0000000208007224 */ /* 0x000fe400078e0200 */
[----:B------:R-:W-:-:S02]  /*1cd00*/  IMAD.MOV.U32 R2, RZ, RZ, R6 ;  /* 0x000000ffff027224 */ /* 0x000fc400078e0006 */
[----:B------:R-:W-:Y:S02]  /*1cd10*/  IMAD R5, R5, UR4, RZ ;  /* 0x0000000405057c24 */ /* 0x000fe4000f8e02ff */
[----:B------:R-:W-:-:S04]  /*1cd20*/  IMAD.WIDE.U32 R2, R4, UR4, R2 ;  /* 0x0000000404027c25 */ /* 0x000fc8000f8e0002 */
[----:B------:R-:W-:Y:S01]  /*1cd30*/  IMAD R4, R4, UR5, R5 ;  /* 0x0000000504047c24 */ /* 0x000fe2000f8e0205 */
[----:B------:R-:W-:-:S03]  /*1cd40*/  ULDC.64 UR4, c[0x0][0x2c8] ;  /* 0x0000b20000047ab9 */ /* 0x000fc60000000a00 */
[----:B------:R-:W-:Y:S01]  /*1cd50*/  IMAD.IADD R3, R3, 0x1, R4 ;  /* 0x0000000103037824 */ /* 0x000fe200078e0204 */
[----:B------:R-:W-:Y:S01]  /*1cd60*/  SHF.R.S32.HI R4, RZ, 0x1f, R0 ;  /* 0x0000001fff047819 */ /* 0x000fe20000011400 */
[----:B---3--:R-:W-:Y:S02]  /*1cd70*/  IMAD.SHL.U32 R9, R7, 0x10, RZ ;  /* 0x0000001007097824 */ /* 0x008fe400078e00ff */
[----:B------:R-:W-:-:S04]  /*1cd80*/  IMAD.WIDE.U32 R2, R0, UR4, R2 ;  /* 0x0000000400027c25 */ /* 0x000fc8000f8e0002 */
[----:B------:R-:W-:Y:S01]  /*1cd90*/  IMAD R4, R4, UR4, RZ ;  /* 0x0000000404047c24 */ /* 0x000fe2000f8e02ff */
[----:B------:R-:W-:-:S03]  /*1cda0*/  LOP3.LUT R9, R9, 0x70, RZ, 0xc0, !PT ;  /* 0x0000007009097812 */ /* 0x000fc600078ec0ff */
[----:B------:R-:W-:Y:S01]  /*1cdb0*/  IMAD R4, R0, UR5, R4 ;  /* 0x0000000500047c24 */ /* 0x000fe2000f8e0204 */
[----:B------:R-:W-:Y:S02]  /*1cdc0*/  ULDC.64 UR4, c[0x0][0x280] ;  /* 0x0000a00000047ab9 */ /* 0x000fe40000000a00 */
[----:B------:R-:W-:Y:S01]  /*1cdd0*/  IADD3 R0, P1, R2, UR4, RZ ;  /* 0x0000000402007c10 */ /* 0x000fe2000ff3e0ff */
[----:B------:R-:W-:Y:S01]  /*1cde0*/  UMOV UR4, 0xffffffff ;  /* 0xffffffff00047882 */ /* 0x000fe20000000000 */
[----:B------:R-:W-:Y:S02]  /*1cdf0*/  ISETP.GE.AND P0, PT, R9, UR6, PT ;  /* 0x0000000609007c0c */ /* 0x000fe4000bf06270 */
[----:B------:R-:W-:Y:S01]  /*1ce00*/  IADD3.X R2, R3, UR5, R4, P1, !PT ;  /* 0x0000000503027c10 */ /* 0x000fe20008ffe404 */
[----:B--2---:R-:W-:Y:S10]  /*1ce10*/  BRA.DIV UR4, `(.L_x_1199) ;  /* 0x0000003a049c7947 */ /* 0x004ff4000b800000 */
[----:B------:R-:W0:Y:S01]  /*1ce20*/  S2R R6, SR_TID.X ;  /* 0x0000000000067919 */ /* 0x000e220000002100 */
[----:B------:R-:W-:Y:S01]  /*1ce30*/  IMAD R4, R19, R8, RZ ;  /* 0x0000000813047224 */ /* 0x000fe200078e02ff */
[----:B------:R-:W1:Y:S01]  /*1ce40*/  SHFL.IDX PT, R7, R0, RZ, 0x181f ;  /* 0x00181fff00077589 */ /* 0x000e6200000e0000 */
[----:B0-----:R-:W-:-:S04]  /*1ce50*/  LOP3.LUT R6, R6, 0x7f, RZ, 0xc0, !PT ;  /* 0x0000007f06067812 */ /* 0x001fc800078ec0ff */
[----:B------:R-:W-:Y:S02]  /*1ce60*/  SHF.R.U32.HI R11, RZ, 0x3, R6 ;  /* 0x00000003ff0b7819 */ /* 0x000fe40000011606 */
[----:B------:R-:W0:Y:S03]  /*1ce70*/  SHFL.IDX PT, R6, R2, RZ, 0x181f ;  /* 0x00181fff02067589 */ /* 0x000e2600000e0000 */
[----:B------:R-:W-:-:S04]  /*1ce80*/  IMAD.IADD R3, R11, 0x1, R18 ;  /* 0x000000010b037824 */ /* 0x000fc800078e0212 */
[C---:B------:R-:W-:Y:S01]  /*1ce90*/  VIADD R5, R3.reuse, 0x10 ;  /* 0x0000001003057836 */ /* 0x040fe20000000000 */
[----:B------:R-:W-:-:S13]  /*1cea0*/  ISETP.GE.AND P1, PT, R3, R4, PT ;  /* 0x000000040300720c */ /* 0x000fda0003f26270 */
[----:B-1----:R-:W-:-:S05]  /*1ceb0*/  @!P1 IADD3 R7, P2, R9, R7, RZ ;  /* 0x0000000709079210 */ /* 0x002fca0007f5e0ff */
[----:B0-----:R-:W-:-:S05]  /*1cec0*/  @!P1 IMAD.X R6, RZ, RZ, R6, P2 ;  /* 0x000000ffff069224 */ /* 0x001fca00010e0606 */
[----:B------:R-:W-:-:S04]  /*1ced0*/  @!P1 LOP3.LUT R7, R7, R6, RZ, 0x3c, !PT ;  /* 0x0000000607079212 */ /* 0x000fc800078e3cff */
[----:B------:R-:W-:-:S04]  /*1cee0*/  @!P1 LOP3.LUT R6, R7, R6, RZ, 0x3c, !PT ;  /* 0x0000000607069212 */ /* 0x000fc800078e3cff */
[----:B------:R-:W-:-:S05]  /*1cef0*/  @!P1 LOP3.LUT R7, R7, R6, RZ, 0x3c, !PT ;  /* 0x0000000607079212 */ /* 0x000fca00078e3cff */
[----:B------:R-:W-:Y:S01]  /*1cf00*/  @!PT LDS RZ, [RZ] ;  /* 0x00000000fffff984 */ /* 0x000fe20000000800 */
[----:B-----5:R0:W-:Y:S01]  /*1cf10*/  @!P1 LDGSTS.E.BYPASS.LTC128B.128 [R10+0x18400], desc[UR50][R6.64], !P0 ;  /* 0x18400000060a9fae */ /* 0x0201e2000c101d72 */
[----:B------:R-:W-:Y:S01]  /*1cf20*/  ISETP.GE.AND P1, PT, R5, R4, PT ;  /* 0x000000040500720c */ /* 0x000fe20003f26270 */
[----:B------:R-:W-:Y:S02]  /*1cf30*/  VIADD R5, R3, 0x20 ;  /* 0x0000002003057836 */ /* 0x000fe40000000000 */
[----:B0-----:R-:W0:Y:S04]  /*1cf40*/  SHFL.IDX PT, R7, R0, 0x1, 0x181f ;  /* 0x00381f0000077f89 */ /* 0x001e2800000e0000 */
[----:B------:R-:W1:Y:S06]  /*1cf50*/  SHFL.IDX PT, R6, R2, 0x1, 0x181f ;  /* 0x00381f0002067f89 */ /* 0x000e6c00000e0000 */
        /* <DEDUP_REMOVED lines=46> */
[----:B------:R-:W-:-:S03]  /*1d240*/  ISETP.GE.AND P1, PT, R5, R4, PT ;  /* 0x000000040500720c */ /* 0x000fc60003f26270 */
[----:B------:R-:W-:Y:S04]  /*1d250*/  SHFL.IDX PT, R5, R2, 0x7, 0x181f ;  /* 0x00f81f0002057f89 */ /* 0x000fe800000e0000 */
[----:B0-----:R-:W0:Y:S04]  /*1d260*/  SHFL.IDX PT, R7, R0, 0x6, 0x181f ;  /* 0x00d81f0000077f89 */ /* 0x001e2800000e0000 */
        /* <DEDUP_REMOVED lines=8> */
.L_x_1282:
[----:B------:R-:W2:Y:S02]  /*1d2f0*/  S2R R9, SR_TID.X ;  /* 0x0000000000097919 */ /* 0x000ea40000002100 */
[----:B--2---:R-:W-:Y:S02]  /*1d300*/  IMAD.SHL.U32 R2, R9, 0x10, RZ ;  /* 0x0000001009027824 */ /* 0x004fe400078e00ff */
[----:B------:R2:W5:Y:S01]  /*1d310*/  LDL R9, [R1] ;  /* 0x0000000001097983 */ /* 0x0005620000100800 */
[----:B------:R-:W-:Y:S02]  /*1d320*/  VIADD R3, R3, 0x70 ;  /* 0x0000007003037836 */ /* 0x000fe40000000000 */
[----:B------:R-:W-:-:S03]  /*1d330*/  LOP3.LUT R2, R2, 0x70, RZ, 0xc0, !PT ;  /* 0x0000007002027812 */ /* 0x000fc600078ec0ff */
[----:B------:R-:W-:-:S13]  /*1d340*/  ISETP.GE.AND P1, PT, R3, R4, PT ;  /* 0x000000040300720c */ /* 0x000fda0003f26270 */
[----:B------:R-:W-:-:S05]  /*1d350*/  @!P1 IADD3 R2, P2, R2, R0, RZ ;  /* 0x0000000002029210 */ /* 0x000fca0007f5e0ff */
[----:B------:R-:W-:-:S05]  /*1d360*/  @!P1 IMAD.X R3, RZ, RZ, R5, P2 ;  /* 0x000000ffff039224 */ /* 0x000fca00010e0605 */
[----:B------:R-:W-:Y:S01]  /*1d370*/  @!PT LDS RZ, [RZ] ;  /* 0x00000000fffff984 */ /* 0x000fe20000000800 */
[----:B------:R-:W-:Y:S01]  /*1d380*/  @!PT LDS RZ, [RZ] ;  /* 0x00000000fffff984 */ /* 0x000fe20000000800 */
[----:B------:R-:W-:Y:S01]  /*1d390*/  @!PT LDS RZ, [RZ] ;  /* 0x00000000fffff984 */ /* 0x000fe20000000800 */
[----:B------:R2:W-:Y:S01]  /*1d3a0*/  @!P1 LDGSTS.E.BYPASS.LTC128B.128 [R10+0x1bc00], desc[UR50][R2.64], !P0 ;  /* 0x1bc00000020a9fae */ /* 0x0005e2000c101d72 */
[----:B------:R-:W-:Y:S01]  /*1d3b0*/  PLOP3.LUT P0, PT, PT, PT, PT, 0x80, 0x0 ;  /* 0x000000000000781c */ /* 0x000fe20003f0f070 */
[----:B------:R-:W-:-:S12]  /*1d3c0*/  NOP ;  /* 0x0000000000007918 */ /* 0x000fd80000000000 */
.L_x_1200:
[----:B--2---:R-:W2:Y:S01]  /*1d3d0*/  LDL R2, [R1] ;  /* 0x0000000001027983 */ /* 0x004ea20000100800 */
[----:B------:R-:W-:Y:S02]  /*1d3e0*/  PLOP3.LUT P1, PT, P1, P0, PT, 0xa2, 0x0 ;  /* 0x000000000000781c */ /* 0x000fe40000f21472 */
[----:B--2---:R-:W-:-:S08]  /*1d3f0*/  @P0 R2UR P1, UR4, R2 ;  /* 0x00000000020402ca */ /* 0x004fd00000020000 */
[----:B------:R-:W-:-:S05]  /*1d400*/  @P0 PLOP3.LUT P0, PT, P1, PT, PT, 0x80, 0x0 ;  /* 0x000000000000081c */ /* 0x000fca0000f0f070 */
[----:B------:R-:W-:Y:S01]  /*1d410*/  @!P1 SYNCS.ARRIVE.TRANS64.RED.A0T1 RZ, [UR4+0x28800], RZ ;  /* 0x028800ffffff99a7 */ /* 0x000fe20008200404 */
[----:B------:R-:W-:Y:S07]  /*1d420*/  @!P1 ARRIVES.LDGSTSBAR.64.TRANSCNT [UR4+0x28800] ;  /* 0x02880000ff0099b0 */ /* 0x000fee0008000a84 */
[----:B------:R-:W-:Y:S05]  /*1d430*/  @P0 BRA.U.ANY `(.L_x_1200) ;  /* 0xfffffffd00e40947 */ /* 0x000fea000393ffff */
[----:B------:R-:W2:Y:S02]  /*1d440*/  LDL.LU R3, [R1+0x30] ;  /* 0x0000300001037983 */ /* 0x000ea40000300800 */
        /* <DEDUP_REMOVED lines=9> */
[----:B------:R-:W3:Y:S03]  /*1d4e0*/  SYNCS.PHASECHK.TRANS64.TRYWAIT P0, [R2+URZ+0x28820], R0 ;  /* 0x02882000020075a7 */ /* 0x000ee6000800017f */
[----:B--23--:R-:W-:Y:S05]  /*1d4f0*/  @!P0 BRA `(.L_x_1202) ;  /* 0x0000003c00908947 */ /* 0x00cfea0003800000 */
.L_x_1283:
[----:B------:R-:W-:Y:S05]  /*1d500*/  BSYNC B0 ;  /* 0x0000000000007941 */ /* 0x000fea0003800000 */
.L_x_1201:
[----:B------:R-:W3:Y:S04]  /*1d510*/  LDL.LU R3, [R1+0x2c] ;  /* 0x00002c0001037983 */ /* 0x000ee80000300800 */
[----:B--2---:R-:W2:Y:S01]  /*1d520*/  LDL R2, [R1+0x14] ;  /* 0x0000140001027983 */ /* 0x004ea20000100800 */
[----:B---3--:R-:W-:-:S05]  /*1d530*/  VIADD R19, R3, 0xfffffffe ;  /* 0xfffffffe03137836 */ /* 0x008fca0000000000 */
[----:B--2---:R-:W-:-:S13]  /*1d540*/  ISETP.GE.AND P0, PT, R19, R2, PT ;  /* 0x000000021300720c */ /* 0x004fda0003f06270 */
[----:B------:R-:W-:Y:S05]  /*1d550*/  @!P0 BRA `(.L_x_1203) ;  /* 0x0000000c00dc8947 */ /* 0x000fea0003800000 */
[----:B------:R2:W5:Y:S04]  /*1d560*/  LDL.LU R0, [R1+0x4] ;  /* 0x0000040001007983 */ /* 0x0005680000300800 */
[----:B01----:R2:W5:Y:S02]  /*1d570*/  LDL.LU R6, [R1+0x8] ;  /* 0x0000080001067983 */ /* 0x0035640000300800 */
.L_x_1223:
[----:B-1---5:R-:W-:Y:S01]  /*1d580*/  VIADD R3, R0, 0x1 ;  /* 0x0000000100037836 */ /* 0x022fe20000000000 */
[----:B------:R-:W-:Y:S01]  /*1d590*/  LOP3.LUT P1, RZ, R16, 0x1, RZ, 0xc0, !PT ;  /* 0x0000000110ff7812 */ /* 0x000fe2000782c0ff */
[----:B------:R-:W-:Y:S05]  /*1d5a0*/  YIELD ;  /* 0x0000000000007946 */ /* 0x000fea0003800000 */
[----:B------:R-:W-:Y:S01]  /*1d5b0*/  ISETP.NE.AND P0, PT, R3, 0x2, PT ;  /* 0x000000020300780c */ /* 0x000fe20003f05270 */
[----:B------:R-:W-:Y:S03]  /*1d5c0*/  BSSY B0, `(.L_x_1204) ;  /* 0x000006d000007945 */ /* 0x000fe60003800000 */
[----:B------:R-:W-:-:S02]  /*1d5d0*/  SEL R2, RZ, 0x1, P0 ;  /* 0x00000001ff027807 */ /* 0x000fc40000000000 */
[----:B------:R-:W-:Y:S02]  /*1d5e0*/  SEL R9, R3, RZ, P0 ;  /* 0x000000ff03097207 */ /* 0x000fe40000000000 */
[----:B------:R-:W-:-:S05]  /*1d5f0*/  LOP3.LUT R8, R6, R2, RZ, 0x3c, !PT ;  /* 0x0000000206087212 */ /* 0x000fca00078e3cff */
[----:B------:R0:W-:Y:S04]  /*1d600*/  STL [R1+0x8], R8 ;  /* 0x0000080801007387 */ /* 0x0001e80000100800 */
[----:B------:R0:W-:Y:S01]  /*1d610*/  STL [R1+0x4], R9 ;  /* 0x0000040901007387 */ /* 0x0001e20000100800 */
[----:B------:R-:W-:Y:S05]  /*1d620*/  @!P1 BRA `(.L_x_1205) ;  /* 0x0000000400989947 */ /* 0x000fea0003800000 */
[----:B------:R-:W-:Y:S01]  /*1d630*/  ULDC.64 UR4, c[0x0][0x418] ;  /* 0x0001060000047ab9 */ /* 0x000fe20000000a00 */
[----:B------:R-:W-:Y:S01]  /*1d640*/  IMAD.MOV.U32 R7, RZ, RZ, R19 ;  /* 0x000000ffff077224 */ /* 0x000fe200078e0013 */
[----:B------:R-:W-:-:S04]  /*1d650*/  ISETP.NE.U32.AND P0, PT, RZ, UR4, PT ;  /* 0x00000004ff007c0c */ /* 0x000fc8000bf05070 */
[----:B------:R-:W-:-:S13]  /*1d660*/  ISETP.NE.AND.EX P0, PT, RZ, UR5, PT, P0 ;  /* 0x00000005ff007c0c */ /* 0x000fda000bf05300 */
[----:B------:R-:W-:Y:S05]  /*1d670*/  @!P0 BRA `(.L_x_1206) ;  /* 0x00000000004c8947 */ /* 0x000fea0003800000 */
[----:B------:R-:W3:Y:S01]  /*1d680*/  LDL R11, [R1+0x18] ;  /* 0x00001800010b7983 */ /* 0x000ee20000100800 */
[----:B------:R-:W1:Y:S01]  /*1d690*/  LDC R5, c[0x0][0x43c] ;  /* 0x00010f00ff057b82 */ /* 0x000e620000000800 */
[----:B------:R-:W-:Y:S02]  /*1d6a0*/  ULDC.64 UR6, c[0x0][0x428] ;  /* 0x00010a0000067ab9 */ /* 0x000fe40000000a00 */
[----:B------:R-:W4:Y:S01]  /*1d6b0*/  LDL R10, [R1+0xc] ;  /* 0x00000c00010a7983 */ /* 0x000f220000100800 */
        /* <DEDUP_REMOVED lines=8> */
[----:B---3--:R-:W-:-:S04]  /*1d740*/  IMAD R4, R11, UR6, RZ ;  /* 0x000000060b047c24 */ /* 0x008fc8000f8e02ff */
[C---:B----4-:R-:W-:Y:S02]  /*1d750*/  IMAD R4, R10.reuse, UR7, R4 ;  /* 0x000000070a047c24 */ /* 0x050fe4000f8e0204 */
[----:B------:R-:W-:-:S04]  /*1d760*/  IMAD.WIDE.U32 R2, R10, UR6, R2 ;  /* 0x000000060a027c25 */ /* 0x000fc8000f8e0002 */
[----:B------:R-:W-:Y:S01]  /*1d770*/  IMAD.IADD R3, R4, 0x1, R3 ;  /* 0x0000000104037824 */ /* 0x000fe200078e0203 */
[----:B------:R-:W-:-:S04]  /*1d780*/  LEA R4, P0, R2, UR4, 0x2 ;  /* 0x0000000402047c11 */ /* 0x000fc8000f8010ff */
[----:B------:R-:W-:-:S05]  /*1d790*/  LEA.HI.X R5, R2, UR5, R3, 0x2, P0 ;  /* 0x0000000502057c11 */ /* 0x000fca00080f1403 */
[----:B------:R1:W5:Y:S04]  /*1d7a0*/  LDG.E R17, desc[UR50][R4.64] ;  /* 0x0000003204117981 */ /* 0x000368000c1e1900 */
.L_x_1206:
[----:B------:R-:W1:Y:S01]  /*1d7b0*/  LDL R3, [R1] ;  /* 0x0000000001037983 */ /* 0x000e620000100800 */
[----:B------:R-:W3:Y:S01]  /*1d7c0*/  S2R R2, SR_TID.X ;  /* 0x0000000000027919 */ /* 0x000ee20000002100 */
[----:B------:R-:W-:Y:S01]  /*1d7d0*/  BSSY B1, `(.L_x_1207) ;  /* 0x0000007000017945 */ /* 0x000fe20003800000 */
[----:B---3--:R-:W-:-:S04]  /*1d7e0*/  LOP3.LUT R2, R2, 0x7f, RZ, 0xc0, !PT ;  /* 0x0000007f02027812 */ /* 0x008fc800078ec0ff */
[----:B------:R-:W-:Y:S01]  /*1d7f0*/  ISETP.NE.AND P1, PT, R2, RZ, PT ;  /* 0x000000ff0200720c */ /* 0x000fe20003f25270 */
[----:B-1----:R-:W-:Y:S01]  /*1d800*/  IMAD R4, R9, 0x8, R3 ;  /* 0x0000000809047824 */ /* 0x002fe200078e0203 */
[----:B------:R-:W-:-:S04]  /*1d810*/  SHF.L.U32 R3, R8, 0x1f, RZ ;  /* 0x0000001f08037819 */ /* 0x000fc800000006ff */
[----:B------:R-:W1:Y:S02]  /*1d820*/  SYNCS.PHASECHK.TRANS64.TRYWAIT P0, [R4+URZ+0x28880], R3 ;  /* 0x02888003040075a7 */ /* 0x000e64000800017f */
[----:B-1----:R-:W-:Y:S05]  /*1d830*/  @!P0 BRA `(.L_x_1208) ;  /* 0x0000003800d88947 */ /* 0x002fea0003800000 */
.L_x_1284:
[----:B------:R-:W-:Y:S05]  /*1d840*/  BSYNC B1 ;  /* 0x0000000000017941 */ /* 0x000fea0003800000 */
.L_x_1207:
        /* <DEDUP_REMOVED lines=9> */
.L_x_1210:
[----:B------:R-:W-:Y:S05]  /*1d8e0*/  BSYNC B1 ;  /* 0x0000000000017941 */ /* 0x000fea0003800000 */
.L_x_1209:
[----:B0-----:R-:W3:Y:S04]  /*1d8f0*/  LDL R8, [R1] ;  /* 0x0000000001087983 */ /* 0x001ee80000100800 */
[----:B------:R-:W3:Y:S04]  /*1d900*/  LDL R2, [R1+0x4] ;  /* 0x0000040001027983 */ /* 0x000ee80000100800 */
[----:B------:R-:W4:Y:S01]  /*1d910*/  LDL R5, [R1+0x1c] ;  /* 0x00001c0001057983 */ /* 0x000f220000100800 */
[----:B------:R-:W-:Y:S01]  /*1d920*/  IMAD.MOV.U32 R9, RZ, RZ, RZ ;  /* 0x000000ffff097224 */ /* 0x000fe200078e00ff */
        /* <DEDUP_REMOVED lines=10> */
.L_x_1211:
        /* <DEDUP_REMOVED lines=9> */
[----:B0-----:R-:W-:Y:S05]  /*1da60*/  @P0 BRA.U.ANY `(.L_x_1211) ;  /* 0xfffffffd00d80947 */ /* 0x001fea000393ffff */
[----:B------:R-:W0:Y:S01]  /*1da70*/  SYNCS.PHASECHK.TRANS64.TRYWAIT P0, [R4+URZ+0x28840], R3 ;  /* 0x02884003040075a7 */ /* 0x000e22000800017f */
[----:B------:R-:W-:Y:S04]  /*1da80*/  BSSY B1, `(.L_x_1212) ;  /* 0x0000002000017945 */ /* 0x000fe80003800000 */
[----:B0-----:R-:W-:Y:S05]  /*1da90*/  @!P0 BRA `(.L_x_1213) ;  /* 0x0000003800548947 */ /* 0x001fea0003800000 */
.L_x_1285:
[----:B------:R-:W-:Y:S05]  /*1daa0*/  BSYNC B1 ;  /* 0x0000000000017941 */ /* 0x000fea0003800000 */
.L_x_1212:
[----:B------:R-:W-:Y:S01]  /*1dab0*/  BSSY B1, `(.L_x_1214) ;  /* 0x000000b000017945 */ /* 0x000fe20003800000 */
[----:B------:R-:W-:Y:S02]  /*1dac0*/  IMAD.MOV.U32 R10, RZ, RZ, 0x0 ;  /* 0x00000000ff0a7424 */ /* 0x000fe400078e00ff */
[----:B------:R-:W-:Y:S01]  /*1dad0*/  IMAD.MOV.U32 R11, RZ, RZ, 0x14f00000 ;  /* 0x14f00000ff0b7424 */ /* 0x000fe200078e00ff */
[----:B------:R-:W-:Y:S06]  /*1dae0*/  @P1 BRA `(.L_x_1215) ;  /* 0x00000000001c1947 */ /* 0x000fec0003800000 */
[----:B------:R-:W3:Y:S01]  /*1daf0*/  S2R R7, SR_TID.X ;  /* 0x0000000000077919 */ /* 0x000ee20000002100 */
[----:B01----:R-:W-:-:S04]  /*1db00*/  IMAD.MOV.U32 R3, RZ, RZ, 0x6000 ;  /* 0x00006000ff037424 */ /* 0x003fc800078e00ff */
[----:B------:R4:W-:Y:S01]  /*1db10*/  SYNCS.ARRIVE.TRANS64 RZ, [R4+URZ+0x28830], R3 ;  /* 0x0288300304ff79a7 */ /* 0x0009e2000800003f */
[----:B---3--:R-:W-:-:S04]  /*1db20*/  LOP3.LUT R7, R7, 0x1f, RZ, 0xc0, !PT ;  /* 0x0000001f07077812 */ /* 0x008fc800078ec0ff */
[----:B------:R-:W-:-:S13]  /*1db30*/  ISETP.NE.AND P0, PT, R7, RZ, PT ;  /* 0x000000ff0700720c */ /* 0x000fda0003f05270 */
[----:B----4-:R-:W-:Y:S05]  /*1db40*/  @!P0 BRA `(.L_x_1215) ;  /* 0x0000000000048947 */ /* 0x010fea0003800000 */
[----:B------:R-:W-:Y:S01]  /*1db50*/  BPT.TRAP 0x1 ;  /* 0x000000040000795c */ /* 0x000fe20000300000 */
.L_x_1215:
[----:B------:R-:W-:Y:S05]  /*1db60*/  BSYNC B1 ;  /* 0x0000000000017941 */ /* 0x000fea0003800000 */
.L_x_1214:
        /* <DEDUP_REMOVED lines=8> */
.L_x_1216:
        /* <DEDUP_REMOVED lines=10> */
.L_x_1205:
[----:B------:R-:W-:Y:S05]  /*1dc90*/  BSYNC B0 ;  /* 0x0000000000007941 */ /* 0x000fea0003800000 */
.L_x_1204:
[----:B------:R-:W-:-:S06]  /*1dca0*/  UISETP.NE.AND UP0, UPT, UR39, 0x3, UPT ;  /* 0x000000032700788c */ /* 0x000fcc000bf05270 */
[----:B------:R-:W-:-:S13]  /*1dcb0*/  PLOP3.LUT P0, PT, PT, PT, UP0, 0x80, 0x0 ;  /* 0x000000000000781c */ /* 0x000fda0003f0f008 */
[----:B------:R-:W-:Y:S05]  /*1dcc0*/  @!P0 BRA `(.L_x_1217) ;  /* 0x0000000000048947 */ /* 0x000fea0003800000 */
[----:B------:R-:W-:Y:S01]  /*1dcd0*/  BPT.TRAP 0x1 ;  /* 0x000000040000795c */ /* 0x000fe20000300000 */
.L_x_1217:
[----:B------:R-:W3:Y:S01]  /*1dce0*/  LDL R3, [R1] ;  /* 0x0000000001037983 */ /* 0x000ee20000100800 */
[----:B------:R-:W-:Y:S01]  /*1dcf0*/  IMAD.U32 R2, RZ, RZ, UR41 ;  /* 0x00000029ff027e24 */ /* 0x000fe2000f8e00ff */
[----:B------:R-:W-:Y:S04]  /*1dd00*/  BSSY B0, `(.L_x_1218) ;  /* 0x0000007000007945 */ /* 0x000fe80003800000 */
[----:B------:R-:W-:Y:S02]  /*1dd10*/  ISETP.NE.AND P1, PT, R2, 0x3, PT ;  /* 0x000000030200780c */ /* 0x000fe40003f25270 */
[----:B------:R-:W-:-:S04]  /*1dd20*/  LOP3.LUT R2, R6, 0x1, RZ, 0x3c, !PT ;  /* 0x0000000106027812 */ /* 0x000fc800078e3cff */
[----:B------:R-:W-:Y:S01]  /*1dd30*/  SHF.L.U32 R2, R2, 0x1f, RZ ;  /* 0x0000001f02027819 */ /* 0x000fe200000006ff */
[----:B---3--:R-:W-:-:S04]  /*1dd40*/  IMAD R20, R0, 0x8, R3 ;  /* 0x0000000800147824 */ /* 0x008fc800078e0203 */
[----:B------:R-:W1:Y:S02]  /*1dd50*/  SYNCS.PHASECHK.TRANS64.TRYWAIT P0, [R20+URZ+0x28870], R2 ;  /* 0x02887002140075a7 */ /* 0x000e64000800017f */
[----:B-1----:R-:W-:Y:S05]  /*1dd60*/  @!P0 BRA `(.L_x_1219) ;  /* 0x0000003400b48947 */ /* 0x002fea0003800000 */
.L_x_1286:
[----:B------:R-:W-:Y:S05]  /*1dd70*/  BSYNC B0 ;  /* 0x0000000000007941 */ /* 0x000fea0003800000 */
.L_x_1218:
[----:B------:R-:W-:Y:S05]  /*1dd80*/  @!P1 BRA `(.L_x_1220) ;  /* 0x0000000000049947 */ /* 0x000fea0003800000 */
[----:B------:R-:W-:Y:S01]  /*1dd90*/  BPT.TRAP 0x1 ;  /* 0x000000040000795c */ /* 0x000fe20000300000 */
.L_x_1220:
[----:B-1----:R-:W-:Y:S01]  /*1dda0*/  SHF.L.U32 R2, R6, 0x1f, RZ ;  /* 0x0000001f06027819 */ /* 0x002fe200000006ff */
[----:B------:R-:W-:-:S03]  /*1ddb0*/  IMAD R0, R0, 0x6000, RZ ;  /* 0x0000600000007824 */ /* 0x000fc600078e02ff */
[----:B------:R-:W1:Y:S02]  /*1ddc0*/  SYNCS.PHASECHK.TRANS64.TRYWAIT P0, [R20+URZ+0x28860], R2 ;  /* 0x02886002140075a7 */ /* 0x000e64000800017f */
[----:B-1----:R-:W-:Y:S05]  /*1ddd0*/  @!P0 BRA `(.L_x_1221) ;  /* 0x0000003400ac8947 */ /* 0x002fea0003800000 */
.L_x_1287:
[----:B------:R-:W1:Y:S04]  /*1dde0*/  LDL R4, [R1+0x24] ;  /* 0x0000240001047983 */ /* 0x000e680000100800 */
[----:B------:R-:W3:Y:S04]  /*1ddf0*/  LDL R3, [R1] ;  /* 0x0000000001037983 */ /* 0x000ee80000100800 */
[----:B------:R-:W4:Y:S01]  /*1de00*/  LDL R12, [R1+0x20] ;  /* 0x00002000010c7983 */ /* 0x000f220000100800 */
[----:B0-----:R-:W0:Y:S01]  /*1de10*/  S2R R9, SR_TID.X ;  /* 0x0000000000097919 */ /* 0x001e220000002100 */
[----:B------:R-:W-:Y:S05]  /*1de20*/  WARPSYNC.ALL ;  /* 0x0000000000007948 */ /* 0x000fea0003800000 */
[----:B------:R-:W-:Y:S01]  /*1de30*/  IMAD.MOV.U32 R13, RZ, RZ, 0x40 ;  /* 0x00000040ff0d7424 */ /* 0x000fe200078e00ff */
[----:B0-----:R-:W-:-:S04]  /*1de40*/  LOP3.LUT P0, RZ, R9, 0x4, RZ, 0xc0, !PT ;  /* 0x0000000409ff7812 */ /* 0x001fc8000780c0ff */
[----:B------:R-:W-:Y:S02]  /*1de50*/  SEL R13, R13, 0xffffffc0, !P0 ;  /* 0xffffffc00d0d7807 */ /* 0x000fe40004000000 */
[----:B-1----:R-:W-:-:S05]  /*1de60*/  LOP3.LUT R2, R0, R4, RZ, 0xfc, !PT ;  /* 0x0000000400027212 */ /* 0x002fca00078efcff */
[----:B---3--:R-:W-:-:S05]  /*1de70*/  IMAD.IADD R2, R3, 0x1, R2 ;  /* 0x0000000103027824 */ /* 0x008fca00078e0202 */
[----:B------:R-:W0:Y:S01]  /*1de80*/  LDSM.16.MT88.4 R4, [R2+0xc400] ;  /* 0x00c400000204783b */ /* 0x000e220000004200 */
[----:B------:R-:W-:Y:S01]  /*1de90*/  IMAD.IADD R18, R13, 0x1, R2 ;  /* 0x000000010d127824 */ /* 0x000fe200078e0202 */
        /* <DEDUP_REMOVED lines=12> */
[----:B------:R-:W0:Y:S01]  /*1df60*/  LDSM.16.MT88.4 R4, [R2+0xd400] ;  /* 0x00d400000204783b */ /* 0x000e220000004200 */
[----:B------:R-:W1:Y:S01]  /*1df70*/  S2R R3, SR_TID.X ;  /* 0x0000000000037919 */ /* 0x000e620000002100 */
[C-C-:B0-----:R-:W-:Y:S02]  /*1df80*/  PRMT R12, R4.reuse, 0x6420, R5.reuse ;  /* 0x00006420040c7816 */ /* 0x141fe40000000005 */
[----:B------:R-:W-:Y:S02]  /*1df90*/  PRMT R13, R4, 0x7531, R5 ;  /* 0x00007531040d7816 */ /* 0x000fe40000000005 */
[----:B------:R-:W-:-:S02]  /*1dfa0*/  PRMT R14, R6, 0x6420, R7 ;  /* 0x00006420060e7816 */ /* 0x000fc40000000007 */
[----:B------:R-:W-:Y:S02]  /*1dfb0*/  PRMT R15, R6, 0x7531, R7 ;  /* 0x00007531060f7816 */ /* 0x000fe40000000007 */
[----:B------:R-:W0:Y:S01]  /*1dfc0*/  LDSM.16.MT88.4 R4, [R18+0xd400] ;  /* 0x00d400001204783b */ /* 0x000e220000004200 */
[----:B-1----:R-:W-:Y:S01]  /*1dfd0*/  LOP3.LUT P0, RZ, R3, 0x4, RZ, 0xc0, !PT ;  /* 0x0000000403ff7812 */ /* 0x002fe2000780c0ff */
[----:B------:R-:W-:-:S05]  /*1dfe0*/  IMAD.MOV.U32 R3, RZ, RZ, 0x20 ;  /* 0x00000020ff037424 */ /* 0x000fca00078e00ff */
[----:B------:R-:W-:-:S04]  /*1dff0*/  SEL R3, R3, 0xffffffe0, !P0 ;  /* 0xffffffe003037807 */ /* 0x000fc80004000000 */
[----:B------:R-:W-:-:S05]  /*1e000*/  IADD3 R3, R3, 0x400, R0 ;  /* 0x0000040003037810 */ /* 0x000fca0007ffe000 */
[----:B------:R-:W-:Y:S01]  /*1e010*/  STSM.16.M88.4 [R3], R12 ;  /* 0x0000000c03007844 */ /* 0x000fe20000000200 */
        /* <DEDUP_REMOVED lines=61> */
.L_x_1222:
[----:B------:R-:W3:Y:S01]  /*1e3f0*/  S2R R0, SR_TID.X ;  /* 0x0000000000007919 */ /* 0x000ee20000002100 */
[----:B0-----:R0:W-:Y:S01]  /*1e400*/  SYNCS.ARRIVE.TRANS64.A1T0 RZ, [R20+URZ+0x28850], RZ ;  /* 0x028850ff14ff79a7 */ /* 0x0011e2000810003f */
[----:B------:R4:W5:Y:S01]  /*1e410*/  LDL R6, [R1+0x8] ;  /* 0x0000080001067983 */ /* 0x0009620000100800 */
[----:B---3--:R-:W-:-:S03]  /*1e420*/  LOP3.LUT R2, R0, 0x7f, RZ, 0xc0, !PT ;  /* 0x0000007f00027812 */ /* 0x008fc600078ec0ff */
[----:B------:R-:W3:Y:S01]  /*1e430*/  LDL R0, [R1+0x14] ;  /* 0x0000140001007983 */ /* 0x000ee20000100800 */
[----:B------:R-:W-:Y:S01]  /*1e440*/  BAR.SYNC.DEFER_BLOCKING 0x2, 0x80 ;  /* 0x0082000000007b1d */ /* 0x000fe20000010000 */
[----:B------:R-:W-:-:S13]  /*1e450*/  ISETP.NE.AND P0, PT, R2, RZ, PT ;  /* 0x000000ff0200720c */ /* 0x000fda0003f05270 */
[----:B0-----:R-:W-:-:S05]  /*1e460*/  @!P0 VIADD R20, R20, 0x28880 ;  /* 0x0002888014148836 */ /* 0x001fca0000000000 */
[----:B------:R-:W-:-:S04]  /*1e470*/  @!P0 PRMT R20, RZ, 0x654, R20 ;  /* 0x00000654ff148816 */ /* 0x000fc80000000014 */
[----:B------:R4:W-:Y:S01]  /*1e480*/  @!P0 SYNCS.ARRIVE.TRANS64.RED.A1T0 RZ, [R20+URZ], RZ ;  /* 0x000000ff14ff89a7 */ /* 0x0009e2000810043f */
[C---:B---3--:R-:W-:Y:S01]  /*1e490*/  ISETP.GT.AND P0, PT, R19.reuse, R0, PT ;  /* 0x000000001300720c */ /* 0x048fe20003f04270 */
[----:B------:R-:W-:Y:S01]  /*1e4a0*/  VIADD R19, R19, 0xffffffff ;  /* 0xffffffff13137836 */ /* 0x000fe20000000000 */
[----:B------:R4:W5:Y:S11]  /*1e4b0*/  LDL R0, [R1+0x4] ;  /* 0x0000040001007983 */ /* 0x0009760000100800 */
[----:B----4-:R-:W-:Y:S05]  /*1e4c0*/  @P0 BRA `(.L_x_1223) ;  /* 0xfffffff0002c0947 */ /* 0x010fea000383ffff */
.L_x_1203:
[----:B------:R-:W3:Y:S01]  /*1e4d0*/  S2R R2, SR_TID.X ;  /* 0x0000000000027919 */ /* 0x000ee20000002100 */
[----:B------:R-:W-:Y:S01]  /*1e4e0*/  BSSY B0, `(.L_x_1224) ;  /* 0x0000011000007945 */ /* 0x000fe20003800000 */
[----:B---3--:R-:W-:-:S04]  /*1e4f0*/  LOP3.LUT R2, R2, 0x7f, RZ, 0xc0, !PT ;  /* 0x0000007f02027812 */ /* 0x008fc800078ec0ff */
[----:B------:R-:W-:-:S13]  /*1e500*/  ISETP.NE.AND P0, PT, R2, RZ, PT ;  /* 0x000000ff0200720c */ /* 0x000fda0003f05270 */
[----:B------:R-:W-:Y:S05]  /*1e510*/  @P0 BRA `(.L_x_1225) ;  /* 0x0000000000340947 */ /* 0x000fea0003800000 */
[----:B-1----:R-:W1:Y:S01]  /*1e520*/  S2R R3, SR_LANEID ;  /* 0x0000000000037919 */ /* 0x002e620000000000 */
[----:B------:R-:W-:Y:S02]  /*1e530*/  VOTEU.ANY UR4, UPT, PT ;  /* 0x0000000000047886 */ /* 0x000fe400038e0100 */
[----:B-----5:R-:W1:Y:S08]  /*1e540*/  FLO.U32 R0, UR4 ;  /* 0x0000000400007d00 */ /* 0x020e7000080e0000 */
[----:B------:R-:W3:Y:S01]  /*1e550*/  POPC R5, UR4 ;  /* 0x0000000400057d09 */ /* 0x000ee20008000000 */
[----:B-1----:R-:W-:-:S02]  /*1e560*/  ISETP.EQ.U32.AND P1, PT, R0, R3, PT ;  /* 0x000000030000720c */ /* 0x002fc40003f22070 */
[----:B------:R-:W3:Y:S11]  /*1e570*/  LDC.64 R2, c[0x0][0xc60] ;  /* 0x00031800ff027b82 */ /* 0x000ef60000000a00 */
[----:B---3--:R-:W3:Y:S01]  /*1e580*/  @P1 ATOMG.E.ADD.STRONG.GPU PT, R3, desc[UR50][R2.64], R5 ;  /* 0x00000005020319a8 */ /* 0x008ee200081ee1f2 */
[----:B------:R-:W1:Y:S02]  /*1e590*/  S2R R4, SR_LTMASK ;  /* 0x0000000000047919 */ /* 0x000e640000003900 */
[----:B-1----:R-:W-:-:S04]  /*1e5a0*/  LOP3.LUT R4, R4, UR4, RZ, 0xc0, !PT ;  /* 0x0000000404047c12 */ /* 0x002fc8000f8ec0ff */
[----:B0-----:R-:W0:Y:S01]  /*1e5b0*/  POPC R7, R4 ;  /* 0x0000000400077309 */ /* 0x001e220000000000 */
[----:B---3--:R-:W0:Y:S02]  /*1e5c0*/  SHFL.IDX PT, R0, R3, R0, 0x1f ;  /* 0x00001f0003007589 */ /* 0x008e2400000e0000 */
[----:B0-----:R-:W-:-:S05]  /*1e5d0*/  IADD3 R0, R0, UR40, R7 ;  /* 0x0000002800007c10 */ /* 0x001fca000fffe007 */
[----:B------:R3:W-:Y:S02]  /*1e5e0*/  STL [R1+0x10], R0 ;  /* 0x0000100001007387 */ /* 0x0007e40000100800 */
.L_x_1225:
[----:B------:R-:W-:Y:S05]  /*1e5f0*/  BSYNC B0 ;  /* 0x0000000000007941 */ /* 0x000fea0003800000 */
.L_x_1224:
[----:B------:R-:W-:-:S06]  /*1e600*/  UISETP.NE.AND UP0, UPT, UR39, 0x3, UPT ;  /* 0x000000032700788c */ /* 0x000fcc000bf05270 */
[----:B------:R-:W-:-:S13]  /*1e610*/  PLOP3.LUT P1, PT, PT, PT, UP0, 0x80, 0x0 ;  /* 0x000000000000781c */ /* 0x000fda0003f2f008 */
[----:B------:R-:W-:Y:S05]  /*1e620*/  @!P1 BRA `(.L_x_1226) ;  /* 0x0000000000049947 */ /* 0x000fea0003800000 */
[----:B------:R-:W-:Y:S01]  /*1e630*/  BPT.TRAP 0x1 ;  /* 0x000000040000795c */ /* 0x000fe20000300000 */
.L_x_1226:
[----:B-1----:R-:W4:Y:S04]  /*1e640*/  LDL R3, [R1+0x8] ;  /* 0x0000080001037983 */ /* 0x002f280000100800 */
[----:B------:R-:W2:Y:S04]  /*1e650*/  LDL R4, [R1] ;  /* 0x0000000001047983 */ /* 0x000ea80000100800 */
[----:B------:R-:W2:Y:S01]  /*1e660*/  LDL R2, [R1+0x4] ;  /* 0x0000040001027983 */ /* 0x000ea20000100800 */
[----:B---3-5:R-:W-:Y:S01]  /*1e670*/  IMAD.U32 R0, RZ, RZ, UR41 ;  /* 0x00000029ff007e24 */ /* 0x028fe2000f8e00ff */
[----:B------:R-:W-:Y:S04]  /*1e680*/  BSSY B0, `(.L_x_1227) ;  /* 0x0000007000007945 */ /* 0x000fe80003800000 */
[----:B------:R-:W-:-:S02]  /*1e690*/  ISETP.NE.AND P2, PT, R0, 0x3, PT ;  /* 0x000000030000780c */ /* 0x000fc40003f45270 */
[----:B----4-:R-:W-:-:S04]  /*1e6a0*/  LOP3.LUT R3, R3, 0x1, RZ, 0x3c, !PT ;  /* 0x0000000103037812 */ /* 0x010fc800078e3cff */
[----:B------:R-:W-:Y:S01]  /*1e6b0*/  SHF.L.U32 R3, R3, 0x1f, RZ ;  /* 0x0000001f03037819 */ /* 0x000fe200000006ff */
[----:B--2---:R-:W-:-:S04]  /*1e6c0*/  IMAD R18, R2, 0x8, R4 ;  /* 0x0000000802127824 */ /* 0x004fc800078e0204 */
[----:B------:R-:W1:Y:S02]  /*1e6d0*/  SYNCS.PHASECHK.TRANS64.TRYWAIT P1, [R18+URZ+0x28870], R3 ;  /* 0x02887003120075a7 */ /* 0x000e64000802017f */
[----:B-1----:R-:W-:Y:S05]  /*1e6e0*/  @!P1 BRA `(.L_x_1228) ;  /* 0x0000002c007c9947 */ /* 0x002fea0003800000 */
.L_x_1288:
[----:B------:R-:W-:Y:S05]  /*1e6f0*/  BSYNC B0 ;  /* 0x0000000000007941 */ /* 0x000fea0003800000 */
.L_x_1227:
[----:B------:R-:W-:Y:S05]  /*1e700*/  @!P2 BRA `(.L_x_1229) ;  /* 0x000000000004a947 */ /* 0x000fea0003800000 */
[----:B------:R-:W-:Y:S01]  /*1e710*/  BPT.TRAP 0x1 ;  /* 0x000000040000795c */ /* 0x000fe20000300000 */
.L_x_1229:
[----:B------:R-:W1:Y:S02]  /*1e720*/  LDL R0, [R1+0x8] ;  /* 0x0000080001007983 */ /* 0x000e640000100800 */
[----:B-1----:R-:W-:-:S04]  /*1e730*/  SHF.L.U32 R3, R0, 0x1f, RZ ;  /* 0x0000001f00037819 */ /* 0x002fc800000006ff */
[----:B------:R-:W1:Y:S02]  /*1e740*/  SYNCS.PHASECHK.TRANS64.TRYWAIT P1, [R18+URZ+0x28860], R3 ;  /* 0x02886003120075a7 */ /* 0x000e64000802017f */
[----:B-1----:R-:W-:Y:S05]  /*1e750*/  @!P1 BRA `(.L_x_1230) ;  /* 0x0000002c00749947 */ /* 0x002fea0003800000 */
.L_x_1289:
[----:B------:R-:W2:Y:S04]  /*1e760*/  LDL R19, [R1+0x4] ;  /* 0x0000040001137983 */ /* 0x000ea80000100800 */
[----:B------:R-:W3:Y:S04]  /*1e770*/  LDL R2, [R1+0x24] ;  /* 0x0000240001027983 */ /* 0x000ee80000100800 */
[----:B------:R-:W4:Y:S04]  /*1e780*/  LDL R12, [R1] ;  /* 0x00000000010c7983 */ /* 0x000f280000100800 */
[----:B------:R-:W5:Y:S01]  /*1e790*/  LDL R13, [R1+0x20] ;  /* 0x00002000010d7983 */ /* 0x000f620000100800 */
[----:B------:R-:W0:Y:S01]  /*1e7a0*/  S2R R9, SR_TID.X ;  /* 0x0000000000097919 */ /* 0x000e220000002100 */
[----:B------:R-:W-:Y:S05]  /*1e7b0*/  WARPSYNC.ALL ;  /* 0x0000000000007948 */ /* 0x000fea0003800000 */
[----:B------:R-:W-:Y:S01]  /*1e7c0*/  IMAD.MOV.U32 R14, RZ, RZ, 0x40 ;  /* 0x00000040ff0e7424 */ /* 0x000fe200078e00ff */
[----:B0-----:R-:W-:-:S04]  /*1e7d0*/  LOP3.LUT P1, RZ, R9, 0x4, RZ, 0xc0, !PT ;  /* 0x0000000409ff7812 */ /* 0x001fc8000782c0ff */
[----:B------:R-:W-:Y:S01]  /*1e7e0*/  SEL R14, R14, 0xffffffc0, !P1 ;  /* 0xffffffc00e0e7807 */ /* 0x000fe20004800000 */
[----:B-1----:R-:W-:Y:S02]  /*1e7f0*/  IMAD.MOV.U32 R3, RZ, RZ, 0x20 ;  /* 0x00000020ff037424 */ /* 0x002fe400078e00ff */
[----:B--2---:R-:W-:-:S05]  /*1e800*/  IMAD R0, R19, 0x6000, RZ ;  /* 0x0000600013007824 */ /* 0x004fca00078e02ff */
[----:B---3--:R-:W-:-:S05]  /*1e810*/  LOP3.LUT R2, R0, R2, RZ, 0xfc, !PT ;  /* 0x0000000200027212 */ /* 0x008fca00078efcff */
[----:B----4-:R-:W-:-:S05]  /*1e820*/  IMAD.IADD R2, R12, 0x1, R2 ;  /* 0x000000010c027824 */ /* 0x010fca00078e0202 */
[----:B------:R-:W0:Y:S01]  /*1e830*/  LDSM.16.MT88.4 R4, [R2+0xc400] ;  /* 0x00c400000204783b */ /* 0x000e220000004200 */
[----:B------:R-:W-:Y:S01]  /*1e840*/  IMAD.IADD R17, R14, 0x1, R2 ;  /* 0x000000010e117824 */ /* 0x000fe200078e0202 */
[----:B-----5:R-:W-:Y:S02]  /*1e850*/  IADD3 R0, R12, R0, R13 ;  /* 0x000000000c007210 */ /* 0x020fe40007ffe00d */
[C-C-:B0-----:R-:W-:Y:S02]  /*1e860*/  PRMT R8, R4.reuse, 0x6420, R5.reuse ;  /* 0x0000642004087816 */ /* 0x141fe40000000005 */
[----:B------:R-:W-:Y:S02]  /*1e870*/  PRMT R9, R4, 0x7531, R5 ;  /* 0x0000753104097816 */ /* 0x000fe40000000005 */
[C-C-:B------:R-:W-:Y:S02]  /*1e880*/  PRMT R10, R6.reuse, 0x6420, R7.reuse ;  /* 0x00006420060a7816 */ /* 0x140fe40000000007 */
[----:B------:R-:W-:-:S02]  /*1e890*/  PRMT R11, R6, 0x7531, R7 ;  /* 0x00007531060b7816 */ /* 0x000fc40000000007 */
[----:B------:R-:W0:Y:S04]  /*1e8a0*/  LDSM.16.MT88.4 R4, [R17+0xc400] ;  /* 0x00c400001104783b */ /* 0x000e280000004200 */
[----:B------:R0:W-:Y:S01]  /*1e8b0*/  STSM.16.M88.4 [R0+0x400], R8 ;  /* 0x0004000800007844 */ /* 0x0001e20000000200 */
[----:B------:R-:W1:Y:S01]  /*1e8c0*/  S2R R14, SR_TID.X ;  /* 0x00000000000e7919 */ /* 0x000e620000002100 */
[C-C-:B0-----:R-:W-:Y:S02]  /*1e8d0*/  PRMT R8, R4.reuse, 0x6420, R5.reuse ;  /* 0x0000642004087816 */ /* 0x141fe40000000005 */
[----:B------:R-:W-:Y:S02]  /*1e8e0*/  PRMT R9, R4, 0x7531, R5 ;  /* 0x0000753104097816 */ /* 0x000fe40000000005 */
[----:B------:R-:W-:-:S02]  /*1e8f0*/  PRMT R10, R6, 0x6420, R7 ;  /* 0x00006420060a7816 */ /* 0x000fc40000000007 */
[----:B------:R-:W-:-:S05]  /*1e900*/  PRMT R11, R6, 0x7531, R7 ;  /* 0x00007531060b7816 */ /* 0x000fca0000000007 */
[----:B------:R-:W-:Y:S04]  /*1e910*/  STSM.16.M88.4 [R0+0x1400], R8 ;  /* 0x0014000800007844 */ /* 0x000fe80000000200 */
[----:B------:R-:W0:Y:S01]  /*1e920*/  LDSM.16.MT88.4 R4, [R2+0xd400] ;  /* 0x00d400000204783b */ /* 0x000e220000004200 */
[----:B-1----:R-:W-:Y:S02]  /*1e930*/  LOP3.LUT P1, RZ, R14, 0x4, RZ, 0xc0, !PT ;  /* 0x000000040eff7812 */ /* 0x002fe4000782c0ff */
[C-C-:B0-----:R-:W-:Y:S02]  /*1e940*/  PRMT R12, R4.reuse, 0x6420, R5.reuse ;  /* 0x00006420040c7816 */ /* 0x141fe40000000005 */
[----:B------:R-:W-:Y:S02]  /*1e950*/  PRMT R13, R4, 0x7531, R5 ;  /* 0x00007531040d7816 */ /* 0x000fe40000000005 */
[----:B------:R-:W-:-:S02]  /*1e960*/  PRMT R14, R6, 0x6420, R7 ;  /* 0x00006420060e7816 */ /* 0x000fc40000000007 */
[----:B------:R-:W-:Y:S02]  /*1e970*/  PRMT R15, R6, 0x7531, R7 ;  /* 0x00007531060f7816 */ /* 0x000fe40000000007 */
[----:B------:R-:W0:Y:S01]  /*1e980*/  LDSM.16.MT88.4 R4, [R17+0xd400] ;  /* 0x00d400001104783b */ /* 0x000e220000004200 */
        /* <DEDUP_REMOVED lines=64> */
.L_x_1231:
[----:B-1----:R-:W2:Y:S01]  /*1ed90*/  LDL.LU R3, [R1+0x8] ;  /* 0x0000080001037983 */ /* 0x002ea20000300800 */
[----:B0-----:R-:W-:Y:S01]  /*1eda0*/  SYNCS.ARRIVE.TRANS64.A1T0 RZ, [R18+URZ+0x28850], RZ ;  /* 0x028850ff12ff79a7 */ /* 0x001fe2000810003f */
[----:B------:R-:W-:-:S05]  /*1edb0*/  @!P0 VIADD R0, R18, 0x28880 ;  /* 0x0002888012008836 */ /* 0x000fca0000000000 */
[----:B------:R-:W-:Y:S01]  /*1edc0*/  @!P0 PRMT R0, RZ, 0x654, R0 ;  /* 0x00000654ff008816 */ /* 0x000fe20000000000 */
[----:B------:R-:W-:Y:S06]  /*1edd0*/  BAR.SYNC.DEFER_BLOCKING 0x2, 0x80 ;  /* 0x0082000000007b1d */ /* 0x000fec0000010000 */
[----:B------:R0:W-:Y:S02]  /*1ede0*/  @!P0 SYNCS.ARRIVE.TRANS64.RED.A1T0 RZ, [R0+URZ], RZ ;  /* 0x000000ff00ff89a7 */ /* 0x0001e4000810043f */
[----:B0-----:R-:W-:-:S05]  /*1edf0*/  VIADD R0, R19, 0x1 ;  /* 0x0000000113007836 */ /* 0x001fca0000000000 */
[----:B------:R-:W-:-:S04]  /*1ee00*/  ISETP.NE.AND P0, PT, R0, 0x2, PT ;  /* 0x000000020000780c */ /* 0x000fc80003f05270 */
[----:B------:R-:W-:Y:S02]  /*1ee10*/  SEL R2, RZ, 0x1, P0 ;  /* 0x00000001ff027807 */ /* 0x000fe40000000000 */
[----:B------:R-:W-:-:S05]  /*1ee20*/  SEL R0, R0, RZ, P0 ;  /* 0x000000ff00007207 */ /* 0x000fca0000000000 */
[----:B------:R0:W-:Y:S01]  /*1ee30*/  STL [R1+0x4], R0 ;  /* 0x0000040001007387 */ /* 0x0001e20000100800 */
[----:B--2---:R-:W-:-:S05]  /*1ee40*/  LOP3.LUT R3, R3, R2, RZ, 0x3c, !PT ;  /* 0x0000000203037212 */ /* 0x004fca00078e3cff */
[----:B------:R0:W-:Y:S02]  /*1ee50*/  STL [R1+0x8], R3 ;  /* 0x0000080301007387 */ /* 0x0001e40000100800 */
.L_x_1180:
[----:B------:R-:W-:Y:S05]  /*1ee60*/  BSYNC B7 ;  /* 0x0000000000077941 */ /* 0x000fea0003800000 */
.L_x_1178:
[----:B------:R-:W-:-:S13]  /*1ee70*/  LOP3.LUT P0, RZ, R16, 0x2, RZ, 0xc0, !PT ;  /* 0x0000000210ff7812 */ /* 0x000fda000780c0ff */
[----:B------:R-:W-:Y:S05]  /*1ee80*/  @!P0 BRA `(.L_x_1232) ;  /* 0x0000000000348947 */ /* 0x000fea0003800000 */
[----:B------:R-:W2:Y:S08]  /*1ee90*/  S2UR UR5, SR_CgaCtaId ;  /* 0x00000000000579c3 */ /* 0x000eb00000008800 */
[----:B------:R-:W-:Y:S06]  /*1eea0*/  BAR.SYNC.DEFER_BLOCKING 0x5, 0x180 ;  /* 0x0146000000007b1d */ /* 0x000fec0000010000 */
[----:B------:R-:W-:-:S02]  /*1eeb0*/  UMOV UR4, 0x400 ;  /* 0x0000040000047882 */ /* 0x000fc40000000000 */
[----:B--2---:R-:W-:-:S06]  /*1eec0*/  ULEA UR4, UR5, UR4, 0x18 ;  /* 0x0000000405047291 */ /* 0x004fcc000f8ec03f */
[----:B01----:R-:W-:-:S05]  /*1eed0*/  IMAD.U32 R0, RZ, RZ, UR4 ;  /* 0x00000004ff007e24 */ /* 0x003fca000f8e00ff */
[----:B------:R-:W0:Y:S04]  /*1eee0*/  LDS.128 R4, [R0+0x288d0] ;  /* 0x0288d00000047984 */ /* 0x000e280000000c00 */
[----:B------:R1:W-:Y:S04]  /*1eef0*/  STL [R1], R0 ;  /* 0x0000000001007387 */ /* 0x0003e80000100800 */
[----:B0-----:R0:W-:Y:S01]  /*1ef00*/  STL.64 [R1+0x10], R4 ;  /* 0x0000100401007387 */ /* 0x0011e20000100a00 */
[----:B-1----:R-:W-:-:S03]  /*1ef10*/  IMAD.MOV.U32 R0, RZ, RZ, R7 ;  /* 0x000000ffff007224 */ /* 0x002fc600078e0007 */
[----:B------:R0:W-:Y:S02]  /*1ef20*/  STL [R1+0x18], R6 ;  /* 0x0000180601007387 */ /* 0x0001e40000100800 */
[----:B------:R-:W-:Y:S01]  /*1ef30*/  R2UR UR42, R0 ;  /* 0x00000000002a72ca */ /* 0x000fe200000e0000 */
[----:B------:R-:W-:Y:S06]  /*1ef40*/  BAR.ARV 0x4, 0x180 ;  /* 0x0106000000007b1d */ /* 0x000fec0000002000 */
[----:B------:R-:W-:Y:S08]  /*1ef50*/  BRA `(.L_x_1233) ;  /* 0x0000000c00f07947 */ /* 0x000ff00003800000 */
.L_x_1232:
[----:B01----:R-:W2:Y:S01]  /*1ef60*/  LDL.LU R0, [R1+0x10] ;  /* 0x0000100001007983 */ /* 0x003ea20000300800 */
        /* <DEDUP_REMOVED lines=20> */
[----:B------:R-:W-:Y:S02]  /*1f0b0*/  ISETP.GE.U32.AND P5, PT, R9, 0x10, PT ;  /* 0x000000100900780c */ /* 0x000fe40003fa6070 */
[----:B------:R-:W0:Y:S01]  /*1f0c0*/  LDC R9, c[0x0][0xc38] ;  /* 0x00030e00ff097b82 */ /* 0x000e220000000800 */
[----:B--2---:R-:W-:-:S05]  /*1f0d0*/  IMAD R4, R7, R0, RZ ;  /* 0x0000000007047224 */ /* 0x004fca00078e02ff */
        /* <DEDUP_REMOVED lines=8> */
[----:B------:R-:W-:Y:S02]  /*1f160*/  IMAD.IADD R4, R6, 0x1, R3 ;  /* 0x0000000106047824 */ /* 0x000fe400078e0203 */
[----:B------:R-:W-:Y:S04]  /*1f170*/  SHFL.IDX PT, R6, R10, 0x1, 0x1f ;  /* 0x00201f000a067f89 */ /* 0x000fe800000e0000 */
[----:B------:R-:W1:Y:S02]  /*1f180*/  SHFL.UP PT, R2, R4, 0x8, RZ ;  /* 0x0500000004027989 */ /* 0x000e6400000e00ff */
[----:B-1----:R-:W-:-:S05]  /*1f190*/  SEL R3, R2, RZ, P4 ;  /* 0x000000ff02037207 */ /* 0x002fca0002000000 */
[----:B------:R-:W-:Y:S02]  /*1f1a0*/  IMAD.IADD R5, R4, 0x1, R3 ;  /* 0x0000000104057824 */ /* 0x000fe400078e0203 */
[----:B------:R-:W-:Y:S04]  /*1f1b0*/  SHFL.IDX PT, R4, R10, RZ, 0x1f ;  /* 0x00001fff0a047589 */ /* 0x000fe800000e0000 */
[----:B------:R-:W1:Y:S02]  /*1f1c0*/  SHFL.UP PT, R2, R5, 0x10, RZ ;  /* 0x0600000005027989 */ /* 0x000e6400000e00ff */
[----:B-1----:R-:W-:-:S05]  /*1f1d0*/  SEL R2, R2, RZ, P5 ;  /* 0x000000ff02027207 */ /* 0x002fca0002800000 */
[----:B------:R-:W-:Y:S02]  /*1f1e0*/  IMAD.IADD R2, R5, 0x1, R2 ;  /* 0x0000000105027824 */ /* 0x000fe400078e0202 */
[----:B------:R-:W-:-:S03]  /*1f1f0*/  IMAD.MOV.U32 R5, RZ, RZ, RZ ;  /* 0x000000ffff057224 */ /* 0x000fc600078e00ff */
[----:B------:R-:W0:Y:S02]  /*1f200*/  SHFL.IDX PT, R3, R2, 0x1f, 0x1f ;  /* 0x03e01f0002037f89 */ /* 0x000e2400000e0000 */
[----:B0-----:R-:W-:-:S04]  /*1f210*/  IMAD R3, R3, R9, RZ ;  /* 0x0000000903037224 */ /* 0x001fc800078e02ff */
[----:B------:R-:W-:-:S05]  /*1f220*/  IMAD.IADD R6, R6, 0x1, R3 ;  /* 0x0000000106067824 */ /* 0x000fca00078e0203 */
[----:B------:R-:W-:-:S13]  /*1f230*/  ISETP.GT.AND P6, PT, R6, R4, PT ;  /* 0x000000040600720c */ /* 0x000fda0003fc4270 */
[----:B------:R-:W-:Y:S05]  /*1f240*/  @P6 BRA `(.L_x_1234) ;  /* 0x0000000000986947 */ /* 0x000fea0003800000 */
.L_x_1236:
[----:B------:R-:W-:-:S04]  /*1f250*/  UIADD3 UR42, UR42, 0x1f, URZ ;  /* 0x0000001f2a2a7890 */ /* 0x000fc8000fffe03f */
[----:B------:R-:W-:-:S06]  /*1f260*/  UISETP.GE.AND UP0, UPT, UR42, UR4, UPT ;  /* 0x000000042a00728c */ /* 0x000fcc000bf06270 */
[----:B------:R-:W-:-:S13]  /*1f270*/  PLOP3.LUT P6, PT, PT, PT, UP0, 0x40, 0x0 ;  /* 0x000000000000781c */ /* 0x000fda0003fce808 */
[----:B------:R-:W-:Y:S05]  /*1f280*/  @!P6 BRA `(.L_x_1235) ;  /* 0x0000000800c8e947 */ /* 0x000fea0003800000 */
[----:B------:R-:W0:Y:S01]  /*1f290*/  S2R R0, SR_TID.X ;  /* 0x0000000000007919 */ /* 0x000e220000002100 */
[----:B------:R-:W1:Y:S01]  /*1f2a0*/  LDC R9, c[0x0][0xc38] ;  /* 0x00030e00ff097b82 */ /* 0x000e620000000800 */
        /* <DEDUP_REMOVED lines=27> */
[----:B------:R-:W1:Y:S02]  /*1f460*/  SHFL.IDX PT, R3, R2, 0x1f, 0x1f ;  /* 0x03e01f0002037f89 */ /* 0x000e6400000e0000 */
[----:B-1----:R-:W-:-:S04]  /*1f470*/  IMAD R3, R3, R9, RZ ;  /* 0x0000000903037224 */ /* 0x002fc800078e02ff */
[----:B------:R-:W-:-:S05]  /*1f480*/  IMAD.IADD R6, R3, 0x1, R6 ;  /* 0x0000000103067824 */ /* 0x000fca00078e0206 */
[----:B------:R-:W-:-:S13]  /*1f490*/  ISETP.GT.AND P6, PT, R6, R4, PT ;  /* 0x000000040600720c */ /* 0x000fda0003fc4270 */
[----:B------:R-:W-:Y:S05]  /*1f4a0*/  @!P6 BRA `(.L_x_1236) ;  /* 0xfffffffc0068e947 */ /* 0x000fea000383ffff */
.L_x_1234:
        /* <DEDUP_REMOVED lines=13> */
.L_x_1237:
[----:B---34-:R-:W-:Y:S01]  /*1f580*/  IMAD R2, R5, R9, R6 ;  /* 0x0000000905027224 */ /* 0x018fe200078e0206 */
[----:B--2---:R-:W-:Y:S01]  /*1f590*/  ISETP.NE.AND P0, PT, R7, 0x1, PT ;  /* 0x000000010700780c */ /* 0x004fe20003f05270 */
[----:B------:R-:W-:Y:S02]  /*1f5a0*/  UIADD3 UR42, UR4, UR42, URZ ;  /* 0x0000002a042a7290 */ /* 0x000fe4000fffe03f */
[----:B------:R-:W-:Y:S01]  /*1f5b0*/  IMAD.IADD R4, R4, 0x1, -R2 ;  /* 0x0000000104047824 */ /* 0x000fe200078e0a02 */
[----:B------:R2:W-:Y:S09]  /*1f5c0*/  STL [R1+0x10], R2 ;  /* 0x0000100201007387 */ /* 0x0005f20000100800 */
[----:B------:R-:W-:Y:S05]  /*1f5d0*/  @!P0 BRA `(.L_x_1238) ;  /* 0x0000000000e48947 */ /* 0x000fea0003800000 */
[----:B-1----:R-:W-:-:S04]  /*1f5e0*/  IABS R5, R0 ;  /* 0x0000000000057213 */ /* 0x002fc80000000000 */
[----:B--2---:R-:W1:Y:S08]  /*1f5f0*/  I2F.RP R2, R5 ;  /* 0x0000000500027306 */ /* 0x004e700000209400 */
[----:B-1----:R-:W1:Y:S02]  /*1f600*/  MUFU.RCP R2, R2 ;  /* 0x0000000200027308 */ /* 0x002e640000001000 */
[----:B-1----:R-:W-:-:S06]  /*1f610*/  VIADD R2, R2, 0xffffffe ;  /* 0x0ffffffe02027836 */ /* 0x002fcc0000000000 */
[----:B0-----:R-:W0:Y:S02]  /*1f620*/  F2I.FTZ.U32.TRUNC.NTZ R3, R2 ;  /* 0x0000000200037305 */ /* 0x001e24000021f000 */
[----:B0-----:R-:W-:-:S04]  /*1f630*/  IMAD.MOV R2, RZ, RZ, -R3 ;  /* 0x000000ffff027224 */ /* 0x001fc800078e0a03 */
        /* <DEDUP_REMOVED lines=12> */
[----:B------:R-:W-:Y:S02]  /*1f700*/  ISETP.GE.U32.AND P0, PT, R2, R5, PT ;  /* 0x000000050200720c */ /* 0x000fe40003f06070 */
[----:B------:R-:W-:-:S04]  /*1f710*/  IABS R5, R7 ;  /* 0x0000000700057213 */ /* 0x000fc80000000000 */
        /* <DEDUP_REMOVED lines=9> */
[----:B------:R-:W-:-:S03]  /*1f7b0*/  LOP3.LUT R2, R4, R0, RZ, 0x3c, !PT ;  /* 0x0000000004027212 */ /* 0x000fc600078e3cff */
[----:B------:R-:W-:Y:S01]  /*1f7c0*/  IMAD.MOV.U32 R3, RZ, RZ, R8 ;  /* 0x000000ffff037224 */ /* 0x000fe200078e0008 */
[----:B------:R-:W-:Y:S02]  /*1f7d0*/  ISETP.GE.AND P2, PT, R2, RZ, PT ;  /* 0x000000ff0200720c */ /* 0x000fe40003f46270 */
        /* <DEDUP_REMOVED lines=11> */
[----:B------:R-:W-:Y:S01]  /*1f890*/  ISETP.GE.U32.AND P0, PT, R2, R5, PT ;  /* 0x000000050200720c */ /* 0x000fe20003f06070 */
[----:B------:R-:W-:-:S04]  /*1f8a0*/  IMAD.MOV R2, RZ, RZ, -R3 ;  /* 0x000000ffff027224 */ /* 0x000fc800078e0a03 */
[----:B------:R-:W-:Y:S01]  /*1f8b0*/  IMAD R4, R0, R2, R4 ;  /* 0x0000000200047224 */ /* 0x000fe200078e0204 */
[----:B------:R-:W-:-:S04]  /*1f8c0*/  LOP3.LUT R2, R3, R7, RZ, 0x3c, !PT ;  /* 0x0000000703027212 */ /* 0x000fc800078e3cff */
[----:B------:R-:W-:-:S03]  /*1f8d0*/  ISETP.GE.AND P2, PT, R2, RZ, PT ;  /* 0x000000ff0200720c */ /* 0x000fc60003f46270 */
[----:B------:R-:W-:-:S10]  /*1f8e0*/  @P0 VIADD R6, R6, 0x1 ;  /* 0x0000000106060836 */ /* 0x000fd40000000000 */
[----:B------:R-:W-:Y:S01]  /*1f8f0*/  @!P2 IMAD.MOV R6, RZ, RZ, -R6 ;  /* 0x000000ffff06a224 */ /* 0x000fe200078e0a06 */
[----:B------:R-:W-:-:S05]  /*1f900*/  @!P1 LOP3.LUT R6, RZ, R7, RZ, 0x33, !PT ;  /* 0x00000007ff069212 */ /* 0x000fca00078e33ff */
[----:B------:R-:W-:-:S04]  /*1f910*/  IMAD.MOV R2, RZ, RZ, -R6 ;  /* 0x000000ffff027224 */ /* 0x000fc800078e0a06 */
[C---:B------:R-:W-:Y:S02]  /*1f920*/  IMAD R2, R7.reuse, R2, R3 ;  /* 0x0000000207027224 */ /* 0x040fe400078e0203 */
[----:B------:R-:W-:-:S04]  /*1f930*/  IMAD R7, R7, 0x1000000, R6 ;  /* 0x0100000007077824 */ /* 0x000fc800078e0206 */
[----:B------:R-:W-:-:S05]  /*1f940*/  IMAD R2, R2, 0x10000, R7 ;  /* 0x0001000002027824 */ /* 0x000fca00078e0207 */
[----:B------:R0:W-:Y:S01]  /*1f950*/  STL [R1+0x18], R2 ;  /* 0x0000180201007387 */ /* 0x0001e20000100800 */
[----:B------:R-:W-:Y:S05]  /*1f960*/  BRA `(.L_x_1239) ;  /* 0x0000000400007947 */ /* 0x000fea0003800000 */
.L_x_1238:
[----:B------:R-:W-:Y:S02]  /*1f970*/  ULDC.64 UR4, c[0x0][0xc90] ;  /* 0x0003240000047ab9 */ /* 0x000fe40000000a00 */
[----:B------:R-:W-:-:S06]  /*1f980*/  UIMAD.WIDE UR4, UR42, 0x4, UR4 ;  /* 0x000000042a0478a5 */ /* 0x000fcc000f8e0204 */
[----:B--2---:R-:W-:Y:S02]  /*1f990*/  IMAD.U32 R2, RZ, RZ, UR4 ;  /* 0x00000004ff027e24 */ /* 0x004fe4000f8e00ff */
[----:B0-----:R-:W-:-:S05]  /*1f9a0*/  IMAD.U32 R3, RZ, RZ, UR5 ;  /* 0x00000005ff037e24 */ /* 0x001fca000f8e00ff */
[----:B------:R-:W1:Y:S02]  /*1f9b0*/  LDG.E R6, desc[UR50][R2.64] ;  /* 0x0000003202067981 */ /* 0x000e64000c1e1900 */
[----:B-1----:R-:W-:-:S05]  /*1f9c0*/  IMAD R5, R0, R6, RZ ;  /* 0x0000000600057224 */ /* 0x002fca00078e02ff */
[----:B------:R-:W-:-:S04]  /*1f9d0*/  IABS R7, R5 ;  /* 0x0000000500077213 */ /* 0x000fc80000000000 */
[----:B------:R-:W0:Y:S08]  /*1f9e0*/  I2F.RP R2, R7 ;  /* 0x0000000700027306 */ /* 0x000e300000209400 */
        /* <DEDUP_REMOVED lines=22> */
[----:B------:R-:W-:Y:S02]  /*1fb50*/  IMAD R7, R6, R2, RZ ;  /* 0x0000000206077224 */ /* 0x000fe400078e02ff */
[----:B------:R-:W-:Y:S02]  /*1fb60*/  IMAD.MOV R2, RZ, RZ, -R2 ;  /* 0x000000ffff027224 */ /* 0x000fe400078e0a02 */
[----:B------:R-:W-:Y:S02]  /*1fb70*/  IMAD.MOV R3, RZ, RZ, -R7 ;  /* 0x000000ffff037224 */ /* 0x000fe400078e0a07 */
[----:B------:R-:W-:-:S03]  /*1fb80*/  IMAD R4, R5, R2, R4 ;  /* 0x0000000205047224 */ /* 0x000fc600078e0204 */
[----:B------:R-:W-:Y:S02]  /*1fb90*/  VIADDMNMX R6, R3, R9, R6, PT ;  /* 0x0000000903067246 */ /* 0x000fe40003800106 */
[----:B------:R-:W-:Y:S02]  /*1fba0*/  IADD3 R7, R7, 0x1000000, R4 ;  /* 0x0100000007077810 */ /* 0x000fe40007ffe004 */
        /* <DEDUP_REMOVED lines=23> */
[----:B------:R-:W-:Y:S01]  /*1fd20*/  @!P1 LOP3.LUT R2, RZ, R6, RZ, 0x33, !PT ;  /* 0x00000006ff029212 */ /* 0x000fe200078e33ff */
[----:B------:R-:W-:-:S04]  /*1fd30*/  IMAD.MOV R6, RZ, RZ, -R6 ;  /* 0x000000ffff067224 */ /* 0x000fc800078e0a06 */
[----:B------:R-:W-:Y:S02]  /*1fd40*/  IMAD R3, R2, R6, R7 ;  /* 0x0000000602037224 */ /* 0x000fe400078e0207 */
[----:B------:R-:W-:-:S03]  /*1fd50*/  IMAD.MOV.U32 R4, RZ, RZ, R2 ;  /* 0x000000ffff047224 */ /* 0x000fc600078e0002 */
[----:B------:R1:W-:Y:S04]  /*1fd60*/  STL [R1+0x18], R3 ;  /* 0x0000180301007387 */ /* 0x0003e80000100800 */
.L_x_1239:
[----:B-1----:R-:W-:-:S05]  /*1fd70*/  LOP3.LUT R3, RZ, R4, RZ, 0x33, !PT ;  /* 0x00000004ff037212 */ /* 0x002fca00078e33ff */
[----:B------:R-:W-:-:S05]  /*1fd80*/  IMAD.IADD R0, R0, 0x1, R3 ;  /* 0x0000000100007824 */ /* 0x000fca00078e0203 */
[----:B------:R1:W-:Y:S01]  /*1fd90*/  STL [R1+0x14], R0 ;  /* 0x0000140001007387 */ /* 0x0003e20000100800 */
[----:B------:R-:W-:Y:S05]  /*1fda0*/  BRA `(.L_x_1240) ;  /* 0x0000000000107947 */ /* 0x000fea0003800000 */
.L_x_1235:
[----:B------:R0:W-:Y:S01]  /*1fdb0*/  STL [R1+0x10], R4 ;  /* 0x0000100401007387 */ /* 0x0001e20000100800 */
[----:B------:R-:W-:-:S03]  /*1fdc0*/  ULDC UR42, c[0x0][0xc3c] ;  /* 0x00030f00002a7ab9 */ /* 0x000fc60000000800 */
[----:B------:R0:W-:Y:S04]  /*1fdd0*/  STL [R1+0x14], RZ ;  /* 0x000014ff01007387 */ /* 0x0001e80000100800 */
[----:B------:R0:W-:Y:S02]  /*1fde0*/  STL [R1+0x18], RZ ;  /* 0x000018ff01007387 */ /* 0x0001e40000100800 */
.L_x_1240:
[----:B------:R-:W2:Y:S04]  /*1fdf0*/  LDL R3, [R1+0x14] ;  /* 0x0000140001037983 */ /* 0x000ea80000100800 */
[----:B0-----:R-:W3:Y:S04]  /*1fe00*/  LDL R2, [R1+0x18] ;  /* 0x0000180001027983 */ /* 0x001ee80000100800 */
[----:B------:R-:W4:Y:S01]  /*1fe10*/  LDL R4, [R1+0x10] ;  /* 0x0000100001047983 */ /* 0x000f220000100800 */
[----:B-1----:R-:W0:Y:S02]  /*1fe20*/  S2R R0, SR_TID.X ;  /* 0x0000000000007919 */ /* 0x002e240000002100 */
[----:B0-----:R-:W-:Y:S01]  /*1fe30*/  LOP3.LUT R0, R0, 0x1f, RZ, 0xc0, !PT ;  /* 0x0000001f00007812 */ /* 0x001fe200078ec0ff */
[----:B------:R-:W-:Y:S01]  /*1fe40*/  BAR.SYNC.DEFER_BLOCKING 0x4, 0x180 ;  /* 0x0106000000007b1d */ /* 0x000fe20000010000 */
[----:B--2---:R-:W-:-:S02]  /*1fe50*/  IMAD.MOV.U32 R5, RZ, RZ, R3 ;  /* 0x000000ffff057224 */ /* 0x004fc400078e0003 */
[----:B---3--:R-:W-:-:S03]  /*1fe60*/  IMAD.MOV.U32 R3, RZ, RZ, R2 ;  /* 0x000000ffff037224 */ /* 0x008fc600078e0002 */
[----:B------:R1:W2:Y:S01]  /*1fe70*/  LDL R2, [R1] ;  /* 0x0000000001027983 */ /* 0x0002a20000100800 */
[----:B------:R-:W-:Y:S01]  /*1fe80*/  ISETP.NE.AND P0, PT, R0, RZ, PT ;  /* 0x000000ff0000720c */ /* 0x000fe20003f05270 */
[----:B------:R-:W-:-:S12]  /*1fe90*/  IMAD.MOV.U32 R6, RZ, RZ, R3 ;  /* 0x000000ffff067224 */ /* 0x000fd800078e0003 */
[----:B------:R-:W2:Y:S01]  /*1fea0*/  @!P0 S2R R3, SR_CgaCtaId ;  /* 0x0000000000038919 */ /* 0x000ea20000008800 */
[----:B------:R-:W-:-:S04]  /*1feb0*/  @!P0 MOV R0, 0x400 ;  /* 0x0000040000008802 */ /* 0x000fc80000000f00 */
[----:B--2---:R-:W-:Y:S01]  /*1fec0*/  @!P0 LEA R2, R3, R0, 0x18 ;  /* 0x0000000003028211 */ /* 0x004fe200078ec0ff */
[----:B------:R-:W-:-:S04]  /*1fed0*/  IMAD.U32 R0, RZ, RZ, UR42 ;  /* 0x0000002aff007e24 */ /* 0x000fc8000f8e00ff */
[----:B------:R-:W-:Y:S01]  /*1fee0*/  @!P0 IMAD.MOV.U32 R7, RZ, RZ, R0 ;  /* 0x000000ffff078224 */ /* 0x000fe200078e0000 */
[----:B------:R1:W-:Y:S04]  /*1fef0*/  @!P0 STL [R1], R2 ;  /* 0x0000000201008387 */ /* 0x0003e80000100800 */
[----:B----4-:R1:W-:Y:S01]  /*1ff00*/  @!P0 STS.128 [R2+0x288d0], R4 ;  /* 0x0288d00402008388 */ /* 0x0103e20000000c00 */
[----:B------:R-:W-:Y:S06]  /*1ff10*/  BAR.ARV 0x5, 0x180 ;  /* 0x0146000000007b1d */ /* 0x000fec0000002000 */
.L_x_1233:
[----:B------:R-:W-:Y:S02]  /*1ff20*/  ULDC UR4, c[0x0][0xc3c] ;  /* 0x00030f0000047ab9 */ /* 0x000fe40000000800 */
[----:B------:R-:W-:-:S06]  /*1ff30*/  UISETP.GE.AND UP0, UPT, UR42, UR4, UPT ;  /* 0x000000042a00728c */ /* 0x000fcc000bf06270 */
[----:B------:R-:W-:-:S13]  /*1ff40*/  PLOP3.LUT P0, PT, PT, PT, UP0, 0x80, 0x0 ;  /* 0x000000000000781c */ /* 0x000fda0003f0f008 */
[----:B------:R-:W-:Y:S05]  /*1ff50*/  @!P0 BRA `(.L_x_1241) ;  /* 0xffffffac00ec8947 */ /* 0x000fea000383ffff */
.L_x_1167:
        /* <DEDUP_REMOVED lines=12> */
.L_x_1290:
[----:B------:R-:W-:Y:S05]  /*20020*/  BSYNC B0 ;  /* 0x0000000000007941 */ /* 0x000fea0003800000 */
.L_x_1242:
[----:B------:R-:W-:-:S03]  /*20030*/  UMOV UR4, 0xffffffff ;  /* 0xffffffff00047882 */ /* 0x000fc60000000000 */
[----:B------:R-:W-:Y:S05]  /*20040*/  BRA.DIV UR4, `(.L_x_1244) ;  /* 0x0000001604607947 */ /* 0x000fea000b800000 */
[----:B------:R-:W1:Y:S02]  /*20050*/  S2R R2, SR_TID.X ;  /* 0x0000000000027919 */ /* 0x000e640000002100 */
[----:B-1----:R-:W-:-:S04]  /*20060*/  SHF.R.U32.HI R2, RZ, 0x5, R2 ;  /* 0x00000005ff027819 */ /* 0x002fc80000011602 */
[----:B------:R-:W-:-:S05]  /*20070*/  LOP3.LUT R2, R2, 0x3, RZ, 0xc0, !PT ;  /* 0x0000000302027812 */ /* 0x000fca00078ec0ff */
[----:B------:R1:W2:Y:S02]  /*20080*/  SHFL.IDX PT, R14, R2, RZ, 0x1f ;  /* 0x00001fff020e7589 */ /* 0x0002a400000e0000 */
.L_x_1293:
[----:B--2---:R-:W-:Y:S01]  /*20090*/  ISETP.NE.AND P0, PT, R14, RZ, PT ;  /* 0x000000ff0e00720c */ /* 0x004fe20003f05270 */
[----:B------:R-:W-:-:S12]  /*200a0*/  BSSY B0, `(.L_x_1245) ;  /* 0x000002e000007945 */ /* 0x000fd80003800000 */
[----:B------:R-:W-:Y:S05]  /*200b0*/  @P0 BRA `(.L_x_1246) ;  /* 0x0000000000b00947 */ /* 0x000fea0003800000 */
[----:B------:R-:W-:-:S03]  /*200c0*/  UMOV UR4, 0xffffffff ;  /* 0xffffffff00047882 */ /* 0x000fc60000000000 */
[----:B------:R-:W-:Y:S05]  /*200d0*/  BRA.DIV UR4, `(.L_x_1247) ;  /* 0x0000001604707947 */ /* 0x000fea000b800000 */
[----:B------:R-:W-:-:S13]  /*200e0*/  ELECT P6, URZ, PT ;  /* 0x00000000003f782f */ /* 0x000fda00038c0000 */
.L_x_1296:
[----:B------:R-:W-:Y:S05]  /*200f0*/  @!P6 BRA `(.L_x_1246) ;  /* 0x0000000000a0e947 */ /* 0x000fea0003800000 */
[----:B------:R-:W-:-:S06]  /*20100*/  ULOP3.LUT UR4, UR38, 0x2, URZ, 0xfc, !UPT ;  /* 0x0000000226047892 */ /* 0x000fcc000f8efc3f */
[----:B-1----:R-:W-:-:S05]  /*20110*/  IMAD.U32 R2, RZ, RZ, UR4 ;  /* 0x00000004ff027e24 */ /* 0x002fca000f8e00ff */
[----:B------:R-:W-:-:S13]  /*20120*/  ISETP.NE.AND P0, PT, R2, 0x3, PT ;  /* 0x000000030200780c */ /* 0x000fda0003f05270 */
[----:B------:R-:W-:Y:S05]  /*20130*/  @!P0 BRA `(.L_x_1248) ;  /* 0x0000000000048947 */ /* 0x000fea0003800000 */
[----:B------:R-:W-:Y:S01]  /*20140*/  BPT.TRAP 0x1 ;  /* 0x000000040000795c */ /* 0x000fe20000300000 */
.L_x_1248:
        /* <DEDUP_REMOVED lines=14> */
.L_x_1297:
[----:B------:R-:W1:Y:S02]  /*20230*/  SYNCS.PHASECHK.TRANS64.TRYWAIT P1, [R7+URZ], R2 ;  /* 0x00000002070075a7 */ /* 0x000e64000802017f */
[----:B-1----:R-:W-:Y:S05]  /*20240*/  @!P1 BRA `(.L_x_1250) ;  /* 0x0000001400489947 */ /* 0x002fea0003800000 */
.L_x_1298:
[----:B------:R-:W-:Y:S05]  /*20250*/  @!P0 BRA `(.L_x_1251) ;  /* 0x0000000000048947 */ /* 0x000fea0003800000 */
[----:B------:R-:W-:Y:S01]  /*20260*/  BPT.TRAP 0x1 ;  /* 0x000000040000795c */ /* 0x000fe20000300000 */
.L_x_1251:
[----:B------:R-:W2:Y:S02]  /*20270*/  LDL.LU R4, [R1+0x4] ;  /* 0x0000040001047983 */ /* 0x000ea40000300800 */
[----:B--2---:R-:W-:-:S04]  /*20280*/  IMAD R4, R4, 0x8, R0 ;  /* 0x0000000804047824 */ /* 0x004fc800078e0200 */
[----:B------:R-:W2:Y:S02]  /*20290*/  SYNCS.PHASECHK.TRANS64.TRYWAIT P1, [R4+URZ+0x28860], R5 ;  /* 0x02886005040075a7 */ /* 0x000ea4000802017f */
[----:B--2---:R-:W-:Y:S05]  /*202a0*/  @!P1 BRA `(.L_x_1252) ;  /* 0x0000001400449947 */ /* 0x004fea0003800000 */
.L_x_1299:
[----:B------:R-:W-:Y:S05]  /*202b0*/  @!P0 BRA `(.L_x_1253) ;  /* 0x0000000000048947 */ /* 0x000fea0003800000 */
[----:B------:R-:W-:Y:S01]  /*202c0*/  BPT.TRAP 0x1 ;  /* 0x000000040000795c */ /* 0x000fe20000300000 */
.L_x_1253:
[----:B------:R-:W-:-:S04]  /*202d0*/  IMAD R3, R3, 0x8, R0 ;  /* 0x0000000803037824 */ /* 0x000fc800078e0200 */
[----:B------:R-:W3:Y:S02]  /*202e0*/  SYNCS.PHASECHK.TRANS64.TRYWAIT P1, [R3+URZ+0x28860], R2 ;  /* 0x02886002030075a7 */ /* 0x000ee4000802017f */
[----:B---3--:R-:W-:Y:S05]  /*202f0*/  @!P1 BRA `(.L_x_1254) ;  /* 0x0000001400449947 */ /* 0x008fea0003800000 */
.L_x_1300:
[----:B------:R-:W-:Y:S05]  /*20300*/  @!P0 BRA `(.L_x_1255) ;  /* 0x0000000000048947 */ /* 0x000fea0003800000 */
[----:B------:R-:W-:Y:S01]  /*20310*/  BPT.TRAP 0x1 ;  /* 0x000000040000795c */ /* 0x000fe20000300000 */
.L_x_1255:
[----:B------:R-:W4:Y:S02]  /*20320*/  SYNCS.PHASECHK.TRANS64.TRYWAIT P0, [R4+URZ+0x28880], R5 ;  /* 0x02888005040075a7 */ /* 0x000f24000800017f */
[----:B----4-:R-:W-:Y:S05]  /*20330*/  @!P0 BRA `(.L_x_1256) ;  /* 0x0000001400488947 */ /* 0x010fea0003800000 */
.L_x_1257:
[----:B------:R0:W0:Y:S02]  /*20340*/  SYNCS.PHASECHK.TRANS64.TRYWAIT P0, [R3+URZ+0x28880], R2 ;  /* 0x02888002030075a7 */ /* 0x000024000800017f */
[----:B0-----:R-:W-:Y:S05]  /*20350*/  @!P0 NANOSLEEP.SYNCS 0x989680 ;  /* 0x009896800000895d */ /* 0x001fea0003900000 */
[----:B------:R-:W0:Y:S02]  /*20360*/  @!P0 SYNCS.PHASECHK.TRANS64 P0, [R3+URZ+0x28880], R2 ;  /* 0x02888002030085a7 */ /* 0x000e24000800007f */
[----:B0-----:R-:W-:Y:S05]  /*20370*/  @!P0 BRA `(.L_x_1257) ;  /* 0xfffffffc00f08947 */ /* 0x001fea000383ffff */
.L_x_1246:
[----:B------:R-:W-:Y:S05]  /*20380*/  BSYNC B0 ;  /* 0x0000000000007941 */ /* 0x000fea0003800000 */
.L_x_1245:
[----:B------:R-:W-:Y:S05]  /*20390*/  EXIT ;  /* 0x000000000000794d */ /* 0x000fea0003800000 */
.L_x_1062:
[----:B0-----:R-:W-:-:S04]  /*203a0*/  IMAD.U32 R3, RZ, RZ, UR45 ;  /* 0x0000002dff037e24 */ /* 0x001fc8000f8e00ff */
[----:B------:R0:W1:Y:S03]  /*203b0*/  SYNCS.PHASECHK.TRANS64.TRYWAIT P1, [R3+URZ+0x28800], R8 ;  /* 0x02880008030075a7 */ /* 0x000066000802017f */
[----:B-1----:R-:W-:Y:S05]  /*203c0*/  @!P1 NANOSLEEP.SYNCS 0x989680 ;  /* 0x009896800000995d */ /* 0x002fea0003900000 */
[----:B------:R-:W1:Y:S02]  /*203d0*/  @!P1 SYNCS.PHASECHK.TRANS64 P1, [R3+URZ+0x28800], R8 ;  /* 0x02880008030095a7 */ /* 0x000e64000802007f */
[----:B-1----:R-:W-:Y:S05]  /*203e0*/  @!P1 BRA `(.L_x_1062) ;  /* 0xfffffffc00ec9947 */ /* 0x002fea000383ffff */
[----:B------:R-:W-:Y:S05]  /*203f0*/  BRA `(.L_x_1258) ;  /* 0xfffffe1c00847947 */ /* 0x000fea000383ffff */
.L_x_1066:
[----:B0-----:R0:W2:Y:S02]  /*20400*/  SYNCS.PHASECHK.TRANS64.TRYWAIT P1, [R123+URZ+0x28830], R4 ;  /* 0x028830047b0075a7 */ /* 0x0010a4000802017f */
[----:B--2---:R-:W-:Y:S05]  /*20410*/  @!P1 NANOSLEEP.SYNCS 0x989680 ;  /* 0x009896800000995d */ /* 0x004fea0003900000 */
[----:B------:R-:W2:Y:S02]  /*20420*/  @!P1 SYNCS.PHASECHK.TRANS64 P1, [R123+URZ+0x28830], R4 ;  /* 0x028830047b0095a7 */ /* 0x000ea4000802007f */
[----:B--2---:R-:W-:Y:S05]  /*20430*/  @!P1 BRA `(.L_x_1066) ;  /* 0xfffffffc00f09947 */ /* 0x004fea000383ffff */
[----:B------:R-:W-:Y:S05]  /*20440*/  BRA `(.L_x_1065) ;  /* 0xfffffe1c00b07947 */ /* 0x000fea000383ffff */
.L_x_1082:
[----:B-1----:R-:W-:-:S04]  /*20450*/  IMAD.U32 R9, RZ, RZ, UR6 ;  /* 0x00000006ff097e24 */ /* 0x002fc8000f8e00ff */
[----:B------:R1:W2:Y:S03]  /*20460*/  SYNCS.PHASECHK.TRANS64.TRYWAIT P1, [R9+URZ+0x28830], R8 ;  /* 0x02883008090075a7 */ /* 0x0002a6000802017f */
[----:B--2---:R-:W-:Y:S05]  /*20470*/  @!P1 NANOSLEEP.SYNCS 0x989680 ;  /* 0x009896800000995d */ /* 0x004fea0003900000 */
[----:B------:R-:W2:Y:S02]  /*20480*/  @!P1 SYNCS.PHASECHK.TRANS64 P1, [R9+URZ+0x28830], R8 ;  /* 0x02883008090095a7 */ /* 0x000ea4000802007f */
[----:B--2---:R-:W-:Y:S05]  /*20490*/  @!P1 BRA `(.L_x_1082) ;  /* 0xfffffffc00ec9947 */ /* 0x004fea000383ffff */
[----:B------:R-:W-:Y:S05]  /*204a0*/  BRA `(.L_x_1079) ;  /* 0xfffffe6c00d07947 */ /* 0x000fea000383ffff */
.L_x_1086:
[----:B-1----:R-:W-:-:S04]  /*204b0*/  IMAD.U32 R9, RZ, RZ, UR6 ;  /* 0x00000006ff097e24 */ /* 0x002fc8000f8e00ff */
[----:B------:R1:W2:Y:S03]  /*204c0*/  SYNCS.PHASECHK.TRANS64.TRYWAIT P1, [R9+URZ+0x28850], R8 ;  /* 0x02885008090075a7 */ /* 0x0002a6000802017f */
[----:B--2---:R-:W-:Y:S05]  /*204d0*/  @!P1 NANOSLEEP.SYNCS 0x989680 ;  /* 0x009896800000995d */ /* 0x004fea0003900000 */
[----:B------:R-:W2:Y:S02]  /*204e0*/  @!P1 SYNCS.PHASECHK.TRANS64 P1, [R9+URZ+0x28850], R8 ;  /* 0x02885008090095a7 */ /* 0x000ea4000802007f */
[----:B--2---:R-:W-:Y:S05]  /*204f0*/  @!P1 BRA `(.L_x_1086) ;  /* 0xfffffffc00ec9947 */ /* 0x004fea000383ffff */
[----:B------:R-:W-:Y:S05]  /*20500*/  BRA `(.L_x_1083) ;  /* 0xfffffe7000487947 */ /* 0x000fea000383ffff */
.L_x_1104:
[----:B-1----:R-:W-:-:S04]  /*20510*/  IMAD.U32 R7, RZ, RZ, UR6 ;  /* 0x00000006ff077e24 */ /* 0x002fc8000f8e00ff */
[----:B------:R1:W2:Y:S03]  /*20520*/  SYNCS.PHASECHK.TRANS64.TRYWAIT P1, [R7+URZ+0x28830], R6 ;  /* 0x02883006070075a7 */ /* 0x0002a6000802017f */
[----:B--2---:R-:W-:Y:S05]  /*20530*/  @!P1 NANOSLEEP.SYNCS 0x989680 ;  /* 0x009896800000995d */ /* 0x004fea0003900000 */
[----:B------:R-:W2:Y:S02]  /*20540*/  @!P1 SYNCS.PHASECHK.TRANS64 P1, [R7+URZ+0x28830], R6 ;  /* 0x02883006070095a7 */ /* 0x000ea4000802007f */
[----:B--2---:R-:W-:Y:S05]  /*20550*/  @!P1 BRA `(.L_x_1104) ;  /* 0xfffffffc00ec9947 */ /* 0x004fea000383ffff */
[----:B------:R-:W-:Y:S05]  /*20560*/  BRA `(.L_x_1101) ;  /* 0xfffffec400947947 */ /* 0x000fea000383ffff */
.L_x_1108:
[----:B-1----:R-:W-:-:S04]  /*20570*/  IMAD.U32 R7, RZ, RZ, UR6 ;  /* 0x00000006ff077e24 */ /* 0x002fc8000f8e00ff */
[----:B------:R1:W2:Y:S03]  /*20580*/  SYNCS.PHASECHK.TRANS64.TRYWAIT P1, [R7+URZ+0x28850], R6 ;  /* 0x02885006070075a7 */ /* 0x0002a6000802017f */
[----:B--2---:R-:W-:Y:S05]  /*20590*/  @!P1 NANOSLEEP.SYNCS 0x989680 ;  /* 0x009896800000995d */ /* 0x004fea0003900000 */
[----:B------:R-:W2:Y:S02]  /*205a0*/  @!P1 SYNCS.PHASECHK.TRANS64 P1, [R7+URZ+0x28850], R6 ;  /* 0x02885006070095a7 */ /* 0x000ea4000802007f */
[----:B--2---:R-:W-:Y:S05]  /*205b0*/  @!P1 BRA `(.L_x_1108) ;  /* 0xfffffffc00ec9947 */ /* 0x004fea000383ffff */
[----:B------:R-:W-:Y:S05]  /*205c0*/  BRA `(.L_x_1105) ;  /* 0xfffffec800187947 */ /* 0x000fea000383ffff */
.L_x_1115:
[----:B-1----:R-:W-:-:S04]  /*205d0*/  IMAD.U32 R7, RZ, RZ, UR6 ;  /* 0x00000006ff077e24 */ /* 0x002fc8000f8e00ff */
[----:B------:R1:W2:Y:S03]  /*205e0*/  SYNCS.PHASECHK.TRANS64.TRYWAIT P1, [R7+URZ+0x28830], R6 ;  /* 0x02883006070075a7 */ /* 0x0002a6000802017f */
[----:B--2---:R-:W-:Y:S05]  /*205f0*/  @!P1 NANOSLEEP.SYNCS 0x989680 ;  /* 0x009896800000995d */ /* 0x004fea0003900000 */
[----:B------:R-:W2:Y:S02]  /*20600*/  @!P1 SYNCS.PHASECHK.TRANS64 P1, [R7+URZ+0x28830], R6 ;  /* 0x02883006070095a7 */ /* 0x000ea4000802007f */
[----:B--2---:R-:W-:Y:S05]  /*20610*/  @!P1 BRA `(.L_x_1115) ;  /* 0xfffffffc00ec9947 */ /* 0x004fea000383ffff */
[----:B------:R-:W-:Y:S05]  /*20620*/  BRA `(.L_x_1112) ;  /* 0xfffffef8006c7947 */ /* 0x000fea000383ffff */
.L_x_1119:
[----:B-1----:R-:W-:-:S04]  /*20630*/  IMAD.U32 R7, RZ, RZ, UR6 ;  /* 0x00000006ff077e24 */ /* 0x002fc8000f8e00ff */
[----:B------:R1:W2:Y:S03]  /*20640*/  SYNCS.PHASECHK.TRANS64.TRYWAIT P1, [R7+URZ+0x28850], R6 ;  /* 0x02885006070075a7 */ /* 0x0002a6000802017f */
[----:B--2---:R-:W-:Y:S05]  /*20650*/  @!P1 NANOSLEEP.SYNCS 0x989680 ;  /* 0x009896800000995d */ /* 0x004fea0003900000 */
[----:B------:R-:W2:Y:S02]  /*20660*/  @!P1 SYNCS.PHASECHK.TRANS64 P1, [R7+URZ+0x28850], R6 ;  /* 0x02885006070095a7 */ /* 0x000ea4000802007f */
[----:B--2---:R-:W-:Y:S05]  /*20670*/  @!P1 BRA `(.L_x_1119) ;  /* 0xfffffffc00ec9947 */ /* 0x004fea000383ffff */
[----:B------:R-:W-:Y:S05]  /*20680*/  BRA `(.L_x_1116) ;  /* 0xfffffef800f07947 */ /* 0x000fea000383ffff */
.L_x_1133:
[----:B-1----:R-:W-:-:S04]  /*20690*/  IMAD.U32 R3, RZ, RZ, UR9 ;  /* 0x00000009ff037e24 */ /* 0x002fc8000f8e00ff */
[----:B------:R1:W2:Y:S03]  /*206a0*/  SYNCS.PHASECHK.TRANS64.TRYWAIT P1, [R3+URZ+0x28850], R0 ;  /* 0x02885000030075a7 */ /* 0x0002a6000802017f */
[----:B--2---:R-:W-:Y:S05]  /*206b0*/  @!P1 NANOSLEEP.SYNCS 0x989680 ;  /* 0x009896800000995d */ /* 0x004fea0003900000 */
[----:B------:R-:W2:Y:S02]  /*206c0*/  @!P1 SYNCS.PHASECHK.TRANS64 P1, [R3+URZ+0x28850], R0 ;  /* 0x02885000030095a7 */ /* 0x000ea4000802007f */
[----:B--2---:R-:W-:Y:S05]  /*206d0*/  @!P1 BRA `(.L_x_1133) ;  /* 0xfffffffc00ec9947 */ /* 0x004fea000383ffff */
[----:B------:R-:W-:Y:S05]  /*206e0*/  BRA `(.L_x_1132) ;  /* 0xffffff4c005c7947 */ /* 0x000fea000383ffff */
.L_x_1189:
[----:B------:R-:W-:Y:S02]  /*206f0*/  IMAD.MOV.U32 R13, RZ, RZ, R0 ;  /* 0x000000ffff0d7224 */ /* 0x000fe400078e0000 */
[----:B------:R-:W-:Y:S02]  /*20700*/  IMAD.MOV.U32 R12, RZ, RZ, RZ ;  /* 0x000000ffff0c7224 */ /* 0x000fe400078e00ff */
[----:B------:R-:W-:Y:S02]  /*20710*/  IMAD.MOV.U32 R11, RZ, RZ, 0x1f ;  /* 0x0000001fff0b7424 */ /* 0x000fe400078e00ff */
[----:B------:R-:W-:-:S07]  /*20720*/  IMAD.MOV.U32 R15, RZ, RZ, -0x1 ;  /* 0xffffffffff0f7424 */ /* 0x000fce00078e00ff */
[----:B01----:R-:W-:Y:S05]  /*20730*/  WARPSYNC.COLLECTIVE R15, `(.L_x_1259) ;  /* 0x000000000f087348 */ /* 0x003fea0003c00000 */
[----:B------:R2:W3:Y:S02]  /*20740*/  SHFL.IDX P6, R14, R13, R12, R11 ;  /* 0x0000000c0d0e7389 */ /* 0x0004e400000c000b */
[----:B0123--:R-:W-:Y:S01]  /*20750*/  ENDCOLLECTIVE ;  /* 0x000000000000791b */ /* 0x00ffe20003800000 */
.L_x_1259:
[----:B------:R-:W-:Y:S05]  /*20760*/  BRA `(.L_x_1260) ;  /* 0xffffffb800d87947 */ /* 0x000fea000383ffff */
.L_x_1191:
[----:B------:R-:W-:Y:S01]  /*20770*/  BSSY B0, `(.L_x_1261) ;  /* 0x0000006000007945 */ /* 0x000fe20003800000 */
[----:B------:R-:W-:-:S07]  /*20780*/  IMAD.MOV.U32 R15, RZ, RZ, -0x1 ;  /* 0xffffffffff0f7424 */ /* 0x000fce00078e00ff */
[----:B01----:R-:W-:Y:S05]  /*20790*/  WARPSYNC.COLLECTIVE R15, `(.L_x_1262) ;  /* 0x000000000f0c7348 */ /* 0x003fea0003c00000 */
[----:B------:R-:W-:Y:S02]  /*207a0*/  ELECT P6, UR62, PT ;  /* 0x00000000003e782f */ /* 0x000fe400038c0000 */
[----:B------:R-:W-:Y:S01]  /*207b0*/  MOV R14, UR62 ;  /* 0x0000003e000e7c02 */ /* 0x000fe20008000f00 */
[----:B01----:R-:W-:Y:S10]  /*207c0*/  ENDCOLLECTIVE ;  /* 0x000000000000791b */ /* 0x003ff40003800000 */
.L_x_1262:
[----:B------:R-:W-:Y:S05]  /*207d0*/  BSYNC B0 ;  /* 0x0000000000007941 */ /* 0x000fea0003800000 */
.L_x_1261:
[----:B------:R-:W-:Y:S05]  /*207e0*/  BRA `(.L_x_1263) ;  /* 0xffffffb800e07947 */ /* 0x000fea000383ffff */
.L_x_1193:
[----:B-1----:R1:W2:Y:S02]  /*207f0*/  SYNCS.PHASECHK.TRANS64.TRYWAIT P0, [R3+URZ+0x28880], R4 ;  /* 0x02888004030075a7 */ /* 0x0022a4000800017f */
[----:B--2---:R-:W-:Y:S05]  /*20800*/  @!P0 NANOSLEEP.SYNCS 0x989680 ;  /* 0x009896800000895d */ /* 0x004fea0003900000 */
[----:B------:R-:W2:Y:S02]  /*20810*/  @!P0 SYNCS.PHASECHK.TRANS64 P0, [R3+URZ+0x28880], R4 ;  /* 0x02888004030085a7 */ /* 0x000ea4000800007f */
[----:B--2---:R-:W-:Y:S05]  /*20820*/  @!P0 BRA `(.L_x_1193) ;  /* 0xfffffffc00f08947 */ /* 0x004fea000383ffff */
[----:B------:R-:W-:Y:S05]  /*20830*/  BRA `(.L_x_1264) ;  /* 0xffffffbc00487947 */ /* 0x000fea000383ffff */
.L_x_1195:
[----:B0-----:R0:W2:Y:S02]  /*20840*/  SYNCS.PHASECHK.TRANS64.TRYWAIT P0, [R3+URZ+0x28840], R4 ;  /* 0x02884004030075a7 */ /* 0x0010a4000800017f */
[----:B--2---:R-:W-:Y:S05]  /*20850*/  @!P0 NANOSLEEP.SYNCS 0x989680 ;  /* 0x009896800000895d */ /* 0x004fea0003900000 */
[----:B------:R-:W2:Y:S02]  /*20860*/  @!P0 SYNCS.PHASECHK.TRANS64 P0, [R3+URZ+0x28840], R4 ;  /* 0x02884004030085a7 */ /* 0x000ea4000800007f */
[----:B--2---:R-:W-:Y:S05]  /*20870*/  @!P0 BRA `(.L_x_1195) ;  /* 0xfffffffc00f08947 */ /* 0x004fea000383ffff */
[----:B------:R-:W-:Y:S05]  /*20880*/  BRA `(.L_x_1265) ;  /* 0xffffffbc00a07947 */ /* 0x000fea000383ffff */
.L_x_1199:
[----:B------:R-:W-:Y:S01]  /*20890*/  IMAD.MOV.U32 R13, RZ, RZ, R2 ;  /* 0x000000ffff0d7224 */ /* 0x000fe200078e0002 */
[----:B------:R-:W-:Y:S01]  /*208a0*/  LOP3.LUT R7, R7, 0x7f, RZ, 0xc0, !PT ;  /* 0x0000007f07077812 */ /* 0x000fe200078ec0ff */
[----:B------:R-:W-:Y:S02]  /*208b0*/  IMAD.MOV.U32 R12, RZ, RZ, RZ ;  /* 0x000000ffff0c7224 */ /* 0x000fe400078e00ff */
[----:B------:R-:W-:Y:S01]  /*208c0*/  IMAD.MOV.U32 R11, RZ, RZ, 0x181f ;  /* 0x0000181fff0b7424 */ /* 0x000fe200078e00ff */
[----:B------:R-:W-:Y:S01]  /*208d0*/  SHF.R.U32.HI R5, RZ, 0x3, R7 ;  /* 0x00000003ff057819 */ /* 0x000fe20000011607 */
[----:B------:R-:W-:Y:S02]  /*208e0*/  IMAD.MOV.U32 R15, RZ, RZ, -0x1 ;  /* 0xffffffffff0f7424 */ /* 0x000fe400078e00ff */
[----:B------:R-:W-:Y:S02]  /*208f0*/  IMAD R4, R19, R8, RZ ;  /* 0x0000000813047224 */ /* 0x000fe400078e02ff */
[----:B------:R-:W-:-:S07]  /*20900*/  IMAD.IADD R3, R5, 0x1, R18 ;  /* 0x0000000105037824 */ /* 0x000fce00078e0212 */
[----:B-----5:R-:W-:Y:S05]  /*20910*/  WARPSYNC.COLLECTIVE R15, `(.L_x_1266) ;  /* 0x000000000f087348 */ /* 0x020fea0003c00000 */
[----:B------:R0:W1:Y:S02]  /*20920*/  SHFL.IDX P6, R14, R13, R12, R11 ;  /* 0x0000000c0d0e7389 */ /* 0x00006400000c000b */
[----:B01---5:R-:W-:Y:S01]  /*20930*/  ENDCOLLECTIVE ;  /* 0x000000000000791b */ /* 0x023fe20003800000 */
.L_x_1266:
[C---:B------:R-:W-:Y:S01]  /*20940*/  VIADD R5, R3.reuse, 0x10 ;  /* 0x0000001003057836 */ /* 0x040fe20000000000 */
[----:B------:R-:W-:Y:S01]  /*20950*/  ISETP.GE.AND P1, PT, R3, R4, PT ;  /* 0x000000040300720c */ /* 0x000fe20003f26270 */
[----:B------:R-:W-:Y:S02]  /*20960*/  IMAD.MOV.U32 R13, RZ, RZ, R0 ;  /* 0x000000ffff0d7224 */ /* 0x000fe400078e0000 */
[----:B------:R-:W-:-:S10]  /*20970*/  IMAD.MOV.U32 R6, RZ, RZ, R14 ;  /* 0x000000ffff067224 */ /* 0x000fd400078e000e */
[----:B------:R-:W-:Y:S05]  /*20980*/  WARPSYNC.COLLECTIVE R15, `(.L_x_1267) ;  /* 0x000000000f087348 */ /* 0x000fea0003c00000 */
[----:B------:R0:W1:Y:S02]  /*20990*/  SHFL.IDX P6, R14, R13, R12, R11 ;  /* 0x0000000c0d0e7389 */ /* 0x00006400000c000b */
[----:B01----:R-:W-:Y:S01]  /*209a0*/  ENDCOLLECTIVE ;  /* 0x000000000000791b */ /* 0x003fe20003800000 */
.L_x_1267:
[----:B------:R-:W-:Y:S02]  /*209b0*/  IMAD.MOV.U32 R13, RZ, RZ, R2 ;  /* 0x000000ffff0d7224 */ /* 0x000fe400078e0002 */
[----:B------:R-:W-:Y:S02]  /*209c0*/  IMAD.MOV.U32 R12, RZ, RZ, 0x1 ;  /* 0x00000001ff0c7424 */ /* 0x000fe400078e00ff */
[----:B------:R-:W-:-:S07]  /*209d0*/  IMAD.MOV.U32 R7, RZ, RZ, R14 ;  /* 0x000000ffff077224 */ /* 0x000fce00078e000e */
[----:B------:R-:W-:Y:S05]  /*209e0*/  WARPSYNC.COLLECTIVE R15, `(.L_x_1268) ;  /* 0x000000000f087348 */ /* 0x000fea0003c00000 */
[----:B------:R0:W1:Y:S02]  /*209f0*/  SHFL.IDX P6, R14, R13, R12, R11 ;  /* 0x0000000c0d0e7389 */ /* 0x00006400000c000b */
[----:B01----:R-:W-:Y:S01]  /*20a00*/  ENDCOLLECTIVE ;  /* 0x000000000000791b */ /* 0x003fe20003800000 */
.L_x_1268:
        /* <DEDUP_REMOVED lines=16> */
.L_x_1269:
[----:B------:R-:W-:Y:S02]  /*20b10*/  IMAD.MOV.U32 R13, RZ, RZ, R2 ;  /* 0x000000ffff0d7224 */ /* 0x000fe400078e0002 */
[----:B------:R-:W-:Y:S02]  /*20b20*/  IMAD.MOV.U32 R12, RZ, RZ, 0x2 ;  /* 0x00000002ff0c7424 */ /* 0x000fe400078e00ff */
[----:B------:R-:W-:-:S07]  /*20b30*/  IMAD.MOV.U32 R7, RZ, RZ, R14 ;  /* 0x000000ffff077224 */ /* 0x000fce00078e000e */
[----:B------:R-:W-:Y:S05]  /*20b40*/  WARPSYNC.COLLECTIVE R15, `(.L_x_1270) ;  /* 0x000000000f087348 */ /* 0x000fea0003c00000 */
[----:B------:R0:W1:Y:S02]  /*20b50*/  SHFL.IDX P6, R14, R13, R12, R11 ;  /* 0x0000000c0d0e7389 */ /* 0x00006400000c000b */
[----:B01----:R-:W-:Y:S01]  /*20b60*/  ENDCOLLECTIVE ;  /* 0x000000000000791b */ /* 0x003fe20003800000 */
.L_x_1270:
        /* <DEDUP_REMOVED lines=16> */
.L_x_1271:
[----:B------:R-:W-:Y:S02]  /*20c70*/  IMAD.MOV.U32 R13, RZ, RZ, R2 ;  /* 0x000000ffff0d7224 */ /* 0x000fe400078e0002 */
[----:B------:R-:W-:Y:S02]  /*20c80*/  IMAD.MOV.U32 R12, RZ, RZ, 0x3 ;  /* 0x00000003ff0c7424 */ /* 0x000fe400078e00ff */
[----:B------:R-:W-:-:S07]  /*20c90*/  IMAD.MOV.U32 R7, RZ, RZ, R14 ;  /* 0x000000ffff077224 */ /* 0x000fce00078e000e */
[----:B------:R-:W-:Y:S05]  /*20ca0*/  WARPSYNC.COLLECTIVE R15, `(.L_x_1272) ;  /* 0x000000000f087348 */ /* 0x000fea0003c00000 */
[----:B------:R0:W1:Y:S02]  /*20cb0*/  SHFL.IDX P6, R14, R13, R12, R11 ;  /* 0x0000000c0d0e7389 */ /* 0x00006400000c000b */
[----:B01----:R-:W-:Y:S01]  /*20cc0*/  ENDCOLLECTIVE ;  /* 0x000000000000791b */ /* 0x003fe20003800000 */
.L_x_1272:
        /* <DEDUP_REMOVED lines=16> */
.L_x_1273:
[----:B------:R-:W-:Y:S02]  /*20dd0*/  IMAD.MOV.U32 R13, RZ, RZ, R2 ;  /* 0x000000ffff0d7224 */ /* 0x000fe400078e0002 */
[----:B------:R-:W-:Y:S02]  /*20de0*/  IMAD.MOV.U32 R12, RZ, RZ, 0x4 ;  /* 0x00000004ff0c7424 */ /* 0x000fe400078e00ff */
[----:B------:R-:W-:-:S07]  /*20df0*/  IMAD.MOV.U32 R7, RZ, RZ, R14 ;  /* 0x000000ffff077224 */ /* 0x000fce00078e000e */
[----:B------:R-:W-:Y:S05]  /*20e00*/  WARPSYNC.COLLECTIVE R15, `(.L_x_1274) ;  /* 0x000000000f087348 */ /* 0x000fea0003c00000 */
[----:B------:R0:W1:Y:S02]  /*20e10*/  SHFL.IDX P6, R14, R13, R12, R11 ;  /* 0x0000000c0d0e7389 */ /* 0x00006400000c000b */
[----:B01----:R-:W-:Y:S01]  /*20e20*/  ENDCOLLECTIVE ;  /* 0x000000000000791b */ /* 0x003fe20003800000 */
.L_x_1274:
        /* <DEDUP_REMOVED lines=16> */
.L_x_1275:
[----:B------:R-:W-:Y:S02]  /*20f30*/  IMAD.MOV.U32 R13, RZ, RZ, R2 ;  /* 0x000000ffff0d7224 */ /* 0x000fe400078e0002 */
[----:B------:R-:W-:Y:S02]  /*20f40*/  IMAD.MOV.U32 R12, RZ, RZ, 0x5 ;  /* 0x00000005ff0c7424 */ /* 0x000fe400078e00ff */
[----:B------:R-:W-:-:S07]  /*20f50*/  IMAD.MOV.U32 R7, RZ, RZ, R14 ;  /* 0x000000ffff077224 */ /* 0x000fce00078e000e */
[----:B------:R-:W-:Y:S05]  /*20f60*/  WARPSYNC.COLLECTIVE R15, `(.L_x_1276) ;  /* 0x000000000f087348 */ /* 0x000fea0003c00000 */
[----:B------:R0:W1:Y:S02]  /*20f70*/  SHFL.IDX P6, R14, R13, R12, R11 ;  /* 0x0000000c0d0e7389 */ /* 0x00006400000c000b */
[----:B01----:R-:W-:Y:S01]  /*20f80*/  ENDCOLLECTIVE ;  /* 0x000000000000791b */ /* 0x003fe20003800000 */
.L_x_1276:
        /* <DEDUP_REMOVED lines=16> */
.L_x_1277:
[----:B------:R-:W-:Y:S02]  /*21090*/  IMAD.MOV.U32 R13, RZ, RZ, R2 ;  /* 0x000000ffff0d7224 */ /* 0x000fe400078e0002 */
[----:B------:R-:W-:Y:S02]  /*210a0*/  IMAD.MOV.U32 R12, RZ, RZ, 0x6 ;  /* 0x00000006ff0c7424 */ /* 0x000fe400078e00ff */
[----:B------:R-:W-:-:S07]  /*210b0*/  IMAD.MOV.U32 R7, RZ, RZ, R14 ;  /* 0x000000ffff077224 */ /* 0x000fce00078e000e */
[----:B------:R-:W-:Y:S05]  /*210c0*/  WARPSYNC.COLLECTIVE R15, `(.L_x_1278) ;  /* 0x000000000f087348 */ /* 0x000fea0003c00000 */
[----:B------:R0:W1:Y:S02]  /*210d0*/  SHFL.IDX P6, R14, R13, R12, R11 ;  /* 0x0000000c0d0e7389 */ /* 0x00006400000c000b */
[----:B01----:R-:W-:Y:S01]  /*210e0*/  ENDCOLLECTIVE ;  /* 0x000000000000791b */ /* 0x003fe20003800000 */
.L_x_1278:
        /* <DEDUP_REMOVED lines=15> */
.L_x_1279:
[----:B------:R-:W-:Y:S02]  /*211e0*/  IMAD.MOV.U32 R13, RZ, RZ, R2 ;  /* 0x000000ffff0d7224 */ /* 0x000fe400078e0002 */
[----:B------:R-:W-:Y:S02]  /*211f0*/  IMAD.MOV.U32 R12, RZ, RZ, 0x7 ;  /* 0x00000007ff0c7424 */ /* 0x000fe400078e00ff */
[----:B------:R-:W-:-:S07]  /*21200*/  IMAD.MOV.U32 R7, RZ, RZ, R14 ;  /* 0x000000ffff077224 */ /* 0x000fce00078e000e */
[----:B------:R-:W-:Y:S05]  /*21210*/  WARPSYNC.COLLECTIVE R15, `(.L_x_1280) ;  /* 0x000000000f087348 */ /* 0x000fea0003c00000 */
[----:B------:R0:W1:Y:S02]  /*21220*/  SHFL.IDX P6, R14, R13, R12, R11 ;  /* 0x0000000c0d0e7389 */ /* 0x00006400000c000b */
[----:B01----:R-:W-:Y:S01]  /*21230*/  ENDCOLLECTIVE ;  /* 0x000000000000791b */ /* 0x003fe20003800000 */
.L_x_1280:
[----:B------:R-:W-:-:S05]  /*21240*/  @!P1 IADD3 R7, P2, R9, R7, RZ ;  /* 0x0000000709079210 */ /* 0x000fca0007f5e0ff */
[----:B------:R-:W-:-:S05]  /*21250*/  @!P1 IMAD.X R6, RZ, RZ, R6, P2 ;  /* 0x000000ffff069224 */ /* 0x000fca00010e0606 */
[----:B------:R-:W-:Y:S01]  /*21260*/  @!P1 LOP3.LUT R7, R7, R6, RZ, 0x3c, !PT ;  /* 0x0000000607079212 */ /* 0x000fe200078e3cff */
[----:B------:R-:W-:-:S03]  /*21270*/  IMAD.MOV.U32 R13, RZ, RZ, R0 ;  /* 0x000000ffff0d7224 */ /* 0x000fc600078e0000 */
[----:B------:R-:W-:-:S04]  /*21280*/  @!P1 LOP3.LUT R6, R7, R6, RZ, 0x3c, !PT ;  /* 0x0000000607069212 */ /* 0x000fc800078e3cff */
[----:B------:R-:W-:Y:S01]  /*21290*/  @!P1 LOP3.LUT R7, R7, R6, RZ, 0x3c, !PT ;  /* 0x0000000607079212 */ /* 0x000fe200078e3cff */
[----:B------:R-:W-:-:S07]  /*212a0*/  IMAD.MOV.U32 R5, RZ, RZ, R14 ;  /* 0x000000ffff057224 */ /* 0x000fce00078e000e */
[----:B------:R-:W-:Y:S05]  /*212b0*/  WARPSYNC.COLLECTIVE R15, `(.L_x_1281) ;  /* 0x000000000f087348 */ /* 0x000fea0003c00000 */
[----:B------:R0:W1:Y:S02]  /*212c0*/  SHFL.IDX P6, R14, R13, R12, R11 ;  /* 0x0000000c0d0e7389 */ /* 0x00006400000c000b */
[----:B01----:R-:W-:Y:S01]  /*212d0*/  ENDCOLLECTIVE ;  /* 0x000000000000791b */ /* 0x003fe20003800000 */
.L_x_1281:
[----:B------:R-:W-:Y:S01]  /*212e0*/  @!PT LDS RZ, [RZ] ;  /* 0x00000000fffff984 */ /* 0x000fe20000000800 */
[----:B------:R-:W-:Y:S01]  /*212f0*/  @!PT LDS RZ, [RZ] ;  /* 0x00000000fffff984 */ /* 0x000fe20000000800 */
[----:B------:R-:W-:Y:S01]  /*21300*/  @!PT LDS RZ, [RZ] ;  /* 0x00000000fffff984 */ /* 0x000fe20000000800 */
[----:B------:R1:W-:Y:S01]  /*21310*/  @!P1 LDGSTS.E.BYPASS.LTC128B.128 [R10+0x1b400], desc[UR50][R6.64], !P0 ;  /* 0x1b400000060a9fae */ /* 0x0003e2000c101d72 */
[----:B------:R-:W-:Y:S01]  /*21320*/  IMAD.MOV.U32 R0, RZ, RZ, R14 ;  /* 0x000000ffff007224 */ /* 0x000fe200078e000e */
[----:B------:R-:W-:Y:S06]  /*21330*/  BRA `(.L_x_1282) ;  /* 0xffffffbc00ec7947 */ /* 0x000fec000383ffff */
.L_x_1202:
[----:B--2---:R-:W2:Y:S02]  /*21340*/  LDL R2, [R1] ;  /* 0x0000000001027983 */ /* 0x004ea40000100800 */
[----:B--2---:R2:W3:Y:S02]  /*21350*/  SYNCS.PHASECHK.TRANS64.TRYWAIT P0, [R2+URZ+0x28820], R0 ;  /* 0x02882000020075a7 */ /* 0x0044e4000800017f */
[----:B---3--:R-:W-:Y:S05]  /*21360*/  @!P0 NANOSLEEP.SYNCS 0x989680 ;  /* 0x009896800000895d */ /* 0x008fea0003900000 */
[----:B------:R-:W3:Y:S02]  /*21370*/  @!P0 SYNCS.PHASECHK.TRANS64 P0, [R2+URZ+0x28820], R0 ;  /* 0x02882000020085a7 */ /* 0x000ee4000800007f */
[----:B---3--:R-:W-:Y:S05]  /*21380*/  @!P0 BRA `(.L_x_1202) ;  /* 0xfffffffc00ec8947 */ /* 0x008fea000383ffff */
[----:B------:R-:W-:Y:S05]  /*21390*/  BRA `(.L_x_1283) ;  /* 0xffffffc000587947 */ /* 0x000fea000383ffff */
.L_x_1208:
[----:B-1----:R1:W3:Y:S02]  /*213a0*/  SYNCS.PHASECHK.TRANS64.TRYWAIT P0, [R4+URZ+0x28880], R3 ;  /* 0x02888003040075a7 */ /* 0x0022e4000800017f */
[----:B---3--:R-:W-:Y:S05]  /*213b0*/  @!P0 NANOSLEEP.SYNCS 0x989680 ;  /* 0x009896800000895d */ /* 0x008fea0003900000 */
[----:B------:R-:W3:Y:S02]  /*213c0*/  @!P0 SYNCS.PHASECHK.TRANS64 P0, [R4+URZ+0x28880], R3 ;  /* 0x02888003040085a7 */ /* 0x000ee4000800007f */
[----:B---3--:R-:W-:Y:S05]  /*213d0*/  @!P0 BRA `(.L_x_1208) ;  /* 0xfffffffc00f08947 */ /* 0x008fea000383ffff */
[----:B------:R-:W-:Y:S05]  /*213e0*/  BRA `(.L_x_1284) ;  /* 0xffffffc400147947 */ /* 0x000fea000383ffff */
.L_x_1213:
[----:B0-----:R0:W3:Y:S02]  /*213f0*/  SYNCS.PHASECHK.TRANS64.TRYWAIT P0, [R4+URZ+0x28840], R3 ;  /* 0x02884003040075a7 */ /* 0x0010e4000800017f */
[----:B---3--:R-:W-:Y:S05]  /*21400*/  @!P0 NANOSLEEP.SYNCS 0x989680 ;  /* 0x009896800000895d */ /* 0x008fea0003900000 */
[----:B------:R-:W3:Y:S02]  /*21410*/  @!P0 SYNCS.PHASECHK.TRANS64 P0, [R4+URZ+0x28840], R3 ;  /* 0x02884003040085a7 */ /* 0x000ee4000800007f */
[----:B---3--:R-:W-:Y:S05]  /*21420*/  @!P0 BRA `(.L_x_1213) ;  /* 0xfffffffc00f08947 */ /* 0x008fea000383ffff */
[----:B------:R-:W-:Y:S05]  /*21430*/  BRA `(.L_x_1285) ;  /* 0xffffffc400987947 */ /* 0x000fea000383ffff */
.L_x_1219:
[----:B-1----:R1:W3:Y:S02]  /*21440*/  SYNCS.PHASECHK.TRANS64.TRYWAIT P0, [R20+URZ+0x28870], R2 ;  /* 0x02887002140075a7 */ /* 0x0022e4000800017f */
[----:B---3--:R-:W-:Y:S05]  /*21450*/  @!P0 NANOSLEEP.SYNCS 0x989680 ;  /* 0x009896800000895d */ /* 0x008fea0003900000 */
[----:B------:R-:W3:Y:S02]  /*21460*/  @!P0 SYNCS.PHASECHK.TRANS64 P0, [R20+URZ+0x28870], R2 ;  /* 0x02887002140085a7 */ /* 0x000ee4000800007f */
[----:B---3--:R-:W-:Y:S05]  /*21470*/  @!P0 BRA `(.L_x_1219) ;  /* 0xfffffffc00f08947 */ /* 0x008fea000383ffff */
[----:B------:R-:W-:Y:S05]  /*21480*/  BRA `(.L_x_1286) ;  /* 0xffffffc800387947 */ /* 0x000fea000383ffff */
.L_x_1221:
[----:B-1----:R1:W3:Y:S02]  /*21490*/  SYNCS.PHASECHK.TRANS64.TRYWAIT P0, [R20+URZ+0x28860], R2 ;  /* 0x02886002140075a7 */ /* 0x0022e4000800017f */
[----:B---3--:R-:W-:Y:S05]  /*214a0*/  @!P0 NANOSLEEP.SYNCS 0x989680 ;  /* 0x009896800000895d */ /* 0x008fea0003900000 */
[----:B------:R-:W3:Y:S02]  /*214b0*/  @!P0 SYNCS.PHASECHK.TRANS64 P0, [R20+URZ+0x28860], R2 ;  /* 0x02886002140085a7 */ /* 0x000ee4000800007f */
[----:B---3--:R-:W-:Y:S05]  /*214c0*/  @!P0 BRA `(.L_x_1221) ;  /* 0xfffffffc00f08947 */ /* 0x008fea000383ffff */
[----:B------:R-:W-:Y:S05]  /*214d0*/  BRA `(.L_x_1287) ;  /* 0xffffffc800407947 */ /* 0x000fea000383ffff */
.L_x_1228:
[----:B-1----:R1:W2:Y:S02]  /*214e0*/  SYNCS.PHASECHK.TRANS64.TRYWAIT P1, [R18+URZ+0x28870], R3 ;  /* 0x02887003120075a7 */ /* 0x0022a4000802017f */
[----:B--2---:R-:W-:Y:S05]  /*214f0*/  @!P1 NANOSLEEP.SYNCS 0x989680 ;  /* 0x009896800000995d */ /* 0x004fea0003900000 */
[----:B------:R-:W2:Y:S02]  /*21500*/  @!P1 SYNCS.PHASECHK.TRANS64 P1, [R18+URZ+0x28870], R3 ;  /* 0x02887003120095a7 */ /* 0x000ea4000802007f */
[----:B--2---:R-:W-:Y:S05]  /*21510*/  @!P1 BRA `(.L_x_1228) ;  /* 0xfffffffc00f09947 */ /* 0x004fea000383ffff */
[----:B------:R-:W-:Y:S05]  /*21520*/  BRA `(.L_x_1288) ;  /* 0xffffffd000707947 */ /* 0x000fea000383ffff */
.L_x_1230:
[----:B-1----:R1:W2:Y:S02]  /*21530*/  SYNCS.PHASECHK.TRANS64.TRYWAIT P1, [R18+URZ+0x28860], R3 ;  /* 0x02886003120075a7 */ /* 0x0022a4000802017f */
[----:B--2---:R-:W-:Y:S05]  /*21540*/  @!P1 NANOSLEEP.SYNCS 0x989680 ;  /* 0x009896800000995d */ /* 0x004fea0003900000 */
[----:B------:R-:W2:Y:S02]  /*21550*/  @!P1 SYNCS.PHASECHK.TRANS64 P1, [R18+URZ+0x28860], R3 ;  /* 0x02886003120095a7 */ /* 0x000ea4000802007f */
[----:B--2---:R-:W-:Y:S05]  /*21560*/  @!P1 BRA `(.L_x_1230) ;  /* 0xfffffffc00f09947 */ /* 0x004fea000383ffff */
[----:B------:R-:W-:Y:S05]  /*21570*/  BRA `(.L_x_1289) ;  /* 0xffffffd000787947 */ /* 0x000fea000383ffff */
.L_x_1243:
[----:B0-----:R0:W1:Y:S02]  /*21580*/  SYNCS.PHASECHK.TRANS64.TRYWAIT P0, [R0+URZ+0x28820], R3 ;  /* 0x02882003000075a7 */ /* 0x001064000800017f */
[----:B-1----:R-:W-:Y:S05]  /*21590*/  @!P0 NANOSLEEP.SYNCS 0x989680 ;  /* 0x009896800000895d */ /* 0x002fea0003900000 */
[----:B------:R-:W1:Y:S02]  /*215a0*/  @!P0 SYNCS.PHASECHK.TRANS64 P0, [R0+URZ+0x28820], R3 ;  /* 0x02882003000085a7 */ /* 0x000e64000800007f */
[----:B-1----:R-:W-:Y:S05]  /*215b0*/  @!P0 BRA `(.L_x_1243) ;  /* 0xfffffffc00f08947 */ /* 0x002fea000383ffff */
[----:B------:R-:W-:Y:S05]  /*215c0*/  BRA `(.L_x_1290) ;  /* 0xffffffe800947947 */ /* 0x000fea000383ffff */
.L_x_1244:
        /* <DEDUP_REMOVED lines=11> */
.L_x_1292:
[----:B------:R-:W-:Y:S05]  /*21680*/  BSYNC B0 ;  /* 0x0000000000007941 */ /* 0x000fea0003800000 */
.L_x_1291:
[----:B------:R-:W-:Y:S05]  /*21690*/  BRA `(.L_x_1293) ;  /* 0xffffffe8007c7947 */ /* 0x000fea000383ffff */
.L_x_1247:
[----:B------:R-:W-:Y:S01]  /*216a0*/  BSSY B1, `(.L_x_1294) ;  /* 0x0000006000017945 */ /* 0x000fe20003800000 */
[----:B------:R-:W-:-:S07]  /*216b0*/  IMAD.MOV.U32 R15, RZ, RZ, -0x1 ;  /* 0xffffffffff0f7424 */ /* 0x000fce00078e00ff */
[----:B01----:R-:W-:Y:S05]  /*216c0*/  WARPSYNC.COLLECTIVE R15, `(.L_x_1295) ;  /* 0x000000000f0c7348 */ /* 0x003fea0003c00000 */
[----:B------:R-:W-:Y:S02]  /*216d0*/  ELECT P6, UR62, PT ;  /* 0x00000000003e782f */ /* 0x000fe400038c0000 */
[----:B------:R-:W-:Y:S01]  /*216e0*/  MOV R14, UR62 ;  /* 0x0000003e000e7c02 */ /* 0x000fe20008000f00 */
[----:B01----:R-:W-:Y:S10]  /*216f0*/  ENDCOLLECTIVE ;  /* 0x000000000000791b */ /* 0x003ff40003800000 */
.L_x_1295:
[----:B------:R-:W-:Y:S05]  /*21700*/  BSYNC B1 ;  /* 0x0000000000017941 */ /* 0x000fea0003800000 */
.L_x_1294:
[----:B------:R-:W-:Y:S05]  /*21710*/  BRA `(.L_x_1296) ;  /* 0xffffffe800747947 */ /* 0x000fea000383ffff */
.L_x_1249:
[----:B0-----:R0:W1:Y:S02]  /*21720*/  SYNCS.PHASECHK.TRANS64.TRYWAIT P1, [R6+URZ], R5 ;  /* 0x00000005060075a7 */ /* 0x001064000802017f */
[----:B-1----:R-:W-:Y:S05]  /*21730*/  @!P1 NANOSLEEP.SYNCS 0x989680 ;  /* 0x009896800000995d */ /* 0x002fea0003900000 */
[----:B------:R-:W1:Y:S02]  /*21740*/  @!P1 SYNCS.PHASECHK.TRANS64 P1, [R6+URZ], R5 ;  /* 0x00000005060095a7 */ /* 0x000e64000802007f */
[----:B-1----:R-:W-:Y:S05]  /*21750*/  @!P1 BRA `(.L_x_1249) ;  /* 0xfffffffc00f09947 */ /* 0x002fea000383ffff */
[----:B------:R-:W-:Y:S05]  /*21760*/  BRA `(.L_x_1297) ;  /* 0xffffffe800b07947 */ /* 0x000fea000383ffff */
.L_x_1250:
[----:B-1----:R1:W2:Y:S02]  /*21770*/  SYNCS.PHASECHK.TRANS64.TRYWAIT P1, [R7+URZ], R2 ;  /* 0x00000002070075a7 */ /* 0x0022a4000802017f */
[----:B--2---:R-:W-:Y:S05]  /*21780*/  @!P1 NANOSLEEP.SYNCS 0x989680 ;  /* 0x009896800000995d */ /* 0x004fea0003900000 */
[----:B------:R-:W2:Y:S02]  /*21790*/  @!P1 SYNCS.PHASECHK.TRANS64 P1, [R7+URZ], R2 ;  /* 0x00000002070095a7 */ /* 0x000ea4000802007f */
[----:B--2---:R-:W-:Y:S05]  /*217a0*/  @!P1 BRA `(.L_x_1250) ;  /* 0xfffffffc00f09947 */ /* 0x004fea000383ffff */
[----:B------:R-:W-:Y:S05]  /*217b0*/  BRA `(.L_x_1298) ;  /* 0xffffffe800a47947 */ /* 0x000fea000383ffff */
.L_x_1252:
[----:B--2---:R2:W3:Y:S02]  /*217c0*/  SYNCS.PHASECHK.TRANS64.TRYWAIT P1, [R4+URZ+0x28860], R5 ;  /* 0x02886005040075a7 */ /* 0x0044e4000802017f */
[----:B---3--:R-:W-:Y:S05]  /*217d0*/  @!P1 NANOSLEEP.SYNCS 0x989680 ;  /* 0x009896800000995d */ /* 0x008fea0003900000 */
[----:B------:R-:W3:Y:S02]  /*217e0*/  @!P1 SYNCS.PHASECHK.TRANS64 P1, [R4+URZ+0x28860], R5 ;  /* 0x02886005040095a7 */ /* 0x000ee4000802007f */
[----:B---3--:R-:W-:Y:S05]  /*217f0*/  @!P1 BRA `(.L_x_1252) ;  /* 0xfffffffc00f09947 */ /* 0x008fea000383ffff */
[----:B------:R-:W-:Y:S05]  /*21800*/  BRA `(.L_x_1299) ;  /* 0xffffffe800a87947 */ /* 0x000fea000383ffff */
.L_x_1254:
[----:B---3--:R3:W4:Y:S02]  /*21810*/  SYNCS.PHASECHK.TRANS64.TRYWAIT P1, [R3+URZ+0x28860], R2 ;  /* 0x02886002030075a7 */ /* 0x008724000802017f */
[----:B----4-:R-:W-:Y:S05]  /*21820*/  @!P1 NANOSLEEP.SYNCS 0x989680 ;  /* 0x009896800000995d */ /* 0x010fea0003900000 */
[----:B------:R-:W4:Y:S02]  /*21830*/  @!P1 SYNCS.PHASECHK.TRANS64 P1, [R3+URZ+0x28860], R2 ;  /* 0x02886002030095a7 */ /* 0x000f24000802007f */
[----:B----4-:R-:W-:Y:S05]  /*21840*/  @!P1 BRA `(.L_x_1254) ;  /* 0xfffffffc00f09947 */ /* 0x010fea000383ffff */
[----:B------:R-:W-:Y:S05]  /*21850*/  BRA `(.L_x_1300) ;  /* 0xffffffe800a87947 */ /* 0x000fea000383ffff */
.L_x_1256:
[----:B----4-:R4:W0:Y:S02]  /*21860*/  SYNCS.PHASECHK.TRANS64.TRYWAIT P0, [R4+URZ+0x28880], R5 ;  /* 0x02888005040075a7 */ /* 0x010824000800017f */
[----:B0-----:R-:W-:Y:S05]  /*21870*/  @!P0 NANOSLEEP.SYNCS 0x989680 ;  /* 0x009896800000895d */ /* 0x001fea0003900000 */
[----:B------:R-:W0:Y:S02]  /*21880*/  @!P0 SYNCS.PHASECHK.TRANS64 P0, [R4+URZ+0x28880], R5 ;  /* 0x02888005040085a7 */ /* 0x000e24000800007f */
[----:B0-----:R-:W-:Y:S05]  /*21890*/  @!P0 BRA `(.L_x_1256) ;  /* 0xfffffffc00f08947 */ /* 0x001fea000383ffff */
[----:B------:R-:W-:Y:S05]  /*218a0*/  BRA `(.L_x_1257) ;  /* 0xffffffe800a47947 */ /* 0x000fea000383ffff */
.L_x_1301:
        /* <DEDUP_REMOVED lines=13> */
.L_x_2820:


//--------------------- .text._ZN7cutlass13device_kernelIN5flash11enable_sm90INS1_16FlashAttnFwdSm90INS1_25CollectiveMainloopFwdSm90ILi2EN4cute5tupleIJNS5_1CILi1EEES8_S8_EEENS6_IJNS7_ILi128EEENS7_ILi192EEESA_EEELi128ENS_12float_e4m3_tEfNS_4arch4Sm90ELb0ELb1ELb1ELb1ELb0ELb1ELb0ELb1ELb1ELb1ELb1ELb0EEENS1_21CollectiveEpilogueFwdINS6_IJSA_SA_SB_EEES9_NS_10bfloat16_tESF_Li256ELb1ELb1ELb1ELb1EEENS1_36VarlenDynamicPersistentTileSchedulerILi128ELi192ELi256ELi128ELb1ELb1ELb1ELb1ELb0ELb1EEEEEEEEEvNT_6ParamsE --------------------------
	.section	.text._ZN7cutlass13device_kernelIN5flash11enable_sm90INS1_16FlashAttnFwdSm90INS1_25CollectiveMainloopFwdSm90ILi2EN4cute5tupleIJNS5_1CILi1EEES8_S8_EEENS6_IJNS7_ILi128EEENS7_ILi192EEESA_EEELi128ENS_12float_e4m3_tEfNS_4arch4Sm90ELb0ELb1ELb1ELb1ELb0ELb1ELb0ELb1ELb1ELb1ELb1ELb0EEENS1_21CollectiveEpilogueFwdINS6_IJSA_SA_SB_EEES9_NS_10bfloat16_tESF_Li256ELb1ELb1ELb1ELb1EEENS1_36VarlenDynamicPersistentTileSchedulerILi128ELi192ELi256ELi128ELb1ELb1ELb1ELb1ELb0ELb1EEEEEEEEEvNT_6ParamsE,"ax",@progbits
	.align	128
.text._ZN7cutlass13device_kernelIN5flash11enable_sm90INS1_16FlashAttnFwdSm90INS1_25CollectiveMainloopFwdSm90ILi2EN4cute5tupleIJNS5_1CILi1EEES8_S8_EEENS6_IJNS7_ILi128EEENS7_ILi192EEESA_EEELi128ENS_12float_e4m3_tEfNS_4arch4Sm90ELb0ELb1ELb1ELb1ELb0ELb1ELb0ELb1ELb1ELb1ELb1ELb0EEENS1_21CollectiveEpilogueFwdINS6_IJSA_SA_SB_EEES9_NS_10bfloat16_tESF_Li256ELb1ELb1ELb1ELb1EEENS1_36VarlenDynamicPersistentTileSchedulerILi128ELi192ELi256ELi128ELb1ELb1ELb1ELb1ELb0ELb1EEEEEEEEEvNT_6ParamsE:
        .type           _ZN7cutlass13device_kernelIN5flash11enable_sm90INS1_16FlashAttnFwdSm90INS1_25CollectiveMainloopFwdSm90ILi2EN4cute5tupleIJNS5_1CILi1EEES8_S8_EEENS6_IJNS7_ILi128EEENS7_ILi192EEESA_EEELi128ENS_12float_e4m3_tEfNS_4arch4Sm90ELb0ELb1ELb1ELb1ELb0ELb1ELb0ELb1ELb1ELb1ELb1ELb0EEENS1_21CollectiveEpilogueFwdINS6_IJSA_SA_SB_EEES9_NS_10bfloat16_tESF_Li256ELb1ELb1ELb1ELb1EEENS1_36VarlenDynamicPersistentTileSchedulerILi128ELi192ELi256ELi128ELb1ELb1ELb1ELb1ELb0ELb1EEEEEEEEEvNT_6ParamsE,@function
        .size           _ZN7cutlass13device_kernelIN5flash11enable_sm90INS1_16FlashAttnFwdSm90INS1_25CollectiveMainloopFwdSm90ILi2EN4cute5tupleIJNS5_1CILi1EEES8_S8_EEENS6_IJNS7_ILi128EEENS7_ILi192EEESA_EEELi128ENS_12float_e4m3_tEfNS_4arch4Sm90ELb0ELb1ELb1ELb1ELb0ELb1ELb0ELb1ELb1ELb1ELb1ELb0EEENS1_21CollectiveEpilogueFwdINS6_IJSA_SA_SB_EEES9_NS_10bfloat16_tESF_Li256ELb1ELb1ELb1ELb1EEENS1_36VarlenDynamicPersistentTileSchedulerILi128ELi192ELi256ELi128ELb1ELb1ELb1ELb1ELb0ELb1EEEEEEEEEvNT_6ParamsE,(.L_x_2821 - _ZN7cutlass13device_kernelIN5flash11enable_sm90INS1_16FlashAttnFwdSm90INS1_25CollectiveMainloopFwdSm90ILi2EN4cute5tupleIJNS5_1CILi1EEES8_S8_EEENS6_IJNS7_ILi128EEENS7_ILi192EEESA_EEELi128ENS_12float_e4m3_tEfNS_4arch4Sm90ELb0ELb1ELb1ELb1ELb0ELb1ELb0ELb1ELb1ELb1ELb1ELb0EEENS1_21CollectiveEpilogueFwdINS6_IJSA_SA_SB_EEES9_NS_10bfloat16_tESF_Li256ELb1ELb1ELb1ELb1EEENS1_36VarlenDynamicPersistentTileSchedulerILi128ELi192ELi256ELi128ELb1ELb1ELb1ELb1ELb0ELb1EEEEEEEEEvNT_6ParamsE)
        .other          _ZN7cutlass13device_kernelIN5flash11enable_sm90INS1_16FlashAttnFwdSm90INS1_25CollectiveMainloopFwdSm90ILi2EN4cute5tupleIJNS5_1CILi1EEES8_S8_EEENS6_IJNS7_ILi128EEENS7_ILi192EEESA_EEELi128ENS_12float_e4m3_tEfNS_4arch4Sm90ELb0ELb1ELb1ELb1ELb0ELb1ELb0ELb1ELb1ELb1ELb1ELb0EEENS1_21CollectiveEpilogueFwdINS6_IJSA_SA_SB_EEES9_NS_10bfloat16_tESF_Li256ELb1ELb1ELb1ELb1EEENS1_36VarlenDynamicPersistentTileSchedulerILi128ELi192ELi256ELi128ELb1ELb1ELb1ELb1ELb0ELb1EEEEEEEEEvNT_6ParamsE,@"STO_CUDA_ENTRY STV_DEFAULT"
_ZN7cutlass13device_kernelIN5flash11enable_sm90INS1_16FlashAttnFwdSm90INS1_25CollectiveMainloopFwdSm90ILi2EN4cute5tupleIJNS5_1CILi1EEES8_S8_EEENS6_IJNS7_ILi128EEENS7_ILi192EEESA_EEELi128ENS_12float_e4m3_tEfNS_4arch4Sm90ELb0ELb1ELb1ELb1ELb0ELb1ELb0ELb1ELb1ELb1ELb1ELb0EEENS1_21CollectiveEpilogueFwdINS6_IJSA_SA_SB_EEES9_NS_10bfloat16_tESF_Li256ELb1ELb1ELb1ELb1EEENS1_36VarlenDynamicPersistentTileSchedulerILi128ELi192ELi256ELi128ELb1ELb1ELb1ELb1ELb0ELb1EEEEEEEEEvNT_6ParamsE:
        /* <DEDUP_REMOVED lines=24> */
.L_x_1303:
[----:B------:R-:W-:Y:S05]  /*0180*/  BSYNC B0 ;  /* 0x0000000000007941 */ /* 0x000fea0003800000 */
.L_x_1302:
        /* <DEDUP_REMOVED lines=41> */
.L_x_1304:
        /* <DEDUP_REMOVED lines=22> */
.L_x_1305:
        /* <DEDUP_REMOVED lines=18> */
.L_x_1306:
        /* <DEDUP_REMOVED lines=22> */
.L_x_1307:
        /* <DEDUP_REMOVED lines=22> */
.L_x_1308:
        /* <DEDUP_REMOVED lines=8> */
.L_x_1311:
[----:B------:R-:W-:-:S08]  /*09e0*/  NOP ;  /* 0x0000000000007918 */ /* 0x000fd00000000000 */
[----:B------:R-:W0:Y:S02]  /*09f0*/  USETMAXREG.TRY_ALLOC.CTAPOOL UP0, 0xf0 ;  /* 0x000000f0000079c8 */ /* 0x000e240008000600 */
[----:B0-----:R-:W-:-:S13]  /*0a00*/  PLOP3.LUT P0, PT, PT, PT, UP0, 0x80, 0x0 ;  /* 0x000000000000781c */ /* 0x001fda0003f0f008 */
[----:B------:R-:W-:Y:S05]  /*0a10*/  @!P0 BRA `(.L_x_1311) ;  /* 0xfffffffc00f08947 */ /* 0x000fea000383ffff */
[----:B------:R-:W0:Y:S01]  /*0a20*/  S2R R0, SR_TID.X ;  /* 0x0000000000007919 */ /* 0x000e220000002100 */
[----:B------:R-:W1:Y:S01]  /*0a30*/  S2UR UR40, SR_CgaCtaId ;  /* 0x00000000002879c3 */ /* 0x000e620000008800 */
[----:B------:R-:W-:Y:S01]  /*0a40*/  UMOV UR4, 0x400 ;  /* 0x0000040000047882 */ /* 0x000fe20000000000 */
[----:B------:R-:W-:-:S06]  /*0a50*/  LOP3.LUT R17, R17, 0xffffbfff, RZ, 0xc0, !PT ;  /* 0xffffbfff11117812 */ /* 0x000fcc00078ec0ff */
[----:B------:R-:W-:Y:S06]  /*0a60*/  BAR.ARV 0x8, 0x180 ;  /* 0x0206000000007b1d */ /* 0x000fec0000002000 */
[----:B-1----:R-:W-:-:S06]  /*0a70*/  ULEA UR4, UR40, UR4, 0x18 ;  /* 0x0000000428047291 */ /* 0x002fcc000f8ec03f */
[----:B------:R-:W-:Y:S01]  /*0a80*/  IMAD.U32 R18, RZ, RZ, UR4 ;  /* 0x00000004ff127e24 */ /* 0x000fe2000f8e00ff */
[----:B0-----:R-:W-:Y:S01]  /*0a90*/  SHF.R.U32.HI R0, RZ, 0x7, R0 ;  /* 0x00000007ff007819 */ /* 0x001fe20000011600 */
[----:B------:R-:W-:-:S03]  /*0aa0*/  ULDC UR4, c[0x0][0xc3c] ;  /* 0x00030f0000047ab9 */ /* 0x000fc60000000800 */
[----:B------:R-:W-:-:S13]  /*0ab0*/  ISETP.NE.AND P0, PT, R0, 0x1, PT ;  /* 0x000000010000780c */ /* 0x000fda0003f05270 */
[----:B------:R-:W-:Y:S01]  /*0ac0*/  @P0 LOP3.LUT R17, R17, 0x4000, RZ, 0xfc, !PT ;  /* 0x0000400011110812 */ /* 0x000fe200078efcff */
[----:B------:R-:W-:Y:S08]  /*0ad0*/  @!P0 BAR.ARV 0x9, 0x100 ;  /* 0x0244000000008b1d */ /* 0x000ff00000002000 */
[----:B------:R-:W-:Y:S06]  /*0ae0*/  BAR.SYNC.DEFER_BLOCKING 0x5, 0x180 ;  /* 0x0146000000007b1d */ /* 0x000fec0000010000 */
[----:B------:R-:W0:Y:S02]  /*0af0*/  LDS.128 R220, [R18+0x288d0] ;  /* 0x0288d00012dc7984 */ /* 0x000e240000000c00 */
[----:B------:R-:W-:Y:S06]  /*0b00*/  BAR.ARV 0x4, 0x180 ;  /* 0x0106000000007b1d */ /* 0x000fec0000002000 */
[----:B0-----:R-:W-:-:S13]  /*0b10*/  ISETP.GE.AND P0, PT, R223, UR4, PT ;  /* 0x00000004df007c0c */ /* 0x001fda000bf06270 */
[----:B------:R-:W-:Y:S05]  /*0b20*/  @P0 BRA `(.L_x_1312) ;  /* 0x000002f000cc0947 */ /* 0x000fea0003800000 */
[----:B------:R-:W0:Y:S01]  /*0b30*/  S2R R0, SR_TID.X ;  /* 0x0000000000007919 */ /* 0x000e220000002100 */
[----:B------:R-:W-:Y:S01]  /*0b40*/  IMAD.MOV.U32 R19, RZ, RZ, RZ ;  /* 0x000000ffff137224 */ /* 0x000fe200078e00ff */
[----:B------:R-:W-:Y:S01]  /*0b50*/  ULOP3.LUT UR41, UR36, 0x1, URZ, 0xfc, !UPT ;  /* 0x0000000124297892 */ /* 0x000fe2000f8efc3f */
[----:B------:R-:W-:Y:S01]  /*0b60*/  IMAD.MOV.U32 R218, RZ, RZ, RZ ;  /* 0x000000ffffda7224 */ /* 0x000fe200078e00ff */
[----:B------:R-:W-:Y:S01]  /*0b70*/  UMOV UR37, URZ ;  /* 0x0000003f00257c82 */ /* 0x000fe20008000000 */
[----:B------:R-:W-:Y:S02]  /*0b80*/  IMAD.MOV.U32 R211, RZ, RZ, RZ ;  /* 0x000000ffffd37224 */ /* 0x000fe400078e00ff */
[----:B------:R-:W-:Y:S02]  /*0b90*/  IMAD.MOV.U32 R212, RZ, RZ, RZ ;  /* 0x000000ffffd47224 */ /* 0x000fe400078e00ff */
[----:B0-----:R-:W-:-:S05]  /*0ba0*/  VIADD R9, R0, 0xffffff80 ;  /* 0xffffff8000097836 */ /* 0x001fca0000000000 */
[----:B------:R-:W-:-:S04]  /*0bb0*/  SHF.R.S32.HI R0, RZ, 0x1f, R9 ;  /* 0x0000001fff007819 */ /* 0x000fc80000011409 */
[----:B------:R-:W-:-:S04]  /*0bc0*/  LEA.HI R2, R0, R9, RZ, 0x7 ;  /* 0x0000000900027211 */ /* 0x000fc800078f38ff */
[----:B------:R-:W-:Y:S02]  /*0bd0*/  LOP3.LUT R3, R2, 0xffffff80, RZ, 0xc0, !PT ;  /* 0xffffff8002037812 */ /* 0x000fe400078ec0ff */
[----:B------:R-:W-:-:S03]  /*0be0*/  SHF.R.S32.HI R7, RZ, 0x7, R2 ;  /* 0x00000007ff077819 */ /* 0x000fc60000011402 */
[----:B------:R-:W-:Y:S01]  /*0bf0*/  IMAD.IADD R8, R9, 0x1, -R3 ;  /* 0x0000000109087824 */ /* 0x000fe200078e0a03 */
[----:B------:R-:W-:-:S04]  /*0c00*/  LEA.HI R2, R2, R7, RZ, 0x1 ;  /* 0x0000000702027211 */ /* 0x000fc800078f08ff */
[----:B------:R-:W-:Y:S02]  /*0c10*/  SHF.R.S32.HI R3, RZ, 0x1f, R8 ;  /* 0x0000001fff037819 */ /* 0x000fe40000011408 */
[----:B------:R-:W-:Y:S02]  /*0c20*/  LOP3.LUT R2, R2, 0x3fffffe, RZ, 0xc0, !PT ;  /* 0x03fffffe02027812 */ /* 0x000fe400078ec0ff */
[CC--:B------:R-:W-:Y:S02]  /*0c30*/  LEA.HI R4, R3.reuse, R8.reuse, RZ, 0x2 ;  /* 0x0000000803047211 */ /* 0x0c0fe400078f10ff */
[----:B------:R-:W-:Y:S01]  /*0c40*/  LEA.HI R3, R3, R8, RZ, 0x5 ;  /* 0x0000000803037211 */ /* 0x000fe200078f28ff */
[----:B------:R-:W-:Y:S01]  /*0c50*/  IMAD.IADD R2, R7, 0x1, -R2 ;  /* 0x0000000107027824 */ /* 0x000fe200078e0a02 */
[--C-:B------:R-:W-:Y:S02]  /*0c60*/  SHF.R.S32.HI R5, RZ, 0x2, R4.reuse ;  /* 0x00000002ff057819 */ /* 0x100fe40000011404 */
[----:B------:R-:W-:-:S02]  /*0c70*/  SHF.R.S32.HI R6, RZ, 0x1f, R4 ;  /* 0x0000001fff067819 */ /* 0x000fc40000011404 */
[----:B------:R-:W-:Y:S02]  /*0c80*/  SHF.R.S32.HI R3, RZ, 0x5, R3 ;  /* 0x00000005ff037819 */ /* 0x000fe40000011403 */
[----:B------:R-:W-:Y:S02]  /*0c90*/  LEA.HI R6, R6, R5, RZ, 0x3 ;  /* 0x0000000506067211 */ /* 0x000fe400078f18ff */
[----:B------:R-:W-:Y:S02]  /*0ca0*/  LOP3.LUT R4, R4, 0x7ffffffc, RZ, 0xc0, !PT ;  /* 0x7ffffffc04047812 */ /* 0x000fe400078ec0ff */
[----:B------:R-:W-:-:S03]  /*0cb0*/  LOP3.LUT R6, R6, 0xfffffff8, RZ, 0xc0, !PT ;  /* 0xfffffff806067812 */ /* 0x000fc600078ec0ff */
[----:B------:R-:W-:Y:S02]  /*0cc0*/  IMAD.IADD R4, R8, 0x1, -R4 ;  /* 0x0000000108047824 */ /* 0x000fe400078e0a04 */
[----:B------:R-:W-:Y:S02]  /*0cd0*/  IMAD.IADD R6, R5, 0x1, -R6 ;  /* 0x0000000105067824 */ /* 0x000fe400078e0a06 */
[----:B------:R-:W-:Y:S02]  /*0ce0*/  IMAD.SHL.U32 R217, R4, 0x2, RZ ;  /* 0x0000000204d97824 */ /* 0x000fe400078e00ff */
[----:B------:R-:W-:-:S04]  /*0cf0*/  IMAD R3, R3, 0x10, R6 ;  /* 0x0000001003037824 */ /* 0x000fc800078e0206 */
[----:B------:R-:W-:Y:S01]  /*0d00*/  IMAD R7, R2, 0x40, R3 ;  /* 0x0000004002077824 */ /* 0x000fe200078e0203 */
[CC--:B------:R-:W-:Y:S02]  /*0d10*/  LEA.HI R2, R0.reuse, R9.reuse, RZ, 0x2 ;  /* 0x0000000900027211 */ /* 0x0c0fe400078f10ff */
[----:B------:R-:W-:Y:S02]  /*0d20*/  LEA.HI R3, R0, R9, RZ, 0x5 ;  /* 0x0000000900037211 */ /* 0x000fe400078f28ff */
[----:B------:R-:W-:Y:S01]  /*0d30*/  LOP3.LUT R0, R2, 0xfffffffc, RZ, 0xc0, !PT ;  /* 0xfffffffc02007812 */ /* 0x000fe200078ec0ff */
[----:B------:R0:W-:Y:S01]  /*0d40*/  STL [R1+0x30], R7 ;  /* 0x0000300701007387 */ /* 0x0001e20000100800 */
[--C-:B------:R-:W-:Y:S01]  /*0d50*/  SHF.R.S32.HI R210, RZ, 0x2, R2.reuse ;  /* 0x00000002ffd27819 */ /* 0x100fe20000011402 */
[----:B------:R-:W-:Y:S01]  /*0d60*/  IMAD.SHL.U32 R227, R3, 0x20, RZ ;  /* 0x0000002003e37824 */ /* 0x000fe200078e00ff */
[----:B------:R-:W-:Y:S01]  /*0d70*/  SHF.R.S32.HI R3, RZ, 0x1f, R2 ;  /* 0x0000001fff037819 */ /* 0x000fe20000011402 */
[----:B------:R-:W-:-:S02]  /*0d80*/  IMAD.IADD R0, R9, 0x1, -R0 ;  /* 0x0000000109007824 */ /* 0x000fc400078e0a00 */
[----:B------:R-:W-:Y:S01]  /*0d90*/  VIADD R9, R210, 0x40 ;  /* 0x00000040d2097836 */ /* 0x000fe20000000000 */
[----:B------:R-:W-:Y:S01]  /*0da0*/  LEA.HI R3, R3, R210, RZ, 0x3 ;  /* 0x000000d203037211 */ /* 0x000fe200078f18ff */
[C---:B------:R-:W-:Y:S01]  /*0db0*/  IMAD.SHL.U32 R22, R0.reuse, 0x10, RZ ;  /* 0x0000001000167824 */ /* 0x040fe200078e00ff */
[C---:B------:R-:W-:Y:S01]  /*0dc0*/  LEA.HI R2, R0.reuse, R0, RZ, 0x1 ;  /* 0x0000000000027211 */ /* 0x040fe200078f08ff */
[----:B------:R-:W-:Y:S01]  /*0dd0*/  IMAD.SHL.U32 R208, R0, 0x8, RZ ;  /* 0x0000000800d07824 */ /* 0x000fe200078e00ff */
[----:B------:R-:W-:Y:S01]  /*0de0*/  LOP3.LUT R3, R3, 0xfffffff8, RZ, 0xc0, !PT ;  /* 0xfffffff803037812 */ /* 0x000fe200078ec0ff */
[----:B------:R-:W-:Y:S01]  /*0df0*/  VIADD R6, R210, 0x80 ;  /* 0x00000080d2067836 */ /* 0x000fe20000000000 */
[----:B------:R-:W-:Y:S01]  /*0e00*/  LOP3.LUT R5, R2, 0x1ffffffe, RZ, 0xc0, !PT ;  /* 0x1ffffffe02057812 */ /* 0x000fe200078ec0ff */
[----:B------:R-:W-:Y:S01]  /*0e10*/  IMAD.SHL.U32 R225, R9, 0x80, RZ ;  /* 0x0000008009e17824 */ /* 0x000fe200078e00ff */
[----:B------:R-:W-:Y:S01]  /*0e20*/  SHF.R.S32.HI R2, RZ, 0x1f, R210 ;  /* 0x0000001fff027819 */ /* 0x000fe200000114d2 */
[----:B------:R-:W-:Y:S01]  /*0e30*/  IMAD.SHL.U32 R226, R6, 0x80, RZ ;  /* 0x0000008006e27824 */ /* 0x000fe200078e00ff */
[----:B------:R-:W-:Y:S01]  /*0e40*/  SHF.R.S32.HI R2, RZ, 0x1f, R6 ;  /* 0x0000001fff027819 */ /* 0x000fe20000011406 */
[----:B------:R-:W-:Y:S01]  /*0e50*/  IMAD.IADD R5, R0, 0x1, -R5 ;  /* 0x0000000100057824 */ /* 0x000fe200078e0a05 */
[----:B------:R-:W-:Y:S01]  /*0e60*/  SHF.R.S32.HI R0, RZ, 0x1f, R9 ;  /* 0x0000001fff007819 */ /* 0x000fe20000011409 */
[----:B------:R-:W-:Y:S01]  /*0e70*/  IMAD.IADD R213, R210, 0x1, -R3 ;  /* 0x00000001d2d57824 */ /* 0x000fe200078e0a03 */
[----:B------:R-:W-:Y:S01]  /*0e80*/  LOP3.LUT R225, R225, 0x380, RZ, 0xc0, !PT ;  /* 0x00000380e1e17812 */ /* 0x000fe200078ec0ff */
[----:B------:R-:W-:Y:S01]  /*0e90*/  VIADD R214, R208, 0x20 ;  /* 0x00000020d0d67836 */ /* 0x000fe20000000000 */
[----:B------:R-:W-:Y:S01]  /*0ea0*/  LEA.HI R0, R0, R9, RZ, 0x3 ;  /* 0x0000000900007211 */ /* 0x000fe200078f18ff */
[----:B------:R-:W-:Y:S01]  /*0eb0*/  IMAD R224, R5, 0x8, R7 ;  /* 0x0000000805e07824 */ /* 0x000fe200078e0207 */
[----:B------:R-:W-:-:S02]  /*0ec0*/  LEA.HI R2, R2, R6, RZ, 0x3 ;  /* 0x0000000602027211 */ /* 0x000fc400078f18ff */
[----:B------:R-:W-:Y:S01]  /*0ed0*/  SHF.R.U32.HI R6, RZ, 0x3, R225 ;  /* 0x00000003ff067819 */ /* 0x000fe200000116e1 */
[----:B------:R-:W-:Y:S01]  /*0ee0*/  IMAD.SHL.U32 R0, R0, 0x80, RZ ;  /* 0x0000008000007824 */ /* 0x000fe200078e00ff */
[----:B------:R-:W-:Y:S01]  /*0ef0*/  LOP3.LUT R3, R225, 0x70, R22, 0xf8, !PT ;  /* 0x00000070e1037812 */ /* 0x000fe200078ef816 */
[----:B------:R-:W-:Y:S01]  /*0f00*/  IMAD.SHL.U32 R2, R2, 0x80, RZ ;  /* 0x0000008002027824 */ /* 0x000fe200078e00ff */
[----:B------:R-:W-:Y:S02]  /*0f10*/  LOP3.LUT R227, R227, 0xfffffc00, RZ, 0xc0, !PT ;  /* 0xfffffc00e3e37812 */ /* 0x000fe400078ec0ff */
[----:B------:R-:W-:Y:S02]  /*0f20*/  LOP3.LUT R234, R0, 0xfffffc00, RZ, 0xc0, !PT ;  /* 0xfffffc0000ea7812 */ /* 0x000fe400078ec0ff */
[----:B------:R-:W-:Y:S02]  /*0f30*/  LOP3.LUT R226, R226, 0x380, RZ, 0xc0, !PT ;  /* 0x00000380e2e27812 */ /* 0x000fe400078ec0ff */
[----:B------:R-:W-:-:S02]  /*0f40*/  LOP3.LUT R3, R234, R3, R6, 0xf6, !PT ;  /* 0x00000003ea037212 */ /* 0x000fc400078ef606 */
[----:B------:R-:W-:Y:S02]  /*0f50*/  SHF.R.S32.HI R23, RZ, 0x1f, R22 ;  /* 0x0000001fff177819 */ /* 0x000fe40000011416 */
[----:B------:R-:W-:Y:S01]  /*0f60*/  LOP3.LUT R235, R2, 0xfffffc00, RZ, 0xc0, !PT ;  /* 0xfffffc0002eb7812 */ /* 0x000fe200078ec0ff */
[----:B------:R-:W-:-:S05]  /*0f70*/  IMAD.IADD R0, R18, 0x1, R3 ;  /* 0x0000000112007824 */ /* 0x000fca00078e0203 */
[----:B------:R0:W-:Y:S02]  /*0f80*/  STL [R1+0x20], R0 ;  /* 0x0000200001007387 */ /* 0x0001e40000100800 */
.L_x_1553:
[----:B------:R-:W-:Y:S05]  /*0f90*/  YIELD ;  /* 0x0000000000007946 */ /* 0x000fea0003800000 */
[----:B------:R-:W-:Y:S01]  /*0fa0*/  ULDC.64 UR4, c[0x0][0xa28] ;  /* 0x00028a0000047ab9 */ /* 0x000fe20000000a00 */
[----:B01-3-5:R-:W1:Y:S01]  /*0fb0*/  LDC.64 R4, c[0x0][0xa08] ;  /* 0x00028200ff047b82 */ /* 0x02be620000000a00 */
[----:B------:R-:W-:Y:S01]  /*0fc0*/  ISETP.NE.U32.AND P1, PT, RZ, UR4, PT ;  /* 0x00000004ff007c0c */ /* 0x000fe2000bf25070 */
[----:B------:R-:W-:Y:S02]  /*0fd0*/  IMAD.MOV.U32 R30, RZ, RZ, RZ ;  /* 0x000000ffff1e7224 */ /* 0x000fe400078e00ff */
[----:B------:R-:W-:Y:S01]  /*0fe0*/  IMAD.MOV.U32 R10, RZ, RZ, RZ ;  /* 0x000000ffff0a7224 */ /* 0x000fe200078e00ff */
[----:B------:R-:W-:Y:S01]  /*0ff0*/  ISETP.NE.AND.EX P1, PT, RZ, UR5, PT, P1 ;  /* 0x00000005ff007c0c */ /* 0x000fe2000bf25310 */
[----:B------:R-:W-:-:S02]  /*1000*/  ULDC.64 UR4, c[0x0][0xa18] ;  /* 0x0002860000047ab9 */ /* 0x000fc40000000a00 */
[----:B------:R-:W-:-:S04]  /*1010*/  ISETP.NE.U32.AND P2, PT, RZ, UR4, PT ;  /* 0x00000004ff007c0c */ /* 0x000fc8000bf45070 */
[----:B------:R-:W-:Y:S01]  /*1020*/  ISETP.NE.AND.EX P2, PT, RZ, UR5, PT, P2 ;  /* 0x00000005ff007c0c */ /* 0x000fe2000bf45320 */
[----:B------:R-:W-:Y:S02]  /*1030*/  ULDC.64 UR4, c[0x0][0xa08] ;  /* 0x0002820000047ab9 */ /* 0x000fe40000000a00 */
[----:B------:R-:W-:-:S03]  /*1040*/  ISETP.NE.U32.AND P0, PT, RZ, UR4, PT ;  /* 0x00000004ff007c0c */ /* 0x000fc6000bf05070 */
[----:B----4-:R-:W2:Y:S01]  /*1050*/  @P1 LDC.64 R2, c[0x0][0xa28] ;  /* 0x00028a00ff021b82 */ /* 0x010ea20000000a00 */
[----:B------:R-:W-:Y:S01]  /*1060*/  ISETP.NE.AND.EX P0, PT, RZ, UR5, PT, P0 ;  /* 0x00000005ff007c0c */ /* 0x000fe2000bf05300 */
[----:B-1----:R-:W-:-:S06]  /*1070*/  IMAD.WIDE R8, R223, 0x4, R4 ;  /* 0x00000004df087825 */ /* 0x002fcc00078e0204 */
[----:B0-----:R-:W0:Y:S01]  /*1080*/  @P2 LDC.64 R6, c[0x0][0xa18] ;  /* 0x00028600ff062b82 */ /* 0x001e220000000a00 */
[----:B------:R-:W-:Y:S02]  /*1090*/  ULDC UR4, c[0x0][0x288] ;  /* 0x0000a20000047ab9 */ /* 0x000fe40000000800 */
[----:B------:R-:W-:Y:S01]  /*10a0*/  IMAD.U32 R215, RZ, RZ, UR4 ;  /* 0x00000004ffd77e24 */ /* 0x000fe2000f8e00ff */
[----:B------:R-:W-:Y:S02]  /*10b0*/  ULDC.64 UR4, c[0x0][0x418] ;  /* 0x0001060000047ab9 */ /* 0x000fe40000000a00 */
[----:B------:R-:W5:Y:S01]  /*10c0*/  @P0 LDG.E R30, desc[UR38][R8.64] ;  /* 0x00000026081e0981 */ /* 0x000f62000c1e1900 */
[----:B--2---:R-:W-:-:S04]  /*10d0*/  @P1 IMAD.WIDE R2, R223, 0x4, R2 ;  /* 0x00000004df021825 */ /* 0x004fc800078e0202 */
[----:B0-----:R-:W-:Y:S01]  /*10e0*/  @P2 IMAD.WIDE R4, R223, 0x4, R6 ;  /* 0x00000004df042825 */ /* 0x001fe200078e0206 */
[----:B------:R-:W-:Y:S01]  /*10f0*/  UISETP.NE.U32.AND UP0, UPT, UR4, URZ, UPT ;  /* 0x0000003f0400728c */ /* 0x000fe2000bf05070 */
[----:B------:R0:W5:Y:S02]  /*1100*/  @P1 LDG.E R10, desc[UR38][R2.64] ;  /* 0x00000026020a1981 */ /* 0x000164000c1e1900 */
[----:B------:R-:W-:Y:S02]  /*1110*/  ULDC UR4, c[0x0][0x424] ;  /* 0x0001090000047ab9 */ /* 0x000fe40000000800 */
[----:B------:R1:W5:Y:S01]  /*1120*/  @P2 LDG.E R215, desc[UR38][R4.64] ;  /* 0x0000002604d72981 */ /* 0x000362000c1e1900 */
[----:B------:R-:W-:-:S03]  /*1130*/  UISETP.NE.AND.EX UP0, UPT, UR5, URZ, UPT, UP0 ;  /* 0x0000003f0500728c */ /* 0x000fc6000bf05300 */
[----:B------:R-:W-:Y:S01]  /*1140*/  ULDC UR5, c[0x0][0x2f0] ;  /* 0x0000bc0000057ab9 */ /* 0x000fe20000000800 */
[----:B------:R-:W-:-:S04]  /*1150*/  USEL UR4, UR4, 0x1, UP0 ;  /* 0x0000000104047887 */ /* 0x000fc80008000000 */
[----:B------:R-:W-:-:S03]  /*1160*/  UIMAD UR4, UR4, UR5, URZ ;  /* 0x00000005040472a4 */ /* 0x000fc6000f8e023f */
[----:B------:R-:W-:Y:S02]  /*1170*/  ULDC UR5, c[0x0][0x348] ;  /* 0x0000d20000057ab9 */ /* 0x000fe40000000800 */
[----:B0-----:R-:W-:Y:S02]  /*1180*/  IMAD.U32 R2, RZ, RZ, UR5 ;  /* 0x00000005ff027e24 */ /* 0x001fe4000f8e00ff */
[----:B------:R-:W-:Y:S01]  /*1190*/  IMAD.U32 R29, RZ, RZ, UR4 ;  /* 0x00000004ff1d7e24 */ /* 0x000fe2000f8e00ff */
[----:B-1----:R-:W-:Y:S06]  /*11a0*/  @P2 BRA `(.L_x_1313) ;  /* 0x0000000000242947 */ /* 0x002fec0003800000 */
        /* <DEDUP_REMOVED lines=9> */
.L_x_1313:
[----:B------:R-:W-:Y:S01]  /*1240*/  ULDC.64 UR4, c[0x0][0xa20] ;  /* 0x0002880000047ab9 */ /* 0x000fe20000000a00 */
[C---:B------:R-:W-:Y:S01]  /*1250*/  LOP3.LUT R3, R222.reuse, 0xff000000, RZ, 0xc0, !PT ;  /* 0xff000000de037812 */ /* 0x040fe200078ec0ff */
[----:B------:R-:W-:Y:S01]  /*1260*/  IMAD.MOV.U32 R237, RZ, RZ, R223 ;  /* 0x000000ffffed7224 */ /* 0x000fe200078e00df */
[----:B------:R-:W-:Y:S02]  /*1270*/  ISETP.NE.U32.AND P1, PT, RZ, UR4, PT ;  /* 0x00000004ff007c0c */ /* 0x000fe4000bf25070 */
[C---:B------:R-:W-:Y:S02]  /*1280*/  LOP3.LUT R0, R222.reuse, 0xff0000, RZ, 0xc0, !PT ;  /* 0x00ff0000de007812 */ /* 0x040fe400078ec0ff */
[----:B------:R-:W-:Y:S02]  /*1290*/  ISETP.NE.AND.EX P1, PT, RZ, UR5, PT, P1 ;  /* 0x00000005ff007c0c */ /* 0x000fe4000bf25310 */
[----:B------:R-:W-:Y:S02]  /*12a0*/  SHF.R.U32.HI R3, RZ, 0x8, R3 ;  /* 0x00000008ff037819 */ /* 0x000fe40000011603 */
[----:B------:R-:W-:-:S02]  /*12b0*/  LOP3.LUT R232, R222, 0xffff, RZ, 0xc0, !PT ;  /* 0x0000ffffdee87812 */ /* 0x000fc400078ec0ff */
[----:B------:R-:W-:-:S07]  /*12c0*/  LEA.HI R236, R0, R3, RZ, 0x10 ;  /* 0x0000000300ec7211 */ /* 0x000fce00078f80ff */
[----:B------:R-:W-:Y:S05]  /*12d0*/  @!P1 BRA `(.L_x_1314) ;  /* 0x0000000000109947 */ /* 0x000fea0003800000 */
[----:B------:R-:W0:Y:S02]  /*12e0*/  LDC.64 R4, c[0x0][0xa20] ;  /* 0x00028800ff047b82 */ /* 0x000e240000000a00 */
[----:B0-----:R-:W-:-:S05]  /*12f0*/  IMAD.WIDE R4, R223, 0x4, R4 ;  /* 0x00000004df047825 */ /* 0x001fca00078e0204 */
[----:B------:R0:W5:Y:S01]  /*1300*/  LDG.E R29, desc[UR38][R4.64] ;  /* 0x00000026041d7981 */ /* 0x000162000c1e1900 */
[----:B------:R-:W-:Y:S05]  /*1310*/  BRA `(.L_x_1315) ;  /* 0x0000000000107947 */ /* 0x000fea0003800000 */
.L_x_1314:
[----:B------:R-:W-:Y:S05]  /*1320*/  @!P0 BRA `(.L_x_1315) ;  /* 0x00000000000c8947 */ /* 0x000fea0003800000 */
[----:B------:R-:W2:Y:S04]  /*1330*/  LDG.E R0, desc[UR38][R8.64] ;  /* 0x0000002608007981 */ /* 0x000ea8000c1e1900 */
[----:B------:R-:W2:Y:S02]  /*1340*/  LDG.E R29, desc[UR38][R8.64+0x4] ;  /* 0x00000426081d7981 */ /* 0x000ea4000c1e1900 */
[----:B--2---:R-:W-:-:S07]  /*1350*/  IMAD.IADD R29, R29, 0x1, -R0 ;  /* 0x000000011d1d7824 */ /* 0x004fce00078e0a00 */
.L_x_1315:
[----:B------:R-:W-:Y:S01]  /*1360*/  ULDC.64 UR4, c[0x0][0xa10] ;  /* 0x0002840000047ab9 */ /* 0x000fe20000000a00 */
[----:B------:R-:W1:Y:S01]  /*1370*/  LDC R8, c[0x0][0x448] ;  /* 0x00011200ff087b82 */ /* 0x000e620000000800 */
[----:B------:R-:W-:-:S04]  /*1380*/  ISETP.NE.U32.AND P0, PT, RZ, UR4, PT ;  /* 0x00000004ff007c0c */ /* 0x000fc8000bf05070 */
[----:B------:R-:W-:Y:S01]  /*1390*/  ISETP.NE.AND.EX P0, PT, RZ, UR5, PT, P0 ;  /* 0x00000005ff007c0c */ /* 0x000fe2000bf05300 */
[----:B------:R-:W-:Y:S02]  /*13a0*/  ULDC.64 UR4, c[0x0][0xa30] ;  /* 0x00028c0000047ab9 */ /* 0x000fe40000000a00 */
[----:B------:R-:W-:Y:S01]  /*13b0*/  ISETP.NE.U32.AND P1, PT, RZ, UR4, PT ;  /* 0x00000004ff007c0c */ /* 0x000fe2000bf25070 */
[----:B-----5:R-:W-:Y:S01]  /*13c0*/  IMAD.MOV.U32 R24, RZ, RZ, R29 ;  /* 0x000000ffff187224 */ /* 0x020fe200078e001d */
[----:B------:R-:W2:Y:S02]  /*13d0*/  LDC.64 R12, c[0x0][0x9e0] ;  /* 0x00027800ff0c7b82 */ /* 0x000ea40000000a00 */
[----:B------:R-:W-:-:S06]  /*13e0*/  ISETP.NE.AND.EX P1, PT, RZ, UR5, PT, P1 ;  /* 0x00000005ff007c0c */ /* 0x000fcc000bf25310 */
[----:B0-----:R-:W0:Y:S08]  /*13f0*/  @P0 LDC.64 R4, c[0x0][0xa10] ;  /* 0x00028400ff040b82 */ /* 0x001e300000000a00 */
[----:B------:R-:W3:Y:S01]  /*1400*/  @P1 LDC.64 R6, c[0x0][0xa30] ;  /* 0x00028c00ff061b82 */ /* 0x000ee20000000a00 */
[----:B0-----:R-:W-:-:S05]  /*1410*/  @P0 IMAD.WIDE R4, R223, 0x4, R4 ;  /* 0x00000004df040825 */ /* 0x001fca00078e0204 */
[----:B------:R-:W4:Y:S04]  /*1420*/  @P0 LDG.E R0, desc[UR38][R4.64] ;  /* 0x0000002604000981 */ /* 0x000f28000c1e1900 */
[----:B------:R-:W4:Y:S01]  /*1430*/  @P0 LDG.E R3, desc[UR38][R4.64+0x4] ;  /* 0x0000042604030981 */ /* 0x000f22000c1e1900 */
[----:B---3--:R-:W-:-:S05]  /*1440*/  @P1 IMAD.WIDE R6, R223, 0x4, R6 ;  /* 0x00000004df061825 */ /* 0x008fca00078e0206 */
[----:B------:R0:W5:Y:S01]  /*1450*/  @P1 LDG.E R24, desc[UR38][R6.64] ;  /* 0x0000002606181981 */ /* 0x000162000c1e1900 */
[----:B-1----:R-:W-:Y:S01]  /*1460*/  ISETP.NE.AND P1, PT, R8, 0x1, PT ;  /* 0x000000010800780c */ /* 0x002fe20003f25270 */
[----:B------:R-:W-:Y:S01]  /*1470*/  IMAD.SHL.U32 R219, R221, 0x80, RZ ;  /* 0x00000080dddb7824 */ /* 0x000fe200078e00ff */
[----:B--2---:R-:W-:Y:S01]  /*1480*/  ISETP.GE.AND P2, PT, R13, 0x1, PT ;  /* 0x000000010d00780c */ /* 0x004fe20003f46270 */
[----:B------:R-:W-:-:S10]  /*1490*/  IMAD.IADD R11, R29, 0x1, -R10 ;  /* 0x000000011d0b7824 */ /* 0x000fd400078e0a0a */
[----:B------:R-:W1:Y:S08]  /*14a0*/  @P1 LDC R8, c[0x0][0x44c] ;  /* 0x00011300ff081b82 */ /* 0x000e700000000800 */
[----:B------:R-:W2:Y:S01]  /*14b0*/  @P1 LDC R9, c[0x0][0x450] ;  /* 0x00011400ff091b82 */ /* 0x000ea20000000800 */
[----:B----4-:R-:W-:Y:S02]  /*14c0*/  @P0 IMAD.IADD R2, R3, 0x1, -R0 ;  /* 0x0000000103020824 */ /* 0x010fe400078e0a00 */
[----:B------:R-:W-:-:S02]  /*14d0*/  VIADD R3, R219, 0x7f ;  /* 0x0000007fdb037836 */ /* 0x000fc40000000000 */
[----:B------:R-:W-:Y:S02]  /*14e0*/  IMAD.IADD R216, R11, 0x1, R2 ;  /* 0x000000010bd87824 */ /* 0x000fe400078e0202 */
[----:B-1----:R-:W-:-:S03]  /*14f0*/  @P1 IMAD.HI.U32 R4, R3, R8, RZ ;  /* 0x0000000803041227 */ /* 0x002fc600078e00ff */
[C---:B------:R-:W-:Y:S01]  /*1500*/  IADD3 R28, R216.reuse, 0x1, -R215 ;  /* 0x00000001d81c7810 */ /* 0x040fe20007ffe8d7 */
[----:B------:R-:W-:Y:S01]  /*1510*/  VIADD R0, R216, 0xbf ;  /* 0x000000bfd8007836 */ /* 0x000fe20000000000 */
[----:B--2---:R-:W-:-:S03]  /*1520*/  @P1 SHF.R.U32.HI R3, RZ, R9, R4 ;  /* 0x00000009ff031219 */ /* 0x004fc60000011604 */
[----:B------:R-:W-:-:S04]  /*1530*/  IMAD.HI R0, R0, 0x2aaaaaab, RZ ;  /* 0x2aaaaaab00007827 */ /* 0x000fc800078e02ff */
[----:B0-----:R-:W-:Y:S01]  /*1540*/  IMAD.IADD R7, R28, 0x1, R3 ;  /* 0x000000011c077824 */ /* 0x001fe200078e0203 */
[----:B------:R-:W-:-:S04]  /*1550*/  SHF.R.U32.HI R27, RZ, 0x1f, R0 ;  /* 0x0000001fff1b7819 */ /* 0x000fc80000011600 */
[----:B------:R-:W-:Y:S01]  /*1560*/  LEA.HI.SX32 R27, R0, R27, 0x1b ;  /* 0x0000001b001b7211 */ /* 0x000fe200078fdaff */
[----:B------:R-:W-:Y:S01]  /*1570*/  IMAD.IADD R0, R7, 0x1, R12 ;  /* 0x0000000107007824 */ /* 0x000fe200078e020c */
[----:B------:R-:W-:Y:S06]  /*1580*/  @!P2 BRA `(.L_x_1316) ;  /* 0x000000000048a947 */ /* 0x000fec0003800000 */
[C---:B------:R-:W-:Y:S01]  /*1590*/  ISETP.GT.AND P0, PT, R7.reuse, RZ, PT ;  /* 0x000000ff0700720c */ /* 0x040fe20003f04270 */
[----:B------:R-:W-:Y:S01]  /*15a0*/  BSSY B0, `(.L_x_1317) ;  /* 0x000000e000007945 */ /* 0x000fe20003800000 */
[----:B------:R-:W-:-:S11]  /*15b0*/  VIADD R3, R7, 0xffffffff ;  /* 0xffffffff07037836 */ /* 0x000fd60000000000 */
        /* <DEDUP_REMOVED lines=8> */
.L_x_1318:
[----:B------:R-:W-:-:S13]  /*1640*/  ISETP.NE.AND P0, PT, R13, 0x1, PT ;  /* 0x000000010d00780c */ /* 0x000fda0003f05270 */
[----:B------:R-:W0:Y:S02]  /*1650*/  @P0 LDC.64 R4, c[0x0][0x9e8] ;  /* 0x00027a00ff040b82 */ /* 0x000e240000000a00 */
[----:B0-----:R-:W-:-:S05]  /*1660*/  @P0 IMAD.HI.U32 R4, R3, R4, RZ ;  /* 0x0000000403040227 */ /* 0x001fca00078e00ff */
[----:B------:R-:W-:-:S07]  /*1670*/  @P0 SHF.R.U32.HI R3, RZ, R5, R4 ;  /* 0x00000005ff030219 */ /* 0x000fce0000011604 */
.L_x_1319:
[----:B------:R-:W-:Y:S05]  /*1680*/  BSYNC B0 ;  /* 0x0000000000007941 */ /* 0x000fea0003800000 */
.L_x_1317:
[----:B------:R-:W-:-:S05]  /*1690*/  IMAD R3, R3, R13, R13 ;  /* 0x0000000d03037224 */ /* 0x000fca00078e020d */
[----:B------:R-:W-:-:S07]  /*16a0*/  VIMNMX R0, R0, R3, PT ;  /* 0x0000000300007248 */ /* 0x000fce0003fe0100 */
.L_x_1316:
[----:B------:R-:W0:Y:S01]  /*16b0*/  @P1 LDC R4, c[0x0][0x44c] ;  /* 0x00011300ff041b82 */ /* 0x000e220000000800 */
[----:B------:R-:W-:Y:S01]  /*16c0*/  VIADD R0, R0, 0xbf ;  /* 0x000000bf00007836 */ /* 0x000fe20000000000 */
[----:B------:R-:W-:Y:S01]  /*16d0*/  ULDC UR4, c[0x0][0x9dc] ;  /* 0x0002770000047ab9 */ /* 0x000fe20000000800 */
[----:B------:R-:W-:Y:S02]  /*16e0*/  IMAD.MOV.U32 R5, RZ, RZ, R219 ;  /* 0x000000ffff057224 */ /* 0x000fe400078e00db */
[----:B------:R-:W-:-:S03]  /*16f0*/  IMAD.HI R0, R0, 0x2aaaaaab, RZ ;  /* 0x2aaaaaab00007827 */ /* 0x000fc600078e02ff */
[----:B------:R-:W1:Y:S01]  /*1700*/  @P1 LDC R7, c[0x0][0x450] ;  /* 0x00011400ff071b82 */ /* 0x000e620000000800 */
[----:B------:R-:W-:Y:S01]  /*1710*/  IMAD.IADD R120, R216, 0x1, -R215 ;  /* 0x00000001d8787824 */ /* 0x000fe200078e0ad7 */
[----:B------:R-:W-:-:S04]  /*1720*/  SHF.R.U32.HI R3, RZ, 0x1f, R0 ;  /* 0x0000001fff037819 */ /* 0x000fc80000011600 */
[----:B------:R-:W-:-:S04]  /*1730*/  LEA.HI.SX32 R0, R0, R3, 0x1b ;  /* 0x0000000300007211 */ /* 0x000fc800078fdaff */
[----:B------:R-:W-:Y:S01]  /*1740*/  VIMNMX R8, R27, R0, PT ;  /* 0x000000001b087248 */ /* 0x000fe20003fe0100 */
[----:B0-----:R-:W-:-:S05]  /*1750*/  @P1 IMAD.HI.U32 R4, R219, R4, RZ ;  /* 0x00000004db041227 */ /* 0x001fca00078e00ff */
[----:B-1----:R-:W-:-:S05]  /*1760*/  @P1 SHF.R.U32.HI R5, RZ, R7, R4 ;  /* 0x00000007ff051219 */ /* 0x002fca0000011604 */
[----:B------:R-:W-:-:S04]  /*1770*/  IMAD.IADD R3, R120, 0x1, R5 ;  /* 0x0000000178037824 */ /* 0x000fc800078e0205 */
[----:B------:R-:W-:Y:S01]  /*1780*/  VIADD R0, R3, -UR4 ;  /* 0x8000000403007c36 */ /* 0x000fe20008000000 */
[----:B------:R-:W-:Y:S06]  /*1790*/  @!P2 BRA `(.L_x_1320) ;  /* 0x000000000044a947 */ /* 0x000fec0003800000 */
[----:B------:R-:W-:Y:S01]  /*17a0*/  ISETP.GT.AND P0, PT, R3, -0x1, PT ;  /* 0xffffffff0300780c */ /* 0x000fe20003f04270 */
[----:B------:R-:W-:-:S12]  /*17b0*/  BSSY B0, `(.L_x_1321) ;  /* 0x000000d000007945 */ /* 0x000fd80003800000 */
        /* <DEDUP_REMOVED lines=8> */
.L_x_1322:
[----:B------:R-:W-:-:S13]  /*1840*/  ISETP.NE.AND P0, PT, R13, 0x1, PT ;  /* 0x000000010d00780c */ /* 0x000fda0003f05270 */
[----:B------:R-:W0:Y:S02]  /*1850*/  @P0 LDC.64 R4, c[0x0][0x9e8] ;  /* 0x00027a00ff040b82 */ /* 0x000e240000000a00 */
[----:B0-----:R-:W-:-:S05]  /*1860*/  @P0 IMAD.HI.U32 R4, R3, R4, RZ ;  /* 0x0000000403040227 */ /* 0x001fca00078e00ff */
[----:B------:R-:W-:-:S07]  /*1870*/  @P0 SHF.R.U32.HI R3, RZ, R5, R4 ;  /* 0x00000005ff030219 */ /* 0x000fce0000011604 */
.L_x_1323:
[----:B------:R-:W-:Y:S05]  /*1880*/  BSYNC B0 ;  /* 0x0000000000007941 */ /* 0x000fea0003800000 */
.L_x_1321:
[----:B------:R-:W-:-:S05]  /*1890*/  IMAD R3, R3, R13, RZ ;  /* 0x0000000d03037224 */ /* 0x000fca00078e02ff */
[----:B------:R-:W-:-:S07]  /*18a0*/  VIMNMX R0, R0, R3, !PT ;  /* 0x0000000300007248 */ /* 0x000fce0007fe0100 */
.L_x_1320:
[----:B------:R-:W-:Y:S01]  /*18b0*/  IMAD.HI R0, R0, 0x2aaaaaab, RZ ;  /* 0x2aaaaaab00007827 */ /* 0x000fe200078e02ff */
[----:B------:R-:W-:Y:S01]  /*18c0*/  LOP3.LUT R14, R236, 0xff, RZ, 0xc0, !PT ;  /* 0x000000ffec0e7812 */ /* 0x000fe200078ec0ff */
[----:B------:R-:W-:Y:S01]  /*18d0*/  BSSY B0, `(.L_x_1324) ;  /* 0x0000028000007945 */ /* 0x000fe20003800000 */
[----:B------:R-:W-:Y:S02]  /*18e0*/  SHF.R.U32.HI R236, RZ, 0x10, R236 ;  /* 0x00000010ffec7819 */ /* 0x000fe400000116ec */
[----:B------:R-:W-:Y:S01]  /*18f0*/  SHF.R.U32.HI R3, RZ, 0x1f, R0 ;  /* 0x0000001fff037819 */ /* 0x000fe20000011600 */
[----:B------:R0:W-:Y:S03]  /*1900*/  STL [R1+0x8], R14 ;  /* 0x0000080e01007387 */ /* 0x0001e60000100800 */
[----:B------:R-:W-:Y:S01]  /*1910*/  LEA.HI.SX32 R3, R0, R3, 0x1b ;  /* 0x0000000300037211 */ /* 0x000fe200078fdaff */
[----:B------:R-:W-:-:S03]  /*1920*/  IMAD.MOV.U32 R0, RZ, RZ, RZ ;  /* 0x000000ffff007224 */ /* 0x000fc600078e00ff */
[----:B------:R-:W-:-:S04]  /*1930*/  VIMNMX R9, RZ, R3, !PT ;  /* 0x00000003ff097248 */ /* 0x000fc80007fe0100 */
[----:B------:R-:W-:-:S13]  /*1940*/  ISETP.GT.AND P0, PT, R8, R9, PT ;  /* 0x000000090800720c */ /* 0x000fda0003f04270 */
[----:B0-----:R-:W-:Y:S05]  /*1950*/  @!P0 BRA `(.L_x_1325) ;  /* 0x00000000007c8947 */ /* 0x001fea0003800000 */
[----:B------:R-:W-:Y:S01]  /*1960*/  ISETP.NE.AND P0, PT, R236, RZ, PT ;  /* 0x000000ffec00720c */ /* 0x000fe20003f05270 */
[----:B------:R-:W-:-:S03]  /*1970*/  ULDC UR4, c[0x0][0x9f0] ;  /* 0x00027c0000047ab9 */ /* 0x000fc60000000800 */
[----:B------:R-:W-:-:S04]  /*1980*/  SEL R13, R236, UR4, P0 ;  /* 0x00000004ec0d7c07 */ /* 0x000fc80008000000 */
[-C--:B------:R-:W-:Y:S02]  /*1990*/  IABS R6, R13.reuse ;  /* 0x0000000d00067213 */ /* 0x080fe40000000000 */
[----:B------:R-:W-:Y:S02]  /*19a0*/  IADD3 R0, R13, -0x1, R8 ;  /* 0xffffffff0d007810 */ /* 0x000fe40007ffe008 */
[----:B------:R-:W0:Y:S01]  /*19b0*/  I2F.RP R3, R6 ;  /* 0x0000000600037306 */ /* 0x000e220000209400 */
[----:B------:R-:W-:Y:S02]  /*19c0*/  IABS R12, R13 ;  /* 0x0000000d000c7213 */ /* 0x000fe40000000000 */
[----:B------:R-:W-:-:S05]  /*19d0*/  IMAD.IADD R0, R0, 0x1, -R9 ;  /* 0x0000000100007824 */ /* 0x000fca00078e0a09 */
        /* <DEDUP_REMOVED lines=10> */
[----:B------:R-:W-:-:S04]  /*1a80*/  IMAD.HI.U32 R5, R5, R7, R4 ;  /* 0x0000000705057227 */ /* 0x000fc800078e0004 */
[----:B------:R-:W-:-:S04]  /*1a90*/  IMAD.MOV.U32 R4, RZ, RZ, R10 ;  /* 0x000000ffff047224 */ /* 0x000fc800078e000a */
[----:B------:R-:W-:-:S04]  /*1aa0*/  IMAD.HI.U32 R5, R5, R4, RZ ;  /* 0x0000000405057227 */ /* 0x000fc800078e00ff */
        /* <DEDUP_REMOVED lines=10> */
.L_x_1325:
[----:B------:R-:W-:Y:S05]  /*1b50*/  BSYNC B0 ;  /* 0x0000000000007941 */ /* 0x000fea0003800000 */
.L_x_1324:
[----:B------:R-:W-:-:S05]  /*1b60*/  IMAD R3, R14, R0, R9 ;  /* 0x000000000e037224 */ /* 0x000fca00078e0209 */
[C---:B------:R-:W-:Y:S01]  /*1b70*/  VIADDMNMX R0, R3.reuse, R0, R8, PT ;  /* 0x0000000003007246 */ /* 0x040fe20003800108 */
[----:B------:R-:W-:-:S04]  /*1b80*/  IMAD R3, R3, 0xc0, -R11 ;  /* 0x000000c003037824 */ /* 0x000fc800078e0a0b */
[----:B------:R-:W-:Y:S01]  /*1b90*/  IMAD R5, R0, 0xc0, -R11 ;  /* 0x000000c000057824 */ /* 0x000fe200078e0a0b */
[----:B------:R-:W-:-:S04]  /*1ba0*/  VIMNMX R3, RZ, R3, !PT ;  /* 0x00000003ff037248 */ /* 0x000fc80007fe0100 */
[----:B------:R-:W-:Y:S01]  /*1bb0*/  VIMNMX R0, R5, R2, PT ;  /* 0x0000000205007248 */ /* 0x000fe20003fe0100 */
[----:B------:R-:W-:-:S03]  /*1bc0*/  IMAD.WIDE.U32 R4, R3, -0x55555555, RZ ;  /* 0xaaaaaaab03047825 */ /* 0x000fc600078e00ff */
[----:B------:R-:W-:Y:S02]  /*1bd0*/  ISETP.GT.AND P0, PT, R0, R3, PT ;  /* 0x000000030000720c */ /* 0x000fe40003f04270 */
[----:B------:R-:W-:-:S05]  /*1be0*/  SHF.R.U32.HI R26, RZ, 0x7, R5 ;  /* 0x00000007ff1a7819 */ /* 0x000fca0000011605 */
[----:B------:R-:W-:-:S06]  /*1bf0*/  IMAD.MOV.U32 R25, RZ, RZ, R26 ;  /* 0x000000ffff197224 */ /* 0x000fcc00078e001a */
[----:B------:R-:W-:-:S04]  /*1c00*/  @P0 VIADD R0, R0, 0xbf ;  /* 0x000000bf00000836 */ /* 0x000fc80000000000 */
[----:B------:R-:W-:-:S05]  /*1c10*/  @P0 IMAD.HI R0, R0, 0x2aaaaaab, RZ ;  /* 0x2aaaaaab00000827 */ /* 0x000fca00078e02ff */
        /* <DEDUP_REMOVED lines=24> */
[----:B-1---5:R-:W-:Y:S05]  /*1da0*/  CALL.ABS.NOINC R14 ;  /* 0x000000000e007343 */ /* 0x022fea0003c00000 */
.L_x_1328:
[----:B------:R-:W-:Y:S05]  /*1db0*/  BSYNC B6 ;  /* 0x0000000000067941 */ /* 0x000fea0003800000 */
.L_x_1327:
        /* <DEDUP_REMOVED lines=20> */
.L_x_1330:
[----:B------:R-:W-:Y:S05]  /*1f00*/  BSYNC B6 ;  /* 0x0000000000067941 */ /* 0x000fea0003800000 */
.L_x_1329:
[----:B------:R-:W-:Y:S01]  /*1f10*/  ULDC.64 UR4, c[0x0][0x9f8] ;  /* 0x00027e0000047ab9 */ /* 0x000fe20000000a00 */
[----:B------:R-:W-:Y:S01]  /*1f20*/  IMAD.MOV.U32 R0, RZ, RZ, R223 ;  /* 0x000000ffff007224 */ /* 0x000fe200078e00df */
[----:B------:R-:W-:Y:S01]  /*1f30*/  ISETP.NE.U32.AND P0, PT, RZ, UR4, PT ;  /* 0x00000004ff007c0c */ /* 0x000fe2000bf05070 */
[----:B------:R-:W0:Y:S01]  /*1f40*/  S2R R20, SR_TID.X ;  /* 0x0000000000147919 */ /* 0x000e220000002100 */
[----:B------:R-:W1:Y:S01]  /*1f50*/  LDC.64 R78, c[0x0][0x300] ;  /* 0x0000c000ff4e7b82 */ /* 0x000e620000000a00 */
[----:B------:R-:W-:Y:S01]  /*1f60*/  IMAD.IADD R69, R30, 0x1, R29 ;  /* 0x000000011e457824 */ /* 0x000fe200078e021d */
[----:B------:R-:W-:Y:S01]  /*1f70*/  ISETP.NE.AND.EX P0, PT, RZ, UR5, PT, P0 ;  /* 0x00000005ff007c0c */ /* 0x000fe2000bf05300 */
[----:B------:R-:W-:Y:S01]  /*1f80*/  ULDC.64 UR4, c[0x0][0xa08] ;  /* 0x0002820000047ab9 */ /* 0x000fe20000000a00 */
[----:B------:R-:W-:-:S04]  /*1f90*/  ULDC.64 UR6, c[0x0][0x310] ;  /* 0x0000c40000067ab9 */ /* 0x000fc80000000a00 */
[----:B------:R-:W2:Y:S08]  /*1fa0*/  LDC R41, c[0x0][0x3f4] ;  /* 0x0000fd00ff297b82 */ /* 0x000eb00000000800 */
[----:B------:R-:W3:Y:S08]  /*1fb0*/  @P0 LDC.64 R4, c[0x0][0x9f8] ;  /* 0x00027e00ff040b82 */ /* 0x000ef00000000a00 */
[----:B------:R-:W4:Y:S08]  /*1fc0*/  LDC.64 R110, c[0x0][0x3f8] ;  /* 0x0000fe00ff6e7b82 */ /* 0x000f300000000a00 */
[----:B------:R-:W2:Y:S01]  /*1fd0*/  LDC.64 R34, c[0x0][0x408] ;  /* 0x00010200ff227b82 */ /* 0x000ea20000000a00 */
[----:B---3--:R-:W-:-:S05]  /*1fe0*/  @P0 IMAD.WIDE R4, R223, 0x4, R4 ;  /* 0x00000004df040825 */ /* 0x008fca00078e0204 */
[----:B------:R3:W4:Y:S01]  /*1ff0*/  @P0 LDG.E R0, desc[UR38][R4.64] ;  /* 0x0000002604000981 */ /* 0x000722000c1e1900 */
[----:B------:R-:W-:Y:S01]  /*2000*/  SHF.R.S32.HI R43, RZ, 0x1f, R69 ;  /* 0x0000001fff2b7819 */ /* 0x000fe20000011445 */
[-C--:B-1----:R-:W-:Y:S01]  /*2010*/  IMAD.WIDE.U32 R6, R69, R78.reuse, RZ ;  /* 0x0000004e45067225 */ /* 0x082fe200078e00ff */
[----:B------:R-:W-:Y:S02]  /*2020*/  ISETP.NE.U32.AND P0, PT, RZ, UR4, PT ;  /* 0x00000004ff007c0c */ /* 0x000fe4000bf05070 */
[----:B0-----:R-:W-:Y:S01]  /*2030*/  SHF.R.U32.HI R33, RZ, 0x7, R20 ;  /* 0x00000007ff217819 */ /* 0x001fe20000011614 */
[----:B------:R-:W-:Y:S01]  /*2040*/  IMAD R8, R43, R78, RZ ;  /* 0x0000004e2b087224 */ /* 0x000fe200078e02ff */
[----:B------:R-:W-:Y:S01]  /*2050*/  ISETP.NE.AND.EX P0, PT, RZ, UR5, PT, P0 ;  /* 0x00000005ff007c0c */ /* 0x000fe2000bf05300 */
[----:B------:R-:W-:Y:S01]  /*2060*/  ULDC.64 UR4, c[0x0][0x308] ;  /* 0x0000c20000047ab9 */ /* 0x000fe20000000a00 */
[----:B------:R-:W-:Y:S01]  /*2070*/  ISETP.NE.AND P6, PT, R33, 0x1, PT ;  /* 0x000000012100780c */ /* 0x000fe20003fc5270 */
[----:B------:R-:W-:Y:S01]  /*2080*/  IMAD R3, R69, R79, R8 ;  /* 0x0000004f45037224 */ /* 0x000fe200078e0208 */
[----:B------:R-:W-:Y:S01]  /*2090*/  SHF.R.S32.HI R36, RZ, 0x1f, R210 ;  /* 0x0000001fff247819 */ /* 0x000fe200000114d2 */
[----:B--2---:R-:W-:Y:S01]  /*20a0*/  IMAD.WIDE.U32 R10, R210, R34, R22 ;  /* 0x00000022d20a7225 */ /* 0x004fe200078e0016 */
[----:B------:R-:W-:-:S02]  /*20b0*/  ISETP.GE.AND P1, PT, R22, R41, PT ;  /* 0x000000291600720c */ /* 0x000fc40003f26270 */
[----:B------:R-:W-:Y:S01]  /*20c0*/  SHF.R.S32.HI R209, RZ, 0x1f, R208 ;  /* 0x0000001fffd17819 */ /* 0x000fe200000114d0 */
[----:B------:R-:W-:Y:S01]  /*20d0*/  IMAD.IADD R7, R7, 0x1, R3 ;  /* 0x0000000107077824 */ /* 0x000fe200078e0203 */
[C-C-:B------:R-:W-:Y:S01]  /*20e0*/  SHF.L.U64.HI R82, R34.reuse, 0x6, R35.reuse ;  /* 0x0000000622527819 */ /* 0x140fe20000010223 */
[----:B------:R-:W-:Y:S01]  /*20f0*/  IMAD.MOV.U32 R64, RZ, RZ, R10 ;  /* 0x000000ffff407224 */ /* 0x000fe200078e000a */
[----:B------:R-:W-:Y:S01]  /*2100*/  SHF.L.U64.HI R81, R34, 0x7, R35 ;  /* 0x0000000722517819 */ /* 0x000fe20000010223 */
[----:B---3--:R-:W-:Y:S01]  /*2110*/  IMAD.WIDE.U32 R4, R232, UR4, R6 ;  /* 0x00000004e8047c25 */ /* 0x008fe2000f8e0006 */
[----:B------:R-:W-:Y:S02]  /*2120*/  SHF.L.U64.HI R73, R78, 0x6, R79 ;  /* 0x000000064e497819 */ /* 0x000fe4000001024f */
[----:B----4-:R-:W-:Y:S01]  /*2130*/  SHF.L.U64.HI R86, R110, 0x6, R111 ;  /* 0x000000066e567819 */ /* 0x010fe2000001026f */
[----:B------:R-:W-:Y:S01]  /*2140*/  IMAD R5, R232, UR5, R5 ;  /* 0x00000005e8057c24 */ /* 0x000fe2000f8e0205 */
[----:B------:R-:W-:Y:S01]  /*2150*/  SHF.L.U64.HI R85, R110, 0x7, R111 ;  /* 0x000000076e557819 */ /* 0x000fe2000001026f */
[C---:B------:R-:W-:Y:S01]  /*2160*/  IMAD.SHL.U32 R80, R34.reuse, 0x40, RZ ;  /* 0x0000004022507824 */ /* 0x040fe200078e00ff */
[----:B------:R-:W-:Y:S01]  /*2170*/  SHF.R.U32.HI R122, RZ, 0x3, R226 ;  /* 0x00000003ff7a7819 */ /* 0x000fe200000116e2 */
[C---:B------:R-:W-:Y:S01]  /*2180*/  IMAD.SHL.U32 R29, R34.reuse, 0x80, RZ ;  /* 0x00000080221d7824 */ /* 0x040fe200078e00ff */
[----:B------:R-:W-:Y:S01]  /*2190*/  P2R R87, PR, RZ, 0x2 ;  /* 0x00000002ff577803 */ /* 0x000fe20000000000 */
[----:B------:R-:W-:-:S04]  /*21a0*/  IMAD.WIDE.U32 R66, R34, 0xc0, RZ ;  /* 0x000000c022427825 */ /* 0x000fc800078e00ff */
[----:B------:R-:W-:-:S04]  /*21b0*/  IMAD.WIDE.U32 R8, R210, R110, R22 ;  /* 0x0000006ed2087225 */ /* 0x000fc800078e0016 */
[----:B------:R-:W-:Y:S02]  /*21c0*/  IMAD.SHL.U32 R72, R78, 0x40, RZ ;  /* 0x000000404e487824 */ /* 0x000fe400078e00ff */
[----:B------:R-:W-:Y:S02]  /*21d0*/  IMAD.SHL.U32 R84, R110, 0x40, RZ ;  /* 0x000000406e547824 */ /* 0x000fe400078e00ff */
[----:B------:R-:W-:-:S04]  /*21e0*/  IMAD.WIDE.U32 R76, R210, R78, R72 ;  /* 0x0000004ed24c7225 */ /* 0x000fc800078e0048 */
[----:B------:R-:W-:Y:S02]  /*21f0*/  IMAD.SHL.U32 R83, R110, 0x80, RZ ;  /* 0x000000806e537824 */ /* 0x000fe400078e00ff */
[----:B------:R-:W-:-:S04]  /*2200*/  IMAD.WIDE.U32 R70, R210, R78, R22 ;  /* 0x0000004ed2467225 */ /* 0x000fc800078e0016 */
[----:B------:R-:W-:-:S04]  /*2210*/  IMAD.WIDE.U32 R74, R78, 0xc0, RZ ;  /* 0x000000c04e4a7825 */ /* 0x000fc800078e00ff */
[C---:B------:R-:W-:Y:S02]  /*2220*/  VIADD R40, R210.reuse, 0x40 ;  /* 0x00000040d2287836 */ /* 0x040fe40000000000 */
[----:B------:R-:W-:Y:S02]  /*2230*/  VIADD R38, R210, 0x80 ;  /* 0x00000080d2267836 */ /* 0x000fe40000000000 */
[----:B------:R-:W-:Y:S01]  /*2240*/  IMAD.SHL.U32 R114, R41, 0x2, RZ ;  /* 0x0000000229727824 */ /* 0x000fe200078e00ff */
[----:B------:R-:W-:Y:S02]  /*2250*/  SHF.R.S32.HI R3, RZ, 0x1f, R0 ;  /* 0x0000001fff037819 */ /* 0x000fe40000011400 */
[----:B------:R-:W-:Y:S02]  /*2260*/  SEL R7, R0, RZ, !P0 ;  /* 0x000000ff00077207 */ /* 0x000fe40004000000 */
[----:B------:R-:W-:Y:S02]  /*2270*/  SEL R3, R3, RZ, !P0 ;  /* 0x000000ff03037207 */ /* 0x000fe40004000000 */
[----:B------:R-:W-:Y:S01]  /*2280*/  IADD3 R68, P0, R210, R69, RZ ;  /* 0x00000045d2447210 */ /* 0x000fe20007f1e0ff */
[----:B------:R-:W-:-:S04]  /*2290*/  IMAD.WIDE.U32 R20, R7, UR6, R4 ;  /* 0x0000000607147c25 */ /* 0x000fc8000f8e0004 */
[----:B------:R-:W-:Y:S01]  /*22a0*/  IMAD R0, R3, UR6, RZ ;  /* 0x0000000603007c24 */ /* 0x000fe2000f8e02ff */
[----:B------:R-:W-:Y:S01]  /*22b0*/  IADD3 R95, P3, R20, 0x40, RZ ;  /* 0x00000040145f7810 */ /* 0x000fe20007f7e0ff */
[----:B------:R-:W-:Y:S01]  /*22c0*/  IMAD.X R69, R36, 0x1, R43, P0 ;  /* 0x0000000124457824 */ /* 0x000fe200000e062b */
[----:B------:R-:W-:Y:S01]  /*22d0*/  IADD3 R109, P0, R72, R76, RZ ;  /* 0x0000004c486d7210 */ /* 0x000fe20007f1e0ff */
        /* <DEDUP_REMOVED lines=14> */
[----:B------:R-:W-:-:S03]  /*23c0*/  ULDC UR4, c[0x0][0x2f4] ;  /* 0x0000bd0000047ab9 */ /* 0x000fc60000000800 */
[----:B------:R-:W-:Y:S02]  /*23d0*/  IMAD.IADD R3, R22, 0x1, R3 ;  /* 0x0000000116037824 */ /* 0x000fe400078e0203 */
[----:B------:R-:W-:-:S04]  /*23e0*/  IMAD.WIDE.U32 R6, R210, R34, R208 ;  /* 0x00000022d2067225 */ /* 0x000fc800078e00d0 */
[C---:B------:R-:W-:Y:S01]  /*23f0*/  IMAD R65, R210.reuse, R35, R0 ;  /* 0x00000023d2417224 */ /* 0x040fe200078e0200 */
[----:B------:R-:W-:Y:S01]  /*2400*/  SHF.R.S32.HI R0, RZ, 0x1f, R3 ;  /* 0x0000001fff007819 */ /* 0x000fe20000011403 */
[----:B------:R-:W-:-:S03]  /*2410*/  IMAD.WIDE.U32 R4, R210, R110, R208 ;  /* 0x0000006ed2047225 */ /* 0x000fc600078e00d0 */
[----:B------:R-:W-:Y:S01]  /*2420*/  LEA.HI R32, R0, R3, RZ, 0x4 ;  /* 0x0000000300207211 */ /* 0x000fe200078f20ff */
[----:B------:R-:W-:Y:S02]  /*2430*/  IMAD.IADD R7, R7, 0x1, R65 ;  /* 0x0000000107077824 */ /* 0x000fe400078e0241 */
[----:B------:R-:W-:Y:S01]  /*2440*/  IMAD.IADD R65, R65, 0x1, R11 ;  /* 0x0000000141417824 */ /* 0x000fe200078e020b */
[----:B-----5:R-:W-:Y:S01]  /*2450*/  SHF.R.S32.HI R11, RZ, 0x1f, R24 ;  /* 0x0000001fff0b7819 */ /* 0x020fe20000011418 */
[----:B------:R-:W-:Y:S01]  /*2460*/  IMAD.SHL.U32 R3, R213, 0x80, RZ ;  /* 0x00000080d5037824 */ /* 0x000fe200078e00ff */
[----:B------:R-:W-:Y:S01]  /*2470*/  LOP3.LUT R99, R32, 0xfffffff0, RZ, 0xc0, !PT ;  /* 0xfffffff020637812 */ /* 0x000fe200078ec0ff */
[CC--:B------:R-:W-:Y:S01]  /*2480*/  IMAD.WIDE.U32 R30, R24.reuse, R34.reuse, R6 ;  /* 0x00000022181e7225 */ /* 0x0c0fe200078e0006 */
[----:B------:R-:W-:Y:S02]  /*2490*/  SHF.R.S32.HI R6, RZ, 0x1f, R40 ;  /* 0x0000001fff067819 */ /* 0x000fe40000011428 */
[----:B------:R-:W-:Y:S01]  /*24a0*/  LOP3.LUT R3, R3, 0x380, RZ, 0xc0, !PT ;  /* 0x0000038003037812 */ /* 0x000fe200078ec0ff */
[-C--:B------:R-:W-:Y:S01]  /*24b0*/  IMAD R0, R11, R34.reuse, RZ ;  /* 0x000000220b007224 */ /* 0x080fe200078e02ff */
[----:B------:R-:W-:Y:S01]  /*24c0*/  SHF.R.S32.HI R100, RZ, 0x4, R32 ;  /* 0x00000004ff647819 */ /* 0x000fe20000011420 */
[----:B------:R-:W-:Y:S01]  /*24d0*/  IMAD.WIDE.U32 R64, R24, R34, R64 ;  /* 0x0000002218407225 */ /* 0x000fe200078e0040 */
[----:B------:R-:W-:-:S02]  /*24e0*/  SHF.R.U32.HI R113, RZ, 0x3, R3 ;  /* 0x00000003ff717819 */ /* 0x000fc40000011603 */
[----:B------:R-:W-:Y:S01]  /*24f0*/  SHF.R.S32.HI R96, RZ, 0x1f, R99 ;  /* 0x0000001fff607819 */ /* 0x000fe20000011463 */
[----:B------:R-:W-:Y:S01]  /*2500*/  IMAD R34, R36, R78, RZ ;  /* 0x0000004e24227224 */ /* 0x000fe200078e02ff */
[----:B------:R-:W-:Y:S01]  /*2510*/  SHF.R.U32.HI R36, RZ, 0x3, R225 ;  /* 0x00000003ff247819 */ /* 0x000fe200000116e1 */
[----:B------:R-:W-:Y:S02]  /*2520*/  IMAD R10, R11, R110, RZ ;  /* 0x0000006e0b0a7224 */ /* 0x000fe400078e02ff */
[----:B------:R-:W-:Y:S02]  /*2530*/  IMAD.IADD R5, R5, 0x1, R13 ;  /* 0x0000000105057824 */ /* 0x000fe400078e020d */
[----:B------:R-:W-:Y:S02]  /*2540*/  IMAD.IADD R9, R13, 0x1, R9 ;  /* 0x000000010d097824 */ /* 0x000fe400078e0209 */
[----:B------:R-:W-:Y:S01]  /*2550*/  IMAD R107, R210, R79, R34 ;  /* 0x0000004fd26b7224 */ /* 0x000fe200078e0222 */
[----:B------:R-:W-:Y:S01]  /*2560*/  LOP3.LUT R34, R3, 0x30, R22, 0xf8, !PT ;  /* 0x0000003003227812 */ /* 0x000fe200078ef816 */
[----:B------:R-:W-:-:S02]  /*2570*/  IMAD R103, R24, R111, R10 ;  /* 0x0000006f18677224 */ /* 0x000fc400078e020a */
[-C--:B------:R-:W-:Y:S01]  /*2580*/  IMAD.WIDE.U32 R12, R24, R110.reuse, R4 ;  /* 0x0000006e180c7225 */ /* 0x080fe200078e0004 */
[----:B------:R-:W-:Y:S02]  /*2590*/  LOP3.LUT R34, R34, R113, RZ, 0x3c, !PT ;  /* 0x0000007122227212 */ /* 0x000fe400078e3cff */
[----:B------:R-:W-:Y:S01]  /*25a0*/  SHF.R.S32.HI R5, RZ, 0x1f, R38 ;  /* 0x0000001fff057819 */ /* 0x000fe20000011426 */
[----:B------:R-:W-:-:S04]  /*25b0*/  IMAD.WIDE.U32 R10, R24, R110, R8 ;  /* 0x0000006e180a7225 */ /* 0x000fc800078e0008 */
[----:B------:R-:W-:-:S04]  /*25c0*/  IMAD.WIDE.U32 R8, R110, 0xc0, RZ ;  /* 0x000000c06e087825 */ /* 0x000fc800078e00ff */
[----:B------:R-:W-:Y:S01]  /*25d0*/  IMAD R101, R24, R35, R0 ;  /* 0x0000002318657224 */ /* 0x000fe200078e0200 */
[----:B------:R-:W-:Y:S01]  /*25e0*/  SHF.L.U64.HI R0, R78, 0x7, R79 ;  /* 0x000000074e007819 */ /* 0x000fe2000001024f */
[----:B------:R-:W-:Y:S02]  /*25f0*/  VIADD R4, R33, 0x8 ;  /* 0x0000000821047836 */ /* 0x000fe40000000000 */
[----:B------:R-:W-:Y:S02]  /*2600*/  IMAD R35, R35, 0xc0, RZ ;  /* 0x000000c023237824 */ /* 0x000fe400078e02ff */
[----:B------:R-:W-:Y:S02]  /*2610*/  IMAD R33, R79, 0xc0, RZ ;  /* 0x000000c04f217824 */ /* 0x000fe400078e02ff */
[----:B------:R-:W-:Y:S02]  /*2620*/  IMAD.IADD R110, R107, 0x1, R77 ;  /* 0x000000016b6e7824 */ /* 0x000fe400078e024d */
[----:B------:R-:W-:Y:S01]  /*2630*/  IMAD.IADD R112, R75, 0x1, R33 ;  /* 0x000000014b707824 */ /* 0x000fe200078e0221 */
[--C-:B------:R-:W-:Y:S01]  /*2640*/  LOP3.LUT R33, R225, 0x70, R32.reuse, 0xf8, !PT ;  /* 0x00000070e1217812 */ /* 0x100fe200078ef820 */
[----:B------:R-:W-:Y:S01]  /*2650*/  IMAD.IADD R108, R67, 0x1, R35 ;  /* 0x00000001436c7824 */ /* 0x000fe200078e0223 */
[----:B------:R-:W-:Y:S01]  /*2660*/  LOP3.LUT R35, R226, 0x70, R32, 0xf8, !PT ;  /* 0x00000070e2237812 */ /* 0x000fe200078ef820 */
[----:B------:R-:W-:Y:S01]  /*2670*/  IMAD.IADD R106, R227, 0x1, R34 ;  /* 0x00000001e36a7824 */ /* 0x000fe200078e0222 */
[----:B------:R-:W-:Y:S01]  /*2680*/  LOP3.LUT R34, R3, 0x70, R32, 0xf8, !PT ;  /* 0x0000007003227812 */ /* 0x000fe200078ef820 */
[----:B------:R-:W-:Y:S01]  /*2690*/  IMAD.X R105, R110, 0x1, R73, P0 ;  /* 0x000000016e697824 */ /* 0x000fe200000e0649 */
[----:B------:R-:W-:Y:S01]  /*26a0*/  IADD3 R97, P0, R20, R70, RZ ;  /* 0x0000004614617210 */ /* 0x000fe20007f1e0ff */
[----:B------:R-:W-:Y:S01]  /*26b0*/  IMAD.IADD R107, R71, 0x1, R107 ;  /* 0x00000001476b7824 */ /* 0x000fe200078e026b */
[----:B------:R-:W-:Y:S01]  /*26c0*/  LOP3.LUT R34, R34, R113, RZ, 0x3c, !PT ;  /* 0x0000007122227212 */ /* 0x000fe200078e3cff */
[----:B------:R-:W-:Y:S01]  /*26d0*/  IMAD.IADD R98, R21, 0x1, R37 ;  /* 0x0000000115627824 */ /* 0x000fe200078e0225 */
[----:B------:R-:W-:Y:S01]  /*26e0*/  LOP3.LUT R33, R33, R36, RZ, 0x3c, !PT ;  /* 0x0000002421217212 */ /* 0x000fe200078e3cff */
[C---:B------:R-:W-:Y:S01]  /*26f0*/  VIADD R7, R22.reuse, 0x40 ;  /* 0x0000004016077836 */ /* 0x040fe20000000000 */
[----:B------:R-:W-:Y:S01]  /*2700*/  LOP3.LUT R90, R35, R122, RZ, 0x3c, !PT ;  /* 0x0000007a235a7212 */ /* 0x000fe200078e3cff */
[----:B------:R-:W-:Y:S01]  /*2710*/  IMAD R111, R111, 0xc0, RZ ;  /* 0x000000c06f6f7824 */ /* 0x000fe200078e02ff */
[----:B------:R-:W-:Y:S01]  /*2720*/  IADD3 R93, P2, R97, 0x40, RZ ;  /* 0x00000040615d7810 */ /* 0x000fe20007f5e0ff */
[----:B------:R-:W-:Y:S01]  /*2730*/  IMAD.X R94, R107, 0x1, R98, P0 ;  /* 0x000000016b5e7824 */ /* 0x000fe200000e0662 */
[----:B------:R-:W-:Y:S01]  /*2740*/  ISETP.GE.AND P0, PT, R22, UR4, PT ;  /* 0x0000000416007c0c */ /* 0x000fe2000bf06270 */
[----:B------:R-:W-:Y:S01]  /*2750*/  IMAD.IADD R104, R13, 0x1, R103 ;  /* 0x000000010d687824 */ /* 0x000fe200078e0267 */
[----:B------:R-:W-:Y:S01]  /*2760*/  ISETP.GE.AND P1, PT, R7, UR4, PT ;  /* 0x0000000407007c0c */ /* 0x000fe2000bf26270 */
[----:B------:R-:W-:-:S02]  /*2770*/  IMAD.IADD R102, R31, 0x1, R101 ;  /* 0x000000011f667824 */ /* 0x000fc400078e0265 */
[----:B------:R-:W-:Y:S02]  /*2780*/  IMAD.IADD R111, R9, 0x1, R111 ;  /* 0x00000001096f7824 */ /* 0x000fe400078e026f */
[----:B------:R-:W-:Y:S02]  /*2790*/  IMAD.IADD R103, R103, 0x1, R11 ;  /* 0x0000000167677824 */ /* 0x000fe400078e020b */
[----:B------:R-:W-:Y:S02]  /*27a0*/  IMAD.IADD R101, R101, 0x1, R65 ;  /* 0x0000000165657824 */ /* 0x000fe400078e0241 */
[----:B------:R-:W-:Y:S02]  /*27b0*/  IMAD.IADD R92, R227, 0x1, R34 ;  /* 0x00000001e35c7824 */ /* 0x000fe400078e0222 */
[----:B------:R-:W-:Y:S02]  /*27c0*/  IMAD.IADD R91, R234, 0x1, R33 ;  /* 0x00000001ea5b7824 */ /* 0x000fe400078e0221 */
[----:B------:R-:W-:-:S02]  /*27d0*/  IMAD.IADD R90, R235, 0x1, R90 ;  /* 0x00000001eb5a7824 */ /* 0x000fc400078e025a */
[----:B------:R-:W-:Y:S02]  /*27e0*/  IMAD.X R89, RZ, RZ, R98, P3 ;  /* 0x000000ffff597224 */ /* 0x000fe400018e0662 */
[----:B------:R-:W-:Y:S02]  /*27f0*/  IMAD.X R88, RZ, RZ, R94, P2 ;  /* 0x000000ffff587224 */ /* 0x000fe400010e065e */
[----:B------:R-:W-:Y:S01]  /*2800*/  IMAD.IADD R79, R15, 0x1, R39 ;  /* 0x000000010f4f7824 */ /* 0x000fe200078e0227 */
[----:B------:R-:W-:Y:S06]  /*2810*/  @!P6 BAR.SYNC.DEFER_BLOCKING 0x9, 0x100 ;  /* 0x024400000000eb1d */ /* 0x000fec0000010000 */
.L_x_1396:
[----:B------:R-:W0:Y:S01]  /*2820*/  LDC R117, c[0x0][0x3f4] ;  /* 0x0000fd00ff757b82 */ /* 0x000e220000000800 */
[----:B------:R-:W-:Y:S01]  /*2830*/  VIADD R25, R25, 0xffffffff ;  /* 0xffffffff19197836 */ /* 0x000fe20000000000 */
[----:B------:R-:W-:Y:S05]  /*2840*/  YIELD ;  /* 0x0000000000007946 */ /* 0x000fea0003800000 */
[----:B------:R-:W-:Y:S01]  /*2850*/  IMAD R123, R19, 0x6000, R106 ;  /* 0x00006000137b7824 */ /* 0x000fe200078e026a */
[----:B------:R-:W-:Y:S01]  /*2860*/  ISETP.GT.AND P3, PT, R25, R26, PT ;  /* 0x0000001a1900720c */ /* 0x000fe20003f64270 */
[----:B------:R-:W-:Y:S02]  /*2870*/  BSSY B0, `(.L_x_1331) ;  /* 0x00006d9000007945 */ /* 0x000fe40003800000 */
[----:B------:R-:W-:Y:S01]  /*2880*/  IMAD.IADD R126, R18, 0x1, R123 ;  /* 0x00000001127e7824 */ /* 0x000fe200078e027b */
[----:B------:R-:W-:-:S02]  /*2890*/  P2R R121, PR, RZ, 0x8 ;  /* 0x00000008ff797803 */ /* 0x000fc40000000000 */
        /* <DEDUP_REMOVED lines=26> */
[----:B------:R-:W-:-:S03]  /*2a40*/  CS2R R58, SRZ ;  /* 0x00000000003a7805 */ /* 0x000fc6000001ff00 */
[----:B------:R-:W-:Y:S05]  /*2a50*/  @P2 BRA `(.L_x_1335) ;  /* 0x0000000000402947 */ /* 0x000fea0003800000 */
        /* <DEDUP_REMOVED lines=16> */
.L_x_1335:
[----:B------:R-:W-:Y:S05]  /*2b60*/  BSYNC B1 ;  /* 0x0000000000017941 */ /* 0x000fea0003800000 */
.L_x_1334:
[----:B0-----:R-:W-:Y:S01]  /*2b70*/  VIADD R36, R210, 0x40 ;  /* 0x00000040d2247836 */ /* 0x001fe20000000000 */
[----:B------:R-:W-:Y:S01]  /*2b80*/  BSSY B1, `(.L_x_1336) ;  /* 0x0000020000017945 */ /* 0x000fe20003800000 */
[----:B------:R-:W-:Y:S02]  /*2b90*/  CS2R R48, SRZ ;  /* 0x0000000000307805 */ /* 0x000fe4000001ff00 */
[----:B------:R-:W-:Y:S02]  /*2ba0*/  CS2R R46, SRZ ;  /* 0x00000000002e7805 */ /* 0x000fe4000001ff00 */
[----:B------:R-:W-:Y:S02]  /*2bb0*/  CS2R R40, SRZ ;  /* 0x0000000000287805 */ /* 0x000fe4000001ff00 */
[----:B------:R-:W-:Y:S02]  /*2bc0*/  ISETP.GE.AND P3, PT, R36, R127, PT ;  /* 0x0000007f2400720c */ /* 0x000fe40003f66270 */
[----:B------:R-:W-:-:S02]  /*2bd0*/  CS2R R36, SRZ ;  /* 0x0000000000247805 */ /* 0x000fc4000001ff00 */
[----:B------:R-:W-:Y:S02]  /*2be0*/  CS2R R38, SRZ ;  /* 0x0000000000267805 */ /* 0x000fe4000001ff00 */
[----:B------:R-:W-:Y:S01]  /*2bf0*/  CS2R R42, SRZ ;  /* 0x00000000002a7805 */ /* 0x000fe2000001ff00 */
[----:B-----5:R-:W-:Y:S01]  /*2c00*/  IMAD.MOV.U32 R129, RZ, RZ, R52 ;  /* 0x000000ffff817224 */ /* 0x020fe200078e0034 */
[----:B------:R-:W-:Y:S01]  /*2c10*/  CS2R R50, SRZ ;  /* 0x0000000000327805 */ /* 0x000fe2000001ff00 */
[----:B------:R-:W-:-:S04]  /*2c20*/  IMAD.MOV.U32 R144, RZ, RZ, R56 ;  /* 0x000000ffff907224 */ /* 0x000fc800078e0038 */
        /* <DEDUP_REMOVED lines=21> */
.L_x_1337:
[----:B------:R-:W-:Y:S05]  /*2d80*/  BSYNC B1 ;  /* 0x0000000000017941 */ /* 0x000fea0003800000 */
.L_x_1336:
[----:B0-----:R-:W-:Y:S01]  /*2d90*/  VIADD R60, R210, 0x80 ;  /* 0x00000080d23c7836 */ /* 0x001fe20000000000 */
[----:B------:R-:W-:Y:S04]  /*2da0*/  BSSY B1, `(.L_x_1338) ;  /* 0x0000015000017945 */ /* 0x000fe80003800000 */
[----:B------:R-:W-:-:S13]  /*2db0*/  ISETP.GE.AND P4, PT, R60, R127, PT ;  /* 0x0000007f3c00720c */ /* 0x000fda0003f86270 */
[----:B------:R-:W-:Y:S05]  /*2dc0*/  @P4 BRA `(.L_x_1339) ;  /* 0x0000000000484947 */ /* 0x000fea0003800000 */
[----:B------:R-:W-:Y:S01]  /*2dd0*/  IADD3 R32, P5, P6, R12, R83, R32 ;  /* 0x000000530c207210 */ /* 0x000fe20007ebe020 */
[----:B------:R-:W-:-:S03]  /*2de0*/  ULDC.64 UR4, c[0x0][0x3e8] ;  /* 0x0000fa0000047ab9 */ /* 0x000fc60000000a00 */
        /* <DEDUP_REMOVED lines=16> */
.L_x_1339:
[----:B------:R-:W-:Y:S05]  /*2ef0*/  BSYNC B1 ;  /* 0x0000000000017941 */ /* 0x000fea0003800000 */
.L_x_1338:
[----:B------:R-:W-:Y:S01]  /*2f00*/  UISETP.NE.AND UP0, UPT, UR41, 0x3, UPT ;  /* 0x000000032900788c */ /* 0x000fe2000bf05270 */
[----:B------:R-:W-:Y:S02]  /*2f10*/  IMAD.MOV.U32 R133, RZ, RZ, R54 ;  /* 0x000000ffff857224 */ /* 0x000fe400078e0036 */
[----:B------:R-:W-:Y:S02]  /*2f20*/  IMAD.MOV.U32 R145, RZ, RZ, R58 ;  /* 0x000000ffff917224 */ /* 0x000fe400078e003a */
[----:B-----5:R-:W-:Y:S01]  /*2f30*/  IMAD.MOV.U32 R116, RZ, RZ, R44 ;  /* 0x000000ffff747224 */ /* 0x020fe200078e002c */
[----:B------:R-:W-:Y:S01]  /*2f40*/  PLOP3.LUT P5, PT, PT, PT, UP0, 0x80, 0x0 ;  /* 0x000000000000781c */ /* 0x000fe20003faf008 */
[----:B------:R-:W-:Y:S02]  /*2f50*/  IMAD.MOV.U32 R130, RZ, RZ, R48 ;  /* 0x000000ffff827224 */ /* 0x000fe400078e0030 */
[----:B------:R-:W-:Y:S02]  /*2f60*/  IMAD.MOV.U32 R124, RZ, RZ, R46 ;  /* 0x000000ffff7c7224 */ /* 0x000fe400078e002e */
[----:B------:R-:W-:-:S02]  /*2f70*/  IMAD.MOV.U32 R131, RZ, RZ, R50 ;  /* 0x000000ffff837224 */ /* 0x000fc400078e0032 */
[----:B------:R-:W-:Y:S02]  /*2f80*/  IMAD.MOV.U32 R60, RZ, RZ, R36 ;  /* 0x000000ffff3c7224 */ /* 0x000fe400078e0024 */
[----:B------:R-:W-:Y:S02]  /*2f90*/  IMAD.MOV.U32 R62, RZ, RZ, R40 ;  /* 0x000000ffff3e7224 */ /* 0x000fe400078e0028 */
[----:B------:R-:W-:Y:S02]  /*2fa0*/  IMAD.MOV.U32 R61, RZ, RZ, R38 ;  /* 0x000000ffff3d7224 */ /* 0x000fe400078e0026 */
[----:B------:R-:W-:Y:S01]  /*2fb0*/  IMAD.MOV.U32 R63, RZ, RZ, R42 ;  /* 0x000000ffff3f7224 */ /* 0x000fe200078e002a */
[----:B------:R-:W-:Y:S06]  /*2fc0*/  @!P5 BRA `(.L_x_1340) ;  /* 0x000000000004d947 */ /* 0x000fec0003800000 */
[----:B------:R-:W-:Y:S01]  /*2fd0*/  BPT.TRAP 0x1 ;  /* 0x000000040000795c */ /* 0x000fe20000300000 */
.L_x_1340:
[----:B------:R-:W-:Y:S01]  /*2fe0*/  IMAD R115, R19, 0x8, R18 ;  /* 0x0000000813737824 */ /* 0x000fe200078e0212 */
[----:B------:R-:W-:Y:S01]  /*2ff0*/  SHF.L.U32 R128, R218, 0x1f, RZ ;  /* 0x0000001fda807819 */ /* 0x000fe200000006ff */
[----:B------:R-:W-:Y:S03]  /*3000*/  BSSY B1, `(.L_x_1341) ;  /* 0x0000003000017945 */ /* 0x000fe60003800000 */
[----:B------:R-:W1:Y:S02]  /*3010*/  SYNCS.PHASECHK.TRANS64.TRYWAIT P6, [R115+URZ+0x28890], R128 ;  /* 0x02889080730075a7 */ /* 0x000e6400080c017f */
[----:B-1----:R-:W-:Y:S05]  /*3020*/  @!P6 BRA `(.L_x_1342) ;  /* 0x000002cc0094e947 */ /* 0x002fea0003800000 */
.L_x_1700:
[----:B------:R-:W-:Y:S05]  /*3030*/  BSYNC B1 ;  /* 0x0000000000017941 */ /* 0x000fea0003800000 */
.L_x_1341:
        /* <DEDUP_REMOVED lines=16> */
[----:B------:R-:W-:Y:S02]  /*3140*/  SHF.R.U32.HI R135, RZ, 0x10, R59 ;  /* 0x00000010ff877819 */ /* 0x000fe4000001163b */
[----:B------:R-:W-:Y:S01]  /*3150*/  LOP3.LUT R136, R59, 0xff0000ff, RZ, 0xc0, !PT ;  /* 0xff0000ff3b887812 */ /* 0x000fe200078ec0ff */
[----:B------:R-:W-:Y:S01]  /*3160*/  IMAD.SHL.U32 R59, R56, 0x100, RZ ;  /* 0x00000100383b7824 */ /* 0x000fe200078e00ff */
[----:B------:R-:W-:Y:S01]  /*3170*/  LOP3.LUT R58, R58, 0xff00, R57, 0xf8, !PT ;  /* 0x0000ff003a3a7812 */ /* 0x000fe200078ef839 */
[----:B------:R-:W-:-:S02]  /*3180*/  IMAD.U32 R135, R135, 0x10000, RZ ;  /* 0x0001000087877824 */ /* 0x000fc400078e00ff */
[----:B--2---:R-:W-:Y:S01]  /*3190*/  IMAD.MOV.U32 R56, RZ, RZ, R32 ;  /* 0x000000ffff387224 */ /* 0x004fe200078e0020 */
[----:B------:R-:W-:Y:S01]  /*31a0*/  LOP3.LUT R136, R136, 0xff00, R59, 0xf8, !PT ;  /* 0x0000ff0088887812 */ /* 0x000fe200078ef83b */
[----:B------:R-:W-:Y:S01]  /*31b0*/  IMAD.U32 R57, R139, 0x10000, RZ ;  /* 0x000100008b397824 */ /* 0x000fe200078e00ff */
[----:B------:R-:W-:Y:S02]  /*31c0*/  F2FP.F16.E4M3.UNPACK_B R59, R145.H1 ;  /* 0x00000091ff3b723e */ /* 0x000fe400030006ff */
[-C--:B------:R-:W-:Y:S02]  /*31d0*/  F2FP.F16.E4M3.UNPACK_B R32, R33.reuse ;  /* 0x00000021ff20723e */ /* 0x080fe400020006ff */
[----:B------:R-:W-:Y:S01]  /*31e0*/  LOP3.LUT R141, R136, 0xff0000, R135, 0xf8, !PT ;  /* 0x00ff0000888d7812 */ /* 0x000fe200078ef887 */
[--C-:B------:R-:W-:Y:S01]  /*31f0*/  HADD2.F32 R139, -RZ, R59.reuse.H0_H0 ;  /* 0x2000003bff8b7230 */ /* 0x100fe20000004100 */
[----:B------:R-:W-:Y:S01]  /*3200*/  LOP3.LUT R138, R58, 0xff0000, R57, 0xf8, !PT ;  /* 0x00ff00003a8a7812 */ /* 0x000fe200078ef839 */
[--C-:B------:R-:W-:Y:S01]  /*3210*/  HADD2.F32 R57, -RZ, R32.reuse.H1_H1 ;  /* 0x30000020ff397230 */ /* 0x100fe20000004100 */
[----:B------:R-:W-:Y:S01]  /*3220*/  F2FP.F16.E4M3.UNPACK_B R135, R144.H1 ;  /* 0x00000090ff87723e */ /* 0x000fe200030006ff */
[----:B------:R-:W-:Y:S01]  /*3230*/  HADD2.F32 R32, -RZ, R32.H0_H0 ;  /* 0x20000020ff207230 */ /* 0x000fe20000004100 */
[----:B------:R-:W-:Y:S01]  /*3240*/  F2FP.F16.E4M3.UNPACK_B R33, R33.H1 ;  /* 0x00000021ff21723e */ /* 0x000fe200030006ff */
[----:B------:R-:W-:-:S02]  /*3250*/  HADD2.F32 R140, -RZ, R59.H1_H1 ;  /* 0x3000003bff8c7230 */ /* 0x000fc40000004100 */
[-C--:B------:R-:W-:Y:S01]  /*3260*/  FMUL.FTZ R143, R57, R139.reuse ;  /* 0x0000008b398f7220 */ /* 0x080fe20000410000 */
[----:B------:R-:W-:Y:S02]  /*3270*/  HADD2.F32 R136, -RZ, R135.H0_H0 ;  /* 0x20000087ff887230 */ /* 0x000fe40000004100 */
[C---:B------:R-:W-:Y:S01]  /*3280*/  FMUL.FTZ R142, R32.reuse, R139 ;  /* 0x0000008b208e7220 */ /* 0x040fe20000410000 */
[--C-:B------:R-:W-:Y:S01]  /*3290*/  HADD2.F32 R59, -RZ, R33.reuse.H1_H1 ;  /* 0x30000021ff3b7230 */ /* 0x100fe20000004100 */
[----:B------:R-:W-:Y:S01]  /*32a0*/  F2FP.F16.E4M3.UNPACK_B R139, R145 ;  /* 0x00000091ff8b723e */ /* 0x000fe200020006ff */
[----:B------:R-:W-:Y:S02]  /*32b0*/  HADD2.F32 R58, -RZ, R33.H0_H0 ;  /* 0x20000021ff3a7230 */ /* 0x000fe40000004100 */
[----:B------:R-:W-:Y:S01]  /*32c0*/  FFMA.FTZ R32, R32, R136, -R143 ;  /* 0x0000008820207223 */ /* 0x000fe2000001088f */
[----:B------:R-:W-:Y:S02]  /*32d0*/  HADD2.F32 R135, -RZ, R135.H1_H1 ;  /* 0x30000087ff877230 */ /* 0x000fe40000004100 */
[----:B------:R-:W-:Y:S01]  /*32e0*/  FMUL.FTZ R143, R59, R140 ;  /* 0x0000008c3b8f7220 */ /* 0x000fe20000410000 */
[----:B------:R-:W-:Y:S01]  /*32f0*/  FFMA.FTZ R33, R57, R136, R142 ;  /* 0x0000008839217223 */ /* 0x000fe2000001008e */
[C---:B------:R-:W-:Y:S01]  /*3300*/  FMUL.FTZ R140, R58.reuse, R140 ;  /* 0x0000008c3a8c7220 */ /* 0x040fe20000410000 */
[-C--:B------:R-:W-:Y:S01]  /*3310*/  F2FP.F16.E4M3.UNPACK_B R57, R56.reuse.H1 ;  /* 0x00000038ff39723e */ /* 0x080fe200030006ff */
[-C--:B------:R-:W-:Y:S01]  /*3320*/  FFMA.FTZ R145, R58, R135.reuse, -R143 ;  /* 0x000000873a917223 */ /* 0x080fe2000001088f */
[----:B------:R-:W-:Y:S01]  /*3330*/  F2FP.F16.E4M3.UNPACK_B R56, R56 ;  /* 0x00000038ff38723e */ /* 0x000fe200020006ff */
[----:B------:R-:W-:Y:S01]  /*3340*/  FFMA.FTZ R146, R59, R135, R140 ;  /* 0x000000873b927223 */ /* 0x000fe2000001008c */
[----:B------:R-:W-:Y:S01]  /*3350*/  HADD2.F32 R140, -RZ, R139.H1_H1 ;  /* 0x3000008bff8c7230 */ /* 0x000fe20000004100 */
[----:B------:R-:W-:Y:S01]  /*3360*/  F2FP.F16.E4M3.UNPACK_B R135, R144 ;  /* 0x00000090ff87723e */ /* 0x000fe200020006ff */
[----:B------:R-:W-:-:S02]  /*3370*/  HADD2.F32 R58, -RZ, R57.H0_H0 ;  /* 0x20000039ff3a7230 */ /* 0x000fc40000004100 */
[----:B------:R-:W-:Y:S01]  /*3380*/  HADD2.F32 R59, -RZ, R57.H1_H1 ;  /* 0x30000039ff3b7230 */ /* 0x000fe20000004100 */
[----:B------:R-:W-:Y:S01]  /*3390*/  F2FP.SATFINITE.E4M3.F32.PACK_AB_MERGE_C R149, R146, R145, RZ ;  /* 0x000000919295723e */ /* 0x000fe200048070ff */
[--C-:B------:R-:W-:Y:S02]  /*33a0*/  HADD2.F32 R57, -RZ, R56.reuse.H0_H0 ;  /* 0x20000038ff397230 */ /* 0x100fe40000004100 */
[-C--:B------:R-:W-:Y:S01]  /*33b0*/  FMUL.FTZ R142, R58, R140.reuse ;  /* 0x0000008c3a8e7220 */ /* 0x080fe20000410000 */
[----:B------:R-:W-:Y:S02]  /*33c0*/  HADD2.F32 R139, -RZ, R139.H0_H0 ;  /* 0x2000008bff8b7230 */ /* 0x000fe40000004100 */
[----:B------:R-:W-:Y:S01]  /*33d0*/  FMUL.FTZ R143, R59, R140 ;  /* 0x0000008c3b8f7220 */ /* 0x000fe20000410000 */
[----:B------:R-:W-:Y:S01]  /*33e0*/  HADD2.F32 R56, -RZ, R56.H1_H1 ;  /* 0x30000038ff387230 */ /* 0x000fe20000004100 */
[----:B------:R-:W-:Y:S01]  /*33f0*/  F2FP.SATFINITE.E4M3.F32.PACK_AB_MERGE_C R33, R33, R32, R149 ;  /* 0x000000202121723e */ /* 0x000fe20004807095 */
[----:B------:R-:W-:-:S02]  /*3400*/  HADD2.F32 R136, -RZ, R135.H1_H1 ;  /* 0x30000087ff887230 */ /* 0x000fc40000004100 */
[----:B------:R-:W-:Y:S02]  /*3410*/  HADD2.F32 R135, -RZ, R135.H0_H0 ;  /* 0x20000087ff877230 */ /* 0x000fe40000004100 */
[-C--:B------:R-:W-:Y:S01]  /*3420*/  FMUL.FTZ R140, R56, R139.reuse ;  /* 0x0000008b388c7220 */ /* 0x080fe20000410000 */
[----:B------:R-:W-:Y:S01]  /*3430*/  FMUL.FTZ R139, R57, R139 ;  /* 0x0000008b398b7220 */ /* 0x000fe20000410000 */
[-C--:B------:R-:W-:Y:S01]  /*3440*/  FFMA.FTZ R58, R58, R136.reuse, -R143 ;  /* 0x000000883a3a7223 */ /* 0x080fe2000001088f */
[----:B------:R-:W-:Y:S01]  /*3450*/  FFMA.FTZ R59, R59, R136, R142 ;  /* 0x000000883b3b7223 */ /* 0x000fe2000001008e */
[-C--:B------:R-:W-:Y:S01]  /*3460*/  FFMA.FTZ R143, R57, R135.reuse, -R140 ;  /* 0x00000087398f7223 */ /* 0x080fe2000001088c */
[----:B------:R-:W-:Y:S01]  /*3470*/  FFMA.FTZ R144, R56, R135, R139 ;  /* 0x0000008738907223 */ /* 0x000fe2000001008b */
[----:B------:R-:W-:Y:S02]  /*3480*/  F2FP.F16.E4M3.UNPACK_B R57, R35.H1 ;  /* 0x00000023ff39723e */ /* 0x000fe400030006ff */
[----:B------:R-:W-:-:S02]  /*3490*/  F2FP.F16.E4M3.UNPACK_B R139, R141.H1 ;  /* 0x0000008dff8b723e */ /* 0x000fc400030006ff */
[----:B------:R-:W-:Y:S01]  /*34a0*/  F2FP.SATFINITE.E4M3.F32.PACK_AB_MERGE_C R148, R59, R58, RZ ;  /* 0x0000003a3b94723e */ /* 0x000fe200048070ff */
[----:B------:R-:W-:Y:S01]  /*34b0*/  HADD2.F32 R59, -RZ, R57.H1_H1 ;  /* 0x30000039ff3b7230 */ /* 0x000fe20000004100 */
[----:B------:R-:W-:Y:S01]  /*34c0*/  F2FP.F16.E4M3.UNPACK_B R135, R138.H1 ;  /* 0x0000008aff87723e */ /* 0x000fe200030006ff */
[----:B------:R-:W-:Y:S01]  /*34d0*/  HADD2.F32 R142, -RZ, R139.H1_H1 ;  /* 0x3000008bff8e7230 */ /* 0x000fe20000004100 */
        /* <DEDUP_REMOVED lines=25> */
[----:B------:R-:W-:Y:S01]  /*3670*/  HADD2.F32 R34, -RZ, R34.H1_H1 ;  /* 0x30000022ff227230 */ /* 0x000fe20000004100 */
[----:B------:R-:W-:Y:S01]  /*3680*/  F2FP.SATFINITE.E4M3.F32.PACK_AB_MERGE_C R142, R147, R142, RZ ;  /* 0x0000008e938e723e */ /* 0x000fe200048070ff */
[----:B------:R-:W-:-:S02]  /*3690*/  HADD2.F32 R139, -RZ, R139.H0_H0 ;  /* 0x2000008bff8b7230 */ /* 0x000fc40000004100 */
[----:B------:R-:W-:Y:S02]  /*36a0*/  HADD2.F32 R135, -RZ, R135.H0_H0 ;  /* 0x20000087ff877230 */ /* 0x000fe40000004100 */
        /* <DEDUP_REMOVED lines=11> */
.L_x_1348:
[----:B------:R-:W-:Y:S05]  /*3760*/  BSYNC B3 ;  /* 0x0000000000037941 */ /* 0x000fea0003800000 */
.L_x_1347:
[----:B------:R-:W-:Y:S02]  /*3770*/  ULDC.64 UR4, c[0x0][0x2e8] ;  /* 0x0000ba0000047ab9 */ /* 0x000fe40000000a00 */
[----:B------:R-:W-:-:S04]  /*3780*/  IADD3 R56, P2, P6, R134, UR4, R20 ;  /* 0x0000000486387c10 */ /* 0x000fc8000fe5e014 */
[----:B------:R-:W-:-:S05]  /*3790*/  IADD3.X R57, R132, UR5, R98, P2, P6 ;  /* 0x0000000584397c10 */ /* 0x000fca00097ec462 */
[----:B--2---:R2:W-:Y:S04]  /*37a0*/  STG.E.128 desc[UR38][R56.64], R32 ;  /* 0x0000002038007986 */ /* 0x0045e8000c101d26 */
.L_x_1346:
[----:B------:R-:W-:Y:S05]  /*37b0*/  BSYNC B2 ;  /* 0x0000000000027941 */ /* 0x000fea0003800000 */
.L_x_1345:
[----:B------:R-:W-:Y:S05]  /*37c0*/  @P1 BRA `(.L_x_1344) ;  /* 0x0000000400d01947 */ /* 0x000fea0003800000 */
[----:B------:R-:W-:Y:S01]  /*37d0*/  LOP3.LUT P2, RZ, R213, 0x4, RZ, 0xc0, !PT ;  /* 0x00000004d5ff7812 */ /* 0x000fe2000784c0ff */
[C---:B0-2---:R-:W-:Y:S01]  /*37e0*/  VIADD R33, R137.reuse, 0x40 ;  /* 0x0000004089217836 */ /* 0x045fe20000000000 */
        /* <DEDUP_REMOVED lines=15> */
[----:B0-----:R-:W-:Y:S01]  /*38e0*/  IMAD.MOV.U32 R52, RZ, RZ, R32 ;  /* 0x000000ffff347224 */ /* 0x001fe200078e0020 */
[----:B------:R-:W-:Y:S01]  /*38f0*/  F2FP.F16.E4M3.UNPACK_B R32, R33 ;  /* 0x00000021ff20723e */ /* 0x000fe200020006ff */
[----:B------:R-:W-:Y:S01]  /*3900*/  IMAD.U32 R58, R58, 0x10000, RZ ;  /* 0x000100003a3a7824 */ /* 0x000fe200078e00ff */
[----:B------:R-:W-:Y:S01]  /*3910*/  LOP3.LUT R55, R56, 0xff00, R55, 0xf8, !PT ;  /* 0x0000ff0038377812 */ /* 0x000fe200078ef837 */
[----:B------:R-:W-:Y:S01]  /*3920*/  IMAD.U32 R54, R57, 0x10000, RZ ;  /* 0x0001000039367824 */ /* 0x000fe200078e00ff */
[----:B------:R-:W-:-:S02]  /*3930*/  F2FP.F16.E4M3.UNPACK_B R56, R133.H1 ;  /* 0x00000085ff38723e */ /* 0x000fc400030006ff */
[----:B------:R-:W-:Y:S02]  /*3940*/  F2FP.F16.E4M3.UNPACK_B R33, R33.H1 ;  /* 0x00000021ff21723e */ /* 0x000fe400030006ff */
[----:B------:R-:W-:Y:S01]  /*3950*/  LOP3.LUT R135, R55, 0xff0000, R58, 0xf8, !PT ;  /* 0x00ff000037877812 */ /* 0x000fe200078ef83a */
[--C-:B------:R-:W-:Y:S01]  /*3960*/  HADD2.F32 R59, -RZ, R56.reuse.H1_H1 ;  /* 0x30000038ff3b7230 */ /* 0x100fe20000004100 */
[----:B------:R-:W-:Y:S01]  /*3970*/  F2FP.F16.E4M3.UNPACK_B R55, R129.H1 ;  /* 0x00000081ff37723e */ /* 0x000fe200030006ff */
        /* <DEDUP_REMOVED lines=16> */
[----:B------:R-:W-:Y:S01]  /*3a80*/  FFMA.FTZ R32, R32, R56, -R139 ;  /* 0x0000003820207223 */ /* 0x000fe2000001088b */
[----:B------:R-:W-:Y:S01]  /*3a90*/  FFMA.FTZ R143, R54, R55, R59 ;  /* 0x00000037368f7223 */ /* 0x000fe2000001003b */
[----:B------:R-:W-:Y:S01]  /*3aa0*/  F2FP.F16.E4M3.UNPACK_B R52, R52 ;  /* 0x00000034ff34723e */ /* 0x000fe200020006ff */
[----:B------:R-:W-:Y:S01]  /*3ab0*/  FFMA.FTZ R141, R53, R56, R58 ;  /* 0x00000038358d7223 */ /* 0x000fe2000001003a */
[----:B------:R-:W-:-:S02]  /*3ac0*/  HADD2.F32 R56, -RZ, R133.H1_H1 ;  /* 0x30000085ff387230 */ /* 0x000fc40000004100 */
[--C-:B------:R-:W-:Y:S01]  /*3ad0*/  HADD2.F32 R53, -RZ, R33.reuse.H0_H0 ;  /* 0x20000021ff357230 */ /* 0x100fe20000004100 */
[----:B------:R-:W-:Y:S01]  /*3ae0*/  F2FP.SATFINITE.E4M3.F32.PACK_AB_MERGE_C R143, R143, R138, RZ ;  /* 0x0000008a8f8f723e */ /* 0x000fe200048070ff */
[----:B------:R-:W-:Y:S02]  /*3af0*/  HADD2.F32 R54, -RZ, R33.H1_H1 ;  /* 0x30000021ff367230 */ /* 0x000fe40000004100 */
[----:B------:R-:W-:Y:S02]  /*3b00*/  HADD2.F32 R55, -RZ, R129.H1_H1 ;  /* 0x30000081ff377230 */ /* 0x000fe40000004100 */
[-C--:B------:R-:W-:Y:S01]  /*3b10*/  FMUL.FTZ R139, R53, R56.reuse ;  /* 0x00000038358b7220 */ /* 0x080fe20000410000 */
[----:B------:R-:W-:Y:S02]  /*3b20*/  HADD2.F32 R133, -RZ, R133.H0_H0 ;  /* 0x20000085ff857230 */ /* 0x000fe40000004100 */
[----:B------:R-:W-:Y:S01]  /*3b30*/  FMUL.FTZ R58, R54, R56 ;  /* 0x00000038363a7220 */ /* 0x000fe20000410000 */
[----:B------:R-:W-:-:S02]  /*3b40*/  HADD2.F32 R33, -RZ, R52.H0_H0 ;  /* 0x20000034ff217230 */ /* 0x000fc40000004100 */
[-C--:B------:R-:W-:Y:S01]  /*3b50*/  FFMA.FTZ R139, R54, R55.reuse, R139 ;  /* 0x00000037368b7223 */ /* 0x080fe2000001008b */
[----:B------:R-:W-:Y:S02]  /*3b60*/  HADD2.F32 R52, -RZ, R52.H1_H1 ;  /* 0x30000034ff347230 */ /* 0x000fe40000004100 */
[----:B------:R-:W-:Y:S01]  /*3b70*/  FFMA.FTZ R58, R53, R55, -R58 ;  /* 0x00000037353a7223 */ /* 0x000fe2000001083a */
[----:B------:R-:W-:Y:S02]  /*3b80*/  HADD2.F32 R129, -RZ, R129.H0_H0 ;  /* 0x20000081ff817230 */ /* 0x000fe40000004100 */
[----:B------:R-:W-:Y:S01]  /*3b90*/  FMUL.FTZ R59, R33, R133 ;  /* 0x00000085213b7220 */ /* 0x000fe20000410000 */
[----:B------:R-:W-:Y:S01]  /*3ba0*/  F2FP.F16.E4M3.UNPACK_B R55, R57.H1 ;  /* 0x00000039ff37723e */ /* 0x000fe200030006ff */
[C---:B------:R-:W-:Y:S01]  /*3bb0*/  FMUL.FTZ R56, R52.reuse, R133 ;  /* 0x0000008534387220 */ /* 0x040fe20000410000 */
[----:B------:R-:W-:Y:S01]  /*3bc0*/  F2FP.SATFINITE.E4M3.F32.PACK_AB_MERGE_C R140, R139, R58, RZ ;  /* 0x0000003a8b8c723e */ /* 0x000fe200048070ff */
[----:B------:R-:W-:Y:S01]  /*3bd0*/  FFMA.FTZ R136, R52, R129, R59 ;  /* 0x0000008134887223 */ /* 0x000fe2000001003b */
[----:B------:R-:W-:Y:S01]  /*3be0*/  F2FP.F16.E4M3.UNPACK_B R52, R35.H1 ;  /* 0x00000023ff34723e */ /* 0x000fe200030006ff */
[----:B------:R-:W-:Y:S01]  /*3bf0*/  FFMA.FTZ R133, R33, R129, -R56 ;  /* 0x0000008121857223 */ /* 0x000fe20000010838 */
        /* <DEDUP_REMOVED lines=16> */
[-C--:B------:R-:W-:Y:S01]  /*3d00*/  FMUL.FTZ R138, R52, R59.reuse ;  /* 0x0000003b348a7220 */ /* 0x080fe20000410000 */
[----:B------:R-:W-:Y:S01]  /*3d10*/  F2FP.F16.E4M3.UNPACK_B R34, R34 ;  /* 0x00000022ff22723e */ /* 0x000fe200020006ff */
[----:B------:R-:W-:Y:S01]  /*3d20*/  FMUL.FTZ R59, R33, R59 ;  /* 0x0000003b213b7220 */ /* 0x000fe20000410000 */
[----:B------:R-:W-:-:S02]  /*3d30*/  HADD2.F32 R58, -RZ, R58.H0_H0 ;  /* 0x2000003aff3a7230 */ /* 0x000fc40000004100 */
[-C--:B------:R-:W-:Y:S01]  /*3d40*/  FFMA.FTZ R138, R33, R53.reuse, -R138 ;  /* 0x00000035218a7223 */ /* 0x080fe2000001088a */
[----:B------:R-:W-:Y:S02]  /*3d50*/  HADD2.F32 R135, -RZ, R135.H0_H0 ;  /* 0x20000087ff877230 */ /* 0x000fe40000004100 */
[----:B------:R-:W-:Y:S01]  /*3d60*/  FFMA.FTZ R59, R52, R53, R59 ;  /* 0x00000035343b7223 */ /* 0x000fe2000001003b */
[--C-:B------:R-:W-:Y:S02]  /*3d70*/  HADD2.F32 R52, -RZ, R35.reuse.H0_H0 ;  /* 0x20000023ff347230 */ /* 0x100fe40000004100 */
[----:B------:R-:W-:Y:S01]  /*3d80*/  FFMA.FTZ R56, R54, R56, R139 ;  /* 0x0000003836387223 */ /* 0x000fe2000001008b */
[--C-:B------:R-:W-:Y:S02]  /*3d90*/  HADD2.F32 R33, -RZ, R34.reuse.H0_H0 ;  /* 0x20000022ff217230 */ /* 0x100fe40000004100 */
[----:B------:R-:W-:Y:S01]  /*3da0*/  HADD2.F32 R35, -RZ, R35.H1_H1 ;  /* 0x30000023ff237230 */ /* 0x000fe20000004100 */
[----:B------:R-:W-:Y:S01]  /*3db0*/  F2FP.SATFINITE.E4M3.F32.PACK_AB_MERGE_C R59, R59, R138, RZ ;  /* 0x0000008a3b3b723e */ /* 0x000fe200048070ff */
[----:B------:R-:W-:Y:S01]  /*3dc0*/  HADD2.F32 R34, -RZ, R34.H1_H1 ;  /* 0x30000022ff227230 */ /* 0x000fe20000004100 */
[----:B------:R-:W-:Y:S01]  /*3dd0*/  F2FP.SATFINITE.E4M3.F32.PACK_AB_MERGE_C R56, R56, R129, RZ ;  /* 0x000000813838723e */ /* 0x000fe200048070ff */
[----:B------:R-:W-:-:S02]  /*3de0*/  HADD2.F32 R55, -RZ, R55.H0_H0 ;  /* 0x20000037ff377230 */ /* 0x000fc40000004100 */
[-C--:B------:R-:W-:Y:S01]  /*3df0*/  FMUL.FTZ R53, R35, R58.reuse ;  /* 0x0000003a23357220 */ /* 0x080fe20000410000 */
[----:B------:R-:W-:Y:S02]  /*3e00*/  HADD2.F32 R57, -RZ, R57.H0_H0 ;  /* 0x20000039ff397230 */ /* 0x000fe40000004100 */
[-C--:B------:R-:W-:Y:S01]  /*3e10*/  FMUL.FTZ R54, R34, R135.reuse ;  /* 0x0000008722367220 */ /* 0x080fe20000410000 */
[C---:B------:R-:W-:Y:S01]  /*3e20*/  FMUL.FTZ R58, R52.reuse, R58 ;  /* 0x0000003a343a7220 */ /* 0x040fe20000410000 */
[C---:B------:R-:W-:Y:S01]  /*3e30*/  FMUL.FTZ R135, R33.reuse, R135 ;  /* 0x0000008721877220 */ /* 0x040fe20000410000 */
[----:B------:R-:W-:Y:S01]  /*3e40*/  FFMA.FTZ R53, R52, R55, -R53 ;  /* 0x0000003734357223 */ /* 0x000fe20000010835 */
[----:B------:R-:W-:Y:S01]  /*3e50*/  FFMA.FTZ R54, R33, R57, -R54 ;  /* 0x0000003921367223 */ /* 0x000fe20000010836 */
[----:B------:R-:W-:Y:S01]  /*3e60*/  FFMA.FTZ R58, R35, R55, R58 ;  /* 0x00000037233a7223 */ /* 0x000fe2000001003a */
[----:B------:R-:W-:Y:S01]  /*3e70*/  FFMA.FTZ R135, R34, R57, R135 ;  /* 0x0000003922877223 */ /* 0x000fe20000010087 */
[----:B------:R-:W-:-:S02]  /*3e80*/  F2FP.SATFINITE.E4M3.F32.PACK_AB_MERGE_C R33, R141, R32, R143 ;  /* 0x000000208d21723e */ /* 0x000fc4000480708f */
[----:B------:R-:W-:Y:S02]  /*3e90*/  F2FP.SATFINITE.E4M3.F32.PACK_AB_MERGE_C R32, R136, R133, R140 ;  /* 0x000000858820723e */ /* 0x000fe4000480708c */
[----:B------:R-:W-:Y:S02]  /*3ea0*/  F2FP.SATFINITE.E4M3.F32.PACK_AB_MERGE_C R34, R135, R54, R59 ;  /* 0x000000368722723e */ /* 0x000fe4000480703b */
[----:B------:R-:W-:-:S07]  /*3eb0*/  F2FP.SATFINITE.E4M3.F32.PACK_AB_MERGE_C R35, R58, R53, R56 ;  /* 0x000000353a23723e */ /* 0x000fce0004807038 */
.L_x_1350:
[----:B------:R-:W-:Y:S05]  /*3ec0*/  BSYNC B2 ;  /* 0x0000000000027941 */ /* 0x000fea0003800000 */
.L_x_1349:
[----:B------:R-:W-:Y:S02]  /*3ed0*/  ULDC.64 UR4, c[0x0][0x2e8] ;  /* 0x0000ba0000047ab9 */ /* 0x000fe40000000a00 */
[----:B------:R-:W-:-:S04]  /*3ee0*/  IADD3 R52, P2, P6, R95, UR4, R134 ;  /* 0x000000045f347c10 */ /* 0x000fc8000fe5e086 */
[----:B------:R-:W-:-:S05]  /*3ef0*/  IADD3.X R53, R89, UR5, R132, P2, P6 ;  /* 0x0000000559357c10 */ /* 0x000fca00097ec484 */
[----:B0-----:R3:W-:Y:S04]  /*3f00*/  STG.E.128 desc[UR38][R52.64], R32 ;  /* 0x0000002034007986 */ /* 0x0017e8000c101d26 */
.L_x_1344:
[----:B------:R-:W-:Y:S05]  /*3f10*/  BSYNC B1 ;  /* 0x0000000000017941 */ /* 0x000fea0003800000 */
.L_x_1343:
        /* <DEDUP_REMOVED lines=10> */
[----:B------:R-:W-:Y:S01]  /*3fc0*/  SHF.R.U32.HI R58, RZ, 0x8, R49 ;  /* 0x00000008ff3a7819 */ /* 0x000fe20000011631 */
[----:B--2---:R-:W-:Y:S01]  /*3fd0*/  IMAD.MOV.U32 R50, RZ, RZ, R35 ;  /* 0x000000ffff327224 */ /* 0x004fe200078e0023 */
[--C-:B------:R-:W-:Y:S02]  /*3fe0*/  SHF.R.U32.HI R55, RZ, 0x8, R51.reuse ;  /* 0x00000008ff377819 */ /* 0x100fe40000011633 */
[----:B------:R-:W-:Y:S01]  /*3ff0*/  LOP3.LUT R54, R51, 0xff0000ff, RZ, 0xc0, !PT ;  /* 0xff0000ff33367812 */ /* 0x000fe200078ec0ff */
[----:B------:R-:W-:Y:S01]  /*4000*/  IMAD.SHL.U32 R35, R58, 0x100, RZ ;  /* 0x000001003a237824 */ /* 0x000fe200078e00ff */
[----:B------:R-:W-:Y:S01]  /*4010*/  SHF.R.U32.HI R56, RZ, 0x10, R51 ;  /* 0x00000010ff387819 */ /* 0x000fe20000011633 */
[----:B------:R-:W-:Y:S01]  /*4020*/  IMAD.SHL.U32 R51, R55, 0x100, RZ ;  /* 0x0000010037337824 */ /* 0x000fe200078e00ff */
[----:B------:R-:W-:Y:S02]  /*4030*/  LOP3.LUT R48, R49, 0xff0000ff, RZ, 0xc0, !PT ;  /* 0xff0000ff31307812 */ /* 0x000fe400078ec0ff */
[----:B------:R-:W-:Y:S01]  /*4040*/  SHF.R.U32.HI R57, RZ, 0x10, R49 ;  /* 0x00000010ff397819 */ /* 0x000fe20000011631 */
[----:B------:R-:W-:Y:S01]  /*4050*/  IMAD.U32 R56, R56, 0x10000, RZ ;  /* 0x0001000038387824 */ /* 0x000fe200078e00ff */
[----:B------:R-:W-:Y:S01]  /*4060*/  LOP3.LUT R35, R48, 0xff00, R35, 0xf8, !PT ;  /* 0x0000ff0030237812 */ /* 0x000fe200078ef823 */
[----:B------:R-:W-:Y:S01]  /*4070*/  IMAD.MOV.U32 R49, RZ, RZ, R34 ;  /* 0x000000ffff317224 */ /* 0x000fe200078e0022 */
[----:B------:R-:W-:Y:S01]  /*4080*/  LOP3.LUT R51, R54, 0xff00, R51, 0xf8, !PT ;  /* 0x0000ff0036337812 */ /* 0x000fe200078ef833 */
[----:B------:R-:W-:Y:S01]  /*4090*/  IMAD.U32 R48, R57, 0x10000, RZ ;  /* 0x0001000039307824 */ /* 0x000fe200078e00ff */
[----:B------:R-:W-:-:S02]  /*40a0*/  F2FP.F16.E4M3.UNPACK_B R54, R131.H1 ;  /* 0x00000083ff36723e */ /* 0x000fc400030006ff */
        /* <DEDUP_REMOVED lines=8> */
[----:B------:R-:W-:Y:S02]  /*4130*/  HADD2.F32 R34, -RZ, R34.H0_H0 ;  /* 0x20000022ff227230 */ /* 0x000fe40000004100 */
[----:B------:R-:W-:Y:S01]  /*4140*/  FMUL.FTZ R59, R35, R56 ;  /* 0x00000038233b7220 */ /* 0x000fe20000410000 */
[----:B------:R-:W-:Y:S01]  /*4150*/  HADD2.F32 R54, -RZ, R51.H0_H0 ;  /* 0x20000033ff367230 */ /* 0x000fe20000004100 */
[----:B------:R-:W-:Y:S01]  /*4160*/  F2FP.F16.E4M3.UNPACK_B R131, R131 ;  /* 0x00000083ff83723e */ /* 0x000fe200020006ff */
[----:B------:R-:W-:-:S02]  /*4170*/  HADD2.F32 R48, -RZ, R33.H1_H1 ;  /* 0x30000021ff307230 */ /* 0x000fc40000004100 */
        /* <DEDUP_REMOVED lines=77> */
.L_x_1356:
[----:B------:R-:W-:Y:S05]  /*4650*/  BSYNC B3 ;  /* 0x0000000000037941 */ /* 0x000fea0003800000 */
.L_x_1355:
[----:B------:R-:W-:Y:S02]  /*4660*/  ULDC.64 UR4, c[0x0][0x2e8] ;  /* 0x0000ba0000047ab9 */ /* 0x000fe40000000a00 */
[----:B------:R-:W-:-:S04]  /*4670*/  IADD3 R48, P2, P3, R53, UR4, R20 ;  /* 0x0000000435307c10 */ /* 0x000fc8000fb5e014 */
[----:B------:R-:W-:-:S05]  /*4680*/  IADD3.X R49, R52, UR5, R98, P2, P3 ;  /* 0x0000000534317c10 */ /* 0x000fca00097e6462 */
[----:B--2---:R3:W-:Y:S04]  /*4690*/  STG.E.128 desc[UR38][R48.64], R32 ;  /* 0x0000002030007986 */ /* 0x0047e8000c101d26 */
.L_x_1354:
[----:B------:R-:W-:Y:S05]  /*46a0*/  BSYNC B2 ;  /* 0x0000000000027941 */ /* 0x000fea0003800000 */
.L_x_1353:
[----:B------:R-:W-:Y:S05]  /*46b0*/  @P1 BRA `(.L_x_1352) ;  /* 0x0000000400d81947 */ /* 0x000fea0003800000 */
[----:B------:R-:W-:Y:S01]  /*46c0*/  LOP3.LUT P2, RZ, R213, 0x4, RZ, 0xc0, !PT ;  /* 0x00000004d5ff7812 */ /* 0x000fe2000784c0ff */
[C---:B0-23--:R-:W-:Y:S01]  /*46d0*/  VIADD R33, R137.reuse, 0x40 ;  /* 0x0000004089217836 */ /* 0x04dfe20000000000 */
[----:B------:R-:W-:Y:S11]  /*46e0*/  BSSY B2, `(.L_x_1357) ;  /* 0x000006f000027945 */ /* 0x000ff60003800000 */
        /* <DEDUP_REMOVED lines=12> */
[----:B------:R-:W-:Y:S01]  /*47b0*/  SHF.R.U32.HI R51, RZ, 0x10, R47 ;  /* 0x00000010ff337819 */ /* 0x000fe2000001162f */
[----:B------:R-:W-:Y:S01]  /*47c0*/  IMAD.SHL.U32 R34, R50, 0x100, RZ ;  /* 0x0000010032227824 */ /* 0x000fe200078e00ff */
[----:B------:R-:W-:-:S03]  /*47d0*/  LOP3.LUT R48, R47, 0xff0000ff, RZ, 0xc0, !PT ;  /* 0xff0000ff2f307812 */ /* 0x000fc600078ec0ff */
        /* <DEDUP_REMOVED lines=14> */
[C---:B------:R-:W-:Y:S01]  /*48c0*/  FMUL.FTZ R55, R35.reuse, R50 ;  /* 0x0000003223377220 */ /* 0x040fe20000410000 */
        /* <DEDUP_REMOVED lines=80> */
.L_x_1358:
[----:B------:R-:W-:Y:S05]  /*4dd0*/  BSYNC B2 ;  /* 0x0000000000027941 */ /* 0x000fea0003800000 */
.L_x_1357:
[----:B------:R-:W-:Y:S02]  /*4de0*/  ULDC.64 UR4, c[0x0][0x2e8] ;  /* 0x0000ba0000047ab9 */ /* 0x000fe40000000a00 */
[----:B------:R-:W-:-:S04]  /*4df0*/  IADD3 R44, P2, P3, R95, UR4, R53 ;  /* 0x000000045f2c7c10 */ /* 0x000fc8000fb5e035 */
[----:B------:R-:W-:-:S05]  /*4e00*/  IADD3.X R45, R89, UR5, R52, P2, P3 ;  /* 0x00000005592d7c10 */ /* 0x000fca00097e6434 */
[----:B0-----:R4:W-:Y:S04]  /*4e10*/  STG.E.128 desc[UR38][R44.64], R32 ;  /* 0x000000202c007986 */ /* 0x0019e8000c101d26 */
.L_x_1352:
[----:B------:R-:W-:Y:S05]  /*4e20*/  BSYNC B1 ;  /* 0x0000000000017941 */ /* 0x000fea0003800000 */
.L_x_1351:
        /* <DEDUP_REMOVED lines=9> */
[----:B------:R-:W-:Y:S01]  /*4ec0*/  SHF.R.U32.HI R40, RZ, 0x8, R43 ;  /* 0x00000008ff287819 */ /* 0x000fe2000001162b */
[----:B--2---:R-:W-:Y:S01]  /*4ed0*/  IMAD.MOV.U32 R42, RZ, RZ, R35 ;  /* 0x000000ffff2a7224 */ /* 0x004fe200078e0023 */
        /* <DEDUP_REMOVED lines=103> */
.L_x_1363:
[----:B------:R-:W-:Y:S05]  /*5550*/  BSYNC B2 ;  /* 0x0000000000027941 */ /* 0x000fea0003800000 */
.L_x_1362:
[----:B------:R-:W-:Y:S02]  /*5560*/  ULDC.64 UR4, c[0x0][0x2e8] ;  /* 0x0000ba0000047ab9 */ /* 0x000fe40000000a00 */
[----:B------:R-:W-:-:S04]  /*5570*/  IADD3 R40, P2, P3, R118, UR4, R20 ;  /* 0x0000000476287c10 */ /* 0x000fc8000fb5e014 */
[----:B------:R-:W-:-:S05]  /*5580*/  IADD3.X R41, R125, UR5, R98, P2, P3 ;  /* 0x000000057d297c10 */ /* 0x000fca00097e6462 */
[----:B--2---:R0:W-:Y:S04]  /*5590*/  STG.E.128 desc[UR38][R40.64], R32 ;  /* 0x0000002028007986 */ /* 0x0041e8000c101d26 */
.L_x_1361:
[----:B------:R-:W-:Y:S05]  /*55a0*/  BSYNC B1 ;  /* 0x0000000000017941 */ /* 0x000fea0003800000 */
.L_x_1360:
        /* <DEDUP_REMOVED lines=114> */
.L_x_1365:
[----:B------:R-:W-:Y:S05]  /*5cd0*/  BSYNC B1 ;  /* 0x0000000000017941 */ /* 0x000fea0003800000 */
.L_x_1364:
[----:B------:R-:W-:Y:S02]  /*5ce0*/  ULDC.64 UR4, c[0x0][0x2e8] ;  /* 0x0000ba0000047ab9 */ /* 0x000fe40000000a00 */
[----:B------:R-:W-:-:S04]  /*5cf0*/  IADD3 R118, P2, P3, R95, UR4, R118 ;  /* 0x000000045f767c10 */ /* 0x000fc8000fb5e076 */
[----:B------:R-:W-:-:S05]  /*5d00*/  IADD3.X R119, R89, UR5, R125, P2, P3 ;  /* 0x0000000559777c10 */ /* 0x000fca00097e647d */
[----:B0-----:R0:W-:Y:S01]  /*5d10*/  STG.E.128 desc[UR38][R118.64], R32 ;  /* 0x0000002076007986 */ /* 0x0011e2000c101d26 */
[----:B------:R-:W-:Y:S05]  /*5d20*/  BRA `(.L_x_1359) ;  /* 0x0000003800347947 */ /* 0x000fea0003800000 */
.L_x_1333:
[C---:B------:R-:W-:Y:S01]  /*5d30*/  VIADD R35, R210.reuse, 0x40 ;  /* 0x00000040d2237836 */ /* 0x040fe20000000000 */
[----:B------:R-:W-:Y:S01]  /*5d40*/  CS2R R38, SRZ ;  /* 0x0000000000267805 */ /* 0x000fe2000001ff00 */
[----:B------:R-:W-:-:S03]  /*5d50*/  VIADD R37, R210, 0x80 ;  /* 0x00000080d2257836 */ /* 0x000fc60000000000 */
        /* <DEDUP_REMOVED lines=8> */
[----:B------:R-:W2:Y:S08]  /*5de0*/  @!P4 LDC.64 R40, c[0x0][0x3e8] ;  /* 0x0000fa00ff28cb82 */ /* 0x000eb00000000a00 */
[----:B------:R-:W3:Y:S01]  /*5df0*/  @!P4 LDC.64 R42, c[0x0][0x400] ;  /* 0x00010000ff2acb82 */ /* 0x000ee20000000a00 */
[----:B--2---:R-:W-:-:S04]  /*5e00*/  @!P4 IADD3 R40, P2, P5, R10, R40, R32 ;  /* 0x000000280a28c210 */ /* 0x004fc80007d5e020 */
[----:B------:R-:W-:Y:S02]  /*5e10*/  @!P4 IADD3.X R41, R103, R41, R116, P2, P5 ;  /* 0x000000296729c210 */ /* 0x000fe400017ea474 */
[----:B---3--:R-:W-:-:S04]  /*5e20*/  @!P4 IADD3 R42, P2, P5, R64, R42, R34 ;  /* 0x0000002a402ac210 */ /* 0x008fc80007d5e022 */
[----:B------:R-:W-:Y:S02]  /*5e30*/  @!P4 IADD3.X R43, R101, R43, R124, P2, P5 ;  /* 0x0000002b652bc210 */ /* 0x000fe400017ea47c */
[----:B------:R-:W-:-:S04]  /*5e40*/  ISETP.GE.AND P2, PT, R37, R127, PT ;  /* 0x0000007f2500720c */ /* 0x000fc80003f46270 */
        /* <DEDUP_REMOVED lines=10> */
[----:B------:R-:W-:-:S03]  /*5ef0*/  CS2R R34, SRZ ;  /* 0x0000000000227805 */ /* 0x000fc6000001ff00 */
[----:B------:R-:W-:Y:S01]  /*5f00*/  @!P3 IMAD.X R49, R36, 0x1, R49, P5 ;  /* 0x000000012431b824 */ /* 0x000fe200028e0631 */
[----:B-1----:R-:W-:Y:S02]  /*5f10*/  @!P3 IADD3 R50, P5, R33, R50, RZ ;  /* 0x000000322132b210 */ /* 0x002fe40007fbe0ff */
[----:B------:R-:W-:-:S03]  /*5f20*/  CS2R R36, SRZ ;  /* 0x0000000000247805 */ /* 0x000fc6000001ff00 */
[----:B------:R-:W-:Y:S01]  /*5f30*/  @!P3 IMAD.X R51, R32, 0x1, R51, P5 ;  /* 0x000000012033b824 */ /* 0x000fe200028e0633 */
[----:B------:R-:W-:Y:S02]  /*5f40*/  CS2R R32, SRZ ;  /* 0x0000000000207805 */ /* 0x000fe4000001ff00 */
[----:B------:R0:W4:Y:S01]  /*5f50*/  @!P4 LDG.E.128 R36, desc[UR38][R42.64] ;  /* 0x000000262a24c981 */ /* 0x000122000c1e1d00 */
[----:B------:R-:W-:Y:S02]  /*5f60*/  CS2R R46, SRZ ;  /* 0x00000000002e7805 */ /* 0x000fe4000001ff00 */
[----:B------:R-:W-:Y:S01]  /*5f70*/  CS2R R44, SRZ ;  /* 0x00000000002c7805 */ /* 0x000fe2000001ff00 */
[----:B------:R1:W5:Y:S05]  /*5f80*/  @!P4 LDG.E.128 R32, desc[UR38][R40.64] ;  /* 0x000000262820c981 */ /* 0x00036a000c1e1d00 */
[----:B------:R3:W5:Y:S01]  /*5f90*/  @!P3 LDG.E.128 R44, desc[UR38][R50.64] ;  /* 0x00000026322cb981 */ /* 0x000762000c1e1d00 */
[----:B0-----:R-:W-:-:S02]  /*5fa0*/  CS2R R42, SRZ ;  /* 0x00000000002a7805 */ /* 0x001fc4000001ff00 */
[----:B-1----:R-:W-:-:S06]  /*5fb0*/  CS2R R40, SRZ ;  /* 0x0000000000287805 */ /* 0x002fcc000001ff00 */
[----:B------:R0:W5:Y:S01]  /*5fc0*/  @!P3 LDG.E.128 R40, desc[UR38][R48.64] ;  /* 0x000000263028b981 */ /* 0x000162000c1e1d00 */
[----:B--2---:R-:W-:-:S05]  /*5fd0*/  @!P2 IADD3 R56, P3, R55, R56, RZ ;  /* 0x000000383738a210 */ /* 0x004fca0007f7e0ff */
[----:B------:R-:W-:Y:S01]  /*5fe0*/  @!P2 IMAD.X R57, R54, 0x1, R57, P3 ;  /* 0x000000013639a824 */ /* 0x000fe200018e0639 */
[----:B---3--:R-:W-:Y:S02]  /*5ff0*/  @!P2 IADD3 R58, P3, R53, R58, RZ ;  /* 0x0000003a353aa210 */ /* 0x008fe40007f7e0ff */
[----:B------:R-:W-:Y:S02]  /*6000*/  CS2R R50, SRZ ;  /* 0x0000000000327805 */ /* 0x000fe4000001ff00 */
[----:B------:R-:W-:Y:S02]  /*6010*/  CS2R R54, SRZ ;  /* 0x0000000000367805 */ /* 0x000fe4000001ff00 */
[----:B0-----:R-:W-:Y:S01]  /*6020*/  CS2R R48, SRZ ;  /* 0x0000000000307805 */ /* 0x001fe2000001ff00 */
[----:B------:R-:W-:Y:S01]  /*6030*/  @!P2 IMAD.X R59, R52, 0x1, R59, P3 ;  /* 0x00000001343ba824 */ /* 0x000fe200018e063b */
[----:B------:R-:W-:-:S04]  /*6040*/  CS2R R52, SRZ ;  /* 0x0000000000347805 */ /* 0x000fc8000001ff00 */
[----:B------:R-:W2:Y:S04]  /*6050*/  @!P2 LDG.E.128 R48, desc[UR38][R56.64] ;  /* 0x000000263830a981 */ /* 0x000ea8000c1e1d00 */
[----:B------:R-:W3:Y:S01]  /*6060*/  @!P2 LDG.E.128 R52, desc[UR38][R58.64] ;  /* 0x000000263a34a981 */ /* 0x000ee2000c1e1d00 */
[----:B------:R-:W-:-:S06]  /*6070*/  UISETP.NE.AND UP0, UPT, UR41, 0x3, UPT ;  /* 0x000000032900788c */ /* 0x000fcc000bf05270 */
[----:B------:R-:W-:Y:S02]  /*6080*/  PLOP3.LUT P5, PT, PT, PT, UP0, 0x80, 0x0 ;  /* 0x000000000000781c */ /* 0x000fe40003faf008 */
[----:B------:R-:W-:Y:S01]  /*6090*/  ISETP.GE.AND P2, PT, R22, R117, PT ;  /* 0x000000751600720c */ /* 0x000fe20003f46270 */
[----:B----4-:R-:W-:Y:S02]  /*60a0*/  IMAD.MOV.U32 R143, RZ, RZ, R38 ;  /* 0x000000ffff8f7224 */ /* 0x010fe400078e0026 */
[----:B------:R-:W-:Y:S02]  /*60b0*/  IMAD.MOV.U32 R145, RZ, RZ, R36 ;  /* 0x000000ffff917224 */ /* 0x000fe400078e0024 */
[----:B-----5:R-:W-:Y:S02]  /*60c0*/  IMAD.MOV.U32 R142, RZ, RZ, R34 ;  /* 0x000000ffff8e7224 */ /* 0x020fe400078e0022 */
[----:B------:R-:W-:Y:S02]  /*60d0*/  IMAD.MOV.U32 R144, RZ, RZ, R32 ;  /* 0x000000ffff907224 */ /* 0x000fe400078e0020 */
[----:B------:R-:W-:-:S02]  /*60e0*/  IMAD.MOV.U32 R137, RZ, RZ, R46 ;  /* 0x000000ffff897224 */ /* 0x000fc400078e002e */
[----:B------:R-:W-:Y:S02]  /*60f0*/  IMAD.MOV.U32 R138, RZ, RZ, R44 ;  /* 0x000000ffff8a7224 */ /* 0x000fe400078e002c */
[----:B------:R-:W-:Y:S02]  /*6100*/  IMAD.MOV.U32 R134, RZ, RZ, R42 ;  /* 0x000000ffff867224 */ /* 0x000fe400078e002a */
[----:B------:R-:W-:Y:S02]  /*6110*/  IMAD.MOV.U32 R136, RZ, RZ, R40 ;  /* 0x000000ffff887224 */ /* 0x000fe400078e0028 */
[----:B--2---:R-:W-:Y:S02]  /*6120*/  IMAD.MOV.U32 R133, RZ, RZ, R50 ;  /* 0x000000ffff857224 */ /* 0x004fe400078e0032 */
[----:B------:R-:W-:Y:S02]  /*6130*/  IMAD.MOV.U32 R132, RZ, RZ, R48 ;  /* 0x000000ffff847224 */ /* 0x000fe400078e0030 */
[----:B---3--:R-:W-:-:S02]  /*6140*/  IMAD.MOV.U32 R131, RZ, RZ, R54 ;  /* 0x000000ffff837224 */ /* 0x008fc400078e0036 */
[----:B------:R-:W-:Y:S01]  /*6150*/  IMAD.MOV.U32 R130, RZ, RZ, R52 ;  /* 0x000000ffff827224 */ /* 0x000fe200078e0034 */
[----:B------:R-:W-:Y:S06]  /*6160*/  @!P5 BRA `(.L_x_1366) ;  /* 0x000000000004d947 */ /* 0x000fec0003800000 */
[----:B------:R-:W-:Y:S01]  /*6170*/  BPT.TRAP 0x1 ;  /* 0x000000040000795c */ /* 0x000fe20000300000 */
.L_x_1366:
[----:B------:R-:W-:Y:S01]  /*6180*/  IMAD R115, R19, 0x8, R18 ;  /* 0x0000000813737824 */ /* 0x000fe200078e0212 */
[----:B------:R-:W-:Y:S01]  /*6190*/  SHF.L.U32 R128, R218, 0x1f, RZ ;  /* 0x0000001fda807819 */ /* 0x000fe200000006ff */
[----:B------:R-:W0:Y:S01]  /*61a0*/  LDC R129, c[0x0][0x2f4] ;  /* 0x0000bd00ff817b82 */ /* 0x000e220000000800 */
[----:B------:R-:W-:Y:S01]  /*61b0*/  BSSY B1, `(.L_x_1367) ;  /* 0x0000006000017945 */ /* 0x000fe20003800000 */
[----:B------:R-:W-:Y:S01]  /*61c0*/  IMAD.MOV.U32 R119, RZ, RZ, R125 ;  /* 0x000000ffff777224 */ /* 0x000fe200078e007d */
[----:B------:R-:W1:Y:S05]  /*61d0*/  SYNCS.PHASECHK.TRANS64.TRYWAIT P3, [R115+URZ+0x28890], R128 ;  /* 0x02889080730075a7 */ /* 0x000e6a000806017f */
[----:B------:R-:W2:Y:S01]  /*61e0*/  LDC.64 R116, c[0x0][0x300] ;  /* 0x0000c000ff747b82 */ /* 0x000ea20000000a00 */
[----:B0-----:R-:W-:Y:S01]  /*61f0*/  IMAD.IADD R135, R129, 0x1, -R114 ;  /* 0x0000000181877824 */ /* 0x001fe200078e0a72 */
[----:B-1----:R-:W-:Y:S06]  /*6200*/  @!P3 BRA `(.L_x_1368) ;  /* 0x0000029c0030b947 */ /* 0x002fec0003800000 */
.L_x_1701:
[----:B------:R-:W-:Y:S05]  /*6210*/  BSYNC B1 ;  /* 0x0000000000017941 */ /* 0x000fea0003800000 */
.L_x_1367:
[----:B------:R-:W-:Y:S01]  /*6220*/  ISETP.GE.OR P3, PT, R210, R127, P0 ;  /* 0x0000007fd200720c */ /* 0x000fe20000766670 */
[----:B------:R-:W-:-:S12]  /*6230*/  BSSY B1, `(.L_x_1369) ;  /* 0x00000f2000017945 */ /* 0x000fd80003800000 */
[----:B------:R-:W-:Y:S05]  /*6240*/  @P3 BRA `(.L_x_1370) ;  /* 0x0000000c00c03947 */ /* 0x000fea0003800000 */
[----:B------:R-:W-:Y:S01]  /*6250*/  SHF.R.S32.HI R56, RZ, 0x1f, R210 ;  /* 0x0000001fff387819 */ /* 0x000fe200000114d2 */
[-C--:B--2---:R-:W-:Y:S01]  /*6260*/  IMAD.WIDE.U32 R124, R210, R116.reuse, R118 ;  /* 0x00000074d27c7225 */ /* 0x084fe200078e0076 */
[----:B------:R-:W-:Y:S01]  /*6270*/  ISETP.NE.AND P6, PT, R87, RZ, PT ;  /* 0x000000ff5700720c */ /* 0x000fe20003fc5270 */
[----:B------:R-:W-:Y:S02]  /*6280*/  BSSY B2, `(.L_x_1371) ;  /* 0x00000e1000027945 */ /* 0x000fe40003800000 */
[----:B------:R-:W-:Y:S01]  /*6290*/  IMAD R56, R56, R116, RZ ;  /* 0x0000007438387224 */ /* 0x000fe200078e02ff */
[----:B------:R-:W-:-:S03]  /*62a0*/  IADD3 R140, P3, P4, R20, R124, R99 ;  /* 0x0000007c148c7210 */ /* 0x000fc60007c7e063 */
[----:B------:R-:W-:Y:S01]  /*62b0*/  IMAD R139, R210, R117, R56 ;  /* 0x00000075d28b7224 */ /* 0x000fe200078e0238 */
[----:B------:R-:W-:-:S03]  /*62c0*/  SEL R56, R114, R135, !P6 ;  /* 0x0000008772387207 */ /* 0x000fc60007000000 */
[----:B------:R-:W-:Y:S01]  /*62d0*/  IMAD.IADD R139, R139, 0x1, R125 ;  /* 0x000000018b8b7824 */ /* 0x000fe200078e027d */
[----:B------:R-:W-:-:S04]  /*62e0*/  SHF.R.S32.HI R57, RZ, 0x1f, R56 ;  /* 0x0000001fff397819 */ /* 0x000fc80000011438 */
[----:B------:R-:W-:Y:S02]  /*62f0*/  LEA.HI R57, R57, R56, RZ, 0x5 ;  /* 0x0000003839397211 */ /* 0x000fe400078f28ff */
[----:B------:R-:W-:Y:S02]  /*6300*/  IADD3.X R146, R98, R139, R96, P3, P4 ;  /* 0x0000008b62927210 */ /* 0x000fe40001fe8460 */
[----:B------:R-:W-:-:S05]  /*6310*/  LEA.HI.SX32 R57, R57, R100, 0x1b ;  /* 0x0000006439397211 */ /* 0x000fca00078fdaff */
[----:B------:R-:W-:Y:S02]  /*6320*/  IMAD.SHL.U32 R141, R57, 0x10, RZ ;  /* 0x00000010398d7824 */ /* 0x000fe400078e00ff */
[----:B------:R-:W-:-:S03]  /*6330*/  IMAD R57, R19, 0x6000, R92 ;  /* 0x0000600013397824 */ /* 0x000fc600078e025c */
[----:B------:R-:W-:Y:S01]  /*6340*/  LOP3.LUT R56, R3, 0x70, R141, 0xf8, !PT ;  /* 0x0000007003387812 */ /* 0x000fe200078ef88d */
[----:B------:R-:W-:-:S03]  /*6350*/  IMAD.IADD R57, R18, 0x1, R57 ;  /* 0x0000000112397824 */ /* 0x000fc600078e0239 */
[----:B------:R-:W-:-:S05]  /*6360*/  LOP3.LUT R56, R56, R113, RZ, 0x3c, !PT ;  /* 0x0000007138387212 */ /* 0x000fca00078e3cff */
[----:B------:R-:W-:-:S04]  /*6370*/  IMAD.IADD R56, R227, 0x1, R56 ;  /* 0x00000001e3387824 */ /* 0x000fc800078e0238 */
[----:B------:R-:W-:-:S04]  /*6380*/  IMAD R59, R19, 0x6000, R56 ;  /* 0x00006000133b7824 */ /* 0x000fc800078e0238 */
[----:B------:R-:W-:Y:S02]  /*6390*/  IMAD.IADD R60, R18, 0x1, R59 ;  /* 0x00000001123c7824 */ /* 0x000fe400078e023b */
[----:B------:R-:W1:Y:S04]  /*63a0*/  LDS.128 R56, [R57+0x1c400] ;  /* 0x01c4000039387984 */ /* 0x000e680000000c00 */
[----:B------:R-:W2:Y:S01]  /*63b0*/  LDS.128 R60, [R60+0x1c400] ;  /* 0x01c400003c3c7984 */ /* 0x000ea20000000c00 */
[----:B------:R-:W-:Y:S05]  /*63c0*/  @P2 BRA `(.L_x_1372) ;  /* 0x0000000c00302947 */ /* 0x000fea0003800000 */
[--C-:B------:R-:W-:Y:S02]  /*63d0*/  SHF.R.U32.HI R153, RZ, 0x8, R33.reuse ;  /* 0x00000008ff997819 */ /* 0x100fe40000011621 */
[----:B------:R-:W-:Y:S02]  /*63e0*/  LOP3.LUT R32, R33, 0xff0000ff, RZ, 0xc0, !PT ;  /* 0xff0000ff21207812 */ /* 0x000fe400078ec0ff */
[----:B------:R-:W-:Y:S01]  /*63f0*/  SHF.R.U32.HI R151, RZ, 0x10, R33 ;  /* 0x00000010ff977819 */ /* 0x000fe20000011621 */
[----:B------:R-:W-:Y:S01]  /*6400*/  IMAD.SHL.U32 R33, R153, 0x100, RZ ;  /* 0x0000010099217824 */ /* 0x000fe200078e00ff */
[----:B------:R-:W-:Y:S02]  /*6410*/  SHF.R.U32.HI R149, RZ, 0x8, R35 ;  /* 0x00000008ff957819 */ /* 0x000fe40000011623 */
[----:B------:R-:W-:Y:S02]  /*6420*/  SHF.R.U32.HI R147, RZ, 0x8, R39 ;  /* 0x00000008ff937819 */ /* 0x000fe40000011627 */
[----:B------:R-:W-:-:S02]  /*6430*/  LOP3.LUT R34, R35, 0xff0000ff, RZ, 0xc0, !PT ;  /* 0xff0000ff23227812 */ /* 0x000fc400078ec0ff */
[----:B------:R-:W-:Y:S01]  /*6440*/  SHF.R.U32.HI R150, RZ, 0x10, R35 ;  /* 0x00000010ff967819 */ /* 0x000fe20000011623 */
[----:B------:R-:W-:Y:S01]  /*6450*/  IMAD.SHL.U32 R35, R149, 0x100, RZ ;  /* 0x0000010095237824 */ /* 0x000fe200078e00ff */
[----:B------:R-:W-:Y:S01]  /*6460*/  LOP3.LUT R32, R32, 0xff00, R33, 0xf8, !PT ;  /* 0x0000ff0020207812 */ /* 0x000fe200078ef821 */
[----:B------:R-:W-:Y:S01]  /*6470*/  IMAD.U32 R33, R151, 0x10000, RZ ;  /* 0x0001000097217824 */ /* 0x000fe200078e00ff */
[----:B------:R-:W-:Y:S02]  /*6480*/  LOP3.LUT R38, R39, 0xff0000ff, RZ, 0xc0, !PT ;  /* 0xff0000ff27267812 */ /* 0x000fe400078ec0ff */
[----:B------:R-:W-:Y:S01]  /*6490*/  SHF.R.U32.HI R154, RZ, 0x10, R39 ;  /* 0x00000010ff9a7819 */ /* 0x000fe20000011627 */
[----:B------:R-:W-:Y:S01]  /*64a0*/  IMAD.SHL.U32 R39, R147, 0x100, RZ ;  /* 0x0000010093277824 */ /* 0x000fe200078e00ff */
[----:B------:R-:W-:Y:S02]  /*64b0*/  SHF.R.U32.HI R148, RZ, 0x8, R37 ;  /* 0x00000008ff947819 */ /* 0x000fe40000011625 */
[----:B------:R-:W-:Y:S01]  /*64c0*/  LOP3.LUT R35, R34, 0xff00, R35, 0xf8, !PT ;  /* 0x0000ff0022237812 */ /* 0x000fe200078ef823 */
[----:B------:R-:W-:Y:S01]  /*64d0*/  IMAD.U32 R154, R154, 0x10000, RZ ;  /* 0x000100009a9a7824 */ /* 0x000fe200078e00ff */
[----:B------:R-:W-:-:S02]  /*64e0*/  LOP3.LUT R36, R37, 0xff0000ff, RZ, 0xc0, !PT ;  /* 0xff0000ff25247812 */ /* 0x000fc400078ec0ff */
[----:B------:R-:W-:Y:S01]  /*64f0*/  SHF.R.U32.HI R152, RZ, 0x10, R37 ;  /* 0x00000010ff987819 */ /* 0x000fe20000011625 */
[----:B------:R-:W-:Y:S01]  /*6500*/  IMAD.SHL.U32 R37, R148, 0x100, RZ ;  /* 0x0000010094257824 */ /* 0x000fe200078e00ff */
[----:B------:R-:W-:Y:S01]  /*6510*/  LOP3.LUT R34, R32, 0xff0000, R33, 0xf8, !PT ;  /* 0x00ff000020227812 */ /* 0x000fe200078ef821 */
[----:B------:R-:W-:Y:S01]  /*6520*/  IMAD.U32 R32, R150, 0x10000, RZ ;  /* 0x0001000096207824 */ /* 0x000fe200078e00ff */
[----:B------:R-:W-:Y:S01]  /*6530*/  LOP3.LUT R151, R38, 0xff00, R39, 0xf8, !PT ;  /* 0x0000ff0026977812 */ /* 0x000fe200078ef827 */
[----:B------:R-:W-:Y:S01]  /*6540*/  IMAD.U32 R152, R152, 0x10000, RZ ;  /* 0x0001000098987824 */ /* 0x000fe200078e00ff */
[----:B------:R-:W-:Y:S02]  /*6550*/  F2FP.F16.E4M3.UNPACK_B R150, R145.H1 ;  /* 0x00000091ff96723e */ /* 0x000fe400030006ff */
[----:B--2---:R-:W-:Y:S02]  /*6560*/  F2FP.F16.E4M3.UNPACK_B R39, R60.H1 ;  /* 0x0000003cff27723e */ /* 0x004fe400030006ff */
[----:B-1----:R-:W-:Y:S01]  /*6570*/  F2FP.F16.E4M3.UNPACK_B R38, R56.H1 ;  /* 0x00000038ff26723e */ /* 0x002fe200030006ff */
[----:B------:R-:W-:Y:S01]  /*6580*/  HADD2.F32 R33, -RZ, R150.H0_H0 ;  /* 0x20000096ff217230 */ /* 0x000fe20000004100 */
[----:B------:R-:W-:Y:S01]  /*6590*/  LOP3.LUT R149, R36, 0xff00, R37, 0xf8, !PT ;  /* 0x0000ff0024957812 */ /* 0x000fe200078ef825 */
[----:B------:R-:W-:Y:S01]  /*65a0*/  HADD2.F32 R37, -RZ, R39.H0_H0 ;  /* 0x20000027ff257230 */ /* 0x000fe20000004100 */
[----:B------:R-:W-:Y:S01]  /*65b0*/  F2FP.F16.E4M3.UNPACK_B R147, R144.H1 ;  /* 0x00000090ff93723e */ /* 0x000fe200030006ff */
[--C-:B------:R-:W-:Y:S01]  /*65c0*/  HADD2.F32 R36, -RZ, R38.reuse.H0_H0 ;  /* 0x20000026ff247230 */ /* 0x100fe20000004100 */
[----:B------:R-:W-:Y:S01]  /*65d0*/  LOP3.LUT R32, R35, 0xff0000, R32, 0xf8, !PT ;  /* 0x00ff000023207812 */ /* 0x000fe200078ef820 */
[----:B------:R-:W-:-:S02]  /*65e0*/  HADD2.F32 R38, -RZ, R38.H1_H1 ;  /* 0x30000026ff267230 */ /* 0x000fc40000004100 */
[-C--:B------:R-:W-:Y:S01]  /*65f0*/  FMUL.FTZ R153, R37, R33.reuse ;  /* 0x0000002125997220 */ /* 0x080fe20000410000 */
[--C-:B------:R-:W-:Y:S02]  /*6600*/  HADD2.F32 R148, -RZ, R147.reuse.H0_H0 ;  /* 0x20000093ff947230 */ /* 0x100fe40000004100 */
[C---:B------:R-:W-:Y:S01]  /*6610*/  FMUL.FTZ R156, R36.reuse, R33 ;  /* 0x00000021249c7220 */ /* 0x040fe20000410000 */
[----:B------:R-:W-:Y:S01]  /*6620*/  LOP3.LUT R35, R149, 0xff0000, R152, 0xf8, !PT ;  /* 0x00ff000095237812 */ /* 0x000fe200078ef898 */
[----:B------:R-:W-:Y:S01]  /*6630*/  HADD2.F32 R149, -RZ, R147.H1_H1 ;  /* 0x30000093ff957230 */ /* 0x000fe20000004100 */
[----:B------:R-:W-:Y:S01]  /*6640*/  F2FP.F16.E4M3.UNPACK_B R56, R56 ;  /* 0x00000038ff38723e */ /* 0x000fe200020006ff */
[-C--:B------:R-:W-:Y:S01]  /*6650*/  FFMA.FTZ R36, R36, R148.reuse, -R153 ;  /* 0x0000009424247223 */ /* 0x080fe20000010899 */
[----:B------:R-:W-:Y:S01]  /*6660*/  FFMA.FTZ R37, R37, R148, R156 ;  /* 0x0000009425257223 */ /* 0x000fe2000001009c */
[----:B------:R-:W-:Y:S01]  /*6670*/  HADD2.F32 R152, -RZ, R150.H1_H1 ;  /* 0x30000096ff987230 */ /* 0x000fe20000004100 */
[----:B------:R-:W-:Y:S01]  /*6680*/  F2FP.F16.E4M3.UNPACK_B R148, R144 ;  /* 0x00000090ff94723e */ /* 0x000fe200020006ff */
[----:B------:R-:W-:Y:S01]  /*6690*/  HADD2.F32 R147, -RZ, R39.H1_H1 ;  /* 0x30000027ff937230 */ /* 0x000fe20000004100 */
[----:B------:R-:W-:-:S02]  /*66a0*/  F2FP.F16.E4M3.UNPACK_B R150, R145 ;  /* 0x00000091ff96723e */ /* 0x000fc400020006ff */
[----:B------:R-:W-:Y:S01]  /*66b0*/  F2FP.F16.E4M3.UNPACK_B R144, R60 ;  /* 0x0000003cff90723e */ /* 0x000fe200020006ff */
[----:B------:R-:W-:Y:S02]  /*66c0*/  HADD2.F32 R60, -RZ, R56.H0_H0 ;  /* 0x20000038ff3c7230 */ /* 0x000fe40000004100 */
[-C--:B------:R-:W-:Y:S01]  /*66d0*/  FMUL.FTZ R39, R147, R152.reuse ;  /* 0x0000009893277220 */ /* 0x080fe20000410000 */
[----:B------:R-:W-:Y:S01]  /*66e0*/  LOP3.LUT R33, R151, 0xff0000, R154, 0xf8, !PT ;  /* 0x00ff000097217812 */ /* 0x000fe200078ef89a */
[C---:B------:R-:W-:Y:S01]  /*66f0*/  FMUL.FTZ R152, R38.reuse, R152 ;  /* 0x0000009826987220 */ /* 0x040fe20000410000 */
        /* <DEDUP_REMOVED lines=9> */
[-C--:B------:R-:W-:Y:S01]  /*6790*/  FFMA.FTZ R154, R145, R147.reuse, R154 ;  /* 0x00000093919a7223 */ /* 0x080fe2000001009a */
[----:B------:R-:W-:Y:S02]  /*67a0*/  HADD2.F32 R56, -RZ, R56.H1_H1 ;  /* 0x30000038ff387230 */ /* 0x000fe40000004100 */
[----:B------:R-:W-:Y:S01]  /*67b0*/  FFMA.FTZ R152, R60, R147, -R149 ;  /* 0x000000933c987223 */ /* 0x000fe20000010895 */
[----:B------:R-:W-:-:S02]  /*67c0*/  HADD2.F32 R149, -RZ, R148.H1_H1 ;  /* 0x30000094ff957230 */ /* 0x000fc40000004100 */
[----:B------:R-:W-:Y:S01]  /*67d0*/  FMUL.FTZ R147, R144, R151 ;  /* 0x0000009790937220 */ /* 0x000fe20000410000 */
[----:B------:R-:W-:Y:S01]  /*67e0*/  F2FP.F16.E4M3.UNPACK_B R60, R143.H1 ;  /* 0x0000008fff3c723e */ /* 0x000fe200030006ff */
[C---:B------:R-:W-:Y:S01]  /*67f0*/  FMUL.FTZ R153, R56.reuse, R151 ;  /* 0x0000009738997220 */ /* 0x040fe20000410000 */
[----:B------:R-:W-:Y:S01]  /*6800*/  F2FP.F16.E4M3.UNPACK_B R145, R62.H1 ;  /* 0x0000003eff91723e */ /* 0x000fe200030006ff */
[-C--:B------:R-:W-:Y:S01]  /*6810*/  FFMA.FTZ R151, R56, R149.reuse, -R147 ;  /* 0x0000009538977223 */ /* 0x080fe20000010893 */
[----:B------:R-:W-:Y:S01]  /*6820*/  F2FP.F16.E4M3.UNPACK_B R56, R58.H1 ;  /* 0x0000003aff38723e */ /* 0x000fe200030006ff */
[--C-:B------:R-:W-:Y:S01]  /*6830*/  HADD2.F32 R150, -RZ, R60.reuse.H0_H0 ;  /* 0x2000003cff967230 */ /* 0x100fe20000004100 */
[----:B------:R-:W-:Y:S01]  /*6840*/  F2FP.F16.E4M3.UNPACK_B R148, R142.H1 ;  /* 0x0000008eff94723e */ /* 0x000fe200030006ff */
[----:B------:R-:W-:Y:S02]  /*6850*/  HADD2.F32 R147, -RZ, R145.H0_H0 ;  /* 0x20000091ff937230 */ /* 0x000fe40000004100 */
[----:B------:R-:W-:Y:S01]  /*6860*/  FFMA.FTZ R153, R144, R149, R153 ;  /* 0x0000009590997223 */ /* 0x000fe20000010099 */
[----:B------:R-:W-:Y:S01]  /*6870*/  HADD2.F32 R149, -RZ, R60.H1_H1 ;  /* 0x3000003cff957230 */ /* 0x000fe20000004100 */
[----:B------:R-:W-:Y:S01]  /*6880*/  F2FP.F16.E4M3.UNPACK_B R143, R143 ;  /* 0x0000008fff8f723e */ /* 0x000fe200020006ff */
[----:B------:R-:W-:-:S02]  /*6890*/  HADD2.F32 R60, -RZ, R56.H0_H0 ;  /* 0x20000038ff3c7230 */ /* 0x000fc40000004100 */
[----:B------:R-:W-:Y:S01]  /*68a0*/  FMUL.FTZ R155, R147, R150 ;  /* 0x00000096939b7220 */ /* 0x000fe20000410000 */
[----:B------:R-:W-:Y:S01]  /*68b0*/  HADD2.F32 R144, -RZ, R148.H0_H0 ;  /* 0x20000094ff907230 */ /* 0x000fe20000004100 */
[----:B------:R-:W-:Y:S01]  /*68c0*/  F2FP.F16.E4M3.UNPACK_B R62, R62 ;  /* 0x0000003eff3e723e */ /* 0x000fe200020006ff */
[----:B------:R-:W-:Y:S02]  /*68d0*/  HADD2.F32 R56, -RZ, R56.H1_H1 ;  /* 0x30000038ff387230 */ /* 0x000fe40000004100 */
[C---:B------:R-:W-:Y:S01]  /*68e0*/  FMUL.FTZ R156, R60.reuse, R150 ;  /* 0x000000963c9c7220 */ /* 0x040fe20000410000 */
[----:B------:R-:W-:Y:S02]  /*68f0*/  HADD2.F32 R145, -RZ, R145.H1_H1 ;  /* 0x30000091ff917230 */ /* 0x000fe40000004100 */
[----:B------:R-:W-:Y:S01]  /*6900*/  FFMA.FTZ R150, R60, R144, -R155 ;  /* 0x000000903c967223 */ /* 0x000fe2000001089b */
[----:B------:R-:W-:Y:S02]  /*6910*/  HADD2.F32 R148, -RZ, R148.H1_H1 ;  /* 0x30000094ff947230 */ /* 0x000fe40000004100 */
[-C--:B------:R-:W-:Y:S01]  /*6920*/  FMUL.FTZ R60, R56, R149.reuse ;  /* 0x00000095383c7220 */ /* 0x080fe20000410000 */
[----:B------:R-:W-:Y:S01]  /*6930*/  F2FP.F16.E4M3.UNPACK_B R58, R58 ;  /* 0x0000003aff3a723e */ /* 0x000fe200020006ff */
[----:B------:R-:W-:Y:S01]  /*6940*/  FMUL.FTZ R155, R145, R149 ;  /* 0x00000095919b7220 */ /* 0x000fe20000410000 */
[----:B------:R-:W-:Y:S01]  /*6950*/  FFMA.FTZ R156, R147, R144, R156 ;  /* 0x00000090939c7223 */ /* 0x000fe2000001009c */
[----:B------:R-:W-:Y:S01]  /*6960*/  FFMA.FTZ R161, R145, R148, R60 ;  /* 0x0000009491a17223 */ /* 0x000fe2000001003c */
[----:B------:R-:W-:-:S02]  /*6970*/  HADD2.F32 R147, -RZ, R143.H0_H0 ;  /* 0x2000008fff937230 */ /* 0x000fc40000004100 */
[----:B------:R-:W-:Y:S01]  /*6980*/  FFMA.FTZ R159, R56, R148, -R155 ;  /* 0x00000094389f7223 */ /* 0x000fe2000001089b */
[----:B------:R-:W-:Y:S01]  /*6990*/  F2FP.F16.E4M3.UNPACK_B R142, R142 ;  /* 0x0000008eff8e723e */ /* 0x000fe200020006ff */
[----:B------:R-:W-:Y:S01]  /*69a0*/  HADD2.F32 R60, -RZ, R62.H0_H0 ;  /* 0x2000003eff3c7230 */ /* 0x000fe20000004100 */
[----:B------:R-:W-:Y:S01]  /*69b0*/  F2FP.SATFINITE.E4M3.F32.PACK_AB_MERGE_C R37, R38, R37, RZ ;  /* 0x000000252625723e */ /* 0x000fe200048070ff */
[----:B------:R-:W-:Y:S01]  /*69c0*/  HADD2.F32 R56, -RZ, R58.H0_H0 ;  /* 0x2000003aff387230 */ /* 0x000fe20000004100 */
[----:B------:R-:W-:Y:S01]  /*69d0*/  F2FP.SATFINITE.E4M3.F32.PACK_AB_MERGE_C R36, R39, R36, RZ ;  /* 0x000000242724723e */ /* 0x000fe200048070ff */
[----:B------:R-:W-:Y:S02]  /*69e0*/  HADD2.F32 R149, -RZ, R143.H1_H1 ;  /* 0x3000008fff957230 */ /* 0x000fe40000004100 */
[-C--:B------:R-:W-:Y:S01]  /*69f0*/  FMUL.FTZ R155, R60, R147.reuse ;  /* 0x000000933c9b7220 */ /* 0x080fe20000410000 */
[----:B------:R-:W-:Y:S02]  /*6a00*/  HADD2.F32 R62, -RZ, R62.H1_H1 ;  /* 0x3000003eff3e7230 */ /* 0x000fe40000004100 */
[----:B------:R-:W-:Y:S01]  /*6a10*/  FMUL.FTZ R147, R56, R147 ;  /* 0x0000009338937220 */ /* 0x000fe20000410000 */
[----:B------:R-:W-:Y:S01]  /*6a20*/  HADD2.F32 R143, -RZ, R142.H0_H0 ;  /* 0x2000008eff8f7230 */ /* 0x000fe20000004100 */
[----:B------:R-:W-:Y:S01]  /*6a30*/  F2FP.F16.E4M3.UNPACK_B R38, R61 ;  /* 0x0000003dff26723e */ /* 0x000fe200020006ff */
[----:B------:R-:W-:-:S02]  /*6a40*/  HADD2.F32 R58, -RZ, R58.H1_H1 ;  /* 0x3000003aff3a7230 */ /* 0x000fc40000004100 */
[----:B------:R-:W-:Y:S01]  /*6a50*/  FMUL.FTZ R157, R62, R149 ;  /* 0x000000953e9d7220 */ /* 0x000fe20000410000 */
[----:B------:R-:W-:Y:S02]  /*6a60*/  HADD2.F32 R145, -RZ, R142.H1_H1 ;  /* 0x3000008eff917230 */ /* 0x000fe40000004100 */
[----:B------:R-:W-:Y:S01]  /*6a70*/  FFMA.FTZ R144, R60, R143, R147 ;  /* 0x0000008f3c907223 */ /* 0x000fe20000010093 */
[----:B------:R-:W-:Y:S01]  /*6a80*/  F2FP.F16.E4M3.UNPACK_B R39, R35 ;  /* 0x00000023ff27723e */ /* 0x000fe200020006ff */
[----:B------:R-:W-:Y:S01]  /*6a90*/  FMUL.FTZ R149, R58, R149 ;  /* 0x000000953a957220 */ /* 0x000fe20000410000 */
[----:B------:R-:W-:Y:S01]  /*6aa0*/  F2FP.SATFINITE.E4M3.F32.PACK_AB_MERGE_C R60, R153, R154, R37 ;  /* 0x0000009a993c723e */ /* 0x000fe20004807025 */
[----:B------:R-:W-:Y:S01]  /*6ab0*/  FFMA.FTZ R155, R56, R143, -R155 ;  /* 0x0000008f389b7223 */ /* 0x000fe2000001089b */
[----:B------:R-:W-:Y:S01]  /*6ac0*/  F2FP.F16.E4M3.UNPACK_B R37, R57 ;  /* 0x00000039ff25723e */ /* 0x000fe200020006ff */
[----:B------:R-:W-:Y:S01]  /*6ad0*/  FFMA.FTZ R149, R62, R145, R149 ;  /* 0x000000913e957223 */ /* 0x000fe20000010095 */
[----:B------:R-:W-:Y:S01]  /*6ae0*/  F2FP.SATFINITE.E4M3.F32.PACK_AB_MERGE_C R62, R161, R156, RZ ;  /* 0x0000009ca13e723e */ /* 0x000fe200048070ff */
[----:B------:R-:W-:Y:S01]  /*6af0*/  HADD2.F32 R142, -RZ, R38.H0_H0 ;  /* 0x20000026ff8e7230 */ /* 0x000fe20000004100 */
[----:B------:R-:W-:Y:S01]  /*6b00*/  F2FP.SATFINITE.E4M3.F32.PACK_AB_MERGE_C R56, R151, R152, R36 ;  /* 0x000000989738723e */ /* 0x000fe20004807024 */
[----:B------:R-:W-:Y:S01]  /*6b10*/  HADD2.F32 R147, -RZ, R39.H0_H0 ;  /* 0x20000027ff937230 */ /* 0x000fe20000004100 */
[----:B------:R-:W-:Y:S01]  /*6b20*/  F2FP.F16.E4M3.UNPACK_B R143, R34 ;  /* 0x00000022ff8f723e */ /* 0x000fe200020006ff */
[----:B------:R-:W-:-:S02]  /*6b30*/  HADD2.F32 R36, -RZ, R37.H0_H0 ;  /* 0x20000025ff247230 */ /* 0x000fc40000004100 */
[----:B------:R-:W-:Y:S01]  /*6b40*/  FFMA.FTZ R58, R58, R145, -R157 ;  /* 0x000000913a3a7223 */ /* 0x000fe2000001089d */
[----:B------:R-:W-:Y:S01]  /*6b50*/  F2FP.SATFINITE.E4M3.F32.PACK_AB_MERGE_C R62, R149, R144, R62 ;  /* 0x00000090953e723e */ /* 0x000fe2000480703e */
[-C--:B------:R-:W-:Y:S01]  /*6b60*/  FMUL.FTZ R149, R142, R147.reuse ;  /* 0x000000938e957220 */ /* 0x080fe20000410000 */
[----:B------:R-:W-:Y:S02]  /*6b70*/  HADD2.F32 R145, -RZ, R143.H0_H0 ;  /* 0x2000008fff917230 */ /* 0x000fe40000004100 */
[C---:B------:R-:W-:Y:S01]  /*6b80*/  FMUL.FTZ R147, R36.reuse, R147 ;  /* 0x0000009324937220 */ /* 0x040fe20000410000 */
[----:B------:R-:W-:Y:S01]  /*6b90*/  HADD2.F32 R144, -RZ, R39.H1_H1 ;  /* 0x30000027ff907230 */ /* 0x000fe20000004100 */
[----:B------:R-:W-:Y:S01]  /*6ba0*/  F2FP.F16.E4M3.UNPACK_B R61, R61.H1 ;  /* 0x0000003dff3d723e */ /* 0x000fe200030006ff */
[----:B------:R-:W-:Y:S02]  /*6bb0*/  HADD2.F32 R38, -RZ, R38.H1_H1 ;  /* 0x30000026ff267230 */ /* 0x000fe40000004100 */
[----:B------:R-:W-:Y:S01]  /*6bc0*/  FFMA.FTZ R36, R36, R145, -R149 ;  /* 0x0000009124247223 */ /* 0x000fe20000010895 */
[----:B------:R-:W-:-:S02]  /*6bd0*/  HADD2.F32 R39, -RZ, R37.H1_H1 ;  /* 0x30000025ff277230 */ /* 0x000fc40000004100 */
[----:B------:R-:W-:Y:S01]  /*6be0*/  FFMA.FTZ R37, R142, R145, R147 ;  /* 0x000000918e257223 */ /* 0x000fe20000010093 */
[----:B------:R-:W-:Y:S02]  /*6bf0*/  HADD2.F32 R143, -RZ, R143.H1_H1 ;  /* 0x3000008fff8f7230 */ /* 0x000fe40000004100 */
[CC--:B------:R-:W-:Y:S01]  /*6c00*/  FMUL.FTZ R142, R38.reuse, R144.reuse ;  /* 0x00000090268e7220 */ /* 0x0c0fe20000410000 */
[----:B------:R-:W-:Y:S01]  /*6c10*/  F2FP.F16.E4M3.UNPACK_B R57, R57.H1 ;  /* 0x00000039ff39723e */ /* 0x000fe200030006ff */
[C---:B------:R-:W-:Y:S01]  /*6c20*/  FMUL.FTZ R145, R39.reuse, R144 ;  /* 0x0000009027917220 */ /* 0x040fe20000410000 */
[----:B------:R-:W-:Y:S01]  /*6c30*/  F2FP.F16.E4M3.UNPACK_B R144, R35.H1 ;  /* 0x00000023ff90723e */ /* 0x000fe200030006ff */
[-C--:B------:R-:W-:Y:S01]  /*6c40*/  FFMA.FTZ R39, R39, R143.reuse, -R142 ;  /* 0x0000008f27277223 */ /* 0x080fe2000001088e */
[----:B------:R-:W-:Y:S01]  /*6c50*/  F2FP.SATFINITE.E4M3.F32.PACK_AB_MERGE_C R150, R159, R150, RZ ;  /* 0x000000969f96723e */ /* 0x000fe200048070ff */
[----:B------:R-:W-:Y:S01]  /*6c60*/  FFMA.FTZ R38, R38, R143, R145 ;  /* 0x0000008f26267223 */ /* 0x000fe20000010091 */
[----:B------:R-:W-:Y:S01]  /*6c70*/  HADD2.F32 R142, -RZ, R61.H0_H0 ;  /* 0x2000003dff8e7230 */ /* 0x000fe20000004100 */
[----:B------:R-:W-:Y:S01]  /*6c80*/  F2FP.F16.E4M3.UNPACK_B R34, R34.H1 ;  /* 0x00000022ff22723e */ /* 0x000fe200030006ff */
[----:B------:R-:W-:Y:S01]  /*6c90*/  HADD2.F32 R145, -RZ, R144.H0_H0 ;  /* 0x20000090ff917230 */ /* 0x000fe20000004100 */
[----:B------:R-:W-:Y:S01]  /*6ca0*/  F2FP.SATFINITE.E4M3.F32.PACK_AB_MERGE_C R58, R58, R155, R150 ;  /* 0x0000009b3a3a723e */ /* 0x000fe20004807096 */
[----:B------:R-:W-:Y:S01]  /*6cb0*/  HADD2.F32 R35, -RZ, R57.H0_H0 ;  /* 0x20000039ff237230 */ /* 0x000fe20000004100 */
[----:B------:R-:W-:Y:S01]  /*6cc0*/  F2FP.F16.E4M3.UNPACK_B R147, R33 ;  /* 0x00000021ff93723e */ /* 0x000fe200020006ff */
[----:B------:R-:W-:-:S02]  /*6cd0*/  HADD2.F32 R61, -RZ, R61.H1_H1 ;  /* 0x3000003dff3d7230 */ /* 0x000fc40000004100 */
[CC--:B------:R-:W-:Y:S01]  /*6ce0*/  FMUL.FTZ R150, R142.reuse, R145.reuse ;  /* 0x000000918e967220 */ /* 0x0c0fe20000410000 */
[----:B------:R-:W-:Y:S02]  /*6cf0*/  HADD2.F32 R148, -RZ, R144.H1_H1 ;  /* 0x30000090ff947230 */ /* 0x000fe40000004100 */
[----:B------:R-:W-:Y:S01]  /*6d00*/  FMUL.FTZ R145, R35, R145 ;  /* 0x0000009123917220 */ /* 0x000fe20000410000 */
[----:B------:R-:W-:Y:S02]  /*6d10*/  HADD2.F32 R57, -RZ, R57.H1_H1 ;  /* 0x30000039ff397230 */ /* 0x000fe40000004100 */
[--C-:B------:R-:W-:Y:S02]  /*6d20*/  HADD2.F32 R143, -RZ, R34.reuse.H0_H0 ;  /* 0x20000022ff8f7230 */ /* 0x100fe40000004100 */
[----:B------:R-:W-:Y:S02]  /*6d30*/  HADD2.F32 R144, -RZ, R34.H1_H1 ;  /* 0x30000022ff907230 */ /* 0x000fe40000004100 */
[-C--:B------:R-:W-:Y:S01]  /*6d40*/  FMUL.FTZ R34, R61, R148.reuse ;  /* 0x000000943d227220 */ /* 0x080fe20000410000 */
[C---:B------:R-:W-:Y:S01]  /*6d50*/  FMUL.FTZ R148, R57.reuse, R148 ;  /* 0x0000009439947220 */ /* 0x040fe20000410000 */
[----:B------:R-:W-:Y:S01]  /*6d60*/  FFMA.FTZ R152, R142, R143, R145 ;  /* 0x0000008f8e987223 */ /* 0x000fe20000010091 */
[----:B------:R-:W-:Y:S01]  /*6d70*/  F2FP.F16.E4M3.UNPACK_B R142, R63 ;  /* 0x0000003fff8e723e */ /* 0x000fe200020006ff */
[-C--:B------:R-:W-:Y:S01]  /*6d80*/  FFMA.FTZ R154, R57, R144.reuse, -R34 ;  /* 0x00000090399a7223 */ /* 0x080fe20000010822 */
[----:B------:R-:W-:Y:S01]  /*6d90*/  FFMA.FTZ R153, R61, R144, R148 ;  /* 0x000000903d997223 */ /* 0x000fe20000010094 */
[----:B------:R-:W-:Y:S01]  /*6da0*/  F2FP.F16.E4M3.UNPACK_B R34, R59 ;  /* 0x0000003bff22723e */ /* 0x000fe200020006ff */
[----:B------:R-:W-:Y:S01]  /*6db0*/  FFMA.FTZ R151, R35, R143, -R150 ;  /* 0x0000008f23977223 */ /* 0x000fe20000010896 */
[----:B------:R-:W-:Y:S01]  /*6dc0*/  F2FP.F16.E4M3.UNPACK_B R63, R63.H1 ;  /* 0x0000003fff3f723e */ /* 0x000fe200030006ff */
[----:B------:R-:W-:Y:S01]  /*6dd0*/  HADD2.F32 R61, -RZ, R142.H0_H0 ;  /* 0x2000008eff3d7230 */ /* 0x000fe20000004100 */
[----:B------:R-:W-:Y:S01]  /*6de0*/  F2FP.F16.E4M3.UNPACK_B R148, R33.H1 ;  /* 0x00000021ff94723e */ /* 0x000fe200030006ff */
[----:B------:R-:W-:Y:S01]  /*6df0*/  HADD2.F32 R150, -RZ, R147.H0_H0 ;  /* 0x20000093ff967230 */ /* 0x000fe20000004100 */
[----:B------:R-:W-:Y:S01]  /*6e00*/  F2FP.F16.E4M3.UNPACK_B R59, R59.H1 ;  /* 0x0000003bff3b723e */ /* 0x000fe200030006ff */
[----:B------:R-:W-:Y:S01]  /*6e10*/  HADD2.F32 R35, -RZ, R34.H0_H0 ;  /* 0x20000022ff237230 */ /* 0x000fe20000004100 */
[-C--:B------:R-:W-:Y:S01]  /*6e20*/  F2FP.F16.E4M3.UNPACK_B R33, R32.reuse ;  /* 0x00000020ff21723e */ /* 0x080fe200020006ff */
[----:B------:R-:W-:Y:S01]  /*6e30*/  HADD2.F32 R149, -RZ, R148.H0_H0 ;  /* 0x20000094ff957230 */ /* 0x000fe20000004100 */
[----:B------:R-:W-:Y:S01]  /*6e40*/  F2FP.F16.E4M3.UNPACK_B R143, R32.H1 ;  /* 0x00000020ff8f723e */ /* 0x000fe200030006ff */
[----:B------:R-:W-:-:S02]  /*6e50*/  HADD2.F32 R32, -RZ, R63.H0_H0 ;  /* 0x2000003fff207230 */ /* 0x000fc40000004100 */
[-C--:B------:R-:W-:Y:S01]  /*6e60*/  FMUL.FTZ R156, R61, R150.reuse ;  /* 0x000000963d9c7220 */ /* 0x080fe20000410000 */
[----:B------:R-:W-:Y:S02]  /*6e70*/  HADD2.F32 R57, -RZ, R59.H0_H0 ;  /* 0x2000003bff397230 */ /* 0x000fe40000004100 */
[----:B------:R-:W-:Y:S01]  /*6e80*/  FMUL.FTZ R150, R35, R150 ;  /* 0x0000009623967220 */ /* 0x000fe20000410000 */
[----:B------:R-:W-:Y:S02]  /*6e90*/  HADD2.F32 R144, -RZ, R33.H0_H0 ;  /* 0x20000021ff907230 */ /* 0x000fe40000004100 */
[-C--:B------:R-:W-:Y:S01]  /*6ea0*/  FMUL.FTZ R158, R32, R149.reuse ;  /* 0x00000095209e7220 */ /* 0x080fe20000410000 */
[----:B------:R-:W-:Y:S02]  /*6eb0*/  HADD2.F32 R145, -RZ, R143.H0_H0 ;  /* 0x2000008fff917230 */ /* 0x000fe40000004100 */
[----:B------:R-:W-:Y:S01]  /*6ec0*/  FMUL.FTZ R149, R57, R149 ;  /* 0x0000009539957220 */ /* 0x000fe20000410000 */
[----:B------:R-:W-:-:S02]  /*6ed0*/  HADD2.F32 R63, -RZ, R63.H1_H1 ;  /* 0x3000003fff3f7230 */ /* 0x000fc40000004100 */
[-C--:B------:R-:W-:Y:S01]  /*6ee0*/  FFMA.FTZ R156, R35, R144.reuse, -R156 ;  /* 0x00000090239c7223 */ /* 0x080fe2000001089c */
[----:B------:R-:W-:Y:S02]  /*6ef0*/  HADD2.F32 R148, -RZ, R148.H1_H1 ;  /* 0x30000094ff947230 */ /* 0x000fe40000004100 */
[----:B------:R-:W-:Y:S01]  /*6f00*/  FFMA.FTZ R150, R61, R144, R150 ;  /* 0x000000903d967223 */ /* 0x000fe20000010096 */
[----:B------:R-:W-:Y:S02]  /*6f10*/  HADD2.F32 R59, -RZ, R59.H1_H1 ;  /* 0x3000003bff3b7230 */ /* 0x000fe40000004100 */
[----:B------:R-:W-:Y:S01]  /*6f20*/  FFMA.FTZ R149, R32, R145, R149 ;  /* 0x0000009120957223 */ /* 0x000fe20000010095 */
[----:B------:R-:W-:Y:S02]  /*6f30*/  HADD2.F32 R142, -RZ, R142.H1_H1 ;  /* 0x3000008eff8e7230 */ /* 0x000fe40000004100 */
[----:B------:R-:W-:Y:S01]  /*6f40*/  FMUL.FTZ R144, R63, R148 ;  /* 0x000000943f907220 */ /* 0x000fe20000410000 */
[----:B------:R-:W-:-:S02]  /*6f50*/  HADD2.F32 R147, -RZ, R147.H1_H1 ;  /* 0x30000093ff937230 */ /* 0x000fc40000004100 */
[----:B------:R-:W-:Y:S01]  /*6f60*/  FMUL.FTZ R148, R59, R148 ;  /* 0x000000943b947220 */ /* 0x000fe20000410000 */
[----:B------:R-:W-:Y:S02]  /*6f70*/  HADD2.F32 R34, -RZ, R34.H1_H1 ;  /* 0x30000022ff227230 */ /* 0x000fe40000004100 */
[----:B------:R-:W-:Y:S01]  /*6f80*/  FFMA.FTZ R158, R57, R145, -R158 ;  /* 0x00000091399e7223 */ /* 0x000fe2000001089e */
[----:B------:R-:W-:Y:S02]  /*6f90*/  HADD2.F32 R32, -RZ, R143.H1_H1 ;  /* 0x3000008fff207230 */ /* 0x000fe40000004100 */
[-C--:B------:R-:W-:Y:S01]  /*6fa0*/  FMUL.FTZ R35, R142, R147.reuse ;  /* 0x000000938e237220 */ /* 0x080fe20000410000 */
[----:B------:R-:W-:Y:S02]  /*6fb0*/  HADD2.F32 R33, -RZ, R33.H1_H1 ;  /* 0x30000021ff217230 */ /* 0x000fe40000004100 */
[----:B------:R-:W-:Y:S01]  /*6fc0*/  FMUL.FTZ R147, R34, R147 ;  /* 0x0000009322937220 */ /* 0x000fe20000410000 */
[----:B------:R-:W-:Y:S01]  /*6fd0*/  F2FP.SATFINITE.E4M3.F32.PACK_AB_MERGE_C R151, R154, R151, RZ ;  /* 0x000000979a97723e */ /* 0x000fe200048070ff */
[-C--:B------:R-:W-:Y:S01]  /*6fe0*/  FFMA.FTZ R59, R59, R32.reuse, -R144 ;  /* 0x000000203b3b7223 */ /* 0x080fe20000010890 */
[----:B------:R-:W-:Y:S01]  /*6ff0*/  FFMA.FTZ R148, R63, R32, R148 ;  /* 0x000000203f947223 */ /* 0x000fe20000010094 */
[-C--:B------:R-:W-:Y:S01]  /*7000*/  FFMA.FTZ R35, R34, R33.reuse, -R35 ;  /* 0x0000002122237223 */ /* 0x080fe20000010823 */
[----:B------:R-:W-:Y:S01]  /*7010*/  FFMA.FTZ R147, R142, R33, R147 ;  /* 0x000000218e937223 */ /* 0x000fe20000010093 */
[----:B------:R-:W-:-:S02]  /*7020*/  F2FP.SATFINITE.E4M3.F32.PACK_AB_MERGE_C R152, R153, R152, RZ ;  /* 0x000000989998723e */ /* 0x000fc400048070ff */
[----:B------:R-:W-:Y:S02]  /*7030*/  F2FP.SATFINITE.E4M3.F32.PACK_AB_MERGE_C R59, R59, R158, RZ ;  /* 0x0000009e3b3b723e */ /* 0x000fe400048070ff */
[----:B------:R-:W-:Y:S02]  /*7040*/  F2FP.SATFINITE.E4M3.F32.PACK_AB_MERGE_C R148, R148, R149, RZ ;  /* 0x000000959494723e */ /* 0x000fe400048070ff */
[----:B------:R-:W-:Y:S02]  /*7050*/  F2FP.SATFINITE.E4M3.F32.PACK_AB_MERGE_C R57, R39, R36, R151 ;  /* 0x000000242739723e */ /* 0x000fe40004807097 */
[----:B------:R-:W-:Y:S02]  /*7060*/  F2FP.SATFINITE.E4M3.F32.PACK_AB_MERGE_C R59, R35, R156, R59 ;  /* 0x0000009c233b723e */ /* 0x000fe4000480703b */
[----:B------:R-:W-:Y:S02]  /*7070*/  F2FP.SATFINITE.E4M3.F32.PACK_AB_MERGE_C R61, R38, R37, R152 ;  /* 0x00000025263d723e */ /* 0x000fe40004807098 */
[----:B------:R-:W-:-:S07]  /*7080*/  F2FP.SATFINITE.E4M3.F32.PACK_AB_MERGE_C R63, R147, R150, R148 ;  /* 0x00000096933f723e */ /* 0x000fce0004807094 */
.L_x_1372:
[----:B------:R-:W-:Y:S05]  /*7090*/  BSYNC B2 ;  /* 0x0000000000027941 */ /* 0x000fea0003800000 */
.L_x_1371:
        /* <DEDUP_REMOVED lines=11> */
.L_x_1370:
[----:B------:R-:W-:Y:S05]  /*7150*/  BSYNC B1 ;  /* 0x0000000000017941 */ /* 0x000fea0003800000 */
.L_x_1369:
[----:B-1----:R-:W-:Y:S01]  /*7160*/  VIADD R33, R210, 0x40 ;  /* 0x00000040d2217836 */ /* 0x002fe20000000000 */
[----:B------:R-:W-:Y:S04]  /*7170*/  BSSY B1, `(.L_x_1373) ;  /* 0x00000fb000017945 */ /* 0x000fe80003800000 */
[----:B------:R-:W-:-:S13]  /*7180*/  ISETP.GE.OR P3, PT, R33, R127, P0 ;  /* 0x0000007f2100720c */ /* 0x000fda0000766670 */
[----:B------:R-:W-:Y:S05]  /*7190*/  @P3 BRA `(.L_x_1374) ;  /* 0x0000000c00e03947 */ /* 0x000fea0003800000 */
[-C--:B--2---:R-:W-:Y:S01]  /*71a0*/  IMAD R32, R6, R116.reuse, RZ ;  /* 0x0000007406207224 */ /* 0x084fe200078e02ff */
[----:B------:R-:W-:Y:S01]  /*71b0*/  ISETP.NE.AND P6, PT, R87, RZ, PT ;  /* 0x000000ff5700720c */ /* 0x000fe20003fc5270 */
[C---:B------:R-:W-:Y:S01]  /*71c0*/  IMAD.WIDE.U32 R56, R33.reuse, R116, R118 ;  /* 0x0000007421387225 */ /* 0x040fe200078e0076 */
[----:B------:R-:W-:Y:S01]  /*71d0*/  SHF.R.U32.HI R34, RZ, 0x3, R225 ;  /* 0x00000003ff227819 */ /* 0x000fe200000116e1 */
[----:B------:R-:W-:Y:S02]  /*71e0*/  BSSY B2, `(.L_x_1375) ;  /* 0x00000e8000027945 */ /* 0x000fe40003800000 */
[----:B------:R-:W-:Y:S01]  /*71f0*/  IMAD R59, R33, R117, R32 ;  /* 0x00000075213b7224 */ /* 0x000fe200078e0220 */
[----:B------:R-:W-:Y:S02]  /*7200*/  SEL R32, R114, R135, !P6 ;  /* 0x0000008772207207 */ /* 0x000fe40007000000 */
[----:B------:R-:W-:Y:S01]  /*7210*/  IADD3 R58, P3, P4, R20, R56, R99 ;  /* 0x00000038143a7210 */ /* 0x000fe20007c7e063 */
[----:B------:R-:W-:Y:S01]  /*7220*/  IMAD.IADD R59, R57, 0x1, R59 ;  /* 0x00000001393b7824 */ /* 0x000fe200078e023b */
[----:B------:R-:W-:-:S04]  /*7230*/  SHF.R.S32.HI R33, RZ, 0x1f, R32 ;  /* 0x0000001fff217819 */ /* 0x000fc80000011420 */
[----:B------:R-:W-:Y:S02]  /*7240*/  LEA.HI R33, R33, R32, RZ, 0x5 ;  /* 0x0000002021217211 */ /* 0x000fe400078f28ff */
[----:B------:R-:W-:Y:S02]  /*7250*/  IADD3.X R63, R98, R59, R96, P3, P4 ;  /* 0x0000003b623f7210 */ /* 0x000fe40001fe8460 */
[----:B------:R-:W-:-:S05]  /*7260*/  LEA.HI.SX32 R33, R33, R100, 0x1b ;  /* 0x0000006421217211 */ /* 0x000fca00078fdaff */
[----:B------:R-:W-:-:S05]  /*7270*/  IMAD.SHL.U32 R60, R33, 0x10, RZ ;  /* 0x00000010213c7824 */ /* 0x000fca00078e00ff */
[----:B------:R-:W-:-:S04]  /*7280*/  LOP3.LUT R32, R225, 0x70, R60, 0xf8, !PT ;  /* 0x00000070e1207812 */ /* 0x000fc800078ef83c */
[----:B------:R-:W-:-:S05]  /*7290*/  LOP3.LUT R33, R32, R34, RZ, 0x3c, !PT ;  /* 0x0000002220217212 */ /* 0x000fca00078e3cff */
[----:B------:R-:W-:Y:S02]  /*72a0*/  IMAD.IADD R32, R234, 0x1, R33 ;  /* 0x00000001ea207824 */ /* 0x000fe400078e0221 */
        /* <DEDUP_REMOVED lines=12> */
[----:B------:R-:W-:Y:S01]  /*7370*/  SHF.R.U32.HI R125, RZ, 0x10, R41 ;  /* 0x00000010ff7d7819 */ /* 0x000fe20000011629 */
[----:B------:R-:W-:Y:S01]  /*7380*/  IMAD.MOV.U32 R40, RZ, RZ, R34 ;  /* 0x000000ffff287224 */ /* 0x000fe200078e0022 */
[----:B------:R-:W-:Y:S01]  /*7390*/  SHF.R.U32.HI R46, RZ, 0x8, R45 ;  /* 0x00000008ff2e7819 */ /* 0x000fe2000001162d */
[----:B--2---:R-:W-:Y:S01]  /*73a0*/  IMAD.MOV.U32 R41, RZ, RZ, R38 ;  /* 0x000000ffff297224 */ /* 0x004fe200078e0026 */
[----:B------:R-:W-:-:S02]  /*73b0*/  SHF.R.U32.HI R62, RZ, 0x10, R47 ;  /* 0x00000010ff3e7819 */ /* 0x000fc4000001162f */
[----:B------:R-:W-:Y:S01]  /*73c0*/  SHF.R.U32.HI R42, RZ, 0x8, R47 ;  /* 0x00000008ff2a7819 */ /* 0x000fe2000001162f */
[----:B------:R-:W-:Y:S01]  /*73d0*/  IMAD.SHL.U32 R34, R46, 0x100, RZ ;  /* 0x000001002e227824 */ /* 0x000fe200078e00ff */
[----:B------:R-:W-:Y:S01]  /*73e0*/  LOP3.LUT R139, R47, 0xff0000ff, RZ, 0xc0, !PT ;  /* 0xff0000ff2f8b7812 */ /* 0x000fe200078ec0ff */
[----:B------:R-:W-:Y:S01]  /*73f0*/  IMAD.MOV.U32 R47, RZ, RZ, R36 ;  /* 0x000000ffff2f7224 */ /* 0x000fe200078e0024 */
[----:B------:R-:W-:Y:S01]  /*7400*/  LOP3.LUT R61, R61, 0xff00, R32, 0xf8, !PT ;  /* 0x0000ff003d3d7812 */ /* 0x000fe200078ef820 */
[----:B------:R-:W-:Y:S01]  /*7410*/  IMAD.SHL.U32 R32, R124, 0x100, RZ ;  /* 0x000001007c207824 */ /* 0x000fe200078e00ff */
[----:B------:R-:W-:Y:S01]  /*7420*/  SHF.R.U32.HI R142, RZ, 0x10, R43 ;  /* 0x00000010ff8e7819 */ /* 0x000fe2000001162b */
[----:B------:R-:W-:Y:S01]  /*7430*/  IMAD.U32 R36, R125, 0x10000, RZ ;  /* 0x000100007d247824 */ /* 0x000fe200078e00ff */
[----:B------:R-:W-:Y:S01]  /*7440*/  LOP3.LUT R43, R43, 0xff0000ff, RZ, 0xc0, !PT ;  /* 0xff0000ff2b2b7812 */ /* 0x000fe200078ec0ff */
[----:B------:R-:W-:Y:S01]  /*7450*/  IMAD.SHL.U32 R38, R42, 0x100, RZ ;  /* 0x000001002a267824 */ /* 0x000fe200078e00ff */
[----:B------:R-:W-:-:S02]  /*7460*/  SHF.R.U32.HI R141, RZ, 0x10, R45 ;  /* 0x00000010ff8d7819 */ /* 0x000fc4000001162d */
[----:B------:R-:W-:Y:S02]  /*7470*/  LOP3.LUT R45, R45, 0xff0000ff, RZ, 0xc0, !PT ;  /* 0xff0000ff2d2d7812 */ /* 0x000fe400078ec0ff */
[----:B------:R-:W-:Y:S01]  /*7480*/  LOP3.LUT R43, R43, 0xff00, R32, 0xf8, !PT ;  /* 0x0000ff002b2b7812 */ /* 0x000fe200078ef820 */
[----:B------:R-:W-:Y:S01]  /*7490*/  IMAD.U32 R32, R142, 0x10000, RZ ;  /* 0x000100008e207824 */ /* 0x000fe200078e00ff */
[----:B------:R-:W-:Y:S02]  /*74a0*/  LOP3.LUT R125, R45, 0xff00, R34, 0xf8, !PT ;  /* 0x0000ff002d7d7812 */ /* 0x000fe400078ef822 */
[----:B------:R-:W-:Y:S02]  /*74b0*/  LOP3.LUT R36, R61, 0xff0000, R36, 0xf8, !PT ;  /* 0x00ff00003d247812 */ /* 0x000fe400078ef824 */
[----:B------:R-:W-:Y:S02]  /*74c0*/  F2FP.F16.E4M3.UNPACK_B R124, R138.H1 ;  /* 0x0000008aff7c723e */ /* 0x000fe400030006ff */
[----:B------:R-:W-:-:S02]  /*74d0*/  F2FP.F16.E4M3.UNPACK_B R61, R47.H1 ;  /* 0x0000002fff3d723e */ /* 0x000fc400030006ff */
[----:B------:R-:W-:Y:S01]  /*74e0*/  F2FP.F16.E4M3.UNPACK_B R45, R44.H1 ;  /* 0x0000002cff2d723e */ /* 0x000fe200030006ff */
[----:B------:R-:W-:Y:S01]  /*74f0*/  HADD2.F32 R34, -RZ, R124.H0_H0 ;  /* 0x2000007cff227230 */ /* 0x000fe20000004100 */
[----:B------:R-:W-:Y:S01]  /*7500*/  LOP3.LUT R32, R43, 0xff0000, R32, 0xf8, !PT ;  /* 0x00ff00002b207812 */ /* 0x000fe200078ef820 */
[----:B------:R-:W-:Y:S01]  /*7510*/  HADD2.F32 R43, -RZ, R61.H0_H0 ;  /* 0x2000003dff2b7230 */ /* 0x000fe20000004100 */
[----:B------:R-:W-:Y:S01]  /*7520*/  F2FP.F16.E4M3.UNPACK_B R46, R136.H1 ;  /* 0x00000088ff2e723e */ /* 0x000fe200030006ff */
[----:B------:R-:W-:Y:S01]  /*7530*/  HADD2.F32 R42, -RZ, R45.H0_H0 ;  /* 0x2000002dff2a7230 */ /* 0x000fe20000004100 */
[----:B------:R-:W-:Y:S01]  /*7540*/  LOP3.LUT R140, R139, 0xff00, R38, 0xf8, !PT ;  /* 0x0000ff008b8c7812 */ /* 0x000fe200078ef826 */
[----:B------:R-:W-:Y:S01]  /*7550*/  IMAD.U32 R139, R62, 0x10000, RZ ;  /* 0x000100003e8b7824 */ /* 0x000fe200078e00ff */
[----:B------:R-:W-:Y:S01]  /*7560*/  F2FP.F16.E4M3.UNPACK_B R138, R138 ;  /* 0x0000008aff8a723e */ /* 0x000fe200020006ff */
[----:B------:R-:W-:Y:S02]  /*7570*/  IMAD.U32 R38, R141, 0x10000, RZ ;  /* 0x000100008d267824 */ /* 0x000fe400078e00ff */
[----:B------:R-:W-:Y:S01]  /*7580*/  FMUL.FTZ R141, R43, R34 ;  /* 0x000000222b8d7220 */ /* 0x000fe20000410000 */
[----:B------:R-:W-:-:S02]  /*7590*/  HADD2.F32 R62, -RZ, R46.H0_H0 ;  /* 0x2000002eff3e7230 */ /* 0x000fc40000004100 */
[----:B------:R-:W-:Y:S01]  /*75a0*/  FMUL.FTZ R142, R42, R34 ;  /* 0x000000222a8e7220 */ /* 0x000fe20000410000 */
[----:B------:R-:W-:Y:S01]  /*75b0*/  LOP3.LUT R34, R140, 0xff0000, R139, 0xf8, !PT ;  /* 0x00ff00008c227812 */ /* 0x000fe200078ef88b */
[----:B------:R-:W-:Y:S01]  /*75c0*/  HADD2.F32 R139, -RZ, R124.H1_H1 ;  /* 0x3000007cff8b7230 */ /* 0x000fe20000004100 */
[----:B------:R-:W-:Y:S01]  /*75d0*/  LOP3.LUT R38, R125, 0xff0000, R38, 0xf8, !PT ;  /* 0x00ff00007d267812 */ /* 0x000fe200078ef826 */
        /* <DEDUP_REMOVED lines=8> */
[----:B------:R-:W-:-:S02]  /*7660*/  HADD2.F32 R124, -RZ, R138.H0_H0 ;  /* 0x2000008aff7c7230 */ /* 0x000fc40000004100 */
[-C--:B------:R-:W-:Y:S01]  /*7670*/  FMUL.FTZ R141, R62, R139.reuse ;  /* 0x0000008b3e8d7220 */ /* 0x080fe20000410000 */
[--C-:B------:R-:W-:Y:S02]  /*7680*/  HADD2.F32 R61, -RZ, R47.reuse.H0_H0 ;  /* 0x2000002fff3d7230 */ /* 0x100fe40000004100 */
[C---:B------:R-:W-:Y:S01]  /*7690*/  FMUL.FTZ R139, R46.reuse, R139 ;  /* 0x0000008b2e8b7220 */ /* 0x040fe20000410000 */
[----:B------:R-:W-:Y:S02]  /*76a0*/  HADD2.F32 R45, -RZ, R44.H0_H0 ;  /* 0x2000002cff2d7230 */ /* 0x000fe40000004100 */
[-C--:B------:R-:W-:Y:S01]  /*76b0*/  FFMA.FTZ R141, R46, R125.reuse, -R141 ;  /* 0x0000007d2e8d7223 */ /* 0x080fe2000001088d */
[----:B------:R-:W-:Y:S02]  /*76c0*/  HADD2.F32 R46, -RZ, R136.H0_H0 ;  /* 0x20000088ff2e7230 */ /* 0x000fe40000004100 */
[----:B------:R-:W-:Y:S01]  /*76d0*/  FFMA.FTZ R142, R62, R125, R139 ;  /* 0x0000007d3e8e7223 */ /* 0x000fe2000001008b */
[-C--:B------:R-:W-:Y:S01]  /*76e0*/  FMUL.FTZ R62, R61, R124.reuse ;  /* 0x0000007c3d3e7220 */ /* 0x080fe20000410000 */
[----:B------:R-:W-:Y:S01]  /*76f0*/  FMUL.FTZ R124, R45, R124 ;  /* 0x0000007c2d7c7220 */ /* 0x000fe20000410000 */
[----:B------:R-:W-:Y:S01]  /*7700*/  HADD2.F32 R138, -RZ, R138.H1_H1 ;  /* 0x3000008aff8a7230 */ /* 0x000fe20000004100 */
[----:B------:R-:W-:Y:S01]  /*7710*/  F2FP.SATFINITE.E4M3.F32.PACK_AB_MERGE_C R42, R141, R42, RZ ;  /* 0x0000002a8d2a723e */ /* 0x000fe200048070ff */
[----:B------:R-:W-:-:S02]  /*7720*/  HADD2.F32 R47, -RZ, R47.H1_H1 ;  /* 0x3000002fff2f7230 */ /* 0x000fc40000004100 */
[-C--:B------:R-:W-:Y:S01]  /*7730*/  FFMA.FTZ R139, R61, R46.reuse, R124 ;  /* 0x0000002e3d8b7223 */ /* 0x080fe2000001007c */
[----:B------:R-:W-:Y:S02]  /*7740*/  HADD2.F32 R44, -RZ, R44.H1_H1 ;  /* 0x3000002cff2c7230 */ /* 0x000fe40000004100 */
[----:B------:R-:W-:Y:S01]  /*7750*/  FFMA.FTZ R125, R45, R46, -R62 ;  /* 0x0000002e2d7d7223 */ /* 0x000fe2000001083e */
        /* <DEDUP_REMOVED lines=22> */
[-C--:B------:R-:W-:Y:S01]  /*78c0*/  FMUL.FTZ R143, R46, R47.reuse ;  /* 0x0000002f2e8f7220 */ /* 0x080fe20000410000 */
[----:B------:R-:W-:Y:S02]  /*78d0*/  HADD2.F32 R62, -RZ, R137.H0_H0 ;  /* 0x20000089ff3e7230 */ /* 0x000fe40000004100 */
[C---:B------:R-:W-:Y:S01]  /*78e0*/  FMUL.FTZ R47, R44.reuse, R47 ;  /* 0x0000002f2c2f7220 */ /* 0x040fe20000410000 */
[----:B------:R-:W-:Y:S01]  /*78f0*/  F2FP.F16.E4M3.UNPACK_B R134, R134 ;  /* 0x00000086ff86723e */ /* 0x000fe200020006ff */
[----:B------:R-:W-:Y:S01]  /*7900*/  FFMA.FTZ R145, R44, R45, -R143 ;  /* 0x0000002d2c917223 */ /* 0x000fe2000001088f */
[----:B------:R-:W-:Y:S01]  /*7910*/  F2FP.F16.E4M3.UNPACK_B R44, R41 ;  /* 0x00000029ff2c723e */ /* 0x000fe200020006ff */
[----:B------:R-:W-:Y:S01]  /*7920*/  FFMA.FTZ R147, R46, R45, R47 ;  /* 0x0000002d2e937223 */ /* 0x000fe2000001002f */
[----:B------:R-:W-:-:S02]  /*7930*/  HADD2.F32 R41, -RZ, R40.H0_H0 ;  /* 0x20000028ff297230 */ /* 0x000fc40000004100 */
[----:B------:R-:W-:Y:S01]  /*7940*/  FFMA.FTZ R138, R61, R124, R138 ;  /* 0x0000007c3d8a7223 */ /* 0x000fe2000001008a */
[----:B------:R-:W-:Y:S01]  /*7950*/  HADD2.F32 R137, -RZ, R137.H1_H1 ;  /* 0x30000089ff897230 */ /* 0x000fe20000004100 */
[----:B------:R-:W-:Y:S01]  /*7960*/  F2FP.SATFINITE.E4M3.F32.PACK_AB_MERGE_C R142, R142, R43, RZ ;  /* 0x0000002b8e8e723e */ /* 0x000fe200048070ff */
[--C-:B------:R-:W-:Y:S01]  /*7970*/  HADD2.F32 R45, -RZ, R44.reuse.H0_H0 ;  /* 0x2000002cff2d7230 */ /* 0x100fe20000004100 */
[----:B------:R-:W-:Y:S01]  /*7980*/  F2FP.SATFINITE.E4M3.F32.PACK_AB_MERGE_C R43, R140, R125, R42 ;  /* 0x0000007d8c2b723e */ /* 0x000fe2000480702a */
[----:B------:R-:W-:Y:S01]  /*7990*/  HADD2.F32 R44, -RZ, R44.H1_H1 ;  /* 0x3000002cff2c7230 */ /* 0x000fe20000004100 */
[----:B------:R-:W-:Y:S01]  /*79a0*/  F2FP.F16.E4M3.UNPACK_B R125, R38 ;  /* 0x00000026ff7d723e */ /* 0x000fe200020006ff */
[----:B------:R-:W-:Y:S02]  /*79b0*/  HADD2.F32 R40, -RZ, R40.H1_H1 ;  /* 0x30000028ff287230 */ /* 0x000fe40000004100 */
[----:B------:R-:W-:Y:S01]  /*79c0*/  FMUL.FTZ R124, R45, R62 ;  /* 0x0000003e2d7c7220 */ /* 0x000fe20000410000 */
[----:B------:R-:W-:-:S02]  /*79d0*/  HADD2.F32 R46, -RZ, R134.H0_H0 ;  /* 0x20000086ff2e7230 */ /* 0x000fc40000004100 */
[C---:B------:R-:W-:Y:S01]  /*79e0*/  FMUL.FTZ R62, R41.reuse, R62 ;  /* 0x0000003e293e7220 */ /* 0x040fe20000410000 */
[----:B------:R-:W-:Y:S02]  /*79f0*/  HADD2.F32 R47, -RZ, R134.H1_H1 ;  /* 0x30000086ff2f7230 */ /* 0x000fe40000004100 */
[-C--:B------:R-:W-:Y:S01]  /*7a00*/  FMUL.FTZ R143, R44, R137.reuse ;  /* 0x000000892c8f7220 */ /* 0x080fe20000410000 */
[C---:B------:R-:W-:Y:S01]  /*7a10*/  FMUL.FTZ R137, R40.reuse, R137 ;  /* 0x0000008928897220 */ /* 0x040fe20000410000 */
[-C--:B------:R-:W-:Y:S01]  /*7a20*/  FFMA.FTZ R41, R41, R46.reuse, -R124 ;  /* 0x0000002e29297223 */ /* 0x080fe2000001087c */
[----:B------:R-:W-:Y:S01]  /*7a30*/  FFMA.FTZ R61, R45, R46, R62 ;  /* 0x0000002e2d3d7223 */ /* 0x000fe2000001003e */
[----:B------:R-:W-:Y:S01]  /*7a40*/  F2FP.F16.E4M3.UNPACK_B R46, R37 ;  /* 0x00000025ff2e723e */ /* 0x000fe200020006ff */
[-C--:B------:R-:W-:Y:S01]  /*7a50*/  FFMA.FTZ R40, R40, R47.reuse, -R143 ;  /* 0x0000002f28287223 */ /* 0x080fe2000001088f */
[----:B------:R-:W-:Y:S01]  /*7a60*/  FFMA.FTZ R124, R44, R47, R137 ;  /* 0x0000002f2c7c7223 */ /* 0x000fe20000010089 */
[----:B------:R-:W-:Y:S01]  /*7a70*/  F2FP.SATFINITE.E4M3.F32.PACK_AB_MERGE_C R144, R145, R144, RZ ;  /* 0x000000909190723e */ /* 0x000fe200048070ff */
[--C-:B------:R-:W-:Y:S01]  /*7a80*/  HADD2.F32 R134, -RZ, R125.reuse.H0_H0 ;  /* 0x2000007dff867230 */ /* 0x100fe20000004100 */
[----:B------:R-:W-:Y:S01]  /*7a90*/  F2FP.F16.E4M3.UNPACK_B R45, R33 ;  /* 0x00000021ff2d723e */ /* 0x000fe200020006ff */
[----:B------:R-:W-:Y:S01]  /*7aa0*/  HADD2.F32 R47, -RZ, R46.H0_H0 ;  /* 0x2000002eff2f7230 */ /* 0x000fe20000004100 */
[----:B------:R-:W-:Y:S01]  /*7ab0*/  F2FP.SATFINITE.E4M3.F32.PACK_AB_MERGE_C R138, R147, R138, RZ ;  /* 0x0000008a938a723e */ /* 0x000fe200048070ff */
[----:B------:R-:W-:Y:S01]  /*7ac0*/  HADD2.F32 R125, -RZ, R125.H1_H1 ;  /* 0x3000007dff7d7230 */ /* 0x000fe20000004100 */
[----:B------:R-:W-:Y:S01]  /*7ad0*/  F2FP.F16.E4M3.UNPACK_B R62, R36 ;  /* 0x00000024ff3e723e */ /* 0x000fe200020006ff */
[----:B------:R-:W-:Y:S01]  /*7ae0*/  HADD2.F32 R44, -RZ, R45.H0_H0 ;  /* 0x2000002dff2c7230 */ /* 0x000fe20000004100 */
[----:B------:R-:W-:Y:S01]  /*7af0*/  F2FP.SATFINITE.E4M3.F32.PACK_AB_MERGE_C R41, R40, R41, R144 ;  /* 0x000000292829723e */ /* 0x000fe20004807090 */
[----:B------:R-:W-:Y:S01]  /*7b00*/  FMUL.FTZ R137, R47, R134 ;  /* 0x000000862f897220 */ /* 0x000fe20000410000 */
[----:B------:R-:W-:Y:S01]  /*7b10*/  F2FP.SATFINITE.E4M3.F32.PACK_AB_MERGE_C R40, R124, R61, R138 ;  /* 0x0000003d7c28723e */ /* 0x000fe2000480708a */
[----:B------:R-:W-:-:S02]  /*7b20*/  HADD2.F32 R124, -RZ, R62.H0_H0 ;  /* 0x2000003eff7c7230 */ /* 0x000fc40000004100 */
[----:B------:R-:W-:Y:S01]  /*7b30*/  FMUL.FTZ R134, R44, R134 ;  /* 0x000000862c867220 */ /* 0x000fe20000410000 */
[----:B------:R-:W-:Y:S01]  /*7b40*/  HADD2.F32 R61, -RZ, R46.H1_H1 ;  /* 0x3000002eff3d7230 */ /* 0x000fe20000004100 */
[----:B------:R-:W-:Y:S01]  /*7b50*/  F2FP.SATFINITE.E4M3.F32.PACK_AB_MERGE_C R42, R136, R139, R142 ;  /* 0x0000008b882a723e */ /* 0x000fe2000480708e */
[----:B------:R-:W-:Y:S02]  /*7b60*/  HADD2.F32 R46, -RZ, R45.H1_H1 ;  /* 0x3000002dff2e7230 */ /* 0x000fe40000004100 */
[-C--:B------:R-:W-:Y:S01]  /*7b70*/  FFMA.FTZ R44, R44, R124.reuse, -R137 ;  /* 0x0000007c2c2c7223 */ /* 0x080fe20000010889 */
[----:B------:R-:W-:Y:S02]  /*7b80*/  HADD2.F32 R62, -RZ, R62.H1_H1 ;  /* 0x3000003eff3e7230 */ /* 0x000fe40000004100 */
[-C--:B------:R-:W-:Y:S01]  /*7b90*/  FMUL.FTZ R137, R61, R125.reuse ;  /* 0x0000007d3d897220 */ /* 0x080fe20000410000 */
[----:B------:R-:W-:Y:S01]  /*7ba0*/  FFMA.FTZ R45, R47, R124, R134 ;  /* 0x0000007c2f2d7223 */ /* 0x000fe20000010086 */
[C---:B------:R-:W-:Y:S01]  /*7bb0*/  FMUL.FTZ R124, R46.reuse, R125 ;  /* 0x0000007d2e7c7220 */ /* 0x040fe20000410000 */
[----:B------:R-:W-:Y:S01]  /*7bc0*/  F2FP.F16.E4M3.UNPACK_B R47, R37.H1 ;  /* 0x00000025ff2f723e */ /* 0x000fe200030006ff */
[----:B------:R-:W-:Y:S01]  /*7bd0*/  FFMA.FTZ R139, R46, R62, -R137 ;  /* 0x0000003e2e8b7223 */ /* 0x000fe20000010889 */
[----:B------:R-:W-:Y:S01]  /*7be0*/  F2FP.F16.E4M3.UNPACK_B R46, R38.H1 ;  /* 0x00000026ff2e723e */ /* 0x000fe200030006ff */
[----:B------:R-:W-:Y:S01]  /*7bf0*/  FFMA.FTZ R136, R61, R62, R124 ;  /* 0x0000003e3d887223 */ /* 0x000fe2000001007c */
[----:B------:R-:W-:Y:S01]  /*7c00*/  F2FP.F16.E4M3.UNPACK_B R33, R33.H1 ;  /* 0x00000021ff21723e */ /* 0x000fe200030006ff */
[----:B------:R-:W-:Y:S01]  /*7c10*/  HADD2.F32 R38, -RZ, R47.H0_H0 ;  /* 0x2000002fff267230 */ /* 0x000fe20000004100 */
[----:B------:R-:W-:Y:S01]  /*7c20*/  F2FP.F16.E4M3.UNPACK_B R36, R36.H1 ;  /* 0x00000024ff24723e */ /* 0x000fe200030006ff */
[----:B------:R-:W-:Y:S01]  /*7c30*/  HADD2.F32 R61, -RZ, R46.H0_H0 ;  /* 0x2000002eff3d7230 */ /* 0x000fe20000004100 */
[----:B------:R-:W-:Y:S01]  /*7c40*/  F2FP.F16.E4M3.UNPACK_B R125, R34.H1 ;  /* 0x00000022ff7d723e */ /* 0x000fe200030006ff */
[----:B------:R-:W-:-:S02]  /*7c50*/  HADD2.F32 R37, -RZ, R33.H0_H0 ;  /* 0x20000021ff257230 */ /* 0x000fc40000004100 */
[----:B------:R-:W-:Y:S02]  /*7c60*/  HADD2.F32 R47, -RZ, R47.H1_H1 ;  /* 0x3000002fff2f7230 */ /* 0x000fe40000004100 */
[-C--:B------:R-:W-:Y:S01]  /*7c70*/  FMUL.FTZ R124, R38, R61.reuse ;  /* 0x0000003d267c7220 */ /* 0x080fe20000410000 */
[----:B------:R-:W-:Y:S02]  /*7c80*/  HADD2.F32 R62, -RZ, R46.H1_H1 ;  /* 0x3000002eff3e7230 */ /* 0x000fe40000004100 */
[----:B------:R-:W-:Y:S01]  /*7c90*/  FMUL.FTZ R61, R37, R61 ;  /* 0x0000003d253d7220 */ /* 0x000fe20000410000 */
[--C-:B------:R-:W-:Y:S02]  /*7ca0*/  HADD2.F32 R46, -RZ, R36.reuse.H0_H0 ;  /* 0x20000024ff2e7230 */ /* 0x100fe40000004100 */
[----:B------:R-:W-:Y:S02]  /*7cb0*/  HADD2.F32 R33, -RZ, R33.H1_H1 ;  /* 0x30000021ff217230 */ /* 0x000fe40000004100 */
[----:B------:R-:W-:Y:S01]  /*7cc0*/  FMUL.FTZ R134, R47, R62 ;  /* 0x0000003e2f867220 */ /* 0x000fe20000410000 */
[----:B------:R-:W-:-:S02]  /*7cd0*/  HADD2.F32 R36, -RZ, R36.H1_H1 ;  /* 0x30000024ff247230 */ /* 0x000fc40000004100 */
[-C--:B------:R-:W-:Y:S01]  /*7ce0*/  FFMA.FTZ R138, R37, R46.reuse, -R124 ;  /* 0x0000002e258a7223 */ /* 0x080fe2000001087c */
[----:B------:R-:W-:Y:S01]  /*7cf0*/  FFMA.FTZ R140, R38, R46, R61 ;  /* 0x0000002e268c7223 */ /* 0x000fe2000001003d */
[----:B------:R-:W-:Y:S01]  /*7d00*/  F2FP.F16.E4M3.UNPACK_B R38, R39 ;  /* 0x00000027ff26723e */ /* 0x000fe200020006ff */
[C---:B------:R-:W-:Y:S01]  /*7d10*/  FMUL.FTZ R62, R33.reuse, R62 ;  /* 0x0000003e213e7220 */ /* 0x040fe20000410000 */
[----:B------:R-:W-:Y:S01]  /*7d20*/  F2FP.F16.E4M3.UNPACK_B R124, R34 ;  /* 0x00000022ff7c723e */ /* 0x000fe200020006ff */
[----:B------:R-:W-:Y:S01]  /*7d30*/  FFMA.FTZ R141, R33, R36, -R134 ;  /* 0x00000024218d7223 */ /* 0x000fe20000010886 */
[-C--:B------:R-:W-:Y:S01]  /*7d40*/  F2FP.F16.E4M3.UNPACK_B R33, R35.reuse ;  /* 0x00000023ff21723e */ /* 0x080fe200020006ff */
[----:B------:R-:W-:Y:S01]  /*7d50*/  HADD2.F32 R46, -RZ, R38.H0_H0 ;  /* 0x20000026ff2e7230 */ /* 0x000fe20000004100 */
[----:B------:R-:W-:Y:S01]  /*7d60*/  F2FP.F16.E4M3.UNPACK_B R35, R35.H1 ;  /* 0x00000023ff23723e */ /* 0x000fe200030006ff */
[----:B------:R-:W-:Y:S01]  /*7d70*/  HADD2.F32 R137, -RZ, R124.H0_H0 ;  /* 0x2000007cff897230 */ /* 0x000fe20000004100 */
[----:B------:R-:W-:Y:S01]  /*7d80*/  F2FP.F16.E4M3.UNPACK_B R34, R32 ;  /* 0x00000020ff22723e */ /* 0x000fe200020006ff */
[----:B------:R-:W-:Y:S01]  /*7d90*/  FFMA.FTZ R143, R47, R36, R62 ;  /* 0x000000242f8f7223 */ /* 0x000fe2000001003e */
[----:B------:R-:W-:Y:S01]  /*7da0*/  F2FP.F16.E4M3.UNPACK_B R39, R39.H1 ;  /* 0x00000027ff27723e */ /* 0x000fe200030006ff */
[----:B------:R-:W-:Y:S01]  /*7db0*/  HADD2.F32 R36, -RZ, R33.H0_H0 ;  /* 0x20000021ff247230 */ /* 0x000fe20000004100 */
[----:B------:R-:W-:Y:S01]  /*7dc0*/  F2FP.F16.E4M3.UNPACK_B R47, R32.H1 ;  /* 0x00000020ff2f723e */ /* 0x000fe200030006ff */
[----:B------:R-:W-:-:S02]  /*7dd0*/  HADD2.F32 R37, -RZ, R35.H0_H0 ;  /* 0x20000023ff257230 */ /* 0x000fc40000004100 */
[-C--:B------:R-:W-:Y:S01]  /*7de0*/  FMUL.FTZ R145, R46, R137.reuse ;  /* 0x000000892e917220 */ /* 0x080fe20000410000 */
[----:B------:R-:W-:Y:S02]  /*7df0*/  HADD2.F32 R134, -RZ, R125.H0_H0 ;  /* 0x2000007dff867230 */ /* 0x000fe40000004100 */
[C---:B------:R-:W-:Y:S01]  /*7e00*/  FMUL.FTZ R137, R36.reuse, R137 ;  /* 0x0000008924897220 */ /* 0x040fe20000410000 */
[----:B------:R-:W-:Y:S01]  /*7e10*/  HADD2.F32 R61, -RZ, R34.H0_H0 ;  /* 0x20000022ff3d7230 */ /* 0x000fe20000004100 */
[----:B------:R-:W-:Y:S01]  /*7e20*/  F2FP.SATFINITE.E4M3.F32.PACK_AB_MERGE_C R138, R141, R138, RZ ;  /* 0x0000008a8d8a723e */ /* 0x000fe200048070ff */
[----:B------:R-:W-:Y:S02]  /*7e30*/  HADD2.F32 R32, -RZ, R39.H0_H0 ;  /* 0x20000027ff207230 */ /* 0x000fe40000004100 */
[----:B------:R-:W-:Y:S01]  /*7e40*/  FMUL.FTZ R147, R37, R134 ;  /* 0x0000008625937220 */ /* 0x000fe20000410000 */
[----:B------:R-:W-:Y:S02]  /*7e50*/  HADD2.F32 R62, -RZ, R47.H0_H0 ;  /* 0x2000002fff3e7230 */ /* 0x000fe40000004100 */
[----:B------:R-:W-:Y:S01]  /*7e60*/  FFMA.FTZ R145, R36, R61, -R145 ;  /* 0x0000003d24917223 */ /* 0x000fe20000010891 */
[----:B------:R-:W-:-:S02]  /*7e70*/  HADD2.F32 R39, -RZ, R39.H1_H1 ;  /* 0x30000027ff277230 */ /* 0x000fc40000004100 */
[C---:B------:R-:W-:Y:S01]  /*7e80*/  FMUL.FTZ R142, R32.reuse, R134 ;  /* 0x00000086208e7220 */ /* 0x040fe20000410000 */
[----:B------:R-:W-:Y:S02]  /*7e90*/  HADD2.F32 R36, -RZ, R125.H1_H1 ;  /* 0x3000007dff247230 */ /* 0x000fe40000004100 */
[-C--:B------:R-:W-:Y:S01]  /*7ea0*/  FFMA.FTZ R147, R32, R62.reuse, R147 ;  /* 0x0000003e20937223 */ /* 0x080fe20000010093 */
[----:B------:R-:W-:Y:S02]  /*7eb0*/  HADD2.F32 R35, -RZ, R35.H1_H1 ;  /* 0x30000023ff237230 */ /* 0x000fe40000004100 */
[----:B------:R-:W-:Y:S01]  /*7ec0*/  FFMA.FTZ R137, R46, R61, R137 ;  /* 0x0000003d2e897223 */ /* 0x000fe20000010089 */
[----:B------:R-:W-:Y:S02]  /*7ed0*/  HADD2.F32 R38, -RZ, R38.H1_H1 ;  /* 0x30000026ff267230 */ /* 0x000fe40000004100 */
[----:B------:R-:W-:Y:S01]  /*7ee0*/  FFMA.FTZ R142, R37, R62, -R142 ;  /* 0x0000003e258e7223 */ /* 0x000fe2000001088e */
[----:B------:R-:W-:-:S02]  /*7ef0*/  HADD2.F32 R124, -RZ, R124.H1_H1 ;  /* 0x3000007cff7c7230 */ /* 0x000fc40000004100 */
[-C--:B------:R-:W-:Y:S01]  /*7f00*/  FMUL.FTZ R46, R39, R36.reuse ;  /* 0x00000024272e7220 */ /* 0x080fe20000410000 */
[----:B------:R-:W-:Y:S02]  /*7f10*/  HADD2.F32 R33, -RZ, R33.H1_H1 ;  /* 0x30000021ff217230 */ /* 0x000fe40000004100 */
[----:B------:R-:W-:Y:S01]  /*7f20*/  FMUL.FTZ R62, R35, R36 ;  /* 0x00000024233e7220 */ /* 0x000fe20000410000 */
[----:B------:R-:W-:Y:S02]  /*7f30*/  HADD2.F32 R32, -RZ, R47.H1_H1 ;  /* 0x3000002fff207230 */ /* 0x000fe40000004100 */
[CC--:B------:R-:W-:Y:S01]  /*7f40*/  FMUL.FTZ R36, R38.reuse, R124.reuse ;  /* 0x0000007c26247220 */ /* 0x0c0fe20000410000 */
[----:B------:R-:W-:Y:S02]  /*7f50*/  HADD2.F32 R34, -RZ, R34.H1_H1 ;  /* 0x30000022ff227230 */ /* 0x000fe40000004100 */
[----:B------:R-:W-:Y:S01]  /*7f60*/  FMUL.FTZ R37, R33, R124 ;  /* 0x0000007c21257220 */ /* 0x000fe20000410000 */
[----:B------:R-:W-:Y:S01]  /*7f70*/  F2FP.SATFINITE.E4M3.F32.PACK_AB_MERGE_C R140, R143, R140, RZ ;  /* 0x0000008c8f8c723e */ /* 0x000fe200048070ff */
[-C--:B------:R-:W-:Y:S01]  /*7f80*/  FFMA.FTZ R35, R35, R32.reuse, -R46 ;  /* 0x0000002023237223 */ /* 0x080fe2000001082e */
[----:B------:R-:W-:Y:S01]  /*7f90*/  FFMA.FTZ R62, R39, R32, R62 ;  /* 0x00000020273e7223 */ /* 0x000fe2000001003e */
[-C--:B------:R-:W-:Y:S01]  /*7fa0*/  FFMA.FTZ R36, R33, R34.reuse, -R36 ;  /* 0x0000002221247223 */ /* 0x080fe20000010824 */
[----:B------:R-:W-:Y:S01]  /*7fb0*/  FFMA.FTZ R34, R38, R34, R37 ;  /* 0x0000002226227223 */ /* 0x000fe20000010025 */
[----:B------:R-:W-:Y:S01]  /*7fc0*/  F2FP.SATFINITE.E4M3.F32.PACK_AB_MERGE_C R33, R139, R44, R138 ;  /* 0x0000002c8b21723e */ /* 0x000fe2000480708a */
[----:B------:R-:W-:Y:S01]  /*7fd0*/  IMAD.MOV.U32 R32, RZ, RZ, R43 ;  /* 0x000000ffff207224 */ /* 0x000fe200078e002b */
[----:B------:R-:W-:Y:S01]  /*7fe0*/  F2FP.SATFINITE.E4M3.F32.PACK_AB_MERGE_C R35, R35, R142, RZ ;  /* 0x0000008e2323723e */ /* 0x000fe200048070ff */
[----:B------:R-:W-:Y:S01]  /*7ff0*/  IMAD.MOV.U32 R38, RZ, RZ, R40 ;  /* 0x000000ffff267224 */ /* 0x000fe200078e0028 */
[----:B------:R-:W-:-:S02]  /*8000*/  F2FP.SATFINITE.E4M3.F32.PACK_AB_MERGE_C R62, R62, R147, RZ ;  /* 0x000000933e3e723e */ /* 0x000fc400048070ff */
[----:B------:R-:W-:Y:S01]  /*8010*/  F2FP.SATFINITE.E4M3.F32.PACK_AB_MERGE_C R35, R36, R145, R35 ;  /* 0x000000912423723e */ /* 0x000fe20004807023 */
[----:B------:R-:W-:Y:S01]  /*8020*/  IMAD.MOV.U32 R36, RZ, RZ, R42 ;  /* 0x000000ffff247224 */ /* 0x000fe200078e002a */
[----:B------:R-:W-:Y:S01]  /*8030*/  F2FP.SATFINITE.E4M3.F32.PACK_AB_MERGE_C R39, R34, R137, R62 ;  /* 0x000000892227723e */ /* 0x000fe2000480703e */
[----:B------:R-:W-:Y:S01]  /*8040*/  IMAD.MOV.U32 R34, RZ, RZ, R41 ;  /* 0x000000ffff227224 */ /* 0x000fe200078e0029 */
[----:B------:R-:W-:-:S07]  /*8050*/  F2FP.SATFINITE.E4M3.F32.PACK_AB_MERGE_C R37, R136, R45, R140 ;  /* 0x0000002d8825723e */ /* 0x000fce000480708c */
.L_x_1376:
[----:B------:R-:W-:Y:S05]  /*8060*/  BSYNC B2 ;  /* 0x0000000000027941 */ /* 0x000fea0003800000 */
.L_x_1375:
        /* <DEDUP_REMOVED lines=11> */
.L_x_1374:
[----:B------:R-:W-:Y:S05]  /*8120*/  BSYNC B1 ;  /* 0x0000000000017941 */ /* 0x000fea0003800000 */
.L_x_1373:
[----:B-1----:R-:W-:Y:S02]  /*8130*/  VIADD R33, R210, 0x80 ;  /* 0x00000080d2217836 */ /* 0x002fe40000000000 */
[-C--:B--2---:R-:W-:Y:S02]  /*8140*/  IMAD R32, R5, R116.reuse, RZ ;  /* 0x0000007405207224 */ /* 0x084fe400078e02ff */
[C---:B------:R-:W-:Y:S01]  /*8150*/  IMAD.WIDE.U32 R118, R33.reuse, R116, R118 ;  /* 0x0000007421767225 */ /* 0x040fe200078e0076 */
[----:B------:R-:W-:-:S03]  /*8160*/  ISETP.GE.OR P3, PT, R33, R127, P0 ;  /* 0x0000007f2100720c */ /* 0x000fc60000766670 */
[----:B------:R-:W-:-:S10]  /*8170*/  IMAD R45, R33, R117, R32 ;  /* 0x00000075212d7224 */ /* 0x000fd400078e0220 */
[----:B------:R-:W-:Y:S05]  /*8180*/  @P3 BRA `(.L_x_1359) ;  /* 0x00000014001c3947 */ /* 0x000fea0003800000 */
[----:B------:R-:W1:Y:S01]  /*8190*/  LDC.64 R40, c[0x0][0x2e8] ;  /* 0x0000ba00ff287b82 */ /* 0x000e620000000a00 */
[----:B------:R-:W-:Y:S01]  /*81a0*/  IMAD.IADD R45, R119, 0x1, R45 ;  /* 0x00000001772d7824 */ /* 0x000fe200078e022d */
[----:B------:R-:W-:Y:S01]  /*81b0*/  IADD3 R43, P3, P4, R20, R118, R99 ;  /* 0x00000076142b7210 */ /* 0x000fe20007c7e063 */
[----:B------:R-:W-:Y:S01]  /*81c0*/  BSSY B1, `(.L_x_1377) ;  /* 0x00000e8000017945 */ /* 0x000fe20003800000 */
[----:B------:R-:W-:Y:S02]  /*81d0*/  ISETP.NE.AND P6, PT, R87, RZ, PT ;  /* 0x000000ff5700720c */ /* 0x000fe40003fc5270 */
[----:B------:R-:W-:Y:S02]  /*81e0*/  IADD3.X R32, R98, R45, R96, P3, P4 ;  /* 0x0000002d62207210 */ /* 0x000fe40001fe8460 */
[----:B------:R-:W-:Y:S02]  /*81f0*/  SEL R135, R114, R135, !P6 ;  /* 0x0000008772877207 */ /* 0x000fe40007000000 */
[----:B-1----:R-:W-:-:S05]  /*8200*/  IADD3 R42, P3, R43, R40, RZ ;  /* 0x000000282b2a7210 */ /* 0x002fca0007f7e0ff */
[----:B------:R-:W-:Y:S01]  /*8210*/  IMAD.X R43, R32, 0x1, R41, P3 ;  /* 0x00000001202b7824 */ /* 0x000fe200018e0629 */
[----:B------:R-:W-:-:S04]  /*8220*/  SHF.R.S32.HI R32, RZ, 0x1f, R135 ;  /* 0x0000001fff207819 */ /* 0x000fc80000011487 */
[----:B------:R-:W-:-:S04]  /*8230*/  LEA.HI R135, R32, R135, RZ, 0x5 ;  /* 0x0000008720877211 */ /* 0x000fc800078f28ff */
[----:B------:R-:W-:-:S05]  /*8240*/  LEA.HI.SX32 R47, R135, R100, 0x1b ;  /* 0x00000064872f7211 */ /* 0x000fca00078fdaff */
[----:B------:R-:W-:-:S05]  /*8250*/  IMAD.SHL.U32 R47, R47, 0x10, RZ ;  /* 0x000000102f2f7824 */ /* 0x000fca00078e00ff */
[----:B------:R-:W-:-:S04]  /*8260*/  LOP3.LUT R33, R226, 0x70, R47, 0xf8, !PT ;  /* 0x00000070e2217812 */ /* 0x000fc800078ef82f */
[----:B------:R-:W-:Y:S01]  /*8270*/  LOP3.LUT R32, R33, R122, RZ, 0x3c, !PT ;  /* 0x0000007a21207212 */ /* 0x000fe200078e3cff */
[----:B------:R-:W-:-:S04]  /*8280*/  IMAD R33, R19, 0x6000, R90 ;  /* 0x0000600013217824 */ /* 0x000fc800078e025a */
[----:B------:R-:W-:Y:S02]  /*8290*/  IMAD.IADD R32, R235, 0x1, R32 ;  /* 0x00000001eb207824 */ /* 0x000fe400078e0220 */
[----:B------:R-:W-:Y:S02]  /*82a0*/  IMAD.IADD R33, R18, 0x1, R33 ;  /* 0x0000000112217824 */ /* 0x000fe400078e0221 */
[----:B------:R-:W-:-:S04]  /*82b0*/  IMAD R35, R19, 0x6000, R32 ;  /* 0x0000600013237824 */ /* 0x000fc800078e0220 */
[----:B------:R-:W-:Y:S02]  /*82c0*/  IMAD.IADD R36, R18, 0x1, R35 ;  /* 0x0000000112247824 */ /* 0x000fe400078e0223 */
[----:B------:R-:W1:Y:S04]  /*82d0*/  LDS.128 R32, [R33+0x1c400] ;  /* 0x01c4000021207984 */ /* 0x000e680000000c00 */
[----:B------:R-:W2:Y:S01]  /*82e0*/  LDS.128 R36, [R36+0x1c400] ;  /* 0x01c4000024247984 */ /* 0x000ea20000000c00 */
[----:B------:R-:W-:Y:S05]  /*82f0*/  @P2 BRA `(.L_x_1378) ;  /* 0x0000000c00502947 */ /* 0x000fea0003800000 */
[----:B------:R-:W-:Y:S01]  /*8300*/  SHF.R.U32.HI R63, RZ, 0x8, R49 ;  /* 0x00000008ff3f7819 */ /* 0x000fe20000011631 */
[----:B--2---:R-:W-:Y:S01]  /*8310*/  IMAD.MOV.U32 R50, RZ, RZ, R36 ;  /* 0x000000ffff327224 */ /* 0x004fe200078e0024 */
[--C-:B------:R-:W-:Y:S01]  /*8320*/  SHF.R.U32.HI R60, RZ, 0x8, R51.reuse ;  /* 0x00000008ff3c7819 */ /* 0x100fe20000011633 */
[----:B-1----:R-:W-:Y:S01]  /*8330*/  IMAD.MOV.U32 R44, RZ, RZ, R32 ;  /* 0x000000ffff2c7224 */ /* 0x002fe200078e0020 */
[----:B------:R-:W-:Y:S02]  /*8340*/  LOP3.LUT R48, R51, 0xff0000ff, RZ, 0xc0, !PT ;  /* 0xff0000ff33307812 */ /* 0x000fe400078ec0ff */
[----:B------:R-:W-:Y:S01]  /*8350*/  SHF.R.U32.HI R56, RZ, 0x10, R51 ;  /* 0x00000010ff387819 */ /* 0x000fe20000011633 */
[----:B------:R-:W-:Y:S01]  /*8360*/  IMAD.SHL.U32 R51, R63, 0x100, RZ ;  /* 0x000001003f337824 */ /* 0x000fe200078e00ff */
[----:B------:R-:W-:Y:S02]  /*8370*/  LOP3.LUT R46, R49, 0xff0000ff, RZ, 0xc0, !PT ;  /* 0xff0000ff312e7812 */ /* 0x000fe400078ec0ff */
[----:B------:R-:W-:Y:S01]  /*8380*/  SHF.R.U32.HI R62, RZ, 0x10, R49 ;  /* 0x00000010ff3e7819 */ /* 0x000fe20000011631 */
[----:B------:R-:W-:Y:S01]  /*8390*/  IMAD.MOV.U32 R49, RZ, RZ, R34 ;  /* 0x000000ffff317224 */ /* 0x000fe200078e0022 */
[----:B------:R-:W-:-:S02]  /*83a0*/  SHF.R.U32.HI R59, RZ, 0x8, R55 ;  /* 0x00000008ff3b7819 */ /* 0x000fc40000011637 */
[----:B------:R-:W-:Y:S02]  /*83b0*/  LOP3.LUT R54, R55, 0xff0000ff, RZ, 0xc0, !PT ;  /* 0xff0000ff37367812 */ /* 0x000fe400078ec0ff */
[----:B------:R-:W-:Y:S01]  /*83c0*/  SHF.R.U32.HI R61, RZ, 0x10, R55 ;  /* 0x00000010ff3d7819 */ /* 0x000fe20000011637 */
[----:B------:R-:W-:Y:S01]  /*83d0*/  IMAD.SHL.U32 R55, R60, 0x100, RZ ;  /* 0x000001003c377824 */ /* 0x000fe200078e00ff */
[----:B------:R-:W-:Y:S01]  /*83e0*/  LOP3.LUT R36, R46, 0xff00, R51, 0xf8, !PT ;  /* 0x0000ff002e247812 */ /* 0x000fe200078ef833 */
[----:B------:R-:W-:Y:S01]  /*83f0*/  IMAD.U32 R51, R62, 0x10000, RZ ;  /* 0x000100003e337824 */ /* 0x000fe200078e00ff */
[----:B------:R-:W-:Y:S01]  /*8400*/  SHF.R.U32.HI R57, RZ, 0x8, R53 ;  /* 0x00000008ff397819 */ /* 0x000fe20000011635 */
[----:B------:R-:W-:Y:S01]  /*8410*/  IMAD.SHL.U32 R59, R59, 0x100, RZ ;  /* 0x000001003b3b7824 */ /* 0x000fe200078e00ff */
[----:B------:R-:W-:Y:S01]  /*8420*/  LOP3.LUT R32, R48, 0xff00, R55, 0xf8, !PT ;  /* 0x0000ff0030207812 */ /* 0x000fe200078ef837 */
[----:B------:R-:W-:Y:S01]  /*8430*/  IMAD.U32 R55, R56, 0x10000, RZ ;  /* 0x0001000038377824 */ /* 0x000fe200078e00ff */
[----:B------:R-:W-:Y:S01]  /*8440*/  LOP3.LUT R36, R36, 0xff0000, R51, 0xf8, !PT ;  /* 0x00ff000024247812 */ /* 0x000fe200078ef833 */
[----:B------:R-:W-:Y:S01]  /*8450*/  IMAD.SHL.U32 R57, R57, 0x100, RZ ;  /* 0x0000010039397824 */ /* 0x000fe200078e00ff */
[----:B------:R-:W-:Y:S01]  /*8460*/  LOP3.LUT R52, R53, 0xff0000ff, RZ, 0xc0, !PT ;  /* 0xff0000ff35347812 */ /* 0x000fe200078ec0ff */
[----:B------:R-:W-:Y:S01]  /*8470*/  IMAD.U32 R61, R61, 0x10000, RZ ;  /* 0x000100003d3d7824 */ /* 0x000fe200078e00ff */
[----:B------:R-:W-:-:S02]  /*8480*/  F2FP.F16.E4M3.UNPACK_B R56, R130.H1 ;  /* 0x00000082ff38723e */ /* 0x000fc400030006ff */
[----:B------:R-:W-:Y:S02]  /*8490*/  F2FP.F16.E4M3.UNPACK_B R51, R50.H1 ;  /* 0x00000032ff33723e */ /* 0x000fe400030006ff */
[----:B------:R-:W-:Y:S02]  /*84a0*/  F2FP.F16.E4M3.UNPACK_B R46, R44.H1 ;  /* 0x0000002cff2e723e */ /* 0x000fe400030006ff */
[----:B------:R-:W-:Y:S01]  /*84b0*/  SHF.R.U32.HI R58, RZ, 0x10, R53 ;  /* 0x00000010ff3a7819 */ /* 0x000fe20000011635 */
[----:B------:R-:W-:Y:S01]  /*84c0*/  IMAD.MOV.U32 R53, RZ, RZ, R38 ;  /* 0x000000ffff357224 */ /* 0x000fe200078e0026 */
[----:B------:R-:W-:Y:S01]  /*84d0*/  LOP3.LUT R38, R52, 0xff00, R57, 0xf8, !PT ;  /* 0x0000ff0034267812 */ /* 0x000fe200078ef839 */
[----:B------:R-:W-:Y:S01]  /*84e0*/  HADD2.F32 R57, -RZ, R56.H0_H0 ;  /* 0x20000038ff397230 */ /* 0x000fe20000004100 */
[----:B------:R-:W-:Y:S01]  /*84f0*/  LOP3.LUT R34, R54, 0xff00, R59, 0xf8, !PT ;  /* 0x0000ff0036227812 */ /* 0x000fe200078ef83b */
[----:B------:R-:W-:Y:S01]  /*8500*/  HADD2.F32 R52, -RZ, R51.H0_H0 ;  /* 0x20000033ff347230 */ /* 0x000fe20000004100 */
[----:B------:R-:W-:Y:S01]  /*8510*/  F2FP.F16.E4M3.UNPACK_B R54, R132.H1 ;  /* 0x00000084ff36723e */ /* 0x000fe200030006ff */
[----:B------:R-:W-:Y:S01]  /*8520*/  HADD2.F32 R48, -RZ, R46.H0_H0 ;  /* 0x2000002eff307230 */ /* 0x000fe20000004100 */
[----:B------:R-:W-:Y:S01]  /*8530*/  LOP3.LUT R32, R32, 0xff0000, R55, 0xf8, !PT ;  /* 0x00ff000020207812 */ /* 0x000fe200078ef837 */
[----:B------:R-:W-:-:S02]  /*8540*/  IMAD.U32 R59, R58, 0x10000, RZ ;  /* 0x000100003a3b7824 */ /* 0x000fc400078e00ff */
[-C--:B------:R-:W-:Y:S01]  /*8550*/  FMUL.FTZ R63, R52, R57.reuse ;  /* 0x00000039343f7220 */ /* 0x080fe20000410000 */
[----:B------:R-:W-:Y:S02]  /*8560*/  HADD2.F32 R55, -RZ, R54.H0_H0 ;  /* 0x20000036ff377230 */ /* 0x000fe40000004100 */
[----:B------:R-:W-:Y:S01]  /*8570*/  FMUL.FTZ R57, R48, R57 ;  /* 0x0000003930397220 */ /* 0x000fe20000410000 */
[----:B------:R-:W-:Y:S02]  /*8580*/  F2FP.F16.E4M3.UNPACK_B R130, R130 ;  /* 0x00000082ff82723e */ /* 0x000fe400020006ff */
[----:B------:R-:W-:Y:S01]  /*8590*/  F2FP.F16.E4M3.UNPACK_B R50, R50 ;  /* 0x00000032ff32723e */ /* 0x000fe200020006ff */
[-C--:B------:R-:W-:Y:S01]  /*85a0*/  FFMA.FTZ R60, R52, R55.reuse, R57 ;  /* 0x00000037343c7223 */ /* 0x080fe20000010039 */
[----:B------:R-:W-:Y:S01]  /*85b0*/  FFMA.FTZ R63, R48, R55, -R63 ;  /* 0x00000037303f7223 */ /* 0x000fe2000001083f */
[----:B------:R-:W-:Y:S01]  /*85c0*/  HADD2.F32 R57, -RZ, R56.H1_H1 ;  /* 0x30000038ff397230 */ /* 0x000fe20000004100 */
[----:B------:R-:W-:Y:S01]  /*85d0*/  F2FP.F16.E4M3.UNPACK_B R44, R44 ;  /* 0x0000002cff2c723e */ /* 0x000fe200020006ff */
[----:B------:R-:W-:Y:S01]  /*85e0*/  HADD2.F32 R52, -RZ, R51.H1_H1 ;  /* 0x30000033ff347230 */ /* 0x000fe20000004100 */
[----:B------:R-:W-:Y:S01]  /*85f0*/  LOP3.LUT R38, R38, 0xff0000, R59, 0xf8, !PT ;  /* 0x00ff000026267812 */ /* 0x000fe200078ef83b */
[----:B------:R-:W-:Y:S01]  /*8600*/  HADD2.F32 R48, -RZ, R46.H1_H1 ;  /* 0x3000002eff307230 */ /* 0x000fe20000004100 */
[----:B------:R-:W-:Y:S01]  /*8610*/  F2FP.F16.E4M3.UNPACK_B R132, R132 ;  /* 0x00000084ff84723e */ /* 0x000fe200020006ff */
[----:B------:R-:W-:-:S02]  /*8620*/  HADD2.F32 R55, -RZ, R54.H1_H1 ;  /* 0x30000036ff377230 */ /* 0x000fc40000004100 */
[-C--:B------:R-:W-:Y:S01]  /*8630*/  FMUL.FTZ R59, R52, R57.reuse ;  /* 0x00000039343b7220 */ /* 0x080fe20000410000 */
[----:B------:R-:W-:Y:S02]  /*8640*/  HADD2.F32 R54, -RZ, R130.H0_H0 ;  /* 0x20000082ff367230 */ /* 0x000fe40000004100 */
        /* <DEDUP_REMOVED lines=22> */
[----:B------:R-:W-:Y:S01]  /*87b0*/  HADD2.F32 R51, -RZ, R48.H0_H0 ;  /* 0x20000030ff337230 */ /* 0x000fe20000004100 */
[----:B------:R-:W-:Y:S01]  /*87c0*/  LOP3.LUT R34, R34, 0xff0000, R61, 0xf8, !PT ;  /* 0x00ff000022227812 */ /* 0x000fe200078ef83d */
[----:B------:R-:W-:Y:S01]  /*87d0*/  FFMA.FTZ R61, R50, R55, R57 ;  /* 0x00000037323d7223 */ /* 0x000fe20000010039 */
[----:B------:R-:W-:Y:S01]  /*87e0*/  HADD2.F32 R57, -RZ, R46.H1_H1 ;  /* 0x3000002eff397230 */ /* 0x000fe20000004100 */
[----:B------:R-:W-:Y:S01]  /*87f0*/  F2FP.F16.E4M3.UNPACK_B R131, R131 ;  /* 0x00000083ff83723e */ /* 0x000fe200020006ff */
[----:B------:R-:W-:-:S02]  /*8800*/  HADD2.F32 R46, -RZ, R44.H0_H0 ;  /* 0x2000002cff2e7230 */ /* 0x000fc40000004100 */
[CC--:B------:R-:W-:Y:S01]  /*8810*/  FMUL.FTZ R55, R51.reuse, R54.reuse ;  /* 0x0000003633377220 */ /* 0x0c0fe20000410000 */
[----:B------:R-:W-:Y:S01]  /*8820*/  HADD2.F32 R50, -RZ, R52.H0_H0 ;  /* 0x20000034ff327230 */ /* 0x000fe20000004100 */
[----:B------:R-:W-:Y:S01]  /*8830*/  F2FP.F16.E4M3.UNPACK_B R53, R53 ;  /* 0x00000035ff35723e */ /* 0x000fe200020006ff */
[----:B------:R-:W-:Y:S02]  /*8840*/  HADD2.F32 R48, -RZ, R48.H1_H1 ;  /* 0x30000030ff307230 */ /* 0x000fe40000004100 */
[C---:B------:R-:W-:Y:S01]  /*8850*/  FMUL.FTZ R116, R46.reuse, R54 ;  /* 0x000000362e747220 */ /* 0x040fe20000410000 */
[----:B------:R-:W-:Y:S02]  /*8860*/  HADD2.F32 R44, -RZ, R44.H1_H1 ;  /* 0x3000002cff2c7230 */ /* 0x000fe40000004100 */
[-C--:B------:R-:W-:Y:S01]  /*8870*/  FFMA.FTZ R54, R46, R50.reuse, -R55 ;  /* 0x000000322e367223 */ /* 0x080fe20000010837 */
[----:B------:R-:W-:Y:S02]  /*8880*/  HADD2.F32 R55, -RZ, R52.H1_H1 ;  /* 0x30000034ff377230 */ /* 0x000fe40000004100 */
[----:B------:R-:W-:Y:S01]  /*8890*/  FMUL.FTZ R125, R48, R57 ;  /* 0x00000039307d7220 */ /* 0x000fe20000410000 */
[----:B------:R-:W-:Y:S01]  /*88a0*/  F2FP.F16.E4M3.UNPACK_B R49, R49 ;  /* 0x00000031ff31723e */ /* 0x000fe200020006ff */
[C---:B------:R-:W-:Y:S01]  /*88b0*/  FMUL.FTZ R57, R44.reuse, R57 ;  /* 0x000000392c397220 */ /* 0x040fe20000410000 */
[----:B------:R-:W-:Y:S01]  /*88c0*/  FFMA.FTZ R130, R51, R50, R116 ;  /* 0x0000003233827223 */ /* 0x000fe20000010074 */
[----:B------:R-:W-:Y:S01]  /*88d0*/  FFMA.FTZ R135, R44, R55, -R125 ;  /* 0x000000372c877223 */ /* 0x000fe2000001087d */
[----:B------:R-:W-:Y:S01]  /*88e0*/  F2FP.F16.E4M3.UNPACK_B R133, R133 ;  /* 0x00000085ff85723e */ /* 0x000fe200020006ff */
[----:B------:R-:W-:Y:S01]  /*88f0*/  FFMA.FTZ R137, R48, R55, R57 ;  /* 0x0000003730897223 */ /* 0x000fe20000010039 */
[----:B------:R-:W-:-:S02]  /*8900*/  HADD2.F32 R55, -RZ, R131.H0_H0 ;  /* 0x20000083ff377230 */ /* 0x000fc40000004100 */
[----:B------:R-:W-:Y:S02]  /*8910*/  HADD2.F32 R46, -RZ, R53.H0_H0 ;  /* 0x20000035ff2e7230 */ /* 0x000fe40000004100 */
[----:B------:R-:W-:Y:S02]  /*8920*/  HADD2.F32 R50, -RZ, R131.H1_H1 ;  /* 0x30000083ff327230 */ /* 0x000fe40000004100 */
[----:B------:R-:W-:Y:S02]  /*8930*/  HADD2.F32 R44, -RZ, R49.H0_H0 ;  /* 0x20000031ff2c7230 */ /* 0x000fe40000004100 */
[-C--:B------:R-:W-:Y:S01]  /*8940*/  FMUL.FTZ R57, R46, R55.reuse ;  /* 0x000000372e397220 */ /* 0x080fe20000410000 */
[----:B------:R-:W-:Y:S02]  /*8950*/  HADD2.F32 R53, -RZ, R53.H1_H1 ;  /* 0x30000035ff357230 */ /* 0x000fe40000004100 */
[----:B------:R-:W-:Y:S02]  /*8960*/  HADD2.F32 R49, -RZ, R49.H1_H1 ;  /* 0x30000031ff317230 */ /* 0x000fe40000004100 */
[----:B------:R-:W-:Y:S01]  /*8970*/  FMUL.FTZ R55, R44, R55 ;  /* 0x000000372c377220 */ /* 0x000fe20000410000 */
[----:B------:R-:W-:-:S02]  /*8980*/  HADD2.F32 R51, -RZ, R133.H0_H0 ;  /* 0x20000085ff337230 */ /* 0x000fc40000004100 */
[-C--:B------:R-:W-:Y:S01]  /*8990*/  FMUL.FTZ R52, R53, R50.reuse ;  /* 0x0000003235347220 */ /* 0x080fe20000410000 */
[----:B------:R-:W-:Y:S02]  /*89a0*/  HADD2.F32 R48, -RZ, R133.H1_H1 ;  /* 0x30000085ff307230 */ /* 0x000fe40000004100 */
[----:B------:R-:W-:Y:S01]  /*89b0*/  FMUL.FTZ R50, R49, R50 ;  /* 0x0000003231327220 */ /* 0x000fe20000410000 */
[----:B------:R-:W-:Y:S01]  /*89c0*/  FFMA.FTZ R116, R46, R51, R55 ;  /* 0x000000332e747223 */ /* 0x000fe20000010037 */
[----:B------:R-:W-:Y:S01]  /*89d0*/  F2FP.SATFINITE.E4M3.F32.PACK_AB_MERGE_C R46, R117, R60, RZ ;  /* 0x0000003c752e723e */ /* 0x000fe200048070ff */
[-C--:B------:R-:W-:Y:S01]  /*89e0*/  FFMA.FTZ R124, R49, R48.reuse, -R52 ;  /* 0x00000030317c7223 */ /* 0x080fe20000010834 */
[----:B------:R-:W-:Y:S01]  /*89f0*/  FFMA.FTZ R125, R53, R48, R50 ;  /* 0x00000030357d7223 */ /* 0x000fe20000010032 */
[----:B------:R-:W-:Y:S01]  /*8a00*/  F2FP.F16.E4M3.UNPACK_B R52, R37 ;  /* 0x00000025ff34723e */ /* 0x000fe200020006ff */
[----:B------:R-:W-:Y:S01]  /*8a10*/  FFMA.FTZ R57, R44, R51, -R57 ;  /* 0x000000332c397223 */ /* 0x000fe20000010839 */
[----:B------:R-:W-:-:S02]  /*8a20*/  F2FP.F16.E4M3.UNPACK_B R55, R38 ;  /* 0x00000026ff37723e */ /* 0x000fc400020006ff */
[----:B------:R-:W-:Y:S01]  /*8a30*/  F2FP.F16.E4M3.UNPACK_B R50, R33 ;  /* 0x00000021ff32723e */ /* 0x000fe200020006ff */
[--C-:B------:R-:W-:Y:S01]  /*8a40*/  HADD2.F32 R53, -RZ, R52.reuse.H0_H0 ;  /* 0x20000034ff357230 */ /* 0x100fe20000004100 */
[----:B------:R-:W-:Y:S01]  /*8a50*/  F2FP.SATFINITE.E4M3.F32.PACK_AB_MERGE_C R49, R135, R54, RZ ;  /* 0x000000368731723e */ /* 0x000fe200048070ff */
[----:B------:R-:W-:Y:S01]  /*8a60*/  HADD2.F32 R52, -RZ, R52.H1_H1 ;  /* 0x30000034ff347230 */ /* 0x000fe20000004100 */
[----:B------:R-:W-:Y:S01]  /*8a70*/  F2FP.SATFINITE.E4M3.F32.PACK_AB_MERGE_C R46, R61, R58, R46 ;  /* 0x0000003a3d2e723e */ /* 0x000fe2000480702e */
[--C-:B------:R-:W-:Y:S01]  /*8a80*/  HADD2.F32 R58, -RZ, R55.reuse.H0_H0 ;  /* 0x20000037ff3a7230 */ /* 0x100fe20000004100 */
[----:B------:R-:W-:Y:S01]  /*8a90*/  F2FP.SATFINITE.E4M3.F32.PACK_AB_MERGE_C R44, R62, R63, RZ ;  /* 0x0000003f3e2c723e */ /* 0x000fe200048070ff */
[----:B------:R-:W-:Y:S01]  /*8aa0*/  HADD2.F32 R51, -RZ, R50.H0_H0 ;  /* 0x20000032ff337230 */ /* 0x000fe20000004100 */
[----:B------:R-:W-:Y:S01]  /*8ab0*/  F2FP.F16.E4M3.UNPACK_B R54, R36 ;  /* 0x00000024ff36723e */ /* 0x000fe200020006ff */
[----:B------:R-:W-:Y:S01]  /*8ac0*/  HADD2.F32 R55, -RZ, R55.H1_H1 ;  /* 0x30000037ff377230 */ /* 0x000fe20000004100 */
[----:B------:R-:W-:Y:S01]  /*8ad0*/  F2FP.SATFINITE.E4M3.F32.PACK_AB_MERGE_C R44, R59, R56, R44 ;  /* 0x000000383b2c723e */ /* 0x000fe2000480702c */
[-C--:B------:R-:W-:Y:S01]  /*8ae0*/  FMUL.FTZ R60, R53, R58.reuse ;  /* 0x0000003a353c7220 */ /* 0x080fe20000410000 */
[----:B------:R-:W-:Y:S01]  /*8af0*/  FMUL.FTZ R58, R51, R58 ;  /* 0x0000003a333a7220 */ /* 0x000fe20000410000 */
[----:B------:R-:W-:Y:S01]  /*8b00*/  HADD2.F32 R56, -RZ, R54.H0_H0 ;  /* 0x20000036ff387230 */ /* 0x000fe20000004100 */
[----:B------:R-:W-:Y:S01]  /*8b10*/  F2FP.SATFINITE.E4M3.F32.PACK_AB_MERGE_C R49, R124, R57, R49 ;  /* 0x000000397c31723e */ /* 0x000fe20004807031 */
[----:B------:R-:W-:-:S02]  /*8b20*/  HADD2.F32 R50, -RZ, R50.H1_H1 ;  /* 0x30000032ff327230 */ /* 0x000fc40000004100 */
[----:B------:R-:W-:Y:S01]  /*8b30*/  FMUL.FTZ R57, R52, R55 ;  /* 0x0000003734397220 */ /* 0x000fe20000410000 */
[----:B------:R-:W-:Y:S01]  /*8b40*/  F2FP.F16.E4M3.UNPACK_B R33, R33.H1 ;  /* 0x00000021ff21723e */ /* 0x000fe200030006ff */
[-C--:B------:R-:W-:Y:S01]  /*8b50*/  FFMA.FTZ R58, R53, R56.reuse, R58 ;  /* 0x00000038353a7223 */ /* 0x080fe2000001003a */
[----:B------:R-:W-:Y:S02]  /*8b60*/  HADD2.F32 R53, -RZ, R54.H1_H1 ;  /* 0x30000036ff357230 */ /* 0x000fe40000004100 */
[----:B------:R-:W-:Y:S01]  /*8b70*/  FFMA.FTZ R60, R51, R56, -R60 ;  /* 0x00000038333c7223 */ /* 0x000fe2000001083c */
[C---:B------:R-:W-:Y:S01]  /*8b80*/  FMUL.FTZ R55, R50.reuse, R55 ;  /* 0x0000003732377220 */ /* 0x040fe20000410000 */
[----:B------:R-:W-:Y:S01]  /*8b90*/  F2FP.F16.E4M3.UNPACK_B R51, R37.H1 ;  /* 0x00000025ff33723e */ /* 0x000fe200030006ff */
[----:B------:R-:W-:Y:S02]  /*8ba0*/  HADD2.F32 R37, -RZ, R33.H0_H0 ;  /* 0x20000021ff257230 */ /* 0x000fe40000004100 */
[-C--:B------:R-:W-:Y:S01]  /*8bb0*/  FFMA.FTZ R59, R50, R53.reuse, -R57 ;  /* 0x00000035323b7223 */ /* 0x080fe20000010839 */
[----:B------:R-:W-:Y:S01]  /*8bc0*/  F2FP.F16.E4M3.UNPACK_B R50, R38.H1 ;  /* 0x00000026ff32723e */ /* 0x000fe200030006ff */
[----:B------:R-:W-:Y:S01]  /*8bd0*/  FFMA.FTZ R61, R52, R53, R55 ;  /* 0x00000035343d7223 */ /* 0x000fe20000010037 */
[--C-:B------:R-:W-:Y:S01]  /*8be0*/  HADD2.F32 R38, -RZ, R51.reuse.H0_H0 ;  /* 0x20000033ff267230 */ /* 0x100fe20000004100 */
[----:B------:R-:W-:Y:S01]  /*8bf0*/  F2FP.F16.E4M3.UNPACK_B R36, R36.H1 ;  /* 0x00000024ff24723e */ /* 0x000fe200030006ff */
[----:B------:R-:W-:Y:S01]  /*8c00*/  HADD2.F32 R51, -RZ, R51.H1_H1 ;  /* 0x30000033ff337230 */ /* 0x000fe20000004100 */
[----:B------:R-:W-:Y:S01]  /*8c10*/  F2FP.SATFINITE.E4M3.F32.PACK_AB_MERGE_C R48, R137, R130, RZ ;  /* 0x000000828930723e */ /* 0x000fe200048070ff */
[--C-:B------:R-:W-:Y:S01]  /*8c20*/  HADD2.F32 R52, -RZ, R50.reuse.H0_H0 ;  /* 0x20000032ff347230 */ /* 0x100fe20000004100 */
[----:B------:R-:W-:Y:S01]  /*8c30*/  F2FP.F16.E4M3.UNPACK_B R55, R34.H1 ;  /* 0x00000022ff37723e */ /* 0x000fe200030006ff */
[----:B------:R-:W-:Y:S01]  /*8c40*/  HADD2.F32 R54, -RZ, R50.H1_H1 ;  /* 0x30000032ff367230 */ /* 0x000fe20000004100 */
[----:B------:R-:W-:Y:S01]  /*8c50*/  F2FP.SATFINITE.E4M3.F32.PACK_AB_MERGE_C R48, R125, R116, R48 ;  /* 0x000000747d30723e */ /* 0x000fe20004807030 */
[----:B------:R-:W-:-:S02]  /*8c60*/  HADD2.F32 R33, -RZ, R33.H1_H1 ;  /* 0x30000021ff217230 */ /* 0x000fc40000004100 */
[CC--:B------:R-:W-:Y:S01]  /*8c70*/  FMUL.FTZ R56, R38.reuse, R52.reuse ;  /* 0x0000003426387220 */ /* 0x0c0fe20000410000 */
[--C-:B------:R-:W-:Y:S02]  /*8c80*/  HADD2.F32 R50, -RZ, R36.reuse.H0_H0 ;  /* 0x20000024ff327230 */ /* 0x100fe40000004100 */
[----:B------:R-:W-:Y:S01]  /*8c90*/  FMUL.FTZ R53, R37, R52 ;  /* 0x0000003425357220 */ /* 0x000fe20000410000 */
        /* <DEDUP_REMOVED lines=9> */
[-C--:B------:R-:W-:Y:S01]  /*8d30*/  F2FP.F16.E4M3.UNPACK_B R33, R35.reuse ;  /* 0x00000023ff21723e */ /* 0x080fe200020006ff */
[----:B------:R-:W-:Y:S01]  /*8d40*/  HADD2.F32 R50, -RZ, R38.H0_H0 ;  /* 0x20000026ff327230 */ /* 0x000fe20000004100 */
[----:B------:R-:W-:Y:S01]  /*8d50*/  F2FP.F16.E4M3.UNPACK_B R35, R35.H1 ;  /* 0x00000023ff23723e */ /* 0x000fe200030006ff */
[----:B------:R-:W-:Y:S01]  /*8d60*/  HADD2.F32 R57, -RZ, R54.H0_H0 ;  /* 0x20000036ff397230 */ /* 0x000fe20000004100 */
[-C--:B------:R-:W-:Y:S01]  /*8d70*/  F2FP.F16.E4M3.UNPACK_B R34, R32.reuse ;  /* 0x00000020ff22723e */ /* 0x080fe200020006ff */
[----:B------:R-:W-:Y:S01]  /*8d80*/  HADD2.F32 R36, -RZ, R33.H0_H0 ;  /* 0x20000021ff247230 */ /* 0x000fe20000004100 */
[----:B------:R-:W-:Y:S01]  /*8d90*/  F2FP.F16.E4M3.UNPACK_B R39, R39.H1 ;  /* 0x00000027ff27723e */ /* 0x000fe200030006ff */
[----:B------:R-:W-:Y:S01]  /*8da0*/  HADD2.F32 R37, -RZ, R35.H0_H0 ;  /* 0x20000023ff257230 */ /* 0x000fe20000004100 */
[----:B------:R-:W-:Y:S01]  /*8db0*/  F2FP.F16.E4M3.UNPACK_B R51, R32.H1 ;  /* 0x00000020ff33723e */ /* 0x000fe200030006ff */
[----:B------:R-:W-:-:S02]  /*8dc0*/  HADD2.F32 R56, -RZ, R55.H0_H0 ;  /* 0x20000037ff387230 */ /* 0x000fc40000004100 */
[-C--:B------:R-:W-:Y:S01]  /*8dd0*/  FMUL.FTZ R125, R50, R57.reuse ;  /* 0x00000039327d7220 */ /* 0x080fe20000410000 */
[----:B------:R-:W-:Y:S02]  /*8de0*/  HADD2.F32 R53, -RZ, R34.H0_H0 ;  /* 0x20000022ff357230 */ /* 0x000fe40000004100 */
[C---:B------:R-:W-:Y:S01]  /*8df0*/  FMUL.FTZ R57, R36.reuse, R57 ;  /* 0x0000003924397220 */ /* 0x040fe20000410000 */
        /* <DEDUP_REMOVED lines=34> */
[----:B------:R-:W-:Y:S02]  /*9020*/  F2FP.SATFINITE.E4M3.F32.PACK_AB_MERGE_C R33, R59, R60, R62 ;  /* 0x0000003c3b21723e */ /* 0x000fe4000480703e */
[----:B------:R-:W-:-:S07]  /*9030*/  F2FP.SATFINITE.E4M3.F32.PACK_AB_MERGE_C R37, R61, R58, R63 ;  /* 0x0000003a3d25723e */ /* 0x000fce000480703f */
.L_x_1378:
[----:B------:R-:W-:Y:S05]  /*9040*/  BSYNC B1 ;  /* 0x0000000000017941 */ /* 0x000fea0003800000 */
.L_x_1377:
[----:B-1----:R3:W-:Y:S01]  /*9050*/  STG.E.128 desc[UR38][R42.64], R32 ;  /* 0x000000202a007986 */ /* 0x0027e2000c101d26 */
[----:B------:R-:W-:-:S13]  /*9060*/  ISETP.GE.AND P2, PT, R47, R129, PT ;  /* 0x000000812f00720c */ /* 0x000fda0003f46270 */
[----:B------:R-:W-:Y:S05]  /*9070*/  @P2 BRA `(.L_x_1359) ;  /* 0x0000000400602947 */ /* 0x000fea0003800000 */
[--C-:B---3--:R-:W-:Y:S02]  /*9080*/  SHF.R.S32.HI R32, RZ, 0x1f, R47.reuse ;  /* 0x0000001fff207819 */ /* 0x108fe4000001142f */
[----:B------:R-:W-:-:S04]  /*9090*/  IADD3 R47, P2, P3, R20, R118, R47 ;  /* 0x00000076142f7210 */ /* 0x000fc80007b5e02f */
[----:B------:R-:W-:Y:S02]  /*90a0*/  IADD3.X R32, R98, R45, R32, P2, P3 ;  /* 0x0000002d62207210 */ /* 0x000fe400017e6420 */
[----:B------:R-:W-:-:S05]  /*90b0*/  IADD3 R40, P2, R47, R40, RZ ;  /* 0x000000282f287210 */ /* 0x000fca0007f5e0ff */
[----:B------:R-:W-:-:S05]  /*90c0*/  IMAD.X R41, R32, 0x1, R41, P2 ;  /* 0x0000000120297824 */ /* 0x000fca00010e0629 */
[----:B--2---:R4:W-:Y:S01]  /*90d0*/  STG.E.128 desc[UR38][R40.64], R36 ;  /* 0x0000002428007986 */ /* 0x0049e2000c101d26 */
[----:B------:R-:W-:Y:S05]  /*90e0*/  BRA `(.L_x_1359) ;  /* 0x0000000400447947 */ /* 0x000fea0003800000 */
.L_x_1332:
[----:B------:R-:W-:-:S06]  /*90f0*/  UISETP.NE.AND UP0, UPT, UR41, 0x3, UPT ;  /* 0x000000032900788c */ /* 0x000fcc000bf05270 */
[----:B------:R-:W-:-:S13]  /*9100*/  PLOP3.LUT P5, PT, PT, PT, UP0, 0x80, 0x0 ;  /* 0x000000000000781c */ /* 0x000fda0003faf008 */
[----:B------:R-:W-:Y:S05]  /*9110*/  @!P5 BRA `(.L_x_1379) ;  /* 0x000000000004d947 */ /* 0x000fea0003800000 */
[----:B------:R-:W-:Y:S01]  /*9120*/  BPT.TRAP 0x1 ;  /* 0x000000040000795c */ /* 0x000fe20000300000 */
.L_x_1379:
[----:B------:R-:W-:Y:S01]  /*9130*/  IMAD R115, R19, 0x8, R18 ;  /* 0x0000000813737824 */ /* 0x000fe200078e0212 */
[----:B------:R-:W-:Y:S01]  /*9140*/  SHF.L.U32 R128, R218, 0x1f, RZ ;  /* 0x0000001fda807819 */ /* 0x000fe200000006ff */
[----:B------:R-:W-:Y:S01]  /*9150*/  IMAD R127, R25, -0xc0, R2 ;  /* 0xffffff40197f7824 */ /* 0x000fe200078e0202 */
[----:B------:R-:W-:Y:S01]  /*9160*/  BSSY B1, `(.L_x_1380) ;  /* 0x0000006000017945 */ /* 0x000fe20003800000 */
[----:B------:R-:W-:Y:S01]  /*9170*/  SHF.R.S32.HI R33, RZ, 0x1f, R25 ;  /* 0x0000001fff217819 */ /* 0x000fe20000011419 */
[----:B------:R-:W0:Y:S01]  /*9180*/  SYNCS.PHASECHK.TRANS64.TRYWAIT P2, [R115+URZ+0x28890], R128 ;  /* 0x02889080730075a7 */ /* 0x000e22000804017f */
[----:B------:R-:W-:Y:S01]  /*9190*/  IMAD R32, R112, R25, RZ ;  /* 0x0000001970207224 */ /* 0x000fe200078e02ff */
[----:B------:R-:W-:Y:S01]  /*91a0*/  VIMNMX R127, R127, 0xc0, PT ;  /* 0x000000c07f7f7848 */ /* 0x000fe20003fe0100 */
[----:B0-----:R-:W-:Y:S06]  /*91b0*/  @!P2 BRA `(.L_x_1381) ;  /* 0x0000026c0058a947 */ /* 0x001fec0003800000 */
.L_x_1702:
[----:B------:R-:W-:Y:S05]  /*91c0*/  BSYNC B1 ;  /* 0x0000000000017941 */ /* 0x000fea0003800000 */
.L_x_1380:
[----:B------:R-:W-:Y:S01]  /*91d0*/  ISETP.GE.AND P2, PT, R210, R127, PT ;  /* 0x0000007fd200720c */ /* 0x000fe20003f46270 */
[----:B------:R-:W-:Y:S01]  /*91e0*/  IMAD R33, R33, R74, R32 ;  /* 0x0000004a21217224 */ /* 0x000fe200078e0220 */
[----:B------:R-:W-:Y:S01]  /*91f0*/  BSSY B1, `(.L_x_1382) ;  /* 0x0000014000017945 */ /* 0x000fe20003800000 */
[----:B------:R-:W-:-:S04]  /*9200*/  IMAD.WIDE.U32 R36, R74, R25, RZ ;  /* 0x000000194a247225 */ /* 0x000fc800078e00ff */
[----:B------:R-:W-:-:S06]  /*9210*/  IMAD.IADD R41, R33, 0x1, R37 ;  /* 0x0000000121297824 */ /* 0x000fcc00078e0225 */
        /* <DEDUP_REMOVED lines=17> */
.L_x_1383:
[----:B------:R-:W-:Y:S05]  /*9330*/  BSYNC B1 ;  /* 0x0000000000017941 */ /* 0x000fea0003800000 */
.L_x_1382:
[----:B-12---:R-:W-:Y:S01]  /*9340*/  VIADD R32, R210, 0x40 ;  /* 0x00000040d2207836 */ /* 0x006fe20000000000 */
[----:B------:R-:W-:Y:S04]  /*9350*/  BSSY B1, `(.L_x_1384) ;  /* 0x0000015000017945 */ /* 0x000fe80003800000 */
        /* <DEDUP_REMOVED lines=20> */
.L_x_1385:
[----:B------:R-:W-:Y:S05]  /*94a0*/  BSYNC B1 ;  /* 0x0000000000017941 */ /* 0x000fea0003800000 */
.L_x_1384:
[----:B-12---:R-:W-:-:S05]  /*94b0*/  VIADD R32, R210, 0x80 ;  /* 0x00000080d2207836 */ /* 0x006fca0000000000 */
[----:B------:R-:W-:-:S13]  /*94c0*/  ISETP.GE.AND P2, PT, R32, R127, PT ;  /* 0x0000007f2000720c */ /* 0x000fda0003f46270 */
[----:B------:R-:W-:Y:S05]  /*94d0*/  @P2 BRA `(.L_x_1359) ;  /* 0x0000000000482947 */ /* 0x000fea0003800000 */
[----:B------:R-:W1:Y:S01]  /*94e0*/  @!P0 LDC.64 R32, c[0x0][0x2e8] ;  /* 0x0000ba00ff208b82 */ /* 0x000e620000000a00 */
[----:B------:R-:W-:-:S05]  /*94f0*/  LEA R38, P2, R78, R36, 0x7 ;  /* 0x000000244e267211 */ /* 0x000fca00078438ff */
[----:B------:R-:W-:Y:S01]  /*9500*/  IMAD.X R41, R41, 0x1, R0, P2 ;  /* 0x0000000129297824 */ /* 0x000fe200010e0600 */
[----:B-1----:R-:W-:-:S04]  /*9510*/  @!P0 IADD3 R36, P2, P3, R38, R32, R97 ;  /* 0x0000002026248210 */ /* 0x002fc80007b5e061 */
        /* <DEDUP_REMOVED lines=14> */
.L_x_1359:
[----:B------:R-:W-:Y:S05]  /*9600*/  BSYNC B0 ;  /* 0x0000000000007941 */ /* 0x000fea0003800000 */
.L_x_1331:
        /* <DEDUP_REMOVED lines=17> */
.L_x_1387:
[----:B------:R-:W-:Y:S05]  /*9720*/  BSYNC B0 ;  /* 0x0000000000007941 */ /* 0x000fea0003800000 */
.L_x_1386:
[----:B------:R-:W1:Y:S01]  /*9730*/  SYNCS.PHASECHK.TRANS64.TRYWAIT P3, [R115+URZ+0x288b0], R128 ;  /* 0x0288b080730075a7 */ /* 0x000e62000806017f */
[----:B------:R-:W-:Y:S01]  /*9740*/  ULDC UR42, c[0x0][0x2f4] ;  /* 0x0000bd00002a7ab9 */ /* 0x000fe20000000800 */
[----:B------:R-:W-:Y:S01]  /*9750*/  ULDC.64 UR46, c[0x0][0x328] ;  /* 0x0000ca00002e7ab9 */ /* 0x000fe20000000a00 */
[----:B------:R-:W-:Y:S01]  /*9760*/  ULDC.64 UR44, c[0x0][0x318] ;  /* 0x0000c600002c7ab9 */ /* 0x000fe20000000a00 */
[----:B------:R-:W-:Y:S04]  /*9770*/  BSSY B0, `(.L_x_1388) ;  /* 0x0000002000007945 */ /* 0x000fe80003800000 */
[----:B-1----:R-:W-:Y:S05]  /*9780*/  @!P3 BRA `(.L_x_1389) ;  /* 0x0000026400f8b947 */ /* 0x002fea0003800000 */
.L_x_1703:
[----:B------:R-:W-:Y:S05]  /*9790*/  BSYNC B0 ;  /* 0x0000000000007941 */ /* 0x000fea0003800000 */
.L_x_1388:
[----:B------:R-:W-:Y:S01]  /*97a0*/  ISETP.GE.AND P3, PT, R210, R127, PT ;  /* 0x0000007fd200720c */ /* 0x000fe20003f66270 */
[----:B------:R-:W-:Y:S01]  /*97b0*/  BSSY B0, `(.L_x_1390) ;  /* 0x0000016000007945 */ /* 0x000fe20003800000 */
[----:B------:R-:W-:-:S11]  /*97c0*/  IMAD.WIDE R36, R25, 0xc0, R68 ;  /* 0x000000c019247825 */ /* 0x000fd600078e0244 */
[----:B------:R-:W-:Y:S05]  /*97d0*/  @P3 BRA `(.L_x_1391) ;  /* 0x00000000004c3947 */ /* 0x000fea0003800000 */
[----:B------:R-:W-:Y:S01]  /*97e0*/  ISETP.GE.AND P3, PT, R7, UR42, PT ;  /* 0x0000002a07007c0c */ /* 0x000fe2000bf66270 */
[----:B0-----:R-:W-:Y:S01]  /*97f0*/  IMAD.MOV.U32 R32, RZ, RZ, R14 ;  /* 0x000000ffff207224 */ /* 0x001fe200078e000e */
[----:B------:R-:W-:Y:S01]  /*9800*/  PLOP3.LUT P4, PT, PT, PT, PT, 0x8, 0x0 ;  /* 0x000000000000781c */ /* 0x000fe20003f8e170 */
[----:B------:R-:W-:Y:S02]  /*9810*/  IMAD.MOV.U32 R33, RZ, RZ, R79 ;  /* 0x000000ffff217224 */ /* 0x000fe400078e004f */
[----:B------:R-:W-:Y:S02]  /*9820*/  IMAD R35, R37, UR46, RZ ;  /* 0x0000002e25237c24 */ /* 0x000fe4000f8e02ff */
[----:B------:R-:W-:-:S04]  /*9830*/  IMAD.WIDE.U32 R32, R36, UR46, R32 ;  /* 0x0000002e24207c25 */ /* 0x000fc8000f8e0020 */
[----:B------:R-:W-:Y:S02]  /*9840*/  IMAD R35, R36, UR47, R35 ;  /* 0x0000002f24237c24 */ /* 0x000fe4000f8e0223 */
[----:B------:R-:W-:Y:S01]  /*9850*/  @!P3 LOP3.LUT P5, RZ, R213, 0x4, RZ, 0xc0, !PT ;  /* 0x00000004d5ffb812 */ /* 0x000fe200078ac0ff */
[----:B------:R-:W-:-:S03]  /*9860*/  @!P3 VIADD R40, R123, 0x40 ;  /* 0x000000407b28b836 */ /* 0x000fc60000000000 */
        /* <DEDUP_REMOVED lines=10> */
.L_x_1391:
[----:B------:R-:W-:Y:S05]  /*9910*/  BSYNC B0 ;  /* 0x0000000000007941 */ /* 0x000fea0003800000 */
.L_x_1390:
[----:B0-2---:R-:W-:Y:S01]  /*9920*/  VIADD R32, R210, 0x40 ;  /* 0x00000040d2207836 */ /* 0x005fe20000000000 */
[----:B------:R-:W-:Y:S04]  /*9930*/  BSSY B0, `(.L_x_1392) ;  /* 0x0000018000007945 */ /* 0x000fe80003800000 */
[----:B------:R-:W-:-:S13]  /*9940*/  ISETP.GE.AND P3, PT, R32, R127, PT ;  /* 0x0000007f2000720c */ /* 0x000fda0003f66270 */
[----:B------:R-:W-:Y:S05]  /*9950*/  @P3 BRA `(.L_x_1393) ;  /* 0x0000000000543947 */ /* 0x000fea0003800000 */
[----:B------:R-:W-:Y:S01]  /*9960*/  ISETP.GE.AND P3, PT, R7, UR42, PT ;  /* 0x0000002a07007c0c */ /* 0x000fe2000bf66270 */
[----:B------:R-:W-:Y:S01]  /*9970*/  IMAD.MOV.U32 R32, RZ, RZ, R14 ;  /* 0x000000ffff207224 */ /* 0x000fe200078e000e */
[----:B------:R-:W-:Y:S01]  /*9980*/  PLOP3.LUT P4, PT, PT, PT, PT, 0x8, 0x0 ;  /* 0x000000000000781c */ /* 0x000fe20003f8e170 */
[----:B------:R-:W-:-:S10]  /*9990*/  IMAD.MOV.U32 R33, RZ, RZ, R79 ;  /* 0x000000ffff217224 */ /* 0x000fd400078e004f */
        /* <DEDUP_REMOVED lines=17> */
.L_x_1393:
[----:B------:R-:W-:Y:S05]  /*9ab0*/  BSYNC B0 ;  /* 0x0000000000007941 */ /* 0x000fea0003800000 */
.L_x_1392:
[----:B0-----:R-:W-:Y:S01]  /*9ac0*/  VIADD R32, R210, 0x80 ;  /* 0x00000080d2207836 */ /* 0x001fe20000000000 */
        /* <DEDUP_REMOVED lines=14> */
[----:B------:R-:W-:Y:S02]  /*9bb0*/  @P4 VIADD R38, R123, 0xffffffc0 ;  /* 0xffffffc07b264836 */ /* 0x000fe40000000000 */
        /* <DEDUP_REMOVED lines=9> */
.L_x_1395:
[----:B------:R-:W-:Y:S05]  /*9c50*/  BSYNC B0 ;  /* 0x0000000000007941 */ /* 0x000fea0003800000 */
.L_x_1394:
        /* <DEDUP_REMOVED lines=8> */
[----:B------:R-:W-:Y:S01]  /*9ce0*/  ISETP.NE.AND P3, PT, R121, RZ, PT ;  /* 0x000000ff7900720c */ /* 0x000fe20003f65270 */
[----:B------:R-:W-:-:S02]  /*9cf0*/  VIADD R19, R19, 0x1 ;  /* 0x0000000113137836 */ /* 0x000fc40000000000 */
[----:B------:R-:W-:-:S04]  /*9d00*/  @!P2 PRMT R115, RZ, 0x654, R115 ;  /* 0x00000654ff73a816 */ /* 0x000fc80000000073 */
[----:B------:R1:W-:Y:S01]  /*9d10*/  @!P2 SYNCS.ARRIVE.TRANS64.RED.A1T0 RZ, [R115+URZ], RZ ;  /* 0x000000ff73ffa9a7 */ /* 0x0003e2000810043f */
        /* <DEDUP_REMOVED lines=10> */
.L_x_1326:
[----:B------:R-:W0:Y:S01]  /*9dc0*/  LDC R0, c[0x0][0x448] ;  /* 0x00011200ff007b82 */ /* 0x000e220000000800 */
[----:B------:R-:W-:-:S07]  /*9dd0*/  VIADD R3, R219, 0x7f ;  /* 0x0000007fdb037836 */ /* 0x000fce0000000000 */
[----:B------:R-:W1:Y:S01]  /*9de0*/  LDC.64 R6, c[0x0][0x9e0] ;  /* 0x00027800ff067b82 */ /* 0x000e620000000a00 */
[----:B0-----:R-:W-:Y:S02]  /*9df0*/  ISETP.NE.AND P1, PT, R0, 0x1, PT ;  /* 0x000000010000780c */ /* 0x001fe40003f25270 */
[----:B-1----:R-:W-:-:S11]  /*9e00*/  ISETP.GE.AND P2, PT, R7, 0x1, PT ;  /* 0x000000010700780c */ /* 0x002fd60003f46270 */
[----:B------:R-:W0:Y:S08]  /*9e10*/  @P1 LDC R0, c[0x0][0x44c] ;  /* 0x00011300ff001b82 */ /* 0x000e300000000800 */
[----:B------:R-:W1:Y:S01]  /*9e20*/  @P1 LDC R5, c[0x0][0x450] ;  /* 0x00011400ff051b82 */ /* 0x000e620000000800 */
[----:B0-----:R-:W-:-:S05]  /*9e30*/  @P1 IMAD.HI.U32 R0, R3, R0, RZ ;  /* 0x0000000003001227 */ /* 0x001fca00078e00ff */
[----:B-1----:R-:W-:-:S05]  /*9e40*/  @P1 SHF.R.U32.HI R3, RZ, R5, R0 ;  /* 0x00000005ff031219 */ /* 0x002fca0000011600 */
[----:B------:R-:W-:Y:S01]  /*9e50*/  IMAD.IADD R3, R28, 0x1, R3 ;  /* 0x000000011c037824 */ /* 0x000fe200078e0203 */
[----:B------:R-:W-:Y:S06]  /*9e60*/  @P0 BRA `(.L_x_1397) ;  /* 0x00000000000c0947 */ /* 0x000fec0003800000 */
[----:B------:R-:W0:Y:S01]  /*9e70*/  FENCE.VIEW.ASYNC.G ;  /* 0x00000000000073c6 */ /* 0x000e220000000100 */
[----:B------:R-:W-:Y:S05]  /*9e80*/  WARPSYNC.ALL ;  /* 0x0000000000007948 */ /* 0x000fea0003800000 */
[----:B0-----:R-:W-:Y:S06]  /*9e90*/  BAR.ARV 0xc, 0x180 ;  /* 0x0306000000007b1d */ /* 0x001fec0000002000 */
.L_x_1397:
        /* <DEDUP_REMOVED lines=13> */
.L_x_1400:
[----:B------:R-:W-:-:S13]  /*9f70*/  ISETP.NE.AND P0, PT, R7, 0x1, PT ;  /* 0x000000010700780c */ /* 0x000fda0003f05270 */
[----:B------:R-:W0:Y:S02]  /*9f80*/  @P0 LDC.64 R4, c[0x0][0x9e8] ;  /* 0x00027a00ff040b82 */ /* 0x000e240000000a00 */
[----:B0-----:R-:W-:-:S05]  /*9f90*/  @P0 IMAD.HI.U32 R4, R2, R4, RZ ;  /* 0x0000000402040227 */ /* 0x001fca00078e00ff */
[----:B------:R-:W-:-:S07]  /*9fa0*/  @P0 SHF.R.U32.HI R2, RZ, R5, R4 ;  /* 0x00000005ff020219 */ /* 0x000fce0000011604 */
.L_x_1401:
[----:B------:R-:W-:Y:S05]  /*9fb0*/  BSYNC B0 ;  /* 0x0000000000007941 */ /* 0x000fea0003800000 */
.L_x_1399:
[----:B------:R-:W-:-:S05]  /*9fc0*/  IMAD R3, R2, R7, R7 ;  /* 0x0000000702037224 */ /* 0x000fca00078e0207 */
[----:B------:R-:W-:-:S07]  /*9fd0*/  VIMNMX R0, R0, R3, PT ;  /* 0x0000000300007248 */ /* 0x000fce0003fe0100 */
.L_x_1398:
[----:B------:R-:W0:Y:S01]  /*9fe0*/  @P1 LDC R2, c[0x0][0x44c] ;  /* 0x00011300ff021b82 */ /* 0x000e220000000800 */
[----:B------:R-:W-:Y:S01]  /*9ff0*/  VIADD R0, R0, 0xbf ;  /* 0x000000bf00007836 */ /* 0x000fe20000000000 */
[----:B------:R-:W-:Y:S01]  /*a000*/  ULDC UR4, c[0x0][0x9dc] ;  /* 0x0002770000047ab9 */ /* 0x000fe20000000800 */
[----:B------:R-:W-:Y:S02]  /*a010*/  IMAD.MOV.U32 R5, RZ, RZ, R219 ;  /* 0x000000ffff057224 */ /* 0x000fe400078e00db */
[----:B------:R-:W-:-:S03]  /*a020*/  IMAD.HI R0, R0, 0x2aaaaaab, RZ ;  /* 0x2aaaaaab00007827 */ /* 0x000fc600078e02ff */
[----:B------:R-:W1:Y:S02]  /*a030*/  @P1 LDC R9, c[0x0][0x450] ;  /* 0x00011400ff091b82 */ /* 0x000e640000000800 */
        /* <DEDUP_REMOVED lines=18> */
.L_x_1404:
[----:B------:R-:W-:-:S13]  /*a160*/  ISETP.NE.AND P0, PT, R7, 0x1, PT ;  /* 0x000000010700780c */ /* 0x000fda0003f05270 */
[----:B------:R-:W0:Y:S02]  /*a170*/  @P0 LDC.64 R4, c[0x0][0x9e8] ;  /* 0x00027a00ff040b82 */ /* 0x000e240000000a00 */
[----:B0-----:R-:W-:-:S05]  /*a180*/  @P0 IMAD.HI.U32 R4, R2, R4, RZ ;  /* 0x0000000402040227 */ /* 0x001fca00078e00ff */
[----:B------:R-:W-:-:S07]  /*a190*/  @P0 SHF.R.U32.HI R2, RZ, R5, R4 ;  /* 0x00000005ff020219 */ /* 0x000fce0000011604 */
.L_x_1405:
[----:B------:R-:W-:Y:S05]  /*a1a0*/  BSYNC B0 ;  /* 0x0000000000007941 */ /* 0x000fea0003800000 */
.L_x_1403:
[----:B------:R-:W-:-:S05]  /*a1b0*/  IMAD R3, R2, R7, RZ ;  /* 0x0000000702037224 */ /* 0x000fca00078e02ff */
[----:B------:R-:W-:-:S07]  /*a1c0*/  VIMNMX R0, R0, R3, !PT ;  /* 0x0000000300007248 */ /* 0x000fce0007fe0100 */
.L_x_1402:
[----:B------:R-:W-:Y:S01]  /*a1d0*/  IMAD.HI R0, R0, 0x2aaaaaab, RZ ;  /* 0x2aaaaaab00007827 */ /* 0x000fe200078e02ff */
[----:B------:R-:W-:Y:S04]  /*a1e0*/  BSSY B0, `(.L_x_1406) ;  /* 0x0000026000007945 */ /* 0x000fe80003800000 */
[----:B------:R-:W-:-:S04]  /*a1f0*/  SHF.R.U32.HI R3, RZ, 0x1f, R0 ;  /* 0x0000001fff037819 */ /* 0x000fc80000011600 */
[----:B------:R-:W-:Y:S01]  /*a200*/  LEA.HI.SX32 R3, R0, R3, 0x1b ;  /* 0x0000000300037211 */ /* 0x000fe200078fdaff */
[----:B------:R-:W-:-:S03]  /*a210*/  IMAD.MOV.U32 R0, RZ, RZ, RZ ;  /* 0x000000ffff007224 */ /* 0x000fc600078e00ff */
[----:B------:R-:W-:-:S04]  /*a220*/  VIMNMX R221, RZ, R3, !PT ;  /* 0x00000003ffdd7248 */ /* 0x000fc80007fe0100 */
[----:B------:R-:W-:-:S13]  /*a230*/  ISETP.GT.AND P0, PT, R27, R221, PT ;  /* 0x000000dd1b00720c */ /* 0x000fda0003f04270 */
[----:B------:R-:W-:Y:S05]  /*a240*/  @!P0 BRA `(.L_x_1407) ;  /* 0x00000000007c8947 */ /* 0x000fea0003800000 */
        /* <DEDUP_REMOVED lines=8> */
[----:B0-----:R-:W0:Y:S02]  /*a2d0*/  MUFU.RCP R4, R4 ;  /* 0x0000000400047308 */ /* 0x001e240000001000 */
[----:B0-----:R-:W-:Y:S02]  /*a2e0*/  VIADD R2, R4, 0xffffffe ;  /* 0x0ffffffe04027836 */ /* 0x001fe40000000000 */
[----:B------:R-:W-:-:S04]  /*a2f0*/  IMAD.MOV R4, RZ, RZ, -R9 ;  /* 0x000000ffff047224 */ /* 0x000fc800078e0a09 */
[----:B------:R0:W1:Y:S02]  /*a300*/  F2I.FTZ.U32.TRUNC.NTZ R3, R2 ;  /* 0x0000000200037305 */ /* 0x000064000021f000 */
[----:B0-----:R-:W-:Y:S02]  /*a310*/  IMAD.MOV.U32 R2, RZ, RZ, RZ ;  /* 0x000000ffff027224 */ /* 0x001fe400078e00ff */
[----:B-1----:R-:W-:-:S04]  /*a320*/  IMAD.MOV R8, RZ, RZ, -R3 ;  /* 0x000000ffff087224 */ /* 0x002fc800078e0a03 */
[----:B------:R-:W-:Y:S01]  /*a330*/  IMAD R7, R8, R5, RZ ;  /* 0x0000000508077224 */ /* 0x000fe200078e02ff */
[----:B------:R-:W-:Y:S02]  /*a340*/  IABS R8, R0 ;  /* 0x0000000000087213 */ /* 0x000fe40000000000 */
[----:B------:R-:W-:Y:S01]  /*a350*/  LOP3.LUT R0, R0, R6, RZ, 0x3c, !PT ;  /* 0x0000000600007212 */ /* 0x000fe200078e3cff */
[----:B------:R-:W-:-:S03]  /*a360*/  IMAD.HI.U32 R3, R3, R7, R2 ;  /* 0x0000000703037227 */ /* 0x000fc600078e0002 */
[----:B------:R-:W-:Y:S01]  /*a370*/  ISETP.GE.AND P2, PT, R0, RZ, PT ;  /* 0x000000ff0000720c */ /* 0x000fe20003f46270 */
        /* <DEDUP_REMOVED lines=12> */
.L_x_1407:
[----:B------:R-:W-:Y:S05]  /*a440*/  BSYNC B0 ;  /* 0x0000000000007941 */ /* 0x000fea0003800000 */
.L_x_1406:
[----:B------:R-:W2:Y:S01]  /*a450*/  LDL R2, [R1+0x8] ;  /* 0x0000080001027983 */ /* 0x000ea20000100800 */
[----:B------:R-:W-:Y:S02]  /*a460*/  PLOP3.LUT P0, PT, PT, PT, PT, 0x80, 0x0 ;  /* 0x000000000000781c */ /* 0x000fe40003f0f070 */
        /* <DEDUP_REMOVED lines=32> */
[----:B------:R-:W-:Y:S02]  /*a670*/  IMAD.MOV.U32 R49, RZ, RZ, RZ ;  /* 0x000000ffff317224 */ /* 0x000fe400078e00ff */
[----:B------:R-:W-:Y:S02]  /*a680*/  IMAD.MOV.U32 R91, RZ, RZ, RZ ;  /* 0x000000ffff5b7224 */ /* 0x000fe400078e00ff */
[----:B------:R-:W-:Y:S02]  /*a690*/  IMAD.MOV.U32 R47, RZ, RZ, RZ ;  /* 0x000000ffff2f7224 */ /* 0x000fe400078e00ff */
[----:B------:R-:W-:Y:S02]  /*a6a0*/  IMAD.MOV.U32 R6, RZ, RZ, RZ ;  /* 0x000000ffff067224 */ /* 0x000fe400078e00ff */
[----:B------:R-:W-:Y:S02]  /*a6b0*/  IMAD.MOV.U32 R51, RZ, RZ, RZ ;  /* 0x000000ffff337224 */ /* 0x000fe400078e00ff */
        /* <DEDUP_REMOVED lines=8> */
[----:B--2---:R-:W-:Y:S01]  /*a740*/  IMAD R221, R2, R0, R221 ;  /* 0x0000000002dd7224 */ /* 0x004fe200078e02dd */
[----:B------:R-:W-:-:S04]  /*a750*/  CS2R R2, SRZ ;  /* 0x0000000000027805 */ /* 0x000fc8000001ff00 */
[----:B------:R-:W-:Y:S02]  /*a760*/  VIADDMNMX R121, R221, R0, R27, PT ;  /* 0x00000000dd797246 */ /* 0x000fe4000380011b */
[----:B------:R-:W-:Y:S01]  /*a770*/  CS2R R26, SRZ ;  /* 0x00000000001a7805 */ /* 0x000fe2000001ff00 */
[----:B------:R-:W-:Y:S01]  /*a780*/  IMAD.MOV.U32 R0, RZ, RZ, RZ ;  /* 0x000000ffff007224 */ /* 0x000fe200078e00ff */
[----:B------:R-:W-:-:S13]  /*a790*/  ISETP.GT.AND P1, PT, R121, R221, PT ;  /* 0x000000dd7900720c */ /* 0x000fda0003f24270 */
[----:B------:R-:W-:Y:S05]  /*a7a0*/  @!P1 BRA `(.L_x_1408) ;  /* 0x0000019800349947 */ /* 0x000fea0003800000 */
[----:B------:R-:W-:-:S03]  /*a7b0*/  UMOV UR4, 0xffffffff ;  /* 0xffffffff00047882 */ /* 0x000fc60000000000 */
[----:B------:R-:W-:Y:S05]  /*a7c0*/  BRA.DIV UR4, `(.L_x_1409) ;  /* 0x0000025604fc7947 */ /* 0x000fea000b800000 */
[----:B------:R-:W0:Y:S02]  /*a7d0*/  S2R R0, SR_TID.X ;  /* 0x0000000000007919 */ /* 0x000e240000002100 */
[----:B0-----:R-:W-:-:S05]  /*a7e0*/  VIADD R2, R0, 0xffffff80 ;  /* 0xffffff8000027836 */ /* 0x001fca0000000000 */
[----:B------:R-:W-:-:S04]  /*a7f0*/  SHF.R.S32.HI R0, RZ, 0x1f, R2 ;  /* 0x0000001fff007819 */ /* 0x000fc80000011402 */
[----:B------:R-:W-:-:S04]  /*a800*/  LEA.HI R0, R0, R2, RZ, 0x7 ;  /* 0x0000000200007211 */ /* 0x000fc800078f38ff */
[----:B------:R-:W-:-:S05]  /*a810*/  SHF.R.S32.HI R0, RZ, 0x7, R0 ;  /* 0x00000007ff007819 */ /* 0x000fca0000011400 */
[----:B------:R0:W1:Y:S02]  /*a820*/  SHFL.IDX PT, R220, R0, RZ, 0x1f ;  /* 0x00001fff00dc7589 */ /* 0x00006400000e0000 */
.L_x_1706:
[----:B01----:R-:W-:Y:S01]  /*a830*/  LEA.HI R0, R220, R220, RZ, 0x1 ;  /* 0x000000dcdc007211 */ /* 0x003fe200078f08ff */
[----:B------:R-:W-:Y:S01]  /*a840*/  VIADD R26, R18, 0x18400 ;  /* 0x00018400121a7836 */ /* 0x000fe20000000000 */
[----:B------:R-:W-:Y:S02]  /*a850*/  BSSY B6, `(.L_x_1410) ;  /* 0x0000018000067945 */ /* 0x000fe40003800000 */
[----:B------:R-:W-:Y:S02]  /*a860*/  LOP3.LUT R3, R0, 0x1e, RZ, 0xc0, !PT ;  /* 0x0000001e00037812 */ /* 0x000fe400078ec0ff */
[----:B------:R-:W-:-:S03]  /*a870*/  LOP3.LUT P0, RZ, R26, 0x1bf, RZ, 0xc0, !PT ;  /* 0x000001bf1aff7812 */ /* 0x000fc6000780c0ff */
        /* <DEDUP_REMOVED lines=21> */
.L_x_1411:
[----:B------:R-:W-:Y:S05]  /*a9d0*/  BSYNC B6 ;  /* 0x0000000000067941 */ /* 0x000fea0003800000 */
.L_x_1410:
[----:B------:R-:W-:Y:S01]  /*a9e0*/  ULDC.64 UR6, c[0x0][0x998] ;  /* 0x0002660000067ab9 */ /* 0x000fe20000000a00 */
[----:B------:R-:W-:Y:S01]  /*a9f0*/  ULDC.64 UR4, c[0x0][0x990] ;  /* 0x0002640000047ab9 */ /* 0x000fe20000000a00 */
[----:B------:R-:W-:Y:S02]  /*aa00*/  ISETP.NE.U32.AND P1, PT, RZ, UR6, PT ;  /* 0x00000006ff007c0c */ /* 0x000fe4000bf25070 */
[----:B------:R-:W-:Y:S02]  /*aa10*/  ISETP.NE.U32.AND P0, PT, RZ, UR4, PT ;  /* 0x00000004ff007c0c */ /* 0x000fe4000bf05070 */
[----:B------:R-:W-:Y:S02]  /*aa20*/  ISETP.NE.AND.EX P1, PT, RZ, UR7, PT, P1 ;  /* 0x00000007ff007c0c */ /* 0x000fe4000bf25310 */
[----:B------:R-:W-:-:S11]  /*aa30*/  ISETP.NE.AND.EX P0, PT, RZ, UR5, PT, P0 ;  /* 0x00000005ff007c0c */ /* 0x000fd6000bf05300 */
[----:B------:R-:W0:Y:S01]  /*aa40*/  @P1 LDC.64 R8, c[0x0][0x9b8] ;  /* 0x00026e00ff081b82 */ /* 0x000e220000000a00 */
[--C-:B------:R-:W-:Y:S02]  /*aa50*/  @P1 SHF.R.S32.HI R5, RZ, 0x1f, R223.reuse ;  /* 0x0000001fff051819 */ /* 0x100fe400000114df */
[----:B------:R-:W-:-:S05]  /*aa60*/  @P0 SHF.R.S32.HI R3, RZ, 0x1f, R223 ;  /* 0x0000001fff030819 */ /* 0x000fca00000114df */
[----:B------:R-:W1:Y:S08]  /*aa70*/  @P0 LDC.64 R6, c[0x0][0x9a8] ;  /* 0x00026a00ff060b82 */ /* 0x000e700000000a00 */
[----:B------:R-:W2:Y:S08]  /*aa80*/  @P0 LDC.64 R10, c[0x0][0x9b0] ;  /* 0x00026c00ff0a0b82 */ /* 0x000eb00000000a00 */
[----:B------:R-:W3:Y:S01]  /*aa90*/  @P1 LDC.64 R12, c[0x0][0x9c0] ;  /* 0x00027000ff0c1b82 */ /* 0x000ee20000000a00 */
[----:B0-----:R-:W-:-:S02]  /*aaa0*/  @P1 IMAD R2, R5, R8, RZ ;  /* 0x0000000805021224 */ /* 0x001fc400078e02ff */
[----:B------:R-:W-:-:S04]  /*aab0*/  @P1 IMAD.WIDE.U32 R4, R223, R8, RZ ;  /* 0x00000008df041225 */ /* 0x000fc800078e00ff */
[----:B------:R-:W-:Y:S02]  /*aac0*/  @P1 IMAD R9, R223, R9, R2 ;  /* 0x00000009df091224 */ /* 0x000fe400078e0202 */
[-C--:B-1----:R-:W-:Y:S02]  /*aad0*/  @P0 IMAD R0, R3, R6.reuse, RZ ;  /* 0x0000000603000224 */ /* 0x082fe400078e02ff */
[----:B------:R-:W-:-:S04]  /*aae0*/  @P0 IMAD.WIDE.U32 R2, R223, R6, RZ ;  /* 0x00000006df020225 */ /* 0x000fc800078e00ff */
[----:B------:R-:W-:Y:S02]  /*aaf0*/  @P0 IMAD R7, R223, R7, R0 ;  /* 0x00000007df070224 */ /* 0x000fe400078e0200 */
[----:B------:R-:W-:Y:S02]  /*ab00*/  @P1 IMAD.IADD R5, R5, 0x1, R9 ;  /* 0x0000000105051824 */ /* 0x000fe400078e0209 */
[----:B------:R-:W-:Y:S02]  /*ab10*/  @P0 IMAD.IADD R3, R3, 0x1, R7 ;  /* 0x0000000103030824 */ /* 0x000fe400078e0207 */
[----:B------:R-:W-:Y:S02]  /*ab20*/  IMAD.MOV.U32 R0, RZ, RZ, 0x3f800000 ;  /* 0x3f800000ff007424 */ /* 0x000fe400078e00ff */
[----:B--2---:R-:W-:-:S04]  /*ab30*/  @P0 IMAD.WIDE.U32 R2, R232, R10, R2 ;  /* 0x0000000ae8020225 */ /* 0x004fc800078e0002 */
[----:B---3--:R-:W-:Y:S01]  /*ab40*/  @P1 IMAD.WIDE.U32 R6, R232, R12, R4 ;  /* 0x0000000ce8061225 */ /* 0x008fe200078e0004 */
        /* <DEDUP_REMOVED lines=15> */
[----:B------:R-:W-:-:S04]  /*ac40*/  ULEA.HI UR4, UR37, UR37, URZ, 0x1 ;  /* 0x0000002525047291 */ /* 0x000fc8000f8f083f */
[----:B------:R-:W-:-:S04]  /*ac50*/  ULOP3.LUT UR4, UR4, 0xfffffffe, URZ, 0xc0, !UPT ;  /* 0xfffffffe04047892 */ /* 0x000fc8000f8ec03f */
[----:B------:R-:W-:-:S06]  /*ac60*/  UIADD3 UR4, UR37, -UR4, URZ ;  /* 0x8000000425047290 */ /* 0x000fcc000fffe03f */
[----:B------:R-:W-:-:S05]  /*ac70*/  IMAD.U32 R3, RZ, RZ, UR4 ;  /* 0x00000004ff037e24 */ /* 0x000fca000f8e00ff */
[----:B------:R-:W-:-:S04]  /*ac80*/  SHF.L.U32 R3, R3, 0x1f, RZ ;  /* 0x0000001f03037819 */ /* 0x000fc800000006ff */
[----:B------:R0:W1:Y:S03]  /*ac90*/  SYNCS.PHASECHK.TRANS64.TRYWAIT P0, [R18+URZ+0x28800], R3 ;  /* 0x02880003120075a7 */ /* 0x000066000800017f */
[----:B-1----:R-:W-:Y:S05]  /*aca0*/  @!P0 NANOSLEEP.SYNCS 0x989680 ;  /* 0x009896800000895d */ /* 0x002fea0003900000 */
[----:B------:R-:W1:Y:S01]  /*acb0*/  @!P0 SYNCS.PHASECHK.TRANS64 P0, [R18+URZ+0x28800], R3 ;  /* 0x02880003120085a7 */ /* 0x000e62000800007f */
[----:B------:R-:W-:Y:S04]  /*acc0*/  BSSY B0, `(.L_x_1413) ;  /* 0x0000006000007945 */ /* 0x000fe80003800000 */
[----:B-1----:R-:W-:Y:S05]  /*acd0*/  @P0 BRA `(.L_x_1414) ;  /* 0x0000000000100947 */ /* 0x002fea0003800000 */
.L_x_1415:
[----:B-1----:R1:W2:Y:S02]  /*ace0*/  SYNCS.PHASECHK.TRANS64.TRYWAIT P0, [R18+URZ+0x28800], R3 ;  /* 0x02880003120075a7 */ /* 0x0022a4000800017f */
[----:B--2---:R-:W-:Y:S05]  /*acf0*/  @!P0 NANOSLEEP.SYNCS 0x989680 ;  /* 0x009896800000895d */ /* 0x004fea0003900000 */
[----:B------:R-:W2:Y:S02]  /*ad00*/  @!P0 SYNCS.PHASECHK.TRANS64 P0, [R18+URZ+0x28800], R3 ;  /* 0x02880003120085a7 */ /* 0x000ea4000800007f */
[----:B--2---:R-:W-:Y:S05]  /*ad10*/  @!P0 BRA `(.L_x_1415) ;  /* 0xfffffffc00f08947 */ /* 0x004fea000383ffff */
.L_x_1414:
[----:B------:R-:W-:Y:S05]  /*ad20*/  BSYNC B0 ;  /* 0x0000000000007941 */ /* 0x000fea0003800000 */
.L_x_1413:
[----:B------:R-:W-:Y:S05]  /*ad30*/  BRA `(.L_x_1416) ;  /* 0x0000004c00bc7947 */ /* 0x000fea0003800000 */
.L_x_1412:
[----:B------:R-:W-:Y:S01]  /*ad40*/  LOP3.LUT P0, RZ, R26, 0x3ff, RZ, 0xc0, !PT ;  /* 0x000003ff1aff7812 */ /* 0x000fe2000780c0ff */
[----:B------:R-:W-:Y:S01]  /*ad50*/  ULDC.64 UR4, c[0x0][0x3f8] ;  /* 0x0000fe0000047ab9 */ /* 0x000fe20000000a00 */
[----:B-----5:R-:W-:Y:S01]  /*ad60*/  SHF.R.S32.HI R0, RZ, 0x1f, R24 ;  /* 0x0000001fff007819 */ /* 0x020fe20000011418 */
[----:B------:R-:W-:Y:S01]  /*ad70*/  ULDC.64 UR6, c[0x0][0x408] ;  /* 0x0001020000067ab9 */ /* 0x000fe20000000a00 */
[----:B------:R-:W-:Y:S01]  /*ad80*/  IMAD.WIDE.U32 R26, R24, UR4, RZ ;  /* 0x00000004181a7c25 */ /* 0x000fe2000f8e00ff */
[----:B------:R-:W-:Y:S03]  /*ad90*/  BSSY B6, `(.L_x_1417) ;  /* 0x0000019000067945 */ /* 0x000fe60003800000 */
[C---:B------:R-:W-:Y:S02]  /*ada0*/  IMAD R3, R0.reuse, UR4, RZ ;  /* 0x0000000400037c24 */ /* 0x040fe4000f8e02ff */
[----:B------:R-:W-:-:S02]  /*adb0*/  IMAD R5, R0, UR6, RZ ;  /* 0x0000000600057c24 */ /* 0x000fc4000f8e02ff */
[C---:B------:R-:W-:Y:S02]  /*adc0*/  IMAD R3, R24.reuse, UR5, R3 ;  /* 0x0000000518037c24 */ /* 0x040fe4000f8e0203 */
[C---:B------:R-:W-:Y:S02]  /*add0*/  IMAD R5, R24.reuse, UR7, R5 ;  /* 0x0000000718057c24 */ /* 0x040fe4000f8e0205 */
[----:B------:R-:W-:-:S04]  /*ade0*/  IMAD.WIDE.U32 R24, R24, UR6, RZ ;  /* 0x0000000618187c25 */ /* 0x000fc8000f8e00ff */
[----:B------:R-:W-:Y:S02]  /*adf0*/  IMAD.IADD R29, R3, 0x1, R27 ;  /* 0x00000001031d7824 */ /* 0x000fe400078e021b */
[----:B------:R-:W-:Y:S01]  /*ae00*/  IMAD.IADD R31, R5, 0x1, R25 ;  /* 0x00000001051f7824 */ /* 0x000fe200078e0219 */
        /* <DEDUP_REMOVED lines=17> */
.L_x_1418:
[----:B------:R-:W-:Y:S05]  /*af20*/  BSYNC B6 ;  /* 0x0000000000067941 */ /* 0x000fea0003800000 */
.L_x_1417:
[----:B------:R-:W0:Y:S01]  /*af30*/  S2R R20, SR_TID.X ;  /* 0x0000000000147919 */ /* 0x000e220000002100 */
[----:B------:R-:W-:Y:S01]  /*af40*/  ULDC.U8 UR4, c[0x0][0x410] ;  /* 0x0001040000047ab9 */ /* 0x000fe20000000000 */
[----:B------:R-:W-:Y:S01]  /*af50*/  BSSY B0, `(.L_x_1419) ;  /* 0x00004c5000007945 */ /* 0x000fe20003800000 */
[----:B------:R-:W-:Y:S01]  /*af60*/  ISETP.NE.AND P0, PT, RZ, UR4, PT ;  /* 0x00000004ff007c0c */ /* 0x000fe2000bf05270 */
[----:B------:R-:W-:Y:S02]  /*af70*/  IMAD.IADD R39, R210, 0x1, R219 ;  /* 0x00000001d2277824 */ /* 0x000fe400078e02db */
[----:B0-----:R-:W-:-:S05]  /*af80*/  VIADD R20, R20, 0xffffff80 ;  /* 0xffffff8014147836 */ /* 0x001fca0000000000 */
[----:B------:R-:W-:-:S04]  /*af90*/  SHF.R.S32.HI R0, RZ, 0x1f, R20 ;  /* 0x0000001fff007819 */ /* 0x000fc80000011414 */
[----:B------:R-:W-:-:S04]  /*afa0*/  LEA.HI R0, R0, R20, RZ, 0x2 ;  /* 0x0000001400007211 */ /* 0x000fc800078f10ff */
[----:B------:R-:W-:-:S05]  /*afb0*/  LOP3.LUT R0, R0, 0xfffffffc, RZ, 0xc0, !PT ;  /* 0xfffffffc00007812 */ /* 0x000fca00078ec0ff */
[----:B------:R-:W-:Y:S01]  /*afc0*/  IMAD.IADD R4, R20, 0x1, -R0 ;  /* 0x0000000114047824 */ /* 0x000fe200078e0a00 */
[----:B------:R-:W-:Y:S06]  /*afd0*/  @!P0 BRA `(.L_x_1420) ;  /* 0x0000002400ac8947 */ /* 0x000fec0003800000 */
[----:B------:R-:W0:Y:S01]  /*afe0*/  LDC R34, c[0x0][0x448] ;  /* 0x00011200ff227b82 */ /* 0x000e220000000800 */
[----:B------:R-:W-:Y:S01]  /*aff0*/  IMAD R3, R4, 0x40, R39 ;  /* 0x0000004004037824 */ /* 0x000fe200078e0227 */
[----:B------:R-:W-:Y:S01]  /*b000*/  ULDC.64 UR4, c[0x0][0x3f8] ;  /* 0x0000fe0000047ab9 */ /* 0x000fe20000000a00 */
[----:B------:R-:W-:Y:S01]  /*b010*/  IMAD.MOV.U32 R8, RZ, RZ, R26 ;  /* 0x000000ffff087224 */ /* 0x000fe200078e001a */
[----:B------:R-:W-:Y:S01]  /*b020*/  ULDC.64 UR6, c[0x0][0x408] ;  /* 0x0001020000067ab9 */ /* 0x000fe20000000a00 */
[----:B------:R-:W-:Y:S01]  /*b030*/  IMAD.MOV.U32 R9, RZ, RZ, R29 ;  /* 0x000000ffff097224 */ /* 0x000fe200078e001d */
[----:B------:R-:W-:Y:S01]  /*b040*/  ULDC.64 UR8, c[0x0][0x400] ;  /* 0x0001000000087ab9 */ /* 0x000fe20000000a00 */
[----:B------:R-:W-:Y:S01]  /*b050*/  IMAD.MOV.U32 R10, RZ, RZ, R24 ;  /* 0x000000ffff0a7224 */ /* 0x000fe200078e0018 */
[----:B------:R-:W-:Y:S01]  /*b060*/  SHF.R.S32.HI R35, RZ, 0x1f, R214 ;  /* 0x0000001fff237819 */ /* 0x000fe200000114d6 */
[----:B------:R-:W-:Y:S01]  /*b070*/  IMAD.MOV.U32 R11, RZ, RZ, R31 ;  /* 0x000000ffff0b7224 */ /* 0x000fe200078e001f */
[----:B0-----:R-:W-:-:S13]  /*b080*/  ISETP.NE.AND P0, PT, R34, 0x1, PT ;  /* 0x000000012200780c */ /* 0x001fda0003f05270 */
[----:B------:R-:W0:Y:S08]  /*b090*/  @P0 LDC R0, c[0x0][0x44c] ;  /* 0x00011300ff000b82 */ /* 0x000e300000000800 */
[----:B------:R-:W1:Y:S01]  /*b0a0*/  @P0 LDC R5, c[0x0][0x450] ;  /* 0x00011400ff050b82 */ /* 0x000e620000000800 */
[----:B0-----:R-:W-:-:S05]  /*b0b0*/  @P0 IMAD.HI.U32 R0, R3, R0, RZ ;  /* 0x0000000003000227 */ /* 0x001fca00078e00ff */
[----:B-1----:R-:W-:-:S04]  /*b0c0*/  @P0 SHF.R.U32.HI R3, RZ, R5, R0 ;  /* 0x00000005ff030219 */ /* 0x002fc80000011600 */
[----:B------:R-:W-:Y:S01]  /*b0d0*/  SHF.R.S32.HI R0, RZ, 0x1f, R3 ;  /* 0x0000001fff007819 */ /* 0x000fe20000011403 */
[----:B------:R-:W-:-:S04]  /*b0e0*/  IMAD.WIDE.U32 R8, R3, UR4, R8 ;  /* 0x0000000403087c25 */ /* 0x000fc8000f8e0008 */
[----:B------:R-:W-:Y:S02]  /*b0f0*/  IMAD R4, R0, UR4, RZ ;  /* 0x0000000400047c24 */ /* 0x000fe4000f8e02ff */
[----:B------:R-:W-:-:S04]  /*b100*/  IMAD.WIDE.U32 R10, R3, UR6, R10 ;  /* 0x00000006030a7c25 */ /* 0x000fc8000f8e000a */
[----:B------:R-:W-:Y:S01]  /*b110*/  IMAD R0, R0, UR6, RZ ;  /* 0x0000000600007c24 */ /* 0x000fe2000f8e02ff */
[----:B------:R-:W-:Y:S01]  /*b120*/  IADD3 R7, P1, R10, UR8, RZ ;  /* 0x000000080a077c10 */ /* 0x000fe2000ff3e0ff */
[C---:B------:R-:W-:Y:S01]  /*b130*/  IMAD R13, R3.reuse, UR5, R4 ;  /* 0x00000005030d7c24 */ /* 0x040fe2000f8e0204 */
[----:B------:R-:W-:Y:S01]  /*b140*/  ULDC.64 UR4, c[0x0][0x3e8] ;  /* 0x0000fa0000047ab9 */ /* 0x000fe20000000a00 */
[----:B------:R-:W-:Y:S01]  /*b150*/  IMAD R3, R3, UR7, R0 ;  /* 0x0000000703037c24 */ /* 0x000fe2000f8e0200 */
[----:B------:R-:W-:Y:S01]  /*b160*/  IADD3 R5, P0, R8, UR4, RZ ;  /* 0x0000000408057c10 */ /* 0x000fe2000ff1e0ff */
[----:B------:R-:W-:-:S03]  /*b170*/  UMOV UR4, 0xffffffff ;  /* 0xffffffff00047882 */ /* 0x000fc60000000000 */
[----:B------:R-:W-:Y:S02]  /*b180*/  IADD3.X R6, R9, UR5, R13, P0, !PT ;  /* 0x0000000509067c10 */ /* 0x000fe400087fe40d */
[----:B------:R-:W-:Y:S01]  /*b190*/  IADD3.X R8, R11, UR9, R3, P1, !PT ;  /* 0x000000090b087c10 */ /* 0x000fe20008ffe403 */
[----:B------:R-:W-:Y:S06]  /*b1a0*/  BRA.DIV UR4, `(.L_x_1421) ;  /* 0x0000024e04c47947 */ /* 0x000fec000b800000 */
[----:B------:R0:W1:Y:S04]  /*b1b0*/  SHFL.IDX PT, R0, R6, RZ, 0x1c1f ;  /* 0x001c1fff06007589 */ /* 0x00006800000e0000 */
[----:B------:R0:W2:Y:S04]  /*b1c0*/  SHFL.IDX PT, R3, R5, RZ, 0x1c1f ;  /* 0x001c1fff05037589 */ /* 0x0000a800000e0000 */
[----:B------:R0:W3:Y:S04]  /*b1d0*/  SHFL.IDX PT, R4, R8, RZ, 0x1c1f ;  /* 0x001c1fff08047589 */ /* 0x0000e800000e0000 */
[----:B------:R0:W4:Y:S02]  /*b1e0*/  SHFL.IDX PT, R14, R7, RZ, 0x1c1f ;  /* 0x001c1fff070e7589 */ /* 0x00012400000e0000 */
.L_x_1712:
[----:B------:R-:W-:Y:S01]  /*b1f0*/  IMAD R34, R215, R34, RZ ;  /* 0x00000022d7227224 */ /* 0x000fe200078e02ff */
[----:B------:R-:W-:Y:S01]  /*b200*/  BSSY B1, `(.L_x_1422) ;  /* 0x000001b000017945 */ /* 0x000fe20003800000 */
[----:B------:R-:W-:Y:S02]  /*b210*/  CS2R R28, SRZ ;  /* 0x00000000001c7805 */ /* 0x000fe4000001ff00 */
[----:B------:R-:W-:Y:S02]  /*b220*/  CS2R R20, SRZ ;  /* 0x0000000000147805 */ /* 0x000fe4000001ff00 */
[----:B------:R-:W-:Y:S02]  /*b230*/  CS2R R30, SRZ ;  /* 0x00000000001e7805 */ /* 0x000fe4000001ff00 */
[----:B------:R-:W-:Y:S02]  /*b240*/  ISETP.GE.AND P0, PT, R39, R34, PT ;  /* 0x000000222700720c */ /* 0x000fe40003f06270 */
[----:B------:R-:W-:-:S11]  /*b250*/  CS2R R24, SRZ ;  /* 0x0000000000187805 */ /* 0x000fd6000001ff00 */
[----:B------:R-:W-:Y:S05]  /*b260*/  @P0 BRA `(.L_x_1423) ;  /* 0x0000000000500947 */ /* 0x000fea0003800000 */
[----:B------:R-:W-:Y:S01]  /*b270*/  ULDC UR4, c[0x0][0x3f4] ;  /* 0x0000fd0000047ab9 */ /* 0x000fe20000000800 */
[----:B------:R-:W-:Y:S02]  /*b280*/  CS2R R24, SRZ ;  /* 0x0000000000187805 */ /* 0x000fe4000001ff00 */
[----:B------:R-:W-:Y:S02]  /*b290*/  ISETP.GE.AND P4, PT, R208, UR4, PT ;  /* 0x00000004d0007c0c */ /* 0x000fe4000bf86270 */
[----:B------:R-:W-:Y:S02]  /*b2a0*/  CS2R R20, SRZ ;  /* 0x0000000000147805 */ /* 0x000fe4000001ff00 */
[----:B------:R-:W-:Y:S02]  /*b2b0*/  ISETP.GE.AND P5, PT, R214, UR4, PT ;  /* 0x00000004d6007c0c */ /* 0x000fe4000bfa6270 */
[----:B------:R-:W-:Y:S02]  /*b2c0*/  CS2R R30, SRZ ;  /* 0x00000000001e7805 */ /* 0x000fe4000001ff00 */
[----:B------:R-:W-:-:S05]  /*b2d0*/  CS2R R28, SRZ ;  /* 0x00000000001c7805 */ /* 0x000fca000001ff00 */
[----:B--2---:R-:W-:-:S04]  /*b2e0*/  @!P4 IADD3 R10, P0, R208, R3, RZ ;  /* 0x00000003d00ac210 */ /* 0x004fc80007f1e0ff */
[----:B------:R-:W-:Y:S02]  /*b2f0*/  @!P5 IADD3 R12, P2, R214, R3, RZ ;  /* 0x00000003d60cd210 */ /* 0x000fe40007f5e0ff */
[-C--:B----4-:R-:W-:Y:S02]  /*b300*/  @!P4 IADD3 R26, P1, R208, R14.reuse, RZ ;  /* 0x0000000ed01ac210 */ /* 0x090fe40007f3e0ff */
[----:B------:R-:W-:Y:S01]  /*b310*/  @!P4 SHF.R.S32.HI R3, RZ, 0x1f, R208 ;  /* 0x0000001fff03c819 */ /* 0x000fe200000114d0 */
[----:B-1----:R-:W-:Y:S01]  /*b320*/  @!P5 IMAD.X R13, R0, 0x1, R35, P2 ;  /* 0x00000001000dd824 */ /* 0x002fe200010e0623 */
[----:B------:R-:W-:-:S03]  /*b330*/  @!P5 IADD3 R14, P3, R214, R14, RZ ;  /* 0x0000000ed60ed210 */ /* 0x000fc60007f7e0ff */
[--C-:B------:R-:W-:Y:S01]  /*b340*/  @!P4 IMAD.X R11, R0, 0x1, R3.reuse, P0 ;  /* 0x00000001000bc824 */ /* 0x100fe200000e0603 */
[----:B------:R1:W5:Y:S01]  /*b350*/  @!P5 LD.E.64 R24, desc[UR38][R12.64] ;  /* 0x000000260c18d980 */ /* 0x000362000c101b00 */
[C---:B---3--:R-:W-:Y:S02]  /*b360*/  @!P4 IMAD.X R27, R4.reuse, 0x1, R3, P1 ;  /* 0x00000001041bc824 */ /* 0x048fe400008e0603 */
[----:B------:R-:W-:Y:S01]  /*b370*/  @!P5 IMAD.X R15, R4, 0x1, R35, P3 ;  /* 0x00000001040fd824 */ /* 0x000fe200018e0623 */
[----:B------:R1:W5:Y:S04]  /*b380*/  @!P4 LD.E.64 R30, desc[UR38][R10.64] ;  /* 0x000000260a1ec980 */ /* 0x000368000c101b00 */
[----:B------:R1:W5:Y:S04]  /*b390*/  @!P5 LD.E.64 R20, desc[UR38][R14.64] ;  /* 0x000000260e14d980 */ /* 0x000368000c101b00 */
[----:B------:R1:W5:Y:S02]  /*b3a0*/  @!P4 LD.E.64 R28, desc[UR38][R26.64] ;  /* 0x000000261a1cc980 */ /* 0x000364000c101b00 */
.L_x_1423:
[----:B------:R-:W-:Y:S05]  /*b3b0*/  BSYNC B1 ;  /* 0x0000000000017941 */ /* 0x000fea0003800000 */
.L_x_1422:
[----:B------:R-:W-:Y:S01]  /*b3c0*/  UMOV UR4, 0xffffffff ;  /* 0xffffffff00047882 */ /* 0x000fe20000000000 */
[----:B-1----:R-:W-:Y:S02]  /*b3d0*/  CS2R R26, SRZ ;  /* 0x00000000001a7805 */ /* 0x002fe4000001ff00 */
[----:B------:R-:W-:Y:S05]  /*b3e0*/  BRA.DIV UR4, `(.L_x_1424) ;  /* 0x0000024e04a47947 */ /* 0x000fea000b800000 */
[----:B------:R1:W0:Y:S04]  /*b3f0*/  SHFL.IDX PT, R0, R6, 0x1, 0x1c1f ;  /* 0x003c1f0006007f89 */ /* 0x00022800000e0000 */
[----:B--2---:R1:W2:Y:S04]  /*b400*/  SHFL.IDX PT, R3, R5, 0x1, 0x1c1f ;  /* 0x003c1f0005037f89 */ /* 0x0042a800000e0000 */
[----:B---3--:R1:W3:Y:S04]  /*b410*/  SHFL.IDX PT, R4, R8, 0x1, 0x1c1f ;  /* 0x003c1f0008047f89 */ /* 0x0082e800000e0000 */
[----:B----4-:R1:W4:Y:S02]  /*b420*/  SHFL.IDX PT, R14, R7, 0x1, 0x1c1f ;  /* 0x003c1f00070e7f89 */ /* 0x01032400000e0000 */
.L_x_1718:
[----:B01----:R-:W-:Y:S01]  /*b430*/  VIADD R5, R39, 0x40 ;  /* 0x0000004027057836 */ /* 0x003fe20000000000 */
[----:B------:R-:W-:Y:S01]  /*b440*/  BSSY B1, `(.L_x_1425) ;  /* 0x000001a000017945 */ /* 0x000fe20003800000 */
[----:B------:R-:W-:Y:S02]  /*b450*/  CS2R R8, SRZ ;  /* 0x0000000000087805 */ /* 0x000fe4000001ff00 */
[----:B------:R-:W-:Y:S02]  /*b460*/  CS2R R12, SRZ ;  /* 0x00000000000c7805 */ /* 0x000fe4000001ff00 */
[----:B------:R-:W-:Y:S02]  /*b470*/  CS2R R10, SRZ ;  /* 0x00000000000a7805 */ /* 0x000fe4000001ff00 */
[----:B------:R-:W-:-:S13]  /*b480*/  ISETP.GE.AND P0, PT, R5, R34, PT ;  /* 0x000000220500720c */ /* 0x000fda0003f06270 */
        /* <DEDUP_REMOVED lines=12> */
[----:B------:R-:W-:Y:S01]  /*b550*/  @!P5 IMAD.X R33, R0, 0x1, R35, P2 ;  /* 0x000000010021d824 */ /* 0x000fe200010e0623 */
        /* <DEDUP_REMOVED lines=8> */
.L_x_1426:
[----:B------:R-:W-:Y:S05]  /*b5e0*/  BSYNC B1 ;  /* 0x0000000000017941 */ /* 0x000fea0003800000 */
.L_x_1425:
[----:B------:R-:W-:Y:S01]  /*b5f0*/  ULEA.HI UR4, UR37, UR37, URZ, 0x1 ;  /* 0x0000002525047291 */ /* 0x000fe2000f8f083f */
[C---:B------:R-:W-:Y:S01]  /*b600*/  IMAD.SHL.U32 R0, R213.reuse, 0x80, RZ ;  /* 0x00000080d5007824 */ /* 0x040fe200078e00ff */
[----:B0-----:R-:W-:Y:S01]  /*b610*/  VIADDMNMX R15, R34, -R219, 0x80, PT ;  /* 0x00000080220f7446 */ /* 0x001fe200038009db */
[----:B------:R-:W-:Y:S01]  /*b620*/  BSSY B1, `(.L_x_1427) ;  /* 0x0000010000017945 */ /* 0x000fe20003800000 */
[----:B------:R-:W-:Y:S01]  /*b630*/  ULOP3.LUT UR4, UR4, 0xfffffffe, URZ, 0xc0, !UPT ;  /* 0xfffffffe04047892 */ /* 0x000fe2000f8ec03f */
[----:B------:R-:W-:Y:S02]  /*b640*/  LOP3.LUT P2, RZ, R213, 0x4, RZ, 0xc0, !PT ;  /* 0x00000004d5ff7812 */ /* 0x000fe4000784c0ff */
[----:B--2---:R-:W-:Y:S01]  /*b650*/  LOP3.LUT R3, R0, 0x380, RZ, 0xc0, !PT ;  /* 0x0000038000037812 */ /* 0x004fe200078ec0ff */
[----:B------:R-:W-:Y:S01]  /*b660*/  UIADD3 UR4, UR37, -UR4, URZ ;  /* 0x8000000425047290 */ /* 0x000fe2000fffe03f */
[----:B------:R-:W-:Y:S02]  /*b670*/  ISETP.GE.AND P1, PT, R210, R15, PT ;  /* 0x0000000fd200720c */ /* 0x000fe40003f26270 */
[----:B------:R-:W-:-:S02]  /*b680*/  LOP3.LUT R0, R3, 0x30, R22, 0xf8, !PT ;  /* 0x0000003003007812 */ /* 0x000fc400078ef816 */
[----:B------:R-:W-:Y:S01]  /*b690*/  SHF.R.U32.HI R3, RZ, 0x3, R3 ;  /* 0x00000003ff037819 */ /* 0x000fe20000011603 */
[----:B------:R-:W-:-:S03]  /*b6a0*/  IMAD.U32 R5, RZ, RZ, UR4 ;  /* 0x00000004ff057e24 */ /* 0x000fc6000f8e00ff */
[----:B------:R-:W-:Y:S02]  /*b6b0*/  LOP3.LUT R3, R0, R3, RZ, 0x3c, !PT ;  /* 0x0000000300037212 */ /* 0x000fe400078e3cff */
[----:B------:R-:W-:Y:S02]  /*b6c0*/  SHF.L.U32 R5, R5, 0x1f, RZ ;  /* 0x0000001f05057819 */ /* 0x000fe400000006ff */
[----:B------:R-:W-:Y:S02]  /*b6d0*/  IADD3 R3, R18, R3, R227 ;  /* 0x0000000312037210 */ /* 0x000fe40007ffe0e3 */
[----:B------:R-:W0:Y:S03]  /*b6e0*/  SYNCS.PHASECHK.TRANS64.TRYWAIT P0, [R18+URZ+0x28800], R5 ;  /* 0x02880005120075a7 */ /* 0x000e26000800017f */
[C---:B---3--:R-:W-:Y:S02]  /*b6f0*/  VIADD R4, R3.reuse, 0x18400 ;  /* 0x0001840003047836 */ /* 0x048fe40000000000 */
[----:B------:R-:W-:Y:S01]  /*b700*/  VIADD R0, R3, 0x18440 ;  /* 0x0001844003007836 */ /* 0x000fe20000000000 */
[----:B0-----:R-:W-:Y:S06]  /*b710*/  @!P0 BRA `(.L_x_1428) ;  /* 0x0000024c00488947 */ /* 0x001fec0003800000 */
.L_x_1719:
[----:B------:R-:W-:Y:S05]  /*b720*/  BSYNC B1 ;  /* 0x0000000000017941 */ /* 0x000fea0003800000 */
.L_x_1427:
[----:B------:R-:W-:Y:S01]  /*b730*/  BSSY B1, `(.L_x_1429) ;  /* 0x00000fa000017945 */ /* 0x000fe20003800000 */
[----:B------:R-:W-:-:S03]  /*b740*/  @P2 VIADD R0, R4, 0xffffffc0 ;  /* 0xffffffc004002836 */ /* 0x000fc60000000000 */
[----:B------:R-:W-:Y:S05]  /*b750*/  @P1 BRA `(.L_x_1430) ;  /* 0x0000000c00dc1947 */ /* 0x000fea0003800000 */
[----:B0-----:R-:W0:Y:S01]  /*b760*/  LDC R5, c[0x0][0x3f4] ;  /* 0x0000fd00ff057b82 */ /* 0x001e220000000800 */
[----:B------:R-:W-:Y:S01]  /*b770*/  BSSY B2, `(.L_x_1431) ;  /* 0x000007a000027945 */ /* 0x000fe20003800000 */
[-C--:B0-----:R-:W-:Y:S02]  /*b780*/  ISETP.GE.AND P0, PT, R208, R5.reuse, PT ;  /* 0x00000005d000720c */ /* 0x081fe40003f06270 */
[----:B------:R-:W-:-:S11]  /*b790*/  ISETP.GE.AND P1, PT, R214, R5, PT ;  /* 0x00000005d600720c */ /* 0x000fd60003f26270 */
[----:B------:R-:W-:Y:S05]  /*b7a0*/  @P0 BRA `(.L_x_1432) ;  /* 0x0000000400d80947 */ /* 0x000fea0003800000 */
[----:B------:R-:W0:Y:S01]  /*b7b0*/  LDS.128 R4, [R3+0x18400] ;  /* 0x0184000003047984 */ /* 0x000e220000000c00 */
[----:B-----5:R-:W-:Y:S02]  /*b7c0*/  SHF.R.U32.HI R35, RZ, 0x8, R31 ;  /* 0x00000008ff237819 */ /* 0x020fe4000001161f */
[----:B------:R-:W-:Y:S02]  /*b7d0*/  LOP3.LUT R34, R31, 0xff, RZ, 0xc0, !PT ;  /* 0x000000ff1f227812 */ /* 0x000fe400078ec0ff */
[----:B------:R-:W-:Y:S02]  /*b7e0*/  LOP3.LUT R35, R35, 0xff, RZ, 0xc0, !PT ;  /* 0x000000ff23237812 */ /* 0x000fe400078ec0ff */
[----:B------:R-:W-:Y:S02]  /*b7f0*/  SHF.R.U32.HI R39, RZ, 0x8, R29 ;  /* 0x00000008ff277819 */ /* 0x000fe4000001161d */
[----:B------:R-:W-:Y:S02]  /*b800*/  PRMT R34, R35, 0x7604, R34 ;  /* 0x0000760423227816 */ /* 0x000fe40000000022 */
[----:B------:R-:W-:-:S02]  /*b810*/  SHF.R.U32.HI R35, RZ, 0x10, R31 ;  /* 0x00000010ff237819 */ /* 0x000fc4000001161f */
[----:B------:R-:W-:Y:S02]  /*b820*/  LOP3.LUT R38, R29, 0xff, RZ, 0xc0, !PT ;  /* 0x000000ff1d267812 */ /* 0x000fe400078ec0ff */
[----:B------:R-:W-:Y:S01]  /*b830*/  LOP3.LUT R39, R39, 0xff, RZ, 0xc0, !PT ;  /* 0x000000ff27277812 */ /* 0x000fe200078ec0ff */
[----:B------:R-:W-:Y:S01]  /*b840*/  IMAD.U32 R35, R35, 0x10000, RZ ;  /* 0x0001000023237824 */ /* 0x000fe200078e00ff */
[----:B------:R-:W-:Y:S02]  /*b850*/  SHF.R.U32.HI R40, RZ, 0x10, R29 ;  /* 0x00000010ff287819 */ /* 0x000fe4000001161d */
[----:B------:R-:W-:Y:S02]  /*b860*/  SHF.R.U32.HI R32, RZ, 0x8, R30 ;  /* 0x00000008ff207819 */ /* 0x000fe4000001161e */
[----:B------:R-:W-:Y:S01]  /*b870*/  PRMT R38, R39, 0x7604, R38 ;  /* 0x0000760427267816 */ /* 0x000fe20000000026 */
[----:B------:R-:W-:Y:S01]  /*b880*/  IMAD.U32 R39, R40, 0x10000, RZ ;  /* 0x0001000028277824 */ /* 0x000fe200078e00ff */
[----:B----4-:R-:W-:-:S02]  /*b890*/  LOP3.LUT R14, R30, 0xff, RZ, 0xc0, !PT ;  /* 0x000000ff1e0e7812 */ /* 0x010fc400078ec0ff */
[----:B------:R-:W-:Y:S02]  /*b8a0*/  LOP3.LUT R33, R32, 0xff, RZ, 0xc0, !PT ;  /* 0x000000ff20217812 */ /* 0x000fe400078ec0ff */
[----:B------:R-:W-:Y:S02]  /*b8b0*/  SHF.R.U32.HI R32, RZ, 0x8, R28 ;  /* 0x00000008ff207819 */ /* 0x000fe4000001161c */
[----:B------:R-:W-:Y:S02]  /*b8c0*/  PRMT R33, R33, 0x7604, R14 ;  /* 0x0000760421217816 */ /* 0x000fe4000000000e */
[----:B------:R-:W-:Y:S02]  /*b8d0*/  LOP3.LUT R14, R28, 0xff, RZ, 0xc0, !PT ;  /* 0x000000ff1c0e7812 */ /* 0x000fe400078ec0ff */
[----:B------:R-:W-:Y:S02]  /*b8e0*/  LOP3.LUT R37, R32, 0xff, RZ, 0xc0, !PT ;  /* 0x000000ff20257812 */ /* 0x000fe400078ec0ff */
[----:B------:R-:W-:-:S02]  /*b8f0*/  LOP3.LUT R35, R34, 0xff0000, R35, 0xf8, !PT ;  /* 0x00ff000022237812 */ /* 0x000fc400078ef823 */
[----:B------:R-:W-:Y:S02]  /*b900*/  LOP3.LUT R39, R38, 0xff0000, R39, 0xf8, !PT ;  /* 0x00ff000026277812 */ /* 0x000fe400078ef827 */
[----:B------:R-:W-:Y:S02]  /*b910*/  PRMT R37, R37, 0x7604, R14 ;  /* 0x0000760425257816 */ /* 0x000fe4000000000e */
[----:B------:R-:W-:Y:S02]  /*b920*/  LOP3.LUT R39, R39, 0xff000000, R29, 0xf8, !PT ;  /* 0xff00000027277812 */ /* 0x000fe400078ef81d */
[----:B------:R-:W-:Y:S02]  /*b930*/  LOP3.LUT R35, R35, 0xff000000, R31, 0xf8, !PT ;  /* 0xff00000023237812 */ /* 0x000fe400078ef81f */
[----:B------:R-:W-:Y:S02]  /*b940*/  LOP3.LUT R33, R33, 0xff0000, R30, 0xf8, !PT ;  /* 0x00ff000021217812 */ /* 0x000fe400078ef81e */
[----:B0-----:R-:W-:-:S02]  /*b950*/  F2FP.F16.E4M3.UNPACK_B R14, R6.H1 ;  /* 0x00000006ff0e723e */ /* 0x001fc400030006ff */
[----:B------:R-:W-:Y:S02]  /*b960*/  LOP3.LUT R37, R37, 0xff0000, R28, 0xf8, !PT ;  /* 0x00ff000025257812 */ /* 0x000fe400078ef81c */
[----:B------:R-:W-:Y:S02]  /*b970*/  F2FP.F16.E4M3.UNPACK_B R38, R39 ;  /* 0x00000027ff26723e */ /* 0x000fe400020006ff */
[----:B------:R-:W-:Y:S02]  /*b980*/  F2FP.F16.E4M3.UNPACK_B R32, R35 ;  /* 0x00000023ff20723e */ /* 0x000fe400020006ff */
[----:B------:R-:W-:Y:S01]  /*b990*/  LOP3.LUT R33, R33, 0xff000000, R30, 0xf8, !PT ;  /* 0xff00000021217812 */ /* 0x000fe200078ef81e */
[--C-:B------:R-:W-:Y:S01]  /*b9a0*/  HADD2.F32 R30, -RZ, R14.reuse.H0_H0 ;  /* 0x2000000eff1e7230 */ /* 0x100fe20000004100 */
[----:B------:R-:W-:Y:S01]  /*b9b0*/  LOP3.LUT R34, R37, 0xff000000, R28, 0xf8, !PT ;  /* 0xff00000025227812 */ /* 0x000fe200078ef81c */
[----:B------:R-:W-:Y:S01]  /*b9c0*/  HADD2.F32 R14, -RZ, R14.H1_H1 ;  /* 0x3000000eff0e7230 */ /* 0x000fe20000004100 */
[----:B------:R-:W-:Y:S01]  /*b9d0*/  F2FP.F16.E4M3.UNPACK_B R29, R6 ;  /* 0x00000006ff1d723e */ /* 0x000fe200020006ff */
[----:B------:R-:W-:Y:S01]  /*b9e0*/  HADD2.F32 R41, -RZ, R38.H1_H1 ;  /* 0x30000026ff297230 */ /* 0x000fe20000004100 */
[----:B------:R-:W-:Y:S01]  /*b9f0*/  F2FP.F16.E4M3.UNPACK_B R28, R5.H1 ;  /* 0x00000005ff1c723e */ /* 0x000fe200030006ff */
[----:B------:R-:W-:Y:S01]  /*ba00*/  HADD2.F32 R37, -RZ, R32.H1_H1 ;  /* 0x30000020ff257230 */ /* 0x000fe20000004100 */
[----:B------:R-:W-:Y:S01]  /*ba10*/  F2FP.F16.E4M3.UNPACK_B R31, R7 ;  /* 0x00000007ff1f723e */ /* 0x000fe200020006ff */
[----:B------:R-:W-:-:S02]  /*ba20*/  HADD2.F32 R38, -RZ, R38.H0_H0 ;  /* 0x20000026ff267230 */ /* 0x000fc40000004100 */
[C---:B------:R-:W-:Y:S01]  /*ba30*/  FMUL.FTZ R43, R14.reuse, R41 ;  /* 0x000000290e2b7220 */ /* 0x040fe20000410000 */
[----:B------:R-:W-:Y:S02]  /*ba40*/  HADD2.F32 R32, -RZ, R32.H0_H0 ;  /* 0x20000020ff207230 */ /* 0x000fe40000004100 */
[----:B------:R-:W-:Y:S01]  /*ba50*/  FMUL.FTZ R40, R14, R37 ;  /* 0x000000250e287220 */ /* 0x000fe20000410000 */
[----:B------:R-:W-:Y:S01]  /*ba60*/  F2FP.F16.E4M3.UNPACK_B R14, R5 ;  /* 0x00000005ff0e723e */ /* 0x000fe200020006ff */
[--C-:B------:R-:W-:Y:S01]  /*ba70*/  HADD2.F32 R5, -RZ, R29.reuse.H1_H1 ;  /* 0x3000001dff057230 */ /* 0x100fe20000004100 */
[----:B------:R-:W-:Y:S01]  /*ba80*/  F2FP.F16.E4M3.UNPACK_B R39, R39.H1 ;  /* 0x00000027ff27723e */ /* 0x000fe200030006ff */
[C---:B------:R-:W-:Y:S01]  /*ba90*/  FFMA.FTZ R43, R30.reuse, R37, -R43 ;  /* 0x000000251e2b7223 */ /* 0x040fe2000001082b */
[----:B------:R-:W-:Y:S01]  /*baa0*/  FFMA.FTZ R44, R30, R41, R40 ;  /* 0x000000291e2c7223 */ /* 0x000fe20000010028 */
[----:B------:R-:W-:Y:S01]  /*bab0*/  HADD2.F32 R29, -RZ, R29.H0_H0 ;  /* 0x2000001dff1d7230 */ /* 0x000fe20000004100 */
[----:B------:R-:W-:Y:S01]  /*bac0*/  F2FP.F16.E4M3.UNPACK_B R35, R35.H1 ;  /* 0x00000023ff23723e */ /* 0x000fe200030006ff */
[C---:B------:R-:W-:Y:S01]  /*bad0*/  FMUL.FTZ R30, R5.reuse, R38 ;  /* 0x00000026051e7220 */ /* 0x040fe20000410000 */
[----:B------:R-:W-:Y:S01]  /*bae0*/  FMUL.FTZ R37, R5, R32 ;  /* 0x0000002005257220 */ /* 0x000fe20000410000 */
[----:B------:R-:W-:Y:S01]  /*baf0*/  HADD2.F32 R5, -RZ, R31.H1_H1 ;  /* 0x3000001fff057230 */ /* 0x000fe20000004100 */
[----:B------:R-:W-:Y:S01]  /*bb00*/  F2FP.F16.E4M3.UNPACK_B R7, R7.H1 ;  /* 0x00000007ff07723e */ /* 0x000fe200030006ff */
[----:B------:R-:W-:-:S02]  /*bb10*/  HADD2.F32 R40, -RZ, R39.H0_H0 ;  /* 0x20000027ff287230 */ /* 0x000fc40000004100 */
[C---:B------:R-:W-:Y:S01]  /*bb20*/  FFMA.FTZ R41, R29.reuse, R32, -R30 ;  /* 0x000000201d297223 */ /* 0x040fe2000001081e */
[----:B------:R-:W-:Y:S02]  /*bb30*/  HADD2.F32 R30, -RZ, R35.H0_H0 ;  /* 0x20000023ff1e7230 */ /* 0x000fe40000004100 */
[----:B------:R-:W-:Y:S01]  /*bb40*/  FFMA.FTZ R42, R29, R38, R37 ;  /* 0x000000261d2a7223 */ /* 0x000fe20000010025 */
[----:B------:R-:W-:Y:S02]  /*bb50*/  HADD2.F32 R31, -RZ, R31.H0_H0 ;  /* 0x2000001fff1f7230 */ /* 0x000fe40000004100 */
[C---:B------:R-:W-:Y:S01]  /*bb60*/  FMUL.FTZ R32, R5.reuse, R40 ;  /* 0x0000002805207220 */ /* 0x040fe20000410000 */
[----:B------:R-:W-:Y:S02]  /*bb70*/  HADD2.F32 R38, -RZ, R39.H1_H1 ;  /* 0x30000027ff267230 */ /* 0x000fe40000004100 */
[----:B------:R-:W-:Y:S01]  /*bb80*/  FMUL.FTZ R46, R5, R30 ;  /* 0x0000001e052e7220 */ /* 0x000fe20000410000 */
[----:B------:R-:W-:-:S02]  /*bb90*/  HADD2.F32 R29, -RZ, R7.H1_H1 ;  /* 0x30000007ff1d7230 */ /* 0x000fc40000004100 */
[C---:B------:R-:W-:Y:S01]  /*bba0*/  FFMA.FTZ R39, R31.reuse, R30, -R32 ;  /* 0x0000001e1f277223 */ /* 0x040fe20000010820 */
[----:B------:R-:W-:Y:S02]  /*bbb0*/  HADD2.F32 R30, -RZ, R35.H1_H1 ;  /* 0x30000023ff1e7230 */ /* 0x000fe40000004100 */
[----:B------:R-:W-:Y:S01]  /*bbc0*/  FFMA.FTZ R46, R31, R40, R46 ;  /* 0x000000281f2e7223 */ /* 0x000fe2000001002e */
[----:B------:R-:W-:Y:S01]  /*bbd0*/  F2FP.F16.E4M3.UNPACK_B R6, R4 ;  /* 0x00000004ff06723e */ /* 0x000fe200020006ff */
[----:B------:R-:W-:Y:S02]  /*bbe0*/  HADD2.F32 R5, -RZ, R7.H0_H0 ;  /* 0x20000007ff057230 */ /* 0x000fe40000004100 */
[C---:B------:R-:W-:Y:S01]  /*bbf0*/  FMUL.FTZ R32, R29.reuse, R38 ;  /* 0x000000261d207220 */ /* 0x040fe20000410000 */
[----:B------:R-:W-:Y:S01]  /*bc00*/  FMUL.FTZ R40, R29, R30 ;  /* 0x0000001e1d287220 */ /* 0x000fe20000410000 */
[----:B------:R-:W-:Y:S02]  /*bc10*/  F2FP.F16.E4M3.UNPACK_B R4, R4.H1 ;  /* 0x00000004ff04723e */ /* 0x000fe400030006ff */
[----:B------:R-:W-:Y:S01]  /*bc20*/  F2FP.F16.E4M3.UNPACK_B R31, R34 ;  /* 0x00000022ff1f723e */ /* 0x000fe200020006ff */
[C---:B------:R-:W-:Y:S01]  /*bc30*/  FFMA.FTZ R45, R5.reuse, R30, -R32 ;  /* 0x0000001e052d7223 */ /* 0x040fe20000010820 */
[-C--:B------:R-:W-:Y:S01]  /*bc40*/  F2FP.F16.E4M3.UNPACK_B R29, R33.reuse ;  /* 0x00000021ff1d723e */ /* 0x080fe200020006ff */
[----:B------:R-:W-:Y:S01]  /*bc50*/  FFMA.FTZ R48, R5, R38, R40 ;  /* 0x0000002605307223 */ /* 0x000fe20000010028 */
[----:B------:R-:W-:Y:S01]  /*bc60*/  HADD2.F32 R7, -RZ, R4.H1_H1 ;  /* 0x30000004ff077230 */ /* 0x000fe20000004100 */
[----:B------:R-:W-:Y:S01]  /*bc70*/  F2FP.F16.E4M3.UNPACK_B R33, R33.H1 ;  /* 0x00000021ff21723e */ /* 0x000fe200030006ff */
[----:B------:R-:W-:Y:S01]  /*bc80*/  HADD2.F32 R32, -RZ, R31.H1_H1 ;  /* 0x3000001fff207230 */ /* 0x000fe20000004100 */
[----:B------:R-:W-:Y:S01]  /*bc90*/  F2FP.F16.E4M3.UNPACK_B R34, R34.H1 ;  /* 0x00000022ff22723e */ /* 0x000fe200030006ff */
[----:B------:R-:W-:-:S02]  /*bca0*/  HADD2.F32 R30, -RZ, R29.H1_H1 ;  /* 0x3000001dff1e7230 */ /* 0x000fc40000004100 */
[----:B------:R-:W-:Y:S02]  /*bcb0*/  HADD2.F32 R5, -RZ, R4.H0_H0 ;  /* 0x20000004ff057230 */ /* 0x000fe40000004100 */
[C---:B------:R-:W-:Y:S01]  /*bcc0*/  FMUL.FTZ R38, R7.reuse, R32 ;  /* 0x0000002007267220 */ /* 0x040fe20000410000 */
[----:B------:R-:W-:Y:S02]  /*bcd0*/  HADD2.F32 R31, -RZ, R31.H0_H0 ;  /* 0x2000001fff1f7230 */ /* 0x000fe40000004100 */
[-C--:B------:R-:W-:Y:S01]  /*bce0*/  FMUL.FTZ R40, R7, R30.reuse ;  /* 0x0000001e07287220 */ /* 0x080fe20000410000 */
[--C-:B------:R-:W-:Y:S02]  /*bcf0*/  HADD2.F32 R4, -RZ, R6.reuse.H1_H1 ;  /* 0x30000006ff047230 */ /* 0x100fe40000004100 */
[C---:B------:R-:W-:Y:S01]  /*bd00*/  FFMA.FTZ R38, R5.reuse, R30, -R38 ;  /* 0x0000001e05267223 */ /* 0x040fe20000010826 */
[----:B------:R-:W-:Y:S02]  /*bd10*/  HADD2.F32 R29, -RZ, R29.H0_H0 ;  /* 0x2000001dff1d7230 */ /* 0x000fe40000004100 */
[----:B------:R-:W-:Y:S01]  /*bd20*/  FFMA.FTZ R35, R5, R32, R40 ;  /* 0x0000002005237223 */ /* 0x000fe20000010028 */
[----:B------:R-:W-:-:S02]  /*bd30*/  HADD2.F32 R6, -RZ, R6.H0_H0 ;  /* 0x20000006ff067230 */ /* 0x000fc40000004100 */
[C---:B------:R-:W-:Y:S01]  /*bd40*/  FMUL.FTZ R7, R4.reuse, R31 ;  /* 0x0000001f04077220 */ /* 0x040fe20000410000 */
[--C-:B------:R-:W-:Y:S02]  /*bd50*/  HADD2.F32 R5, -RZ, R28.reuse.H1_H1 ;  /* 0x3000001cff057230 */ /* 0x100fe40000004100 */
[-C--:B------:R-:W-:Y:S01]  /*bd60*/  FMUL.FTZ R4, R4, R29.reuse ;  /* 0x0000001d04047220 */ /* 0x080fe20000410000 */
[----:B------:R-:W-:Y:S02]  /*bd70*/  HADD2.F32 R28, -RZ, R28.H0_H0 ;  /* 0x2000001cff1c7230 */ /* 0x000fe40000004100 */
[C---:B------:R-:W-:Y:S01]  /*bd80*/  FFMA.FTZ R30, R6.reuse, R29, -R7 ;  /* 0x0000001d061e7223 */ /* 0x040fe20000010807 */
[----:B------:R-:W-:Y:S02]  /*bd90*/  HADD2.F32 R29, -RZ, R34.H1_H1 ;  /* 0x30000022ff1d7230 */ /* 0x000fe40000004100 */
[----:B------:R-:W-:Y:S01]  /*bda0*/  FFMA.FTZ R31, R6, R31, R4 ;  /* 0x0000001f061f7223 */ /* 0x000fe20000010004 */
[----:B------:R-:W-:-:S02]  /*bdb0*/  HADD2.F32 R6, -RZ, R33.H1_H1 ;  /* 0x30000021ff067230 */ /* 0x000fc40000004100 */
[----:B------:R-:W-:Y:S02]  /*bdc0*/  HADD2.F32 R7, -RZ, R34.H0_H0 ;  /* 0x20000022ff077230 */ /* 0x000fe40000004100 */
[C---:B------:R-:W-:Y:S01]  /*bdd0*/  FMUL.FTZ R37, R5.reuse, R29 ;  /* 0x0000001d05257220 */ /* 0x040fe20000410000 */
[--C-:B------:R-:W-:Y:S02]  /*bde0*/  HADD2.F32 R4, -RZ, R14.reuse.H1_H1 ;  /* 0x3000000eff047230 */ /* 0x100fe40000004100 */
[-C--:B------:R-:W-:Y:S01]  /*bdf0*/  FMUL.FTZ R32, R5, R6.reuse ;  /* 0x0000000605207220 */ /* 0x080fe20000410000 */
[----:B------:R-:W-:Y:S02]  /*be00*/  HADD2.F32 R33, -RZ, R33.H0_H0 ;  /* 0x20000021ff217230 */ /* 0x000fe40000004100 */
[----:B------:R-:W-:Y:S01]  /*be10*/  FFMA.FTZ R37, R28, R6, -R37 ;  /* 0x000000061c257223 */ /* 0x000fe20000010825 */
[----:B------:R-:W-:Y:S02]  /*be20*/  HADD2.F32 R14, -RZ, R14.H0_H0 ;  /* 0x2000000eff0e7230 */ /* 0x000fe40000004100 */
[----:B------:R-:W-:Y:S01]  /*be30*/  FMUL.FTZ R5, R4, R7 ;  /* 0x0000000704057220 */ /* 0x000fe20000410000 */
[----:B------:R-:W-:Y:S01]  /*be40*/  FFMA.FTZ R32, R28, R29, R32 ;  /* 0x0000001d1c207223 */ /* 0x000fe20000010020 */
[----:B------:R-:W-:Y:S01]  /*be50*/  FMUL.FTZ R4, R4, R33 ;  /* 0x0000002104047220 */ /* 0x000fe20000410000 */
[----:B------:R-:W-:Y:S01]  /*be60*/  F2FP.SATFINITE.E4M3.F32.PACK_AB_MERGE_C R6, R44, R43, RZ ;  /* 0x0000002b2c06723e */ /* 0x000fe200048070ff */
[----:B------:R-:W-:-:S02]  /*be70*/  FFMA.FTZ R5, R14, R33, -R5 ;  /* 0x000000210e057223 */ /* 0x000fc40000010805 */
[----:B------:R-:W-:Y:S01]  /*be80*/  FFMA.FTZ R14, R14, R7, R4 ;  /* 0x000000070e0e7223 */ /* 0x000fe20000010004 */
[----:B------:R-:W-:Y:S02]  /*be90*/  F2FP.SATFINITE.E4M3.F32.PACK_AB_MERGE_C R7, R48, R45, RZ ;  /* 0x0000002d3007723e */ /* 0x000fe400048070ff */
[----:B------:R-:W-:Y:S02]  /*bea0*/  F2FP.SATFINITE.E4M3.F32.PACK_AB_MERGE_C R4, R35, R38, RZ ;  /* 0x000000262304723e */ /* 0x000fe400048070ff */
[----:B------:R-:W-:Y:S02]  /*beb0*/  F2FP.SATFINITE.E4M3.F32.PACK_AB_MERGE_C R32, R32, R37, RZ ;  /* 0x000000252020723e */ /* 0x000fe400048070ff */
[----:B------:R-:W-:Y:S02]  /*bec0*/  F2FP.SATFINITE.E4M3.F32.PACK_AB_MERGE_C R6, R42, R41, R6 ;  /* 0x000000292a06723e */ /* 0x000fe40004807006 */
[----:B------:R-:W-:Y:S02]  /*bed0*/  F2FP.SATFINITE.E4M3.F32.PACK_AB_MERGE_C R7, R46, R39, R7 ;  /* 0x000000272e07723e */ /* 0x000fe40004807007 */
[----:B------:R-:W-:-:S02]  /*bee0*/  F2FP.SATFINITE.E4M3.F32.PACK_AB_MERGE_C R4, R31, R30, R4 ;  /* 0x0000001e1f04723e */ /* 0x000fc40004807004 */
[----:B------:R-:W-:-:S05]  /*bef0*/  F2FP.SATFINITE.E4M3.F32.PACK_AB_MERGE_C R5, R14, R5, R32 ;  /* 0x000000050e05723e */ /* 0x000fca0004807020 */
[----:B------:R0:W-:Y:S02]  /*bf00*/  STS.128 [R3+0x18400], R4 ;  /* 0x0184000403007388 */ /* 0x0001e40000000c00 */
.L_x_1432:
[----:B------:R-:W-:Y:S05]  /*bf10*/  BSYNC B2 ;  /* 0x0000000000027941 */ /* 0x000fea0003800000 */
.L_x_1431:
[----:B------:R-:W-:Y:S05]  /*bf20*/  @P1 BRA `(.L_x_1430) ;  /* 0x0000000400e81947 */ /* 0x000fea0003800000 */
[----:B0-----:R-:W0:Y:S01]  /*bf30*/  LDS.128 R4, [R0] ;  /* 0x0000000000047984 */ /* 0x001e220000000c00 */
[----:B-----5:R-:W-:Y:S02]  /*bf40*/  SHF.R.U32.HI R28, RZ, 0x8, R25 ;  /* 0x00000008ff1c7819 */ /* 0x020fe40000011619 */
[----:B------:R-:W-:Y:S02]  /*bf50*/  SHF.R.U32.HI R32, RZ, 0x8, R21 ;  /* 0x00000008ff207819 */ /* 0x000fe40000011615 */
[----:B------:R-:W-:Y:S02]  /*bf60*/  LOP3.LUT R31, R25, 0xff, RZ, 0xc0, !PT ;  /* 0x000000ff191f7812 */ /* 0x000fe400078ec0ff */
[----:B------:R-:W-:Y:S02]  /*bf70*/  LOP3.LUT R35, R21, 0xff, RZ, 0xc0, !PT ;  /* 0x000000ff15237812 */ /* 0x000fe400078ec0ff */
[----:B------:R-:W-:Y:S02]  /*bf80*/  LOP3.LUT R28, R28, 0xff, RZ, 0xc0, !PT ;  /* 0x000000ff1c1c7812 */ /* 0x000fe400078ec0ff */
[----:B------:R-:W-:-:S02]  /*bf90*/  LOP3.LUT R32, R32, 0xff, RZ, 0xc0, !PT ;  /* 0x000000ff20207812 */ /* 0x000fc400078ec0ff */
[----:B----4-:R-:W-:Y:S02]  /*bfa0*/  SHF.R.U32.HI R14, RZ, 0x8, R24 ;  /* 0x00000008ff0e7819 */ /* 0x010fe40000011618 */
[----:B------:R-:W-:Y:S02]  /*bfb0*/  SHF.R.U32.HI R30, RZ, 0x8, R20 ;  /* 0x00000008ff1e7819 */ /* 0x000fe40000011614 */
[----:B------:R-:W-:Y:S02]  /*bfc0*/  PRMT R31, R28, 0x7604, R31 ;  /* 0x000076041c1f7816 */ /* 0x000fe4000000001f */
[----:B------:R-:W-:Y:S02]  /*bfd0*/  PRMT R35, R32, 0x7604, R35 ;  /* 0x0000760420237816 */ /* 0x000fe40000000023 */
[----:B------:R-:W-:Y:S02]  /*bfe0*/  SHF.R.U32.HI R28, RZ, 0x10, R25 ;  /* 0x00000010ff1c7819 */ /* 0x000fe40000011619 */
[----:B------:R-:W-:-:S02]  /*bff0*/  SHF.R.U32.HI R32, RZ, 0x10, R21 ;  /* 0x00000010ff207819 */ /* 0x000fc40000011615 */
[----:B------:R-:W-:Y:S02]  /*c000*/  LOP3.LUT R29, R24, 0xff, RZ, 0xc0, !PT ;  /* 0x000000ff181d7812 */ /* 0x000fe400078ec0ff */
[----:B------:R-:W-:Y:S02]  /*c010*/  LOP3.LUT R14, R14, 0xff, RZ, 0xc0, !PT ;  /* 0x000000ff0e0e7812 */ /* 0x000fe400078ec0ff */
[----:B------:R-:W-:Y:S02]  /*c020*/  LOP3.LUT R33, R20, 0xff, RZ, 0xc0, !PT ;  /* 0x000000ff14217812 */ /* 0x000fe400078ec0ff */
[----:B------:R-:W-:Y:S02]  /*c030*/  LOP3.LUT R30, R30, 0xff, RZ, 0xc0, !PT ;  /* 0x000000ff1e1e7812 */ /* 0x000fe400078ec0ff */
[----:B------:R-:W-:Y:S02]  /*c040*/  LOP3.LUT R28, R28, 0xff, RZ, 0xc0, !PT ;  /* 0x000000ff1c1c7812 */ /* 0x000fe400078ec0ff */
[----:B------:R-:W-:-:S02]  /*c050*/  LOP3.LUT R32, R32, 0xff, RZ, 0xc0, !PT ;  /* 0x000000ff20207812 */ /* 0x000fc400078ec0ff */
[----:B------:R-:W-:Y:S02]  /*c060*/  PRMT R29, R14, 0x7604, R29 ;  /* 0x000076040e1d7816 */ /* 0x000fe4000000001d */
[----:B------:R-:W-:Y:S02]  /*c070*/  SHF.R.U32.HI R14, RZ, 0x10, R24 ;  /* 0x00000010ff0e7819 */ /* 0x000fe40000011618 */
[----:B------:R-:W-:Y:S02]  /*c080*/  PRMT R33, R30, 0x7604, R33 ;  /* 0x000076041e217816 */ /* 0x000fe40000000021 */
[----:B------:R-:W-:Y:S02]  /*c090*/  SHF.R.U32.HI R30, RZ, 0x10, R20 ;  /* 0x00000010ff1e7819 */ /* 0x000fe40000011614 */
[----:B------:R-:W-:Y:S02]  /*c0a0*/  PRMT R31, R28, 0x7054, R31 ;  /* 0x000070541c1f7816 */ /* 0x000fe4000000001f */
[----:B------:R-:W-:-:S02]  /*c0b0*/  PRMT R35, R32, 0x7054, R35 ;  /* 0x0000705420237816 */ /* 0x000fc40000000023 */
[----:B------:R-:W-:Y:S02]  /*c0c0*/  LOP3.LUT R14, R14, 0xff, RZ, 0xc0, !PT ;  /* 0x000000ff0e0e7812 */ /* 0x000fe400078ec0ff */
[----:B------:R-:W-:Y:S02]  /*c0d0*/  LOP3.LUT R30, R30, 0xff, RZ, 0xc0, !PT ;  /* 0x000000ff1e1e7812 */ /* 0x000fe400078ec0ff */
[----:B------:R-:W-:Y:S02]  /*c0e0*/  LOP3.LUT R35, R35, 0xff000000, R21, 0xf8, !PT ;  /* 0xff00000023237812 */ /* 0x000fe400078ef815 */
[----:B------:R-:W-:Y:S02]  /*c0f0*/  LOP3.LUT R31, R31, 0xff000000, R25, 0xf8, !PT ;  /* 0xff0000001f1f7812 */ /* 0x000fe400078ef819 */
[----:B------:R-:W-:Y:S02]  /*c100*/  PRMT R29, R14, 0x7054, R29 ;  /* 0x000070540e1d7816 */ /* 0x000fe4000000001d */
[----:B0-----:R-:W-:-:S02]  /*c110*/  F2FP.F16.E4M3.UNPACK_B R14, R6.H1 ;  /* 0x00000006ff0e723e */ /* 0x001fc400030006ff */
[----:B------:R-:W-:Y:S02]  /*c120*/  PRMT R33, R30, 0x7054, R33 ;  /* 0x000070541e217816 */ /* 0x000fe40000000021 */
        /* <DEDUP_REMOVED lines=89> */
[----:B------:R1:W-:Y:S02]  /*c6c0*/  STS.128 [R0], R4 ;  /* 0x0000000400007388 */ /* 0x0003e40000000c00 */
.L_x_1430:
[----:B------:R-:W-:Y:S05]  /*c6d0*/  BSYNC B1 ;  /* 0x0000000000017941 */ /* 0x000fea0003800000 */
.L_x_1429:
[----:B01----:R-:W-:-:S05]  /*c6e0*/  VIADD R4, R210, 0x40 ;  /* 0x00000040d2047836 */ /* 0x003fca0000000000 */
[----:B------:R-:W-:-:S13]  /*c6f0*/  ISETP.GE.AND P0, PT, R4, R15, PT ;  /* 0x0000000f0400720c */ /* 0x000fda0003f06270 */
[----:B------:R-:W-:Y:S05]  /*c700*/  @P0 BRA `(.L_x_1433) ;  /* 0x0000003400240947 */ /* 0x000fea0003800000 */
[----:B------:R-:W0:Y:S01]  /*c710*/  LDC R5, c[0x0][0x3f4] ;  /* 0x0000fd00ff057b82 */ /* 0x000e220000000800 */
[----:B------:R-:W-:Y:S01]  /*c720*/  BSSY B1, `(.L_x_1434) ;  /* 0x000007e000017945 */ /* 0x000fe20003800000 */
[-C--:B0-----:R-:W-:Y:S02]  /*c730*/  ISETP.GE.AND P0, PT, R208, R5.reuse, PT ;  /* 0x00000005d000720c */ /* 0x081fe40003f06270 */
[----:B------:R-:W-:-:S11]  /*c740*/  ISETP.GE.AND P1, PT, R214, R5, PT ;  /* 0x00000005d600720c */ /* 0x000fd60003f26270 */
[----:B------:R-:W-:Y:S05]  /*c750*/  @P0 BRA `(.L_x_1435) ;  /* 0x0000000400e80947 */ /* 0x000fea0003800000 */
[----:B------:R-:W0:Y:S01]  /*c760*/  LDS.128 R4, [R3+0x1a400] ;  /* 0x01a4000003047984 */ /* 0x000e220000000c00 */
        /* <DEDUP_REMOVED lines=19> */
[----:B------:R-:W-:Y:S02]  /*c8a0*/  PRMT R29, R24, 0x7604, R25 ;  /* 0x00007604181d7816 */ /* 0x000fe40000000019 */
[----:B------:R-:W-:Y:S02]  /*c8b0*/  SHF.R.U32.HI R14, RZ, 0x10, R12 ;  /* 0x00000010ff0e7819 */ /* 0x000fe4000001160c */
        /* <DEDUP_REMOVED lines=8> */
[----:B------:R-:W-:-:S02]  /*c940*/  PRMT R29, R24, 0x7054, R29 ;  /* 0x00007054181d7816 */ /* 0x000fc4000000001d */
[-C--:B0-----:R-:W-:Y:S02]  /*c950*/  F2FP.F16.E4M3.UNPACK_B R14, R6.reuse.H1 ;  /* 0x00000006ff0e723e */ /* 0x081fe400030006ff */
[----:B------:R-:W-:Y:S02]  /*c960*/  F2FP.F16.E4M3.UNPACK_B R27, R31 ;  /* 0x0000001fff1b723e */ /* 0x000fe400020006ff */
[----:B------:R-:W-:Y:S02]  /*c970*/  F2FP.F16.E4M3.UNPACK_B R24, R25 ;  /* 0x00000019ff18723e */ /* 0x000fe400020006ff */
[----:B------:R-:W-:Y:S01]  /*c980*/  LOP3.LUT R21, R15, 0xff000000, R12, 0xf8, !PT ;  /* 0xff0000000f157812 */ /* 0x000fe200078ef80c */
[----:B------:R-:W-:Y:S01]  /*c990*/  HADD2.F32 R12, -RZ, R14.H1_H1 ;  /* 0x3000000eff0c7230 */ /* 0x000fe20000004100 */
[----:B------:R-:W-:Y:S01]  /*c9a0*/  LOP3.LUT R29, R29, 0xff000000, R26, 0xf8, !PT ;  /* 0xff0000001d1d7812 */ /* 0x000fe200078ef81a */
[--C-:B------:R-:W-:Y:S01]  /*c9b0*/  HADD2.F32 R28, -RZ, R27.reuse.H1_H1 ;  /* 0x3000001bff1c7230 */ /* 0x100fe20000004100 */
[----:B------:R-:W-:Y:S01]  /*c9c0*/  F2FP.F16.E4M3.UNPACK_B R13, R5.H1 ;  /* 0x00000005ff0d723e */ /* 0x000fe200030006ff */
[----:B------:R-:W-:Y:S01]  /*c9d0*/  HADD2.F32 R26, -RZ, R24.H1_H1 ;  /* 0x30000018ff1a7230 */ /* 0x000fe20000004100 */
[----:B------:R-:W-:Y:S01]  /*c9e0*/  F2FP.F16.E4M3.UNPACK_B R20, R7 ;  /* 0x00000007ff14723e */ /* 0x000fe200020006ff */
[----:B------:R-:W-:Y:S01]  /*c9f0*/  HADD2.F32 R15, -RZ, R14.H0_H0 ;  /* 0x2000000eff0f7230 */ /* 0x000fe20000004100 */
[----:B------:R-:W-:Y:S01]  /*ca00*/  F2FP.F16.E4M3.UNPACK_B R14, R6 ;  /* 0x00000006ff0e723e */ /* 0x000fe200020006ff */
[C---:B------:R-:W-:Y:S01]  /*ca10*/  FMUL.FTZ R30, R12.reuse, R28 ;  /* 0x0000001c0c1e7220 */ /* 0x040fe20000410000 */
[----:B------:R-:W-:Y:S01]  /*ca20*/  FMUL.FTZ R33, R12, R26 ;  /* 0x0000001a0c217220 */ /* 0x000fe20000410000 */
[----:B------:R-:W-:Y:S01]  /*ca30*/  F2FP.F16.E4M3.UNPACK_B R12, R5 ;  /* 0x00000005ff0c723e */ /* 0x000fe200020006ff */
[----:B------:R-:W-:-:S02]  /*ca40*/  HADD2.F32 R27, -RZ, R27.H0_H0 ;  /* 0x2000001bff1b7230 */ /* 0x000fc40000004100 */
[C---:B------:R-:W-:Y:S01]  /*ca50*/  FFMA.FTZ R32, R15.reuse, R26, -R30 ;  /* 0x0000001a0f207223 */ /* 0x040fe2000001081e */
[----:B------:R-:W-:Y:S02]  /*ca60*/  HADD2.F32 R5, -RZ, R14.H1_H1 ;  /* 0x3000000eff057230 */ /* 0x000fe40000004100 */
[----:B------:R-:W-:Y:S01]  /*ca70*/  FFMA.FTZ R35, R15, R28, R33 ;  /* 0x0000001c0f237223 */ /* 0x000fe20000010021 */
[----:B------:R-:W-:Y:S01]  /*ca80*/  HADD2.F32 R24, -RZ, R24.H0_H0 ;  /* 0x20000018ff187230 */ /* 0x000fe20000004100 */
[----:B------:R-:W-:Y:S01]  /*ca90*/  F2FP.F16.E4M3.UNPACK_B R31, R31.H1 ;  /* 0x0000001fff1f723e */ /* 0x000fe200030006ff */
[----:B------:R-:W-:Y:S01]  /*caa0*/  HADD2.F32 R14, -RZ, R14.H0_H0 ;  /* 0x2000000eff0e7230 */ /* 0x000fe20000004100 */
[----:B------:R-:W-:Y:S01]  /*cab0*/  F2FP.F16.E4M3.UNPACK_B R25, R25.H1 ;  /* 0x00000019ff19723e */ /* 0x000fe200030006ff */
[C---:B------:R-:W-:Y:S01]  /*cac0*/  FMUL.FTZ R15, R5.reuse, R27 ;  /* 0x0000001b050f7220 */ /* 0x040fe20000410000 */
[----:B------:R-:W-:Y:S01]  /*cad0*/  FMUL.FTZ R30, R5, R24 ;  /* 0x00000018051e7220 */ /* 0x000fe20000410000 */
[----:B------:R-:W-:Y:S01]  /*cae0*/  F2FP.F16.E4M3.UNPACK_B R7, R7.H1 ;  /* 0x00000007ff07723e */ /* 0x000fe200030006ff */
[----:B------:R-:W-:-:S02]  /*caf0*/  HADD2.F32 R5, -RZ, R20.H1_H1 ;  /* 0x30000014ff057230 */ /* 0x000fc40000004100 */
[C---:B------:R-:W-:Y:S01]  /*cb00*/  FFMA.FTZ R28, R14.reuse, R24, -R15 ;  /* 0x000000180e1c7223 */ /* 0x040fe2000001080f */
[----:B------:R-:W-:Y:S02]  /*cb10*/  HADD2.F32 R26, -RZ, R31.H0_H0 ;  /* 0x2000001fff1a7230 */ /* 0x000fe40000004100 */
[----:B------:R-:W-:Y:S01]  /*cb20*/  FFMA.FTZ R33, R14, R27, R30 ;  /* 0x0000001b0e217223 */ /* 0x000fe2000001001e */
[----:B------:R-:W-:Y:S01]  /*cb30*/  HADD2.F32 R15, -RZ, R25.H0_H0 ;  /* 0x20000019ff0f7230 */ /* 0x000fe20000004100 */
[----:B------:R-:W-:Y:S01]  /*cb40*/  F2FP.F16.E4M3.UNPACK_B R6, R4 ;  /* 0x00000004ff06723e */ /* 0x000fe200020006ff */
        /* <DEDUP_REMOVED lines=8> */
[----:B------:R-:W-:Y:S02]  /*cbd0*/  HADD2.F32 R5, -RZ, R7.H0_H0 ;  /* 0x20000007ff057230 */ /* 0x000fe40000004100 */
[C---:B------:R-:W-:Y:S01]  /*cbe0*/  FMUL.FTZ R24, R14.reuse, R31 ;  /* 0x0000001f0e187220 */ /* 0x040fe20000410000 */
[----:B------:R-:W-:Y:S01]  /*cbf0*/  F2FP.F16.E4M3.UNPACK_B R4, R4.H1 ;  /* 0x00000004ff04723e */ /* 0x000fe200030006ff */
[----:B------:R-:W-:Y:S01]  /*cc00*/  FMUL.FTZ R20, R14, R25 ;  /* 0x000000190e147220 */ /* 0x000fe20000410000 */
[----:B------:R-:W-:Y:S01]  /*cc10*/  F2FP.F16.E4M3.UNPACK_B R15, R29 ;  /* 0x0000001dff0f723e */ /* 0x000fe200020006ff */
[C---:B------:R-:W-:Y:S01]  /*cc20*/  FFMA.FTZ R34, R5.reuse, R25, -R24 ;  /* 0x0000001905227223 */ /* 0x040fe20000010818 */
[----:B------:R-:W-:Y:S01]  /*cc30*/  F2FP.F16.E4M3.UNPACK_B R14, R21 ;  /* 0x00000015ff0e723e */ /* 0x000fe200020006ff */
[----:B------:R-:W-:Y:S01]  /*cc40*/  FFMA.FTZ R31, R5, R31, R20 ;  /* 0x0000001f051f7223 */ /* 0x000fe20000010014 */
[----:B------:R-:W-:Y:S01]  /*cc50*/  HADD2.F32 R7, -RZ, R4.H1_H1 ;  /* 0x30000004ff077230 */ /* 0x000fe20000004100 */
[----:B------:R-:W-:Y:S01]  /*cc60*/  F2FP.F16.E4M3.UNPACK_B R21, R21.H1 ;  /* 0x00000015ff15723e */ /* 0x000fe200030006ff */
[----:B------:R-:W-:Y:S01]  /*cc70*/  HADD2.F32 R24, -RZ, R15.H1_H1 ;  /* 0x3000000fff187230 */ /* 0x000fe20000004100 */
[----:B------:R-:W-:Y:S01]  /*cc80*/  F2FP.F16.E4M3.UNPACK_B R29, R29.H1 ;  /* 0x0000001dff1d723e */ /* 0x000fe200030006ff */
[----:B------:R-:W-:Y:S01]  /*cc90*/  HADD2.F32 R20, -RZ, R14.H1_H1 ;  /* 0x3000000eff147230 */ /* 0x000fe20000004100 */
[----:B------:R-:W-:Y:S01]  /*cca0*/  F2FP.SATFINITE.E4M3.F32.PACK_AB_MERGE_C R31, R31, R34, RZ ;  /* 0x000000221f1f723e */ /* 0x000fe200048070ff */
[----:B------:R-:W-:-:S02]  /*ccb0*/  HADD2.F32 R5, -RZ, R4.H0_H0 ;  /* 0x20000004ff057230 */ /* 0x000fc40000004100 */
[----:B------:R-:W-:Y:S01]  /*ccc0*/  FMUL.FTZ R26, R7, R24 ;  /* 0x00000018071a7220 */ /* 0x000fe20000410000 */
[----:B------:R-:W-:Y:S02]  /*ccd0*/  HADD2.F32 R25, -RZ, R15.H0_H0 ;  /* 0x2000000fff197230 */ /* 0x000fe40000004100 */
[----:B------:R-:W-:Y:S02]  /*cce0*/  HADD2.F32 R4, -RZ, R6.H1_H1 ;  /* 0x30000006ff047230 */ /* 0x000fe40000004100 */
[-C--:B------:R-:W-:Y:S01]  /*ccf0*/  FFMA.FTZ R26, R5, R20.reuse, -R26 ;  /* 0x00000014051a7223 */ /* 0x080fe2000001081a */
[----:B------:R-:W-:Y:S02]  /*cd00*/  HADD2.F32 R15, -RZ, R14.H0_H0 ;  /* 0x2000000eff0f7230 */ /* 0x000fe40000004100 */
[----:B------:R-:W-:Y:S01]  /*cd10*/  FMUL.FTZ R14, R7, R20 ;  /* 0x00000014070e7220 */ /* 0x000fe20000410000 */
[----:B------:R-:W-:Y:S02]  /*cd20*/  HADD2.F32 R6, -RZ, R6.H0_H0 ;  /* 0x20000006ff067230 */ /* 0x000fe40000004100 */
[C---:B------:R-:W-:Y:S01]  /*cd30*/  FMUL.FTZ R7, R4.reuse, R25 ;  /* 0x0000001904077220 */ /* 0x040fe20000410000 */
[----:B------:R-:W-:Y:S01]  /*cd40*/  FMUL.FTZ R4, R4, R15 ;  /* 0x0000000f04047220 */ /* 0x000fe20000410000 */
[----:B------:R-:W-:-:S02]  /*cd50*/  FFMA.FTZ R27, R5, R24, R14 ;  /* 0x00000018051b7223 */ /* 0x000fc4000001000e */
[C---:B------:R-:W-:Y:S01]  /*cd60*/  FFMA.FTZ R15, R6.reuse, R15, -R7 ;  /* 0x0000000f060f7223 */ /* 0x040fe20000010807 */
[----:B------:R-:W-:Y:S02]  /*cd70*/  HADD2.F32 R5, -RZ, R13.H1_H1 ;  /* 0x3000000dff057230 */ /* 0x000fe40000004100 */
[----:B------:R-:W-:Y:S01]  /*cd80*/  FFMA.FTZ R20, R6, R25, R4 ;  /* 0x0000001906147223 */ /* 0x000fe20000010004 */
[----:B------:R-:W-:Y:S02]  /*cd90*/  HADD2.F32 R6, -RZ, R21.H1_H1 ;  /* 0x30000015ff067230 */ /* 0x000fe40000004100 */
[--C-:B------:R-:W-:Y:S02]  /*cda0*/  HADD2.F32 R14, -RZ, R29.reuse.H1_H1 ;  /* 0x3000001dff0e7230 */ /* 0x100fe40000004100 */
[----:B------:R-:W-:Y:S02]  /*cdb0*/  HADD2.F32 R29, -RZ, R29.H0_H0 ;  /* 0x2000001dff1d7230 */ /* 0x000fe40000004100 */
[----:B------:R-:W-:Y:S01]  /*cdc0*/  FMUL.FTZ R7, R5, R6 ;  /* 0x0000000605077220 */ /* 0x000fe20000410000 */
[----:B------:R-:W-:-:S02]  /*cdd0*/  HADD2.F32 R4, -RZ, R12.H1_H1 ;  /* 0x3000000cff047230 */ /* 0x000fc40000004100 */
[----:B------:R-:W-:Y:S01]  /*cde0*/  FMUL.FTZ R24, R5, R14 ;  /* 0x0000000e05187220 */ /* 0x000fe20000410000 */
[----:B------:R-:W-:Y:S02]  /*cdf0*/  HADD2.F32 R21, -RZ, R21.H0_H0 ;  /* 0x20000015ff157230 */ /* 0x000fe40000004100 */
[----:B------:R-:W-:Y:S02]  /*ce00*/  HADD2.F32 R13, -RZ, R13.H0_H0 ;  /* 0x2000000dff0d7230 */ /* 0x000fe40000004100 */
[C---:B------:R-:W-:Y:S01]  /*ce10*/  FMUL.FTZ R5, R4.reuse, R29 ;  /* 0x0000001d04057220 */ /* 0x040fe20000410000 */
[----:B------:R-:W-:Y:S02]  /*ce20*/  HADD2.F32 R12, -RZ, R12.H0_H0 ;  /* 0x2000000cff0c7230 */ /* 0x000fe40000004100 */
        /* <DEDUP_REMOVED lines=8> */
[----:B------:R-:W-:Y:S02]  /*ceb0*/  F2FP.SATFINITE.E4M3.F32.PACK_AB_MERGE_C R6, R33, R28, R6 ;  /* 0x0000001c2106723e */ /* 0x000fe40004807006 */
[----:B------:R-:W-:Y:S02]  /*cec0*/  F2FP.SATFINITE.E4M3.F32.PACK_AB_MERGE_C R7, R37, R30, R31 ;  /* 0x0000001e2507723e */ /* 0x000fe4000480701f */
[----:B------:R-:W-:Y:S02]  /*ced0*/  F2FP.SATFINITE.E4M3.F32.PACK_AB_MERGE_C R4, R20, R15, R4 ;  /* 0x0000000f1404723e */ /* 0x000fe40004807004 */
[----:B------:R-:W-:-:S05]  /*cee0*/  F2FP.SATFINITE.E4M3.F32.PACK_AB_MERGE_C R5, R12, R5, R24 ;  /* 0x000000050c05723e */ /* 0x000fca0004807018 */
[----:B------:R0:W-:Y:S02]  /*cef0*/  STS.128 [R3+0x1a400], R4 ;  /* 0x01a4000403007388 */ /* 0x0001e40000000c00 */
.L_x_1435:
[----:B------:R-:W-:Y:S05]  /*cf00*/  BSYNC B1 ;  /* 0x0000000000017941 */ /* 0x000fea0003800000 */
.L_x_1434:
[----:B------:R-:W-:Y:S05]  /*cf10*/  @P1 BRA `(.L_x_1433) ;  /* 0x0000002c00201947 */ /* 0x000fea0003800000 */
[----:B0-----:R-:W0:Y:S01]  /*cf20*/  LDS.128 R4, [R0+0x2000] ;  /* 0x0020000000047984 */ /* 0x001e220000000c00 */
[----:B-----5:R-:W-:Y:S02]  /*cf30*/  SHF.R.U32.HI R12, RZ, 0x8, R10 ;  /* 0x00000008ff0c7819 */ /* 0x020fe4000001160a */
[----:B------:R-:W-:Y:S02]  /*cf40*/  LOP3.LUT R3, R10, 0xff, RZ, 0xc0, !PT ;  /* 0x000000ff0a037812 */ /* 0x000fe400078ec0ff */
[----:B------:R-:W-:Y:S02]  /*cf50*/  LOP3.LUT R12, R12, 0xff, RZ, 0xc0, !PT ;  /* 0x000000ff0c0c7812 */ /* 0x000fe400078ec0ff */
[----:B----4-:R-:W-:Y:S02]  /*cf60*/  SHF.R.U32.HI R14, RZ, 0x8, R11 ;  /* 0x00000008ff0e7819 */ /* 0x010fe4000001160b */
[----:B------:R-:W-:Y:S02]  /*cf70*/  SHF.R.U32.HI R21, RZ, 0x8, R9 ;  /* 0x00000008ff157819 */ /* 0x000fe40000011609 */
[----:B------:R-:W-:-:S02]  /*cf80*/  PRMT R3, R12, 0x7604, R3 ;  /* 0x000076040c037816 */ /* 0x000fc40000000003 */
[----:B------:R-:W-:Y:S02]  /*cf90*/  LOP3.LUT R13, R11, 0xff, RZ, 0xc0, !PT ;  /* 0x000000ff0b0d7812 */ /* 0x000fe400078ec0ff */
[----:B------:R-:W-:Y:S02]  /*cfa0*/  LOP3.LUT R14, R14, 0xff, RZ, 0xc0, !PT ;  /* 0x000000ff0e0e7812 */ /* 0x000fe400078ec0ff */
[----:B------:R-:W-:Y:S02]  /*cfb0*/  SHF.R.U32.HI R24, RZ, 0x10, R11 ;  /* 0x00000010ff187819 */ /* 0x000fe4000001160b */
[----:B------:R-:W-:Y:S02]  /*cfc0*/  SHF.R.U32.HI R12, RZ, 0x8, R8 ;  /* 0x00000008ff0c7819 */ /* 0x000fe40000011608 */
[----:B------:R-:W-:Y:S02]  /*cfd0*/  SHF.R.U32.HI R25, RZ, 0x10, R9 ;  /* 0x00000010ff197819 */ /* 0x000fe40000011609 */
[----:B------:R-:W-:-:S02]  /*cfe0*/  LOP3.LUT R20, R9, 0xff, RZ, 0xc0, !PT ;  /* 0x000000ff09147812 */ /* 0x000fc400078ec0ff */
[----:B------:R-:W-:Y:S01]  /*cff0*/  LOP3.LUT R21, R21, 0xff, RZ, 0xc0, !PT ;  /* 0x000000ff15157812 */ /* 0x000fe200078ec0ff */
[----:B------:R-:W-:Y:S01]  /*d000*/  IMAD.U32 R25, R25, 0x10000, RZ ;  /* 0x0001000019197824 */ /* 0x000fe200078e00ff */
[----:B------:R-:W-:Y:S02]  /*d010*/  PRMT R13, R14, 0x7604, R13 ;  /* 0x000076040e0d7816 */ /* 0x000fe4000000000d */
[----:B------:R-:W-:Y:S01]  /*d020*/  LOP3.LUT R15, R12, 0xff, RZ, 0xc0, !PT ;  /* 0x000000ff0c0f7812 */ /* 0x000fe200078ec0ff */
[----:B------:R-:W-:Y:S01]  /*d030*/  IMAD.U32 R12, R24, 0x10000, RZ ;  /* 0x00010000180c7824 */ /* 0x000fe200078e00ff */
[----:B------:R-:W-:Y:S02]  /*d040*/  LOP3.LUT R14, R8, 0xff, RZ, 0xc0, !PT ;  /* 0x000000ff080e7812 */ /* 0x000fe400078ec0ff */
[----:B------:R-:W-:Y:S02]  /*d050*/  PRMT R20, R21, 0x7604, R20 ;  /* 0x0000760415147816 */ /* 0x000fe40000000014 */
[----:B------:R-:W-:-:S02]  /*d060*/  PRMT R21, R15, 0x7604, R14 ;  /* 0x000076040f157816 */ /* 0x000fc4000000000e */
[----:B------:R-:W-:Y:S02]  /*d070*/  LOP3.LUT R15, R13, 0xff0000, R12, 0xf8, !PT ;  /* 0x00ff00000d0f7812 */ /* 0x000fe400078ef80c */
[----:B------:R-:W-:Y:S02]  /*d080*/  LOP3.LUT R25, R20, 0xff0000, R25, 0xf8, !PT ;  /* 0x00ff000014197812 */ /* 0x000fe400078ef819 */
[----:B------:R-:W-:Y:S02]  /*d090*/  LOP3.LUT R15, R15, 0xff000000, R11, 0xf8, !PT ;  /* 0xff0000000f0f7812 */ /* 0x000fe400078ef80b */
[----:B------:R-:W-:Y:S02]  /*d0a0*/  LOP3.LUT R25, R25, 0xff000000, R9, 0xf8, !PT ;  /* 0xff00000019197812 */ /* 0x000fe400078ef809 */
[----:B------:R-:W-:Y:S02]  /*d0b0*/  LOP3.LUT R13, R3, 0xff0000, R10, 0xf8, !PT ;  /* 0x00ff0000030d7812 */ /* 0x000fe400078ef80a */
[----:B0-----:R-:W-:-:S02]  /*d0c0*/  F2FP.F16.E4M3.UNPACK_B R3, R6.H1 ;  /* 0x00000006ff03723e */ /* 0x001fc400030006ff */
[--C-:B------:R-:W-:Y:S02]  /*d0d0*/  LOP3.LUT R21, R21, 0xff0000, R8.reuse, 0xf8, !PT ;  /* 0x00ff000015157812 */ /* 0x100fe400078ef808 */
[----:B------:R-:W-:Y:S01]  /*d0e0*/  F2FP.F16.E4M3.UNPACK_B R20, R25 ;  /* 0x00000019ff14723e */ /* 0x000fe200020006ff */
[--C-:B------:R-:W-:Y:S01]  /*d0f0*/  HADD2.F32 R9, -RZ, R3.reuse.H0_H0 ;  /* 0x20000003ff097230 */ /* 0x100fe20000004100 */
[----:B------:R-:W-:Y:S02]  /*d100*/  F2FP.F16.E4M3.UNPACK_B R12, R15 ;  /* 0x0000000fff0c723e */ /* 0x000fe400020006ff */
[----:B------:R-:W-:Y:S01]  /*d110*/  LOP3.LUT R21, R21, 0xff000000, R8, 0xf8, !PT ;  /* 0xff00000015157812 */ /* 0x000fe200078ef808 */
[----:B------:R-:W-:Y:S01]  /*d120*/  HADD2.F32 R8, -RZ, R3.H1_H1 ;  /* 0x30000003ff087230 */ /* 0x000fe20000004100 */
[----:B------:R-:W-:Y:S01]  /*d130*/  F2FP.F16.E4M3.UNPACK_B R6, R6 ;  /* 0x00000006ff06723e */ /* 0x000fe200020006ff */
[----:B------:R-:W-:Y:S01]  /*d140*/  HADD2.F32 R24, -RZ, R20.H1_H1 ;  /* 0x30000014ff187230 */ /* 0x000fe20000004100 */
[----:B------:R-:W-:Y:S01]  /*d150*/  LOP3.LUT R13, R13, 0xff000000, R10, 0xf8, !PT ;  /* 0xff0000000d0d7812 */ /* 0x000fe200078ef80a */
[----:B------:R-:W-:Y:S01]  /*d160*/  HADD2.F32 R14, -RZ, R12.H1_H1 ;  /* 0x3000000cff0e7230 */ /* 0x000fe20000004100 */
[-C--:B------:R-:W-:Y:S01]  /*d170*/  F2FP.F16.E4M3.UNPACK_B R10, R7.reuse ;  /* 0x00000007ff0a723e */ /* 0x080fe200020006ff */
[----:B------:R-:W-:Y:S01]  /*d180*/  HADD2.F32 R20, -RZ, R20.H0_H0 ;  /* 0x20000014ff147230 */ /* 0x000fe20000004100 */
[----:B------:R-:W-:Y:S01]  /*d190*/  F2FP.F16.E4M3.UNPACK_B R11, R7.H1 ;  /* 0x00000007ff0b723e */ /* 0x000fe200030006ff */
[C---:B------:R-:W-:Y:S01]  /*d1a0*/  FMUL.FTZ R26, R8.reuse, R24 ;  /* 0x00000018081a7220 */ /* 0x040fe20000410000 */
[----:B------:R-:W-:Y:S01]  /*d1b0*/  FMUL.FTZ R27, R8, R14 ;  /* 0x0000000e081b7220 */ /* 0x000fe20000410000 */
[-C--:B------:R-:W-:Y:S01]  /*d1c0*/  F2FP.F16.E4M3.UNPACK_B R7, R5.reuse ;  /* 0x00000005ff07723e */ /* 0x080fe200020006ff */
[----:B------:R-:W-:Y:S01]  /*d1d0*/  HADD2.F32 R12, -RZ, R12.H0_H0 ;  /* 0x2000000cff0c7230 */ /* 0x000fe20000004100 */
[----:B------:R-:W-:Y:S01]  /*d1e0*/  F2FP.F16.E4M3.UNPACK_B R8, R5.H1 ;  /* 0x00000005ff08723e */ /* 0x000fe200030006ff */
[----:B------:R-:W-:-:S02]  /*d1f0*/  HADD2.F32 R5, -RZ, R6.H1_H1 ;  /* 0x30000006ff057230 */ /* 0x000fc40000004100 */
[C---:B------:R-:W-:Y:S01]  /*d200*/  FFMA.FTZ R26, R9.reuse, R14, -R26 ;  /* 0x0000000e091a7223 */ /* 0x040fe2000001081a */
[----:B------:R-:W-:Y:S01]  /*d210*/  FFMA.FTZ R29, R9, R24, R27 ;  /* 0x00000018091d7223 */ /* 0x000fe2000001001b */
[----:B------:R-:W-:Y:S01]  /*d220*/  HADD2.F32 R6, -RZ, R6.H0_H0 ;  /* 0x20000006ff067230 */ /* 0x000fe20000004100 */
[----:B------:R-:W-:Y:S01]  /*d230*/  F2FP.F16.E4M3.UNPACK_B R25, R25.H1 ;  /* 0x00000019ff19723e */ /* 0x000fe200030006ff */
[C---:B------:R-:W-:Y:S01]  /*d240*/  FMUL.FTZ R9, R5.reuse, R20 ;  /* 0x0000001405097220 */ /* 0x040fe20000410000 */
[----:B------:R-:W-:Y:S01]  /*d250*/  F2FP.F16.E4M3.UNPACK_B R15, R15.H1 ;  /* 0x0000000fff0f723e */ /* 0x000fe200030006ff */
[-C--:B------:R-:W-:Y:S01]  /*d260*/  FMUL.FTZ R27, R5, R12.reuse ;  /* 0x0000000c051b7220 */ /* 0x080fe20000410000 */
[----:B------:R-:W-:Y:S02]  /*d270*/  HADD2.F32 R5, -RZ, R10.H1_H1 ;  /* 0x3000000aff057230 */ /* 0x000fe40000004100 */
[----:B------:R-:W-:Y:S01]  /*d280*/  FFMA.FTZ R24, R6, R12, -R9 ;  /* 0x0000000c06187223 */ /* 0x000fe20000010809 */
[----:B------:R-:W-:-:S02]  /*d290*/  HADD2.F32 R14, -RZ, R25.H0_H0 ;  /* 0x20000019ff0e7230 */ /* 0x000fc40000004100 */
[----:B------:R-:W-:Y:S01]  /*d2a0*/  FFMA.FTZ R27, R6, R20, R27 ;  /* 0x00000014061b7223 */ /* 0x000fe2000001001b */
[----:B------:R-:W-:Y:S01]  /*d2b0*/  HADD2.F32 R9, -RZ, R15.H0_H0 ;  /* 0x2000000fff097230 */ /* 0x000fe20000004100 */
[----:B------:R-:W-:Y:S01]  /*d2c0*/  F2FP.F16.E4M3.UNPACK_B R3, R4 ;  /* 0x00000004ff03723e */ /* 0x000fe200020006ff */
[----:B------:R-:W-:Y:S02]  /*d2d0*/  HADD2.F32 R10, -RZ, R10.H0_H0 ;  /* 0x2000000aff0a7230 */ /* 0x000fe40000004100 */
[C---:B------:R-:W-:Y:S01]  /*d2e0*/  FMUL.FTZ R31, R5.reuse, R14 ;  /* 0x0000000e051f7220 */ /* 0x040fe20000410000 */
[----:B------:R-:W-:Y:S02]  /*d2f0*/  HADD2.F32 R25, -RZ, R25.H1_H1 ;  /* 0x30000019ff197230 */ /* 0x000fe40000004100 */
[-C--:B------:R-:W-:Y:S01]  /*d300*/  FMUL.FTZ R5, R5, R9.reuse ;  /* 0x0000000905057220 */ /* 0x080fe20000410000 */
[----:B------:R-:W-:Y:S02]  /*d310*/  HADD2.F32 R6, -RZ, R11.H1_H1 ;  /* 0x3000000bff067230 */ /* 0x000fe40000004100 */
[----:B------:R-:W-:Y:S01]  /*d320*/  FFMA.FTZ R31, R10, R9, -R31 ;  /* 0x000000090a1f7223 */ /* 0x000fe2000001081f */
[----:B------:R-:W-:-:S02]  /*d330*/  HADD2.F32 R15, -RZ, R15.H1_H1 ;  /* 0x3000000fff0f7230 */ /* 0x000fc40000004100 */
[----:B------:R-:W-:Y:S01]  /*d340*/  FFMA.FTZ R28, R10, R14, R5 ;  /* 0x0000000e0a1c7223 */ /* 0x000fe20000010005 */
[----:B------:R-:W-:Y:S02]  /*d350*/  HADD2.F32 R11, -RZ, R11.H0_H0 ;  /* 0x2000000bff0b7230 */ /* 0x000fe40000004100 */
[C---:B------:R-:W-:Y:S01]  /*d360*/  FMUL.FTZ R12, R6.reuse, R25 ;  /* 0x00000019060c7220 */ /* 0x040fe20000410000 */
[----:B------:R-:W-:Y:S01]  /*d370*/  F2FP.F16.E4M3.UNPACK_B R5, R21 ;  /* 0x00000015ff05723e */ /* 0x000fe200020006ff */
[-C--:B------:R-:W-:Y:S01]  /*d380*/  FMUL.FTZ R10, R6, R15.reuse ;  /* 0x0000000f060a7220 */ /* 0x080fe20000410000 */
[----:B------:R-:W-:Y:S01]  /*d390*/  F2FP.F16.E4M3.UNPACK_B R4, R4.H1 ;  /* 0x00000004ff04723e */ /* 0x000fe200030006ff */
[C---:B------:R-:W-:Y:S01]  /*d3a0*/  FFMA.FTZ R30, R11.reuse, R15, -R12 ;  /* 0x0000000f0b1e7223 */ /* 0x040fe2000001080c */
[----:B------:R-:W-:Y:S01]  /*d3b0*/  F2FP.F16.E4M3.UNPACK_B R9, R13 ;  /* 0x0000000dff09723e */ /* 0x000fe200020006ff */
[----:B------:R-:W-:Y:S01]  /*d3c0*/  FFMA.FTZ R25, R11, R25, R10 ;  /* 0x000000190b197223 */ /* 0x000fe2000001000a */
[--C-:B------:R-:W-:Y:S01]  /*d3d0*/  HADD2.F32 R12, -RZ, R5.reuse.H1_H1 ;  /* 0x30000005ff0c7230 */ /* 0x100fe20000004100 */
[----:B------:R-:W-:Y:S01]  /*d3e0*/  F2FP.F16.E4M3.UNPACK_B R13, R13.H1 ;  /* 0x0000000dff0d723e */ /* 0x000fe200030006ff */
[----:B------:R-:W-:Y:S01]  /*d3f0*/  HADD2.F32 R11, -RZ, R5.H0_H0 ;  /* 0x20000005ff0b7230 */ /* 0x000fe20000004100 */
[----:B------:R-:W-:Y:S01]  /*d400*/  F2FP.F16.E4M3.UNPACK_B R21, R21.H1 ;  /* 0x00000015ff15723e */ /* 0x000fe200030006ff */
[--C-:B------:R-:W-:Y:S01]  /*d410*/  HADD2.F32 R6, -RZ, R4.reuse.H1_H1 ;  /* 0x30000004ff067230 */ /* 0x100fe20000004100 */
[----:B------:R-:W-:Y:S01]  /*d420*/  F2FP.SATFINITE.E4M3.F32.PACK_AB_MERGE_C R25, R25, R30, RZ ;  /* 0x0000001e1919723e */ /* 0x000fe200048070ff */
[----:B------:R-:W-:Y:S01]  /*d430*/  HADD2.F32 R10, -RZ, R9.H1_H1 ;  /* 0x30000009ff0a7230 */ /* 0x000fe20000004100 */
[----:B------:R-:W-:Y:S01]  /*d440*/  F2FP.SATFINITE.E4M3.F32.PACK_AB_MERGE_C R26, R29, R26, RZ ;  /* 0x0000001a1d1a723e */ /* 0x000fe200048070ff */
[----:B------:R-:W-:-:S02]  /*d450*/  HADD2.F32 R5, -RZ, R4.H0_H0 ;  /* 0x20000004ff057230 */ /* 0x000fc40000004100 */
[C---:B------:R-:W-:Y:S01]  /*d460*/  FMUL.FTZ R14, R6.reuse, R12 ;  /* 0x0000000c060e7220 */ /* 0x040fe20000410000 */
[----:B------:R-:W-:Y:S02]  /*d470*/  HADD2.F32 R4, -RZ, R3.H1_H1 ;  /* 0x30000003ff047230 */ /* 0x000fe40000004100 */
[-C--:B------:R-:W-:Y:S01]  /*d480*/  FMUL.FTZ R20, R6, R10.reuse ;  /* 0x0000000a06147220 */ /* 0x080fe20000410000 */
[----:B------:R-:W-:Y:S02]  /*d490*/  HADD2.F32 R9, -RZ, R9.H0_H0 ;  /* 0x20000009ff097230 */ /* 0x000fe40000004100 */
[C---:B------:R-:W-:Y:S01]  /*d4a0*/  FFMA.FTZ R14, R5.reuse, R10, -R14 ;  /* 0x0000000a050e7223 */ /* 0x040fe2000001080e */
[----:B------:R-:W-:Y:S02]  /*d4b0*/  HADD2.F32 R3, -RZ, R3.H0_H0 ;  /* 0x20000003ff037230 */ /* 0x000fe40000004100 */
[C---:B------:R-:W-:Y:S01]  /*d4c0*/  FMUL.FTZ R6, R4.reuse, R11 ;  /* 0x0000000b04067220 */ /* 0x040fe20000410000 */
[----:B------:R-:W-:Y:S01]  /*d4d0*/  FFMA.FTZ R15, R5, R12, R20 ;  /* 0x0000000c050f7223 */ /* 0x000fe20000010014 */
[----:B------:R-:W-:Y:S01]  /*d4e0*/  FMUL.FTZ R4, R4, R9 ;  /* 0x0000000904047220 */ /* 0x000fe20000410000 */
[----:B------:R-:W-:-:S02]  /*d4f0*/  HADD2.F32 R5, -RZ, R13.H1_H1 ;  /* 0x3000000dff057230 */ /* 0x000fc40000004100 */
[C---:B------:R-:W-:Y:S01]  /*d500*/  FFMA.FTZ R12, R3.reuse, R9, -R6 ;  /* 0x00000009030c7223 */ /* 0x040fe20000010806 */
[--C-:B------:R-:W-:Y:S02]  /*d510*/  HADD2.F32 R9, -RZ, R21.reuse.H1_H1 ;  /* 0x30000015ff097230 */ /* 0x100fe40000004100 */
[----:B------:R-:W-:Y:S01]  /*d520*/  FFMA.FTZ R11, R3, R11, R4 ;  /* 0x0000000b030b7223 */ /* 0x000fe20000010004 */
[----:B------:R-:W-:Y:S01]  /*d530*/  HADD2.F32 R4, -RZ, R8.H1_H1 ;  /* 0x30000008ff047230 */ /* 0x000fe20000004100 */
[----:B------:R-:W-:Y:S01]  /*d540*/  F2FP.SATFINITE.E4M3.F32.PACK_AB_MERGE_C R14, R15, R14, RZ ;  /* 0x0000000e0f0e723e */ /* 0x000fe200048070ff */
[----:B------:R-:W-:Y:S01]  /*d550*/  HADD2.F32 R10, -RZ, R21.H0_H0 ;  /* 0x20000015ff0a7230 */ /* 0x000fe20000004100 */
[----:B------:R-:W-:Y:S01]  /*d560*/  F2FP.SATFINITE.E4M3.F32.PACK_AB_MERGE_C R31, R28, R31, R25 ;  /* 0x0000001f1c1f723e */ /* 0x000fe20004807019 */
[----:B------:R-:W-:Y:S02]  /*d570*/  HADD2.F32 R3, -RZ, R7.H1_H1 ;  /* 0x30000007ff037230 */ /* 0x000fe40000004100 */
[----:B------:R-:W-:Y:S01]  /*d580*/  FMUL.FTZ R20, R4, R5 ;  /* 0x0000000504147220 */ /* 0x000fe20000410000 */
[----:B------:R-:W-:-:S02]  /*d590*/  HADD2.F32 R6, -RZ, R13.H0_H0 ;  /* 0x2000000dff067230 */ /* 0x000fc40000004100 */
[----:B------:R-:W-:Y:S01]  /*d5a0*/  FMUL.FTZ R13, R4, R9 ;  /* 0x00000009040d7220 */ /* 0x000fe20000410000 */
[----:B------:R-:W-:Y:S02]  /*d5b0*/  HADD2.F32 R8, -RZ, R8.H0_H0 ;  /* 0x20000008ff087230 */ /* 0x000fe40000004100 */
[C---:B------:R-:W-:Y:S01]  /*d5c0*/  FMUL.FTZ R4, R3.reuse, R10 ;  /* 0x0000000a03047220 */ /* 0x040fe20000410000 */
[----:B------:R-:W-:Y:S02]  /*d5d0*/  HADD2.F32 R7, -RZ, R7.H0_H0 ;  /* 0x20000007ff077230 */ /* 0x000fe40000004100 */
[----:B------:R-:W-:Y:S01]  /*d5e0*/  FMUL.FTZ R3, R3, R6 ;  /* 0x0000000603037220 */ /* 0x000fe20000410000 */
[----:B------:R-:W-:Y:S01]  /*d5f0*/  F2FP.SATFINITE.E4M3.F32.PACK_AB_MERGE_C R30, R27, R24, R26 ;  /* 0x000000181b1e723e */ /* 0x000fe2000480701a */
[C---:B------:R-:W-:Y:S01]  /*d600*/  FFMA.FTZ R13, R8.reuse, R5, -R13 ;  /* 0x00000005080d7223 */ /* 0x040fe2000001080d */
[----:B------:R-:W-:Y:S01]  /*d610*/  FFMA.FTZ R20, R8, R9, R20 ;  /* 0x0000000908147223 */ /* 0x000fe20000010014 */
[C---:B------:R-:W-:Y:S01]  /*d620*/  FFMA.FTZ R4, R7.reuse, R6, -R4 ;  /* 0x0000000607047223 */ /* 0x040fe20000010804 */
[----:B------:R-:W-:Y:S01]  /*d630*/  FFMA.FTZ R3, R7, R10, R3 ;  /* 0x0000000a07037223 */ /* 0x000fe20000010003 */
[----:B------:R-:W-:-:S02]  /*d640*/  F2FP.SATFINITE.E4M3.F32.PACK_AB_MERGE_C R28, R11, R12, R14 ;  /* 0x0000000c0b1c723e */ /* 0x000fc4000480700e */
[----:B------:R-:W-:-:S04]  /*d650*/  F2FP.SATFINITE.E4M3.F32.PACK_AB_MERGE_C R13, R20, R13, RZ ;  /* 0x0000000d140d723e */ /* 0x000fc800048070ff */
[----:B------:R-:W-:-:S05]  /*d660*/  F2FP.SATFINITE.E4M3.F32.PACK_AB_MERGE_C R29, R3, R4, R13 ;  /* 0x00000004031d723e */ /* 0x000fca000480700d */
[----:B------:R1:W-:Y:S01]  /*d670*/  STS.128 [R0+0x2000], R28 ;  /* 0x0020001c00007388 */ /* 0x0003e20000000c00 */
[----:B------:R-:W-:Y:S05]  /*d680*/  BRA `(.L_x_1433) ;  /* 0x0000002400447947 */ /* 0x000fea0003800000 */
.L_x_1420:
        /* <DEDUP_REMOVED lines=8> */
[----:B0-----:R-:W-:-:S13]  /*d710*/  ISETP.NE.AND P0, PT, R30, 0x1, PT ;  /* 0x000000011e00780c */ /* 0x001fda0003f05270 */
[----:B------:R-:W0:Y:S08]  /*d720*/  @P0 LDC R0, c[0x0][0x44c] ;  /* 0x00011300ff000b82 */ /* 0x000e300000000800 */
[----:B------:R-:W1:Y:S01]  /*d730*/  @P0 LDC R5, c[0x0][0x450] ;  /* 0x00011400ff050b82 */ /* 0x000e620000000800 */
[----:B0-----:R-:W-:-:S05]  /*d740*/  @P0 IMAD.HI.U32 R0, R3, R0, RZ ;  /* 0x0000000003000227 */ /* 0x001fca00078e00ff */
[----:B-1----:R-:W-:Y:S01]  /*d750*/  @P0 SHF.R.U32.HI R3, RZ, R5, R0 ;  /* 0x00000005ff030219 */ /* 0x002fe20000011600 */
[----:B------:R-:W-:-:S03]  /*d760*/  IMAD.MOV.U32 R5, RZ, RZ, R31 ;  /* 0x000000ffff057224 */ /* 0x000fc600078e001f */
        /* <DEDUP_REMOVED lines=14> */
[----:B------:R-:W0:Y:S01]  /*d850*/  LDC R37, c[0x0][0x3f4] ;  /* 0x0000fd00ff257b82 */ /* 0x000e220000000800 */
[----:B------:R-:W1:Y:S01]  /*d860*/  SHFL.IDX PT, R5, R29, RZ, 0x1c1f ;  /* 0x001c1fff1d057589 */ /* 0x000e6200000e0000 */
[----:B------:R-:W-:-:S03]  /*d870*/  IMAD R30, R215, R30, RZ ;  /* 0x0000001ed71e7224 */ /* 0x000fc600078e02ff */
[----:B------:R-:W2:Y:S04]  /*d880*/  SHFL.IDX PT, R14, R28, RZ, 0x1c1f ;  /* 0x001c1fff1c0e7589 */ /* 0x000ea800000e0000 */
[----:B------:R-:W3:Y:S04]  /*d890*/  SHFL.IDX PT, R3, R10, RZ, 0x1c1f ;  /* 0x001c1fff0a037589 */ /* 0x000ee800000e0000 */
[----:B------:R-:W4:Y:S01]  /*d8a0*/  SHFL.IDX PT, R7, R31, RZ, 0x1c1f ;  /* 0x001c1fff1f077589 */ /* 0x000f2200000e0000 */
[----:B0-----:R-:W-:-:S04]  /*d8b0*/  ISETP.GE.AND P0, PT, R22, R37, PT ;  /* 0x000000251600720c */ /* 0x001fc80003f06270 */
[----:B------:R-:W-:-:S13]  /*d8c0*/  ISETP.GE.OR P1, PT, R39, R30, P0 ;  /* 0x0000001e2700720c */ /* 0x000fda0000726670 */
[C---:B-1----:R-:W-:Y:S02]  /*d8d0*/  @!P1 IADD3 R0, P2, R22.reuse, R5, RZ ;  /* 0x0000000516009210 */ /* 0x042fe40007f5e0ff */
[----:B--2---:R-:W-:-:S03]  /*d8e0*/  @!P1 IADD3 R14, P3, R22, R14, RZ ;  /* 0x0000000e160e9210 */ /* 0x004fc60007f7e0ff */
[--C-:B---3--:R-:W-:Y:S02]  /*d8f0*/  @!P1 IMAD.X R5, R3, 0x1, R23.reuse, P2 ;  /* 0x0000000103059824 */ /* 0x108fe400010e0617 */
[----:B----4-:R-:W-:Y:S02]  /*d900*/  @!P1 IMAD.X R3, R7, 0x1, R23, P3 ;  /* 0x0000000107039824 */ /* 0x010fe400018e0617 */
[----:B------:R-:W-:Y:S02]  /*d910*/  @!P1 IMAD.MOV.U32 R4, RZ, RZ, R0 ;  /* 0x000000ffff049224 */ /* 0x000fe400078e0000 */
[----:B------:R-:W-:Y:S02]  /*d920*/  @!P1 IMAD.MOV.U32 R32, RZ, RZ, R14 ;  /* 0x000000ffff209224 */ /* 0x000fe400078e000e */
[----:B------:R-:W-:Y:S02]  /*d930*/  @!P1 IMAD.MOV.U32 R33, RZ, RZ, R3 ;  /* 0x000000ffff219224 */ /* 0x000fe400078e0003 */
[----:B------:R-:W2:Y:S04]  /*d940*/  @!P1 LD.E.128 R4, desc[UR38][R4.64] ;  /* 0x0000002604049980 */ /* 0x000ea8000c101d00 */
[----:B------:R-:W3:Y:S01]  /*d950*/  @!P1 LD.E.128 R32, desc[UR38][R32.64] ;  /* 0x0000002620209980 */ /* 0x000ee2000c101d00 */
[----:B------:R-:W-:-:S02]  /*d960*/  CS2R R26, SRZ ;  /* 0x00000000001a7805 */ /* 0x000fc4000001ff00 */
[----:B------:R-:W-:Y:S02]  /*d970*/  CS2R R24, SRZ ;  /* 0x0000000000187805 */ /* 0x000fe4000001ff00 */
[----:B------:R-:W-:Y:S01]  /*d980*/  CS2R R20, SRZ ;  /* 0x0000000000147805 */ /* 0x000fe2000001ff00 */
[----:B------:R-:W0:Y:S01]  /*d990*/  SHFL.IDX PT, R29, R29, 0x1, 0x1c1f ;  /* 0x003c1f001d1d7f89 */ /* 0x000e2200000e0000 */
[----:B------:R-:W-:-:S03]  /*d9a0*/  CS2R R8, SRZ ;  /* 0x0000000000087805 */ /* 0x000fc6000001ff00 */
[----:B------:R1:W4:Y:S04]  /*d9b0*/  SHFL.IDX PT, R3, R10, 0x1, 0x1c1f ;  /* 0x003c1f000a037f89 */ /* 0x00032800000e0000 */
[----:B------:R1:W0:Y:S04]  /*d9c0*/  SHFL.IDX PT, R14, R28, 0x1, 0x1c1f ;  /* 0x003c1f001c0e7f89 */ /* 0x00022800000e0000 */
[----:B------:R-:W0:Y:S01]  /*d9d0*/  SHFL.IDX PT, R31, R31, 0x1, 0x1c1f ;  /* 0x003c1f001f1f7f89 */ /* 0x000e2200000e0000 */
[----:B--2---:R-:W-:Y:S02]  /*d9e0*/  @!P1 IMAD.MOV.U32 R26, RZ, RZ, R4 ;  /* 0x000000ffff1a9224 */ /* 0x004fe400078e0004 */
[----:B------:R-:W-:Y:S01]  /*d9f0*/  @!P1 IMAD.MOV.U32 R27, RZ, RZ, R5 ;  /* 0x000000ffff1b9224 */ /* 0x000fe200078e0005 */
[----:B------:R-:W-:Y:S01]  /*da00*/  CS2R R4, SRZ ;  /* 0x0000000000047805 */ /* 0x000fe2000001ff00 */
[----:B------:R-:W-:-:S02]  /*da10*/  @!P1 IMAD.MOV.U32 R24, RZ, RZ, R6 ;  /* 0x000000ffff189224 */ /* 0x000fc400078e0006 */
[----:B------:R-:W-:Y:S02]  /*da20*/  @!P1 IMAD.MOV.U32 R25, RZ, RZ, R7 ;  /* 0x000000ffff199224 */ /* 0x000fe400078e0007 */
[----:B---3--:R-:W-:Y:S02]  /*da30*/  @!P1 IMAD.MOV.U32 R20, RZ, RZ, R32 ;  /* 0x000000ffff149224 */ /* 0x008fe400078e0020 */
[----:B------:R-:W-:Y:S02]  /*da40*/  @!P1 IMAD.MOV.U32 R21, RZ, RZ, R33 ;  /* 0x000000ffff159224 */ /* 0x000fe400078e0021 */
[----:B------:R-:W-:Y:S02]  /*da50*/  @!P1 IMAD.MOV.U32 R8, RZ, RZ, R34 ;  /* 0x000000ffff089224 */ /* 0x000fe400078e0022 */
[----:B01--4-:R-:W-:-:S07]  /*da60*/  @!P1 IMAD.MOV.U32 R9, RZ, RZ, R35 ;  /* 0x000000ffff099224 */ /* 0x013fce00078e0023 */
.L_x_1729:
[----:B------:R-:W-:Y:S01]  /*da70*/  VIADD R39, R39, 0x40 ;  /* 0x0000004027277836 */ /* 0x000fe20000000000 */
[----:B------:R-:W-:Y:S01]  /*da80*/  BSSY B1, `(.L_x_1437) ;  /* 0x0000010000017945 */ /* 0x000fe20003800000 */
[----:B------:R-:W-:Y:S02]  /*da90*/  CS2R R6, SRZ ;  /* 0x0000000000067805 */ /* 0x000fe4000001ff00 */
[----:B------:R-:W-:Y:S02]  /*daa0*/  CS2R R32, SRZ ;  /* 0x0000000000207805 */ /* 0x000fe4000001ff00 */
[----:B------:R-:W-:Y:S02]  /*dab0*/  CS2R R34, SRZ ;  /* 0x0000000000227805 */ /* 0x000fe4000001ff00 */
[----:B------:R-:W-:-:S13]  /*dac0*/  ISETP.GE.AND P1, PT, R39, R30, PT ;  /* 0x0000001e2700720c */ /* 0x000fda0003f26270 */
[----:B------:R-:W-:Y:S05]  /*dad0*/  @P1 BRA `(.L_x_1438) ;  /* 0x0000000000281947 */ /* 0x000fea0003800000 */
[----:B------:R-:W-:Y:S02]  /*dae0*/  CS2R R6, SRZ ;  /* 0x0000000000067805 */ /* 0x000fe4000001ff00 */
[----:B------:R-:W-:Y:S02]  /*daf0*/  CS2R R32, SRZ ;  /* 0x0000000000207805 */ /* 0x000fe4000001ff00 */
[----:B------:R-:W-:Y:S01]  /*db00*/  CS2R R34, SRZ ;  /* 0x0000000000227805 */ /* 0x000fe2000001ff00 */
[----:B------:R-:W-:Y:S06]  /*db10*/  @P0 BRA `(.L_x_1438) ;  /* 0x0000000000180947 */ /* 0x000fec0003800000 */
[C---:B------:R-:W-:Y:S02]  /*db20*/  IADD3 R32, P1, R22.reuse, R29, RZ ;  /* 0x0000001d16207210 */ /* 0x040fe40007f3e0ff */
[----:B------:R-:W-:-:S03]  /*db30*/  IADD3 R4, P2, R22, R14, RZ ;  /* 0x0000000e16047210 */ /* 0x000fc60007f5e0ff */
[--C-:B------:R-:W-:Y:S02]  /*db40*/  IMAD.X R33, R3, 0x1, R23.reuse, P1 ;  /* 0x0000000103217824 */ /* 0x100fe400008e0617 */
[----:B------:R-:W-:-:S04]  /*db50*/  IMAD.X R5, R31, 0x1, R23, P2 ;  /* 0x000000011f057824 */ /* 0x000fc800010e0617 */
[----:B------:R-:W5:Y:S04]  /*db60*/  LD.E.128 R32, desc[UR38][R32.64] ;  /* 0x0000002620207980 */ /* 0x000f68000c101d00 */
[----:B------:R-:W5:Y:S02]  /*db70*/  LD.E.128 R4, desc[UR38][R4.64] ;  /* 0x0000002604047980 */ /* 0x000f64000c101d00 */
.L_x_1438:
[----:B------:R-:W-:Y:S05]  /*db80*/  BSYNC B1 ;  /* 0x0000000000017941 */ /* 0x000fea0003800000 */
.L_x_1437:
[----:B------:R-:W-:Y:S01]  /*db90*/  ULEA.HI UR4, UR37, UR37, URZ, 0x1 ;  /* 0x0000002525047291 */ /* 0x000fe2000f8f083f */
[----:B------:R-:W-:Y:S01]  /*dba0*/  VIADD R0, R210, 0x40 ;  /* 0x00000040d2007836 */ /* 0x000fe20000000000 */
[----:B------:R-:W-:Y:S01]  /*dbb0*/  VIADDMNMX R11, R30, -R219, 0x80, PT ;  /* 0x000000801e0b7446 */ /* 0x000fe200038009db */
[----:B------:R-:W-:Y:S01]  /*dbc0*/  BSSY B1, `(.L_x_1439) ;  /* 0x0000009000017945 */ /* 0x000fe20003800000 */
[----:B------:R-:W-:Y:S02]  /*dbd0*/  ULOP3.LUT UR4, UR4, 0xfffffffe, URZ, 0xc0, !UPT ;  /* 0xfffffffe04047892 */ /* 0x000fe4000f8ec03f */
[-C--:B------:R-:W-:Y:S02]  /*dbe0*/  ISETP.GE.OR P2, PT, R210, R11.reuse, P0 ;  /* 0x0000000bd200720c */ /* 0x080fe40000746670 */
[----:B------:R-:W-:Y:S01]  /*dbf0*/  UIADD3 UR4, UR37, -UR4, URZ ;  /* 0x8000000425047290 */ /* 0x000fe2000fffe03f */
[----:B------:R-:W-:-:S05]  /*dc00*/  ISETP.GE.OR P0, PT, R0, R11, P0 ;  /* 0x0000000b0000720c */ /* 0x000fca0000706670 */
[----:B------:R-:W-:-:S05]  /*dc10*/  IMAD.U32 R3, RZ, RZ, UR4 ;  /* 0x00000004ff037e24 */ /* 0x000fca000f8e00ff */
[----:B------:R-:W-:-:S04]  /*dc20*/  SHF.L.U32 R3, R3, 0x1f, RZ ;  /* 0x0000001f03037819 */ /* 0x000fc800000006ff */
[----:B------:R-:W0:Y:S02]  /*dc30*/  SYNCS.PHASECHK.TRANS64.TRYWAIT P1, [R18+URZ+0x28800], R3 ;  /* 0x02880003120075a7 */ /* 0x000e24000802017f */
[----:B0-----:R-:W-:Y:S05]  /*dc40*/  @!P1 BRA `(.L_x_1440) ;  /* 0x0000022c00389947 */ /* 0x001fea0003800000 */
.L_x_1730:
[----:B------:R-:W-:Y:S05]  /*dc50*/  BSYNC B1 ;  /* 0x0000000000017941 */ /* 0x000fea0003800000 */
.L_x_1439:
[----:B------:R-:W-:Y:S04]  /*dc60*/  BSSY B1, `(.L_x_1441) ;  /* 0x0000100000017945 */ /* 0x000fe80003800000 */
[----:B------:R-:W-:Y:S05]  /*dc70*/  @P2 BRA `(.L_x_1442) ;  /* 0x0000000c00f82947 */ /* 0x000fea0003800000 */
[----:B------:R-:W-:Y:S02]  /*dc80*/  SHF.R.U32.HI R0, RZ, 0x8, R26 ;  /* 0x00000008ff007819 */ /* 0x000fe4000001161a */
[----:B------:R-:W-:Y:S02]  /*dc90*/  SHF.R.U32.HI R11, RZ, 0x8, R24 ;  /* 0x00000008ff0b7819 */ /* 0x000fe40000011618 */
[----:B0-----:R-:W-:Y:S02]  /*dca0*/  LOP3.LUT R3, R26, 0xff, RZ, 0xc0, !PT ;  /* 0x000000ff1a037812 */ /* 0x001fe400078ec0ff */
[----:B------:R-:W-:Y:S02]  /*dcb0*/  LOP3.LUT R0, R0, 0xff, RZ, 0xc0, !PT ;  /* 0x000000ff00007812 */ /* 0x000fe400078ec0ff */
[----:B------:R-:W-:Y:S02]  /*dcc0*/  SHF.R.U32.HI R10, RZ, 0x8, R27 ;  /* 0x00000008ff0a7819 */ /* 0x000fe4000001161b */
[----:B------:R-:W-:-:S02]  /*dcd0*/  LOP3.LUT R12, R11, 0xff, RZ, 0xc0, !PT ;  /* 0x000000ff0b0c7812 */ /* 0x000fc400078ec0ff */
[----:B------:R-:W-:Y:S01]  /*dce0*/  PRMT R11, R0, 0x7604, R3 ;  /* 0x00007604000b7816 */ /* 0x000fe20000000003 */
[----:B------:R-:W-:Y:S01]  /*dcf0*/  IMAD.SHL.U32 R3, R213, 0x80, RZ ;  /* 0x00000080d5037824 */ /* 0x000fe200078e00ff */
[----:B------:R-:W-:Y:S02]  /*dd00*/  LOP3.LUT R13, R27, 0xff, RZ, 0xc0, !PT ;  /* 0x000000ff1b0d7812 */ /* 0x000fe400078ec0ff */
[----:B------:R-:W-:Y:S02]  /*dd10*/  LOP3.LUT R10, R10, 0xff, RZ, 0xc0, !PT ;  /* 0x000000ff0a0a7812 */ /* 0x000fe400078ec0ff */
[----:B------:R-:W-:Y:S02]  /*dd20*/  LOP3.LUT R15, R24, 0xff, RZ, 0xc0, !PT ;  /* 0x000000ff180f7812 */ /* 0x000fe400078ec0ff */
[----:B------:R-:W-:Y:S02]  /*dd30*/  PRMT R39, R10, 0x7604, R13 ;  /* 0x000076040a277816 */ /* 0x000fe4000000000d */
[----:B------:R-:W-:-:S02]  /*dd40*/  SHF.R.U32.HI R0, RZ, 0x8, R20 ;  /* 0x00000008ff007819 */ /* 0x000fc40000011614 */
[----:B------:R-:W-:Y:S01]  /*dd50*/  LOP3.LUT R14, R3, 0x380, RZ, 0xc0, !PT ;  /* 0x00000380030e7812 */ /* 0x000fe200078ec0ff */
[----:B------:R-:W-:Y:S01]  /*dd60*/  IMAD.IADD R3, R22, 0x1, R37 ;  /* 0x0000000116037824 */ /* 0x000fe200078e0225 */
[----:B------:R-:W-:Y:S02]  /*dd70*/  SHF.R.U32.HI R10, RZ, 0x8, R25 ;  /* 0x00000008ff0a7819 */ /* 0x000fe40000011619 */
[----:B------:R-:W-:Y:S02]  /*dd80*/  PRMT R41, R12, 0x7604, R15 ;  /* 0x000076040c297816 */ /* 0x000fe4000000000f */
[----:B------:R-:W-:Y:S02]  /*dd90*/  LOP3.LUT R15, R20, 0xff, RZ, 0xc0, !PT ;  /* 0x000000ff140f7812 */ /* 0x000fe400078ec0ff */
[----:B------:R-:W-:Y:S02]  /*dda0*/  LOP3.LUT R12, R0, 0xff, RZ, 0xc0, !PT ;  /* 0x000000ff000c7812 */ /* 0x000fe400078ec0ff */
[----:B------:R-:W-:-:S02]  /*ddb0*/  LOP3.LUT R13, R25, 0xff, RZ, 0xc0, !PT ;  /* 0x000000ff190d7812 */ /* 0x000fc400078ec0ff */
[----:B------:R-:W-:Y:S02]  /*ddc0*/  LOP3.LUT R10, R10, 0xff, RZ, 0xc0, !PT ;  /* 0x000000ff0a0a7812 */ /* 0x000fe400078ec0ff */
[----:B------:R-:W-:Y:S02]  /*ddd0*/  SHF.R.U32.HI R28, RZ, 0x3, R14 ;  /* 0x00000003ff1c7819 */ /* 0x000fe4000001160e */
[C---:B------:R-:W-:Y:S02]  /*dde0*/  LOP3.LUT R3, R14.reuse, 0x70, R3, 0xf8, !PT ;  /* 0x000000700e037812 */ /* 0x040fe400078ef803 */
[----:B------:R-:W-:Y:S02]  /*ddf0*/  LOP3.LUT R0, R14, 0x70, R22, 0xf8, !PT ;  /* 0x000000700e007812 */ /* 0x000fe400078ef816 */
[----:B------:R-:W-:Y:S02]  /*de00*/  PRMT R45, R12, 0x7604, R15 ;  /* 0x000076040c2d7816 */ /* 0x000fe4000000000f */
[----:B------:R-:W-:-:S02]  /*de10*/  PRMT R43, R10, 0x7604, R13 ;  /* 0x000076040a2b7816 */ /* 0x000fc4000000000d */
[----:B------:R-:W-:Y:S02]  /*de20*/  SHF.R.U32.HI R12, RZ, 0x8, R8 ;  /* 0x00000008ff0c7819 */ /* 0x000fe40000011608 */
[----:B------:R-:W-:Y:S02]  /*de30*/  SHF.R.U32.HI R30, RZ, 0x8, R9 ;  /* 0x00000008ff1e7819 */ /* 0x000fe40000011609 */
[-C--:B------:R-:W-:Y:S02]  /*de40*/  LOP3.LUT R3, R3, R28.reuse, RZ, 0x3c, !PT ;  /* 0x0000001c03037212 */ /* 0x080fe400078e3cff */
[----:B------:R-:W-:Y:S02]  /*de50*/  SHF.R.U32.HI R10, RZ, 0x8, R21 ;  /* 0x00000008ff0a7819 */ /* 0x000fe40000011615 */
[----:B------:R-:W-:Y:S02]  /*de60*/  LOP3.LUT R0, R0, R28, RZ, 0x3c, !PT ;  /* 0x0000001c00007212 */ /* 0x000fe400078e3cff */
[----:B------:R-:W-:-:S02]  /*de70*/  LOP3.LUT R29, R21, 0xff, RZ, 0xc0, !PT ;  /* 0x000000ff151d7812 */ /* 0x000fc400078ec0ff */
[----:B------:R-:W-:Y:S02]  /*de80*/  LOP3.LUT R31, R8, 0xff, RZ, 0xc0, !PT ;  /* 0x000000ff081f7812 */ /* 0x000fe400078ec0ff */
[----:B------:R-:W-:Y:S02]  /*de90*/  LOP3.LUT R28, R12, 0xff, RZ, 0xc0, !PT ;  /* 0x000000ff0c1c7812 */ /* 0x000fe400078ec0ff */
[----:B------:R-:W-:Y:S02]  /*dea0*/  LOP3.LUT R30, R30, 0xff, RZ, 0xc0, !PT ;  /* 0x000000ff1e1e7812 */ /* 0x000fe400078ec0ff */
[----:B------:R-:W-:Y:S02]  /*deb0*/  LOP3.LUT R51, R9, 0xff, RZ, 0xc0, !PT ;  /* 0x000000ff09337812 */ /* 0x000fe400078ec0ff */
[----:B------:R-:W-:Y:S02]  /*dec0*/  LOP3.LUT R10, R10, 0xff, RZ, 0xc0, !PT ;  /* 0x000000ff0a0a7812 */ /* 0x000fe400078ec0ff */
[----:B------:R-:W-:-:S02]  /*ded0*/  IADD3 R3, R18, R3, R227 ;  /* 0x0000000312037210 */ /* 0x000fc40007ffe0e3 */
[----:B------:R-:W-:Y:S02]  /*dee0*/  IADD3 R0, R18, R0, R227 ;  /* 0x0000000012007210 */ /* 0x000fe40007ffe0e3 */
[----:B------:R-:W-:Y:S02]  /*def0*/  PRMT R47, R10, 0x7604, R29 ;  /* 0x000076040a2f7816 */ /* 0x000fe4000000001d */
[----:B------:R-:W-:Y:S01]  /*df00*/  PRMT R49, R28, 0x7604, R31 ;  /* 0x000076041c317816 */ /* 0x000fe2000000001f */
[----:B------:R-:W-:Y:S01]  /*df10*/  LDS.128 R12, [R0+0x18400] ;  /* 0x01840000000c7984 */ /* 0x000fe20000000c00 */
[----:B------:R-:W-:Y:S02]  /*df20*/  PRMT R51, R30, 0x7604, R51 ;  /* 0x000076041e337816 */ /* 0x000fe40000000033 */
[----:B------:R-:W-:Y:S01]  /*df30*/  SHF.R.U32.HI R38, RZ, 0x10, R27 ;  /* 0x00000010ff267819 */ /* 0x000fe2000001161b */
[----:B------:R-:W0:Y:S01]  /*df40*/  LDS.128 R28, [R3+0x18400] ;  /* 0x01840000031c7984 */ /* 0x000e220000000c00 */
[----:B------:R-:W-:-:S02]  /*df50*/  SHF.R.U32.HI R42, RZ, 0x10, R25 ;  /* 0x00000010ff2a7819 */ /* 0x000fc40000011619 */
[----:B------:R-:W-:Y:S02]  /*df60*/  LOP3.LUT R38, R38, 0xff, RZ, 0xc0, !PT ;  /* 0x000000ff26267812 */ /* 0x000fe400078ec0ff */
[----:B------:R-:W-:Y:S02]  /*df70*/  SHF.R.U32.HI R40, RZ, 0x10, R24 ;  /* 0x00000010ff287819 */ /* 0x000fe40000011618 */
[----:B------:R-:W-:Y:S02]  /*df80*/  PRMT R39, R38, 0x7054, R39 ;  /* 0x0000705426277816 */ /* 0x000fe40000000027 */
[----:B------:R-:W-:Y:S02]  /*df90*/  SHF.R.U32.HI R38, RZ, 0x10, R21 ;  /* 0x00000010ff267819 */ /* 0x000fe40000011615 */
[----:B------:R-:W-:Y:S02]  /*dfa0*/  LOP3.LUT R42, R42, 0xff, RZ, 0xc0, !PT ;  /* 0x000000ff2a2a7812 */ /* 0x000fe400078ec0ff */
[----:B------:R-:W-:-:S02]  /*dfb0*/  LOP3.LUT R40, R40, 0xff, RZ, 0xc0, !PT ;  /* 0x000000ff28287812 */ /* 0x000fc400078ec0ff */
[----:B------:R-:W-:Y:S02]  /*dfc0*/  LOP3.LUT R38, R38, 0xff, RZ, 0xc0, !PT ;  /* 0x000000ff26267812 */ /* 0x000fe400078ec0ff */
[----:B------:R-:W-:Y:S02]  /*dfd0*/  PRMT R43, R42, 0x7054, R43 ;  /* 0x000070542a2b7816 */ /* 0x000fe4000000002b */
[----:B------:R-:W-:Y:S02]  /*dfe0*/  SHF.R.U32.HI R42, RZ, 0x10, R9 ;  /* 0x00000010ff2a7819 */ /* 0x000fe40000011609 */
[----:B------:R-:W-:Y:S02]  /*dff0*/  PRMT R41, R40, 0x7054, R41 ;  /* 0x0000705428297816 */ /* 0x000fe40000000029 */
[----:B------:R-:W-:Y:S02]  /*e000*/  SHF.R.U32.HI R10, RZ, 0x10, R26 ;  /* 0x00000010ff0a7819 */ /* 0x000fe4000001161a */
[----:B------:R-:W-:-:S02]  /*e010*/  SHF.R.U32.HI R40, RZ, 0x10, R8 ;  /* 0x00000010ff287819 */ /* 0x000fc40000011608 */
[----:B------:R-:W-:Y:S02]  /*e020*/  PRMT R47, R38, 0x7054, R47 ;  /* 0x00007054262f7816 */ /* 0x000fe4000000002f */
[----:B------:R-:W-:Y:S02]  /*e030*/  LOP3.LUT R42, R42, 0xff, RZ, 0xc0, !PT ;  /* 0x000000ff2a2a7812 */ /* 0x000fe400078ec0ff */
[----:B------:R-:W-:Y:S02]  /*e040*/  LOP3.LUT R10, R10, 0xff, RZ, 0xc0, !PT ;  /* 0x000000ff0a0a7812 */ /* 0x000fe400078ec0ff */
[----:B------:R-:W-:Y:S02]  /*e050*/  LOP3.LUT R40, R40, 0xff, RZ, 0xc0, !PT ;  /* 0x000000ff28287812 */ /* 0x000fe400078ec0ff */
[----:B------:R-:W-:Y:S02]  /*e060*/  LOP3.LUT R47, R47, 0xff000000, R21, 0xf8, !PT ;  /* 0xff0000002f2f7812 */ /* 0x000fe400078ef815 */
[----:B------:R-:W-:-:S02]  /*e070*/  LOP3.LUT R39, R39, 0xff000000, R27, 0xf8, !PT ;  /* 0xff00000027277812 */ /* 0x000fc400078ef81b */
[----:B------:R-:W-:Y:S02]  /*e080*/  PRMT R51, R42, 0x7054, R51 ;  /* 0x000070542a337816 */ /* 0x000fe40000000033 */
[----:B------:R-:W-:Y:S02]  /*e090*/  LOP3.LUT R42, R41, 0xff000000, R24, 0xf8, !PT ;  /* 0xff000000292a7812 */ /* 0x000fe400078ef818 */
[----:B------:R-:W-:Y:S02]  /*e0a0*/  PRMT R11, R10, 0x7054, R11 ;  /* 0x000070540a0b7816 */ /* 0x000fe4000000000b */
[----:B------:R-:W-:Y:S02]  /*e0b0*/  PRMT R49, R40, 0x7054, R49 ;  /* 0x0000705428317816 */ /* 0x000fe40000000031 */
[----:B------:R-:W-:Y:S02]  /*e0c0*/  F2FP.F16.E4M3.UNPACK_B R44, R47.H1 ;  /* 0x0000002fff2c723e */ /* 0x000fe400030006ff */
[----:B0-----:R-:W-:-:S02]  /*e0d0*/  F2FP.F16.E4M3.UNPACK_B R24, R29.H1 ;  /* 0x0000001dff18723e */ /* 0x001fc400030006ff */
[----:B------:R-:W-:Y:S01]  /*e0e0*/  SHF.R.U32.HI R10, RZ, 0x10, R20 ;  /* 0x00000010ff0a7819 */ /* 0x000fe20000011614 */
[--C-:B------:R-:W-:Y:S01]  /*e0f0*/  HADD2.F32 R46, -RZ, R44.reuse.H0_H0 ;  /* 0x2000002cff2e7230 */ /* 0x100fe20000004100 */
[----:B------:R-:W-:Y:S01]  /*e100*/  F2FP.F16.E4M3.UNPACK_B R40, R39.H1 ;  /* 0x00000027ff28723e */ /* 0x000fe200030006ff */
[----:B------:R-:W-:Y:S01]  /*e110*/  HADD2.F32 R44, -RZ, R44.H1_H1 ;  /* 0x3000002cff2c7230 */ /* 0x000fe20000004100 */
[----:B------:R-:W-:Y:S02]  /*e120*/  LOP3.LUT R51, R51, 0xff000000, R9, 0xf8, !PT ;  /* 0xff00000033337812 */ /* 0x000fe400078ef809 */
[----:B------:R-:W-:Y:S01]  /*e130*/  LOP3.LUT R43, R43, 0xff000000, R25, 0xf8, !PT ;  /* 0xff0000002b2b7812 */ /* 0x000fe200078ef819 */
[----:B------:R-:W-:Y:S01]  /*e140*/  HADD2.F32 R25, -RZ, R24.H0_H0 ;  /* 0x20000018ff197230 */ /* 0x000fe20000004100 */
[-C--:B------:R-:W-:Y:S01]  /*e150*/  F2FP.F16.E4M3.UNPACK_B R9, R13.reuse ;  /* 0x0000000dff09723e */ /* 0x080fe200020006ff */
[--C-:B------:R-:W-:Y:S01]  /*e160*/  HADD2.F32 R41, -RZ, R40.reuse.H0_H0 ;  /* 0x20000028ff297230 */ /* 0x100fe20000004100 */
[----:B------:R-:W-:Y:S01]  /*e170*/  LOP3.LUT R10, R10, 0xff, RZ, 0xc0, !PT ;  /* 0x000000ff0a0a7812 */ /* 0x000fe200078ec0ff */
[----:B------:R-:W-:Y:S01]  /*e180*/  HADD2.F32 R40, -RZ, R40.H1_H1 ;  /* 0x30000028ff287230 */ /* 0x000fe20000004100 */
[----:B------:R-:W-:-:S02]  /*e190*/  F2FP.F16.E4M3.UNPACK_B R13, R13.H1 ;  /* 0x0000000dff0d723e */ /* 0x000fc400030006ff */
[----:B------:R-:W-:Y:S02]  /*e1a0*/  PRMT R45, R10, 0x7054, R45 ;  /* 0x000070540a2d7816 */ /* 0x000fe4000000002d */
[----:B------:R-:W-:Y:S01]  /*e1b0*/  LOP3.LUT R48, R49, 0xff000000, R8, 0xf8, !PT ;  /* 0xff00000031307812 */ /* 0x000fe200078ef808 */
[--C-:B------:R-:W-:Y:S02]  /*e1c0*/  HADD2.F32 R10, -RZ, R13.reuse.H0_H0 ;  /* 0x2000000dff0a7230 */ /* 0x100fe40000004100 */
[CC--:B------:R-:W-:Y:S01]  /*e1d0*/  FMUL.FTZ R49, R25.reuse, R46.reuse ;  /* 0x0000002e19317220 */ /* 0x0c0fe20000410000 */
[----:B------:R-:W-:Y:S01]  /*e1e0*/  FMUL.FTZ R25, R25, R41 ;  /* 0x0000002919197220 */ /* 0x000fe20000410000 */
[----:B------:R-:W-:Y:S01]  /*e1f0*/  F2FP.F16.E4M3.UNPACK_B R29, R29 ;  /* 0x0000001dff1d723e */ /* 0x000fe200020006ff */
[----:B------:R-:W-:Y:S01]  /*e200*/  HADD2.F32 R13, -RZ, R13.H1_H1 ;  /* 0x3000000dff0d7230 */ /* 0x000fe20000004100 */
[----:B------:R-:W-:Y:S01]  /*e210*/  F2FP.F16.E4M3.UNPACK_B R47, R47 ;  /* 0x0000002fff2f723e */ /* 0x000fe200020006ff */
[C---:B------:R-:W-:Y:S01]  /*e220*/  FFMA.FTZ R53, R10.reuse, R46, R25 ;  /* 0x0000002e0a357223 */ /* 0x040fe20000010019 */
[----:B------:R-:W-:Y:S01]  /*e230*/  FFMA.FTZ R52, R10, R41, -R49 ;  /* 0x000000290a347223 */ /* 0x000fe20000010831 */
[----:B------:R-:W-:Y:S01]  /*e240*/  F2FP.F16.E4M3.UNPACK_B R39, R39 ;  /* 0x00000027ff27723e */ /* 0x000fe200020006ff */
[----:B------:R-:W-:Y:S01]  /*e250*/  HADD2.F32 R25, -RZ, R24.H1_H1 ;  /* 0x30000018ff197230 */ /* 0x000fe20000004100 */
[-C--:B------:R-:W-:Y:S01]  /*e260*/  F2FP.F16.E4M3.UNPACK_B R27, R31.reuse ;  /* 0x0000001fff1b723e */ /* 0x080fe200020006ff */
[----:B------:R-:W-:Y:S01]  /*e270*/  HADD2.F32 R49, -RZ, R47.H0_H0 ;  /* 0x2000002fff317230 */ /* 0x000fe20000004100 */
[----:B------:R-:W-:Y:S01]  /*e280*/  F2FP.F16.E4M3.UNPACK_B R31, R31.H1 ;  /* 0x0000001fff1f723e */ /* 0x000fe200030006ff */
[----:B------:R-:W-:-:S02]  /*e290*/  HADD2.F32 R24, -RZ, R29.H0_H0 ;  /* 0x2000001dff187230 */ /* 0x000fc40000004100 */
[C---:B------:R-:W-:Y:S01]  /*e2a0*/  FMUL.FTZ R46, R25.reuse, R44 ;  /* 0x0000002c192e7220 */ /* 0x040fe20000410000 */
[----:B------:R-:W-:Y:S02]  /*e2b0*/  HADD2.F32 R41, -RZ, R39.H0_H0 ;  /* 0x20000027ff297230 */ /* 0x000fe40000004100 */
[-C--:B------:R-:W-:Y:S01]  /*e2c0*/  FMUL.FTZ R57, R25, R40.reuse ;  /* 0x0000002819397220 */ /* 0x080fe20000410000 */
[----:B------:R-:W-:Y:S02]  /*e2d0*/  HADD2.F32 R10, -RZ, R9.H0_H0 ;  /* 0x20000009ff0a7230 */ /* 0x000fe40000004100 */
[C---:B------:R-:W-:Y:S01]  /*e2e0*/  FMUL.FTZ R25, R24.reuse, R49 ;  /* 0x0000003118197220 */ /* 0x040fe20000410000 */
[----:B------:R-:W-:Y:S01]  /*e2f0*/  FFMA.FTZ R55, R13, R40, -R46 ;  /* 0x000000280d377223 */ /* 0x000fe2000001082e */
[-C--:B------:R-:W-:Y:S01]  /*e300*/  FMUL.FTZ R24, R24, R41.reuse ;  /* 0x0000002918187220 */ /* 0x080fe20000410000 */
[----:B------:R-:W-:Y:S01]  /*e310*/  LOP3.LUT R45, R45, 0xff000000, R20, 0xf8, !PT ;  /* 0xff0000002d2d7812 */ /* 0x000fe200078ef814 */
[C---:B------:R-:W-:Y:S01]  /*e320*/  FFMA.FTZ R46, R10.reuse, R41, -R25 ;  /* 0x000000290a2e7223 */ /* 0x040fe20000010819 */
[----:B------:R-:W-:Y:S01]  /*e330*/  F2FP.F16.E4M3.UNPACK_B R41, R51.H1 ;  /* 0x00000033ff29723e */ /* 0x000fe200030006ff */
[----:B------:R-:W-:Y:S01]  /*e340*/  FFMA.FTZ R54, R13, R44, R57 ;  /* 0x0000002c0d367223 */ /* 0x000fe20000010039 */
[----:B------:R-:W-:Y:S01]  /*e350*/  F2FP.F16.E4M3.UNPACK_B R25, R43.H1 ;  /* 0x0000002bff19723e */ /* 0x000fe200030006ff */
[----:B------:R-:W-:Y:S01]  /*e360*/  FFMA.FTZ R49, R10, R49, R24 ;  /* 0x000000310a317223 */ /* 0x000fe20000010018 */
[-C--:B------:R-:W-:Y:S01]  /*e370*/  F2FP.F16.E4M3.UNPACK_B R20, R15.reuse ;  /* 0x0000000fff14723e */ /* 0x080fe200020006ff */
[----:B------:R-:W-:Y:S01]  /*e380*/  HADD2.F32 R40, -RZ, R47.H1_H1 ;  /* 0x3000002fff287230 */ /* 0x000fe20000004100 */
[----:B------:R-:W-:Y:S01]  /*e390*/  F2FP.F16.E4M3.UNPACK_B R15, R15.H1 ;  /* 0x0000000fff0f723e */ /* 0x000fe200030006ff */
        /* <DEDUP_REMOVED lines=8> */
[----:B------:R-:W-:Y:S01]  /*e420*/  HADD2.F32 R39, -RZ, R25.H0_H0 ;  /* 0x20000019ff277230 */ /* 0x000fe20000004100 */
[----:B------:R-:W-:Y:S01]  /*e430*/  LOP3.LUT R38, R11, 0xff000000, R26, 0xf8, !PT ;  /* 0xff0000000b267812 */ /* 0x000fe200078ef81a */
[----:B------:R-:W-:Y:S02]  /*e440*/  HADD2.F32 R9, -RZ, R9.H1_H1 ;  /* 0x30000009ff097230 */ /* 0x000fe40000004100 */
[C---:B------:R-:W-:Y:S01]  /*e450*/  FMUL.FTZ R57, R13.reuse, R44 ;  /* 0x0000002c0d397220 */ /* 0x040fe20000410000 */
[----:B------:R-:W-:Y:S02]  /*e460*/  HADD2.F32 R10, -RZ, R15.H0_H0 ;  /* 0x2000000fff0a7230 */ /* 0x000fe40000004100 */
[----:B------:R-:W-:Y:S01]  /*e470*/  FMUL.FTZ R13, R13, R39 ;  /* 0x000000270d0d7220 */ /* 0x000fe20000410000 */
[----:B------:R-:W-:-:S02]  /*e480*/  HADD2.F32 R31, -RZ, R31.H1_H1 ;  /* 0x3000001fff1f7230 */ /* 0x000fc40000004100 */
[C---:B------:R-:W-:Y:S01]  /*e490*/  FFMA.FTZ R47, R9.reuse, R24, -R50 ;  /* 0x00000018092f7223 */ /* 0x040fe20000010832 */
[----:B------:R-:W-:Y:S01]  /*e4a0*/  FFMA.FTZ R50, R9, R40, R29 ;  /* 0x0000002809327223 */ /* 0x000fe2000001001d */
[C---:B------:R-:W-:Y:S01]  /*e4b0*/  FFMA.FTZ R60, R10.reuse, R39, -R57 ;  /* 0x000000270a3c7223 */ /* 0x040fe20000010839 */
[----:B------:R-:W-:Y:S01]  /*e4c0*/  FFMA.FTZ R61, R10, R44, R13 ;  /* 0x0000002c0a3d7223 */ /* 0x000fe2000001000d */
[----:B------:R-:W-:Y:S01]  /*e4d0*/  HADD2.F32 R24, -RZ, R25.H1_H1 ;  /* 0x30000019ff187230 */ /* 0x000fe20000004100 */
[-C--:B------:R-:W-:Y:S01]  /*e4e0*/  F2FP.F16.E4M3.UNPACK_B R21, R28.reuse ;  /* 0x0000001cff15723e */ /* 0x080fe200020006ff */
[----:B------:R-:W-:Y:S01]  /*e4f0*/  HADD2.F32 R40, -RZ, R41.H1_H1 ;  /* 0x30000029ff287230 */ /* 0x000fe20000004100 */
[----:B------:R-:W-:Y:S01]  /*e500*/  F2FP.F16.E4M3.UNPACK_B R28, R28.H1 ;  /* 0x0000001cff1c723e */ /* 0x000fe200030006ff */
[----:B------:R-:W-:Y:S01]  /*e510*/  HADD2.F32 R25, -RZ, R51.H0_H0 ;  /* 0x20000033ff197230 */ /* 0x000fe20000004100 */
[----:B------:R-:W-:Y:S01]  /*e520*/  F2FP.F16.E4M3.UNPACK_B R8, R12 ;  /* 0x0000000cff08723e */ /* 0x000fe200020006ff */
[----:B------:R-:W-:-:S02]  /*e530*/  HADD2.F32 R10, -RZ, R27.H0_H0 ;  /* 0x2000001bff0a7230 */ /* 0x000fc40000004100 */
[C---:B------:R-:W-:Y:S01]  /*e540*/  FMUL.FTZ R56, R31.reuse, R40 ;  /* 0x000000281f387220 */ /* 0x040fe20000410000 */
[----:B------:R-:W-:Y:S02]  /*e550*/  HADD2.F32 R15, -RZ, R15.H1_H1 ;  /* 0x3000000fff0f7230 */ /* 0x000fe40000004100 */
[-C--:B------:R-:W-:Y:S01]  /*e560*/  FMUL.FTZ R31, R31, R24.reuse ;  /* 0x000000181f1f7220 */ /* 0x080fe20000410000 */
[----:B------:R-:W-:Y:S02]  /*e570*/  HADD2.F32 R13, -RZ, R43.H0_H0 ;  /* 0x2000002bff0d7230 */ /* 0x000fe40000004100 */
[C---:B------:R-:W-:Y:S01]  /*e580*/  FMUL.FTZ R44, R10.reuse, R25 ;  /* 0x000000190a2c7220 */ /* 0x040fe20000410000 */
[----:B------:R-:W-:Y:S02]  /*e590*/  HADD2.F32 R9, -RZ, R20.H0_H0 ;  /* 0x20000014ff097230 */ /* 0x000fe40000004100 */
[----:B------:R-:W-:Y:S01]  /*e5a0*/  FFMA.FTZ R63, R15, R24, -R56 ;  /* 0x000000180f3f7223 */ /* 0x000fe20000010838 */
[----:B------:R-:W-:Y:S01]  /*e5b0*/  F2FP.F16.E4M3.UNPACK_B R24, R45.H1 ;  /* 0x0000002dff18723e */ /* 0x000fe200030006ff */
[-C--:B------:R-:W-:Y:S01]  /*e5c0*/  FMUL.FTZ R10, R10, R13.reuse ;  /* 0x0000000d0a0a7220 */ /* 0x080fe20000410000 */
[----:B------:R-:W-:Y:S01]  /*e5d0*/  F2FP.F16.E4M3.UNPACK_B R12, R12.H1 ;  /* 0x0000000cff0c723e */ /* 0x000fe200030006ff */
[C---:B------:R-:W-:Y:S01]  /*e5e0*/  FFMA.FTZ R56, R9.reuse, R13, -R44 ;  /* 0x0000000d09387223 */ /* 0x040fe2000001082c */
[----:B------:R-:W-:Y:S01]  /*e5f0*/  F2FP.F16.E4M3.UNPACK_B R13, R38.H1 ;  /* 0x00000026ff0d723e */ /* 0x000fe200030006ff */
[----:B------:R-:W-:Y:S01]  /*e600*/  FFMA.FTZ R57, R9, R25, R10 ;  /* 0x0000001909397223 */ /* 0x000fe2000001000a */
[----:B------:R-:W-:Y:S01]  /*e610*/  FFMA.FTZ R62, R15, R40, R31 ;  /* 0x000000280f3e7223 */ /* 0x000fe2000001001f */
[----:B------:R-:W-:Y:S01]  /*e620*/  HADD2.F32 R51, -RZ, R51.H1_H1 ;  /* 0x30000033ff337230 */ /* 0x000fe20000004100 */
[----:B------:R-:W-:Y:S01]  /*e630*/  F2FP.F16.E4M3.UNPACK_B R45, R45 ;  /* 0x0000002dff2d723e */ /* 0x000fe200020006ff */
[----:B------:R-:W-:Y:S01]  /*e640*/  HADD2.F32 R27, -RZ, R27.H1_H1 ;  /* 0x3000001bff1b7230 */ /* 0x000fe20000004100 */
[----:B------:R-:W-:Y:S01]  /*e650*/  F2FP.F16.E4M3.UNPACK_B R38, R38 ;  /* 0x00000026ff26723e */ /* 0x000fe200020006ff */
[----:B------:R-:W-:Y:S01]  /*e660*/  HADD2.F32 R25, -RZ, R24.H0_H0 ;  /* 0x20000018ff197230 */ /* 0x000fe20000004100 */
[----:B------:R-:W-:Y:S01]  /*e670*/  F2FP.F16.E4M3.UNPACK_B R26, R30 ;  /* 0x0000001eff1a723e */ /* 0x000fe200020006ff */
[----:B------:R-:W-:-:S02]  /*e680*/  HADD2.F32 R10, -RZ, R28.H0_H0 ;  /* 0x2000001cff0a7230 */ /* 0x000fc40000004100 */
[C---:B------:R-:W-:Y:S01]  /*e690*/  FMUL.FTZ R29, R27.reuse, R51 ;  /* 0x000000331b1d7220 */ /* 0x040fe20000410000 */
[----:B------:R-:W-:Y:S01]  /*e6a0*/  HADD2.F32 R15, -RZ, R13.H0_H0 ;  /* 0x2000000dff0f7230 */ /* 0x000fe20000004100 */
[----:B------:R-:W-:Y:S01]  /*e6b0*/  F2FP.F16.E4M3.UNPACK_B R30, R30.H1 ;  /* 0x0000001eff1e723e */ /* 0x000fe200030006ff */
[----:B------:R-:W-:Y:S02]  /*e6c0*/  HADD2.F32 R43, -RZ, R43.H1_H1 ;  /* 0x3000002bff2b7230 */ /* 0x000fe40000004100 */
[C---:B------:R-:W-:Y:S01]  /*e6d0*/  FMUL.FTZ R40, R10.reuse, R25 ;  /* 0x000000190a287220 */ /* 0x040fe20000410000 */
[----:B------:R-:W-:Y:S02]  /*e6e0*/  HADD2.F32 R20, -RZ, R20.H1_H1 ;  /* 0x30000014ff147230 */ /* 0x000fe40000004100 */
[----:B------:R-:W-:Y:S01]  /*e6f0*/  FMUL.FTZ R10, R10, R15 ;  /* 0x0000000f0a0a7220 */ /* 0x000fe20000410000 */
[----:B------:R-:W-:Y:S02]  /*e700*/  HADD2.F32 R9, -RZ, R12.H0_H0 ;  /* 0x2000000cff097230 */ /* 0x000fe40000004100 */
[----:B------:R-:W-:Y:S01]  /*e710*/  FMUL.FTZ R44, R27, R43 ;  /* 0x0000002b1b2c7220 */ /* 0x000fe20000410000 */
[----:B------:R-:W-:-:S02]  /*e720*/  HADD2.F32 R28, -RZ, R28.H1_H1 ;  /* 0x3000001cff1c7230 */ /* 0x000fc40000004100 */
[C---:B------:R-:W-:Y:S01]  /*e730*/  FFMA.FTZ R59, R20.reuse, R43, -R29 ;  /* 0x0000002b143b7223 */ /* 0x040fe2000001081d */
[----:B------:R-:W-:Y:S02]  /*e740*/  HADD2.F32 R13, -RZ, R13.H1_H1 ;  /* 0x3000000dff0d7230 */ /* 0x000fe40000004100 */
[C---:B------:R-:W-:Y:S01]  /*e750*/  FFMA.FTZ R40, R9.reuse, R15, -R40 ;  /* 0x0000000f09287223 */ /* 0x040fe20000010828 */
[----:B------:R-:W-:Y:S01]  /*e760*/  FFMA.FTZ R29, R9, R25, R10 ;  /* 0x00000019091d7223 */ /* 0x000fe2000001000a */
[----:B------:R-:W-:Y:S02]  /*e770*/  HADD2.F32 R9, -RZ, R24.H1_H1 ;  /* 0x30000018ff097230 */ /* 0x000fe40000004100 */
[----:B------:R-:W-:Y:S01]  /*e780*/  FFMA.FTZ R58, R20, R51, R44 ;  /* 0x00000033143a7223 */ /* 0x000fe2000001002c */
[----:B------:R-:W-:Y:S01]  /*e790*/  HADD2.F32 R12, -RZ, R12.H1_H1 ;  /* 0x3000000cff0c7230 */ /* 0x000fe20000004100 */
[----:B------:R-:W-:Y:S01]  /*e7a0*/  F2FP.F16.E4M3.UNPACK_B R11, R14 ;  /* 0x0000000eff0b723e */ /* 0x000fe200020006ff */
[----:B------:R-:W-:-:S02]  /*e7b0*/  HADD2.F32 R15, -RZ, R45.H0_H0 ;  /* 0x2000002dff0f7230 */ /* 0x000fc40000004100 */
[C---:B------:R-:W-:Y:S01]  /*e7c0*/  FMUL.FTZ R25, R28.reuse, R9 ;  /* 0x000000091c197220 */ /* 0x040fe20000410000 */
[-C--:B------:R-:W-:Y:S01]  /*e7d0*/  FMUL.FTZ R28, R28, R13.reuse ;  /* 0x0000000d1c1c7220 */ /* 0x080fe20000410000 */
[----:B------:R-:W-:Y:S01]  /*e7e0*/  HADD2.F32 R10, -RZ, R21.H0_H0 ;  /* 0x20000015ff0a7230 */ /* 0x000fe20000004100 */
[----:B------:R-:W-:Y:S01]  /*e7f0*/  F2FP.F16.E4M3.UNPACK_B R14, R14.H1 ;  /* 0x0000000eff0e723e */ /* 0x000fe200030006ff */
[C---:B------:R-:W-:Y:S01]  /*e800*/  FFMA.FTZ R31, R12.reuse, R13, -R25 ;  /* 0x0000000d0c1f7223 */ /* 0x040fe20000010819 */
[----:B------:R-:W-:Y:S01]  /*e810*/  FFMA.FTZ R44, R12, R9, R28 ;  /* 0x000000090c2c7223 */ /* 0x000fe2000001001c */
[----:B------:R-:W-:Y:S02]  /*e820*/  HADD2.F32 R12, -RZ, R38.H0_H0 ;  /* 0x20000026ff0c7230 */ /* 0x000fe40000004100 */
[----:B------:R-:W-:Y:S01]  /*e830*/  FMUL.FTZ R20, R10, R15 ;  /* 0x0000000f0a147220 */ /* 0x000fe20000410000 */
[----:B------:R-:W-:Y:S02]  /*e840*/  HADD2.F32 R9, -RZ, R8.H0_H0 ;  /* 0x20000008ff097230 */ /* 0x000fe40000004100 */
[----:B------:R-:W-:-:S02]  /*e850*/  HADD2.F32 R45, -RZ, R45.H1_H1 ;  /* 0x3000002dff2d7230 */ /* 0x000fc40000004100 */
[-C--:B------:R-:W-:Y:S01]  /*e860*/  FMUL.FTZ R10, R10, R12.reuse ;  /* 0x0000000c0a0a7220 */ /* 0x080fe20000410000 */
[----:B------:R-:W-:Y:S02]  /*e870*/  HADD2.F32 R21, -RZ, R21.H1_H1 ;  /* 0x30000015ff157230 */ /* 0x000fe40000004100 */
[C---:B------:R-:W-:Y:S01]  /*e880*/  FFMA.FTZ R24, R9.reuse, R12, -R20 ;  /* 0x0000000c09187223 */ /* 0x040fe20000010814 */
[----:B------:R-:W-:Y:S01]  /*e890*/  HADD2.F32 R38, -RZ, R38.H1_H1 ;  /* 0x30000026ff267230 */ /* 0x000fe20000004100 */
[----:B------:R-:W-:Y:S01]  /*e8a0*/  F2FP.F16.E4M3.UNPACK_B R20, R48.H1 ;  /* 0x00000030ff14723e */ /* 0x000fe200030006ff */
[----:B------:R-:W-:Y:S02]  /*e8b0*/  HADD2.F32 R8, -RZ, R8.H1_H1 ;  /* 0x30000008ff087230 */ /* 0x000fe40000004100 */
[----:B------:R-:W-:Y:S01]  /*e8c0*/  FFMA.FTZ R25, R9, R15, R10 ;  /* 0x0000000f09197223 */ /* 0x000fe2000001000a */
[C---:B------:R-:W-:Y:S01]  /*e8d0*/  FMUL.FTZ R13, R21.reuse, R45 ;  /* 0x0000002d150d7220 */ /* 0x040fe20000410000 */
[----:B------:R-:W-:Y:S01]  /*e8e0*/  F2FP.F16.E4M3.UNPACK_B R10, R42.H1 ;  /* 0x0000002aff0a723e */ /* 0x000fe200030006ff */
[----:B------:R-:W-:Y:S01]  /*e8f0*/  FMUL.FTZ R12, R21, R38 ;  /* 0x00000026150c7220 */ /* 0x000fe20000410000 */
[----:B------:R-:W-:-:S02]  /*e900*/  HADD2.F32 R15, -RZ, R20.H0_H0 ;  /* 0x20000014ff0f7230 */ /* 0x000fc40000004100 */
[C---:B------:R-:W-:Y:S01]  /*e910*/  FFMA.FTZ R27, R8.reuse, R38, -R13 ;  /* 0x00000026081b7223 */ /* 0x040fe2000001080d */
[----:B------:R-:W-:Y:S02]  /*e920*/  HADD2.F32 R9, -RZ, R30.H0_H0 ;  /* 0x2000001eff097230 */ /* 0x000fe40000004100 */
[----:B------:R-:W-:Y:S01]  /*e930*/  FFMA.FTZ R28, R8, R45, R12 ;  /* 0x0000002d081c7223 */ /* 0x000fe2000001000c */
[--C-:B------:R-:W-:Y:S01]  /*e940*/  HADD2.F32 R12, -RZ, R10.reuse.H0_H0 ;  /* 0x2000000aff0c7230 */ /* 0x100fe20000004100 */
[----:B------:R-:W-:Y:S01]  /*e950*/  F2FP.F16.E4M3.UNPACK_B R42, R42 ;  /* 0x0000002aff2a723e */ /* 0x000fe200020006ff */
[----:B------:R-:W-:Y:S02]  /*e960*/  HADD2.F32 R13, -RZ, R10.H1_H1 ;  /* 0x3000000aff0d7230 */ /* 0x000fe40000004100 */
[C---:B------:R-:W-:Y:S01]  /*e970*/  FMUL.FTZ R39, R9.reuse, R15 ;  /* 0x0000000f09277220 */ /* 0x040fe20000410000 */
[----:B------:R-:W-:Y:S02]  /*e980*/  HADD2.F32 R30, -RZ, R30.H1_H1 ;  /* 0x3000001eff1e7230 */ /* 0x000fe40000004100 */
[----:B------:R-:W-:Y:S01]  /*e990*/  FMUL.FTZ R9, R9, R12 ;  /* 0x0000000c09097220 */ /* 0x000fe20000410000 */
[----:B------:R-:W-:Y:S01]  /*e9a0*/  HADD2.F32 R8, -RZ, R14.H0_H0 ;  /* 0x2000000eff087230 */ /* 0x000fe20000004100 */
[----:B------:R-:W-:Y:S01]  /*e9b0*/  F2FP.F16.E4M3.UNPACK_B R48, R48 ;  /* 0x00000030ff30723e */ /* 0x000fe200020006ff */
[----:B------:R-:W-:-:S02]  /*e9c0*/  HADD2.F32 R21, -RZ, R20.H1_H1 ;  /* 0x30000014ff157230 */ /* 0x000fc40000004100 */
[----:B------:R-:W-:Y:S01]  /*e9d0*/  FMUL.FTZ R10, R30, R13 ;  /* 0x0000000d1e0a7220 */ /* 0x000fe20000410000 */
[----:B------:R-:W-:Y:S02]  /*e9e0*/  HADD2.F32 R14, -RZ, R14.H1_H1 ;  /* 0x3000000eff0e7230 */ /* 0x000fe40000004100 */
[----:B------:R-:W-:Y:S01]  /*e9f0*/  FFMA.FTZ R38, R8, R12, -R39 ;  /* 0x0000000c08267223 */ /* 0x000fe20000010827 */
[----:B------:R-:W-:Y:S02]  /*ea00*/  HADD2.F32 R12, -RZ, R48.H0_H0 ;  /* 0x20000030ff0c7230 */ /* 0x000fe40000004100 */
[----:B------:R-:W-:Y:S01]  /*ea10*/  FMUL.FTZ R39, R30, R21 ;  /* 0x000000151e277220 */ /* 0x000fe20000410000 */
[----:B------:R-:W-:Y:S01]  /*ea20*/  FFMA.FTZ R30, R8, R15, R9 ;  /* 0x0000000f081e7223 */ /* 0x000fe20000010009 */
[C---:B------:R-:W-:Y:S01]  /*ea30*/  FFMA.FTZ R43, R14.reuse, R21, R10 ;  /* 0x000000150e2b7223 */ /* 0x040fe2000001000a */
[----:B------:R-:W-:Y:S02]  /*ea40*/  HADD2.F32 R10, -RZ, R42.H0_H0 ;  /* 0x2000002aff0a7230 */ /* 0x000fe40000004100 */
[----:B------:R-:W-:Y:S01]  /*ea50*/  FFMA.FTZ R41, R14, R13, -R39 ;  /* 0x0000000d0e297223 */ /* 0x000fe20000010827 */
[----:B------:R-:W-:-:S02]  /*ea60*/  HADD2.F32 R9, -RZ, R26.H0_H0 ;  /* 0x2000001aff097230 */ /* 0x000fc40000004100 */
[----:B------:R-:W-:Y:S01]  /*ea70*/  HADD2.F32 R42, -RZ, R42.H1_H1 ;  /* 0x3000002aff2a7230 */ /* 0x000fe20000004100 */
[----:B------:R-:W-:Y:S01]  /*ea80*/  F2FP.SATFINITE.E4M3.F32.PACK_AB_MERGE_C R30, R43, R30, RZ ;  /* 0x0000001e2b1e723e */ /* 0x000fe200048070ff */
[----:B------:R-:W-:Y:S02]  /*ea90*/  HADD2.F32 R48, -RZ, R48.H1_H1 ;  /* 0x30000030ff307230 */ /* 0x000fe40000004100 */
[C---:B------:R-:W-:Y:S01]  /*eaa0*/  FMUL.FTZ R13, R9.reuse, R12 ;  /* 0x0000000c090d7220 */ /* 0x040fe20000410000 */
[----:B------:R-:W-:Y:S02]  /*eab0*/  HADD2.F32 R26, -RZ, R26.H1_H1 ;  /* 0x3000001aff1a7230 */ /* 0x000fe40000004100 */
[----:B------:R-:W-:Y:S01]  /*eac0*/  FMUL.FTZ R9, R9, R10 ;  /* 0x0000000a09097220 */ /* 0x000fe20000410000 */
[--C-:B------:R-:W-:Y:S01]  /*ead0*/  HADD2.F32 R8, -RZ, R11.reuse.H0_H0 ;  /* 0x2000000bff087230 */ /* 0x100fe20000004100 */
[----:B------:R-:W-:Y:S01]  /*eae0*/  F2FP.SATFINITE.E4M3.F32.PACK_AB_MERGE_C R38, R41, R38, RZ ;  /* 0x000000262926723e */ /* 0x000fe200048070ff */
[----:B------:R-:W-:-:S02]  /*eaf0*/  HADD2.F32 R11, -RZ, R11.H1_H1 ;  /* 0x3000000bff0b7230 */ /* 0x000fc40000004100 */
[C---:B------:R-:W-:Y:S01]  /*eb00*/  FMUL.FTZ R20, R26.reuse, R48 ;  /* 0x000000301a147220 */ /* 0x040fe20000410000 */
        /* <DEDUP_REMOVED lines=8> */
[----:B------:R-:W-:Y:S02]  /*eb90*/  F2FP.SATFINITE.E4M3.F32.PACK_AB_MERGE_C R13, R54, R53, RZ ;  /* 0x00000035360d723e */ /* 0x000fe400048070ff */
[----:B------:R-:W-:Y:S02]  /*eba0*/  F2FP.SATFINITE.E4M3.F32.PACK_AB_MERGE_C R15, R62, R61, RZ ;  /* 0x0000003d3e0f723e */ /* 0x000fe400048070ff */
[----:B------:R-:W-:Y:S02]  /*ebb0*/  F2FP.SATFINITE.E4M3.F32.PACK_AB_MERGE_C R12, R44, R29, RZ ;  /* 0x0000001d2c0c723e */ /* 0x000fe400048070ff */
[----:B------:R-:W-:Y:S02]  /*ebc0*/  F2FP.SATFINITE.E4M3.F32.PACK_AB_MERGE_C R9, R47, R46, R9 ;  /* 0x0000002e2f09723e */ /* 0x000fe40004807009 */
[----:B------:R-:W-:Y:S02]  /*ebd0*/  F2FP.SATFINITE.E4M3.F32.PACK_AB_MERGE_C R11, R59, R56, R11 ;  /* 0x000000383b0b723e */ /* 0x000fe4000480700b */
[----:B------:R-:W-:-:S02]  /*ebe0*/  F2FP.SATFINITE.E4M3.F32.PACK_AB_MERGE_C R8, R27, R24, R8 ;  /* 0x000000181b08723e */ /* 0x000fc40004807008 */
[----:B------:R-:W-:Y:S02]  /*ebf0*/  F2FP.SATFINITE.E4M3.F32.PACK_AB_MERGE_C R10, R21, R10, R38 ;  /* 0x0000000a150a723e */ /* 0x000fe40004807026 */
[----:B------:R-:W-:Y:S02]  /*ec00*/  F2FP.SATFINITE.E4M3.F32.PACK_AB_MERGE_C R13, R50, R49, R13 ;  /* 0x00000031320d723e */ /* 0x000fe4000480700d */
[----:B------:R-:W-:Y:S01]  /*ec10*/  F2FP.SATFINITE.E4M3.F32.PACK_AB_MERGE_C R15, R58, R57, R15 ;  /* 0x000000393a0f723e */ /* 0x000fe2000480700f */
[----:B------:R1:W-:Y:S01]  /*ec20*/  STS.128 [R0+0x18400], R8 ;  /* 0x0184000800007388 */ /* 0x0003e20000000c00 */
[----:B------:R-:W-:Y:S02]  /*ec30*/  F2FP.SATFINITE.E4M3.F32.PACK_AB_MERGE_C R12, R28, R25, R12 ;  /* 0x000000191c0c723e */ /* 0x000fe4000480700c */
[----:B------:R-:W-:-:S05]  /*ec40*/  F2FP.SATFINITE.E4M3.F32.PACK_AB_MERGE_C R14, R39, R14, R30 ;  /* 0x0000000e270e723e */ /* 0x000fca000480701e */
[----:B------:R1:W-:Y:S02]  /*ec50*/  STS.128 [R3+0x18400], R12 ;  /* 0x0184000c03007388 */ /* 0x0003e40000000c00 */
.L_x_1442:
[----:B------:R-:W-:Y:S05]  /*ec60*/  BSYNC B1 ;  /* 0x0000000000017941 */ /* 0x000fea0003800000 */
.L_x_1441:
[----:B------:R-:W-:Y:S05]  /*ec70*/  @P0 BRA `(.L_x_1433) ;  /* 0x0000000c00c80947 */ /* 0x000fea0003800000 */
[----:B------:R-:W2:Y:S01]  /*ec80*/  LDL R51, [R1+0x20] ;  /* 0x0000200001337983 */ /* 0x000ea20000100800 */
[----:B01---5:R-:W-:Y:S01]  /*ec90*/  SHF.R.U32.HI R3, RZ, 0x8, R32 ;  /* 0x00000008ff037819 */ /* 0x023fe20000011620 */
[----:B------:R-:W-:Y:S01]  /*eca0*/  IMAD.IADD R12, R22, 0x1, R37 ;  /* 0x00000001160c7824 */ /* 0x000fe200078e0225 */
[----:B------:R-:W-:Y:S02]  /*ecb0*/  LOP3.LUT R0, R32, 0xff, RZ, 0xc0, !PT ;  /* 0x000000ff20007812 */ /* 0x000fe400078ec0ff */
[----:B------:R-:W-:Y:S02]  /*ecc0*/  LOP3.LUT R3, R3, 0xff, RZ, 0xc0, !PT ;  /* 0x000000ff03037812 */ /* 0x000fe400078ec0ff */
[----:B------:R-:W-:Y:S02]  /*ecd0*/  SHF.R.U32.HI R9, RZ, 0x8, R33 ;  /* 0x00000008ff097819 */ /* 0x000fe40000011621 */
[----:B------:R-:W-:Y:S02]  /*ece0*/  PRMT R21, R3, 0x7604, R0 ;  /* 0x0000760403157816 */ /* 0x000fe40000000000 */
[----:B------:R-:W-:-:S02]  /*ecf0*/  SHF.R.U32.HI R3, RZ, 0x8, R34 ;  /* 0x00000008ff037819 */ /* 0x000fc40000011622 */
[----:B------:R-:W-:Y:S02]  /*ed00*/  LOP3.LUT R0, R34, 0xff, RZ, 0xc0, !PT ;  /* 0x000000ff22007812 */ /* 0x000fe400078ec0ff */
[----:B------:R-:W-:Y:S02]  /*ed10*/  LOP3.LUT R3, R3, 0xff, RZ, 0xc0, !PT ;  /* 0x000000ff03037812 */ /* 0x000fe400078ec0ff */
[----:B------:R-:W-:Y:S02]  /*ed20*/  SHF.R.U32.HI R13, RZ, 0x3, R225 ;  /* 0x00000003ff0d7819 */ /* 0x000fe400000116e1 */
[----:B------:R-:W-:Y:S02]  /*ed30*/  PRMT R25, R3, 0x7604, R0 ;  /* 0x0000760403197816 */ /* 0x000fe40000000000 */
[----:B------:R-:W-:Y:S02]  /*ed40*/  LOP3.LUT R0, R225, 0x70, R12, 0xf8, !PT ;  /* 0x00000070e1007812 */ /* 0x000fe400078ef80c */
[----:B------:R-:W-:-:S02]  /*ed50*/  LOP3.LUT R8, R33, 0xff, RZ, 0xc0, !PT ;  /* 0x000000ff21087812 */ /* 0x000fc400078ec0ff */
[----:B------:R-:W-:Y:S02]  /*ed60*/  LOP3.LUT R9, R9, 0xff, RZ, 0xc0, !PT ;  /* 0x000000ff09097812 */ /* 0x000fe400078ec0ff */
[----:B------:R-:W-:Y:S02]  /*ed70*/  LOP3.LUT R3, R0, R13, RZ, 0x3c, !PT ;  /* 0x0000000d00037212 */ /* 0x000fe400078e3cff */
[----:B------:R-:W-:Y:S02]  /*ed80*/  PRMT R20, R9, 0x7604, R8 ;  /* 0x0000760409147816 */ /* 0x000fe40000000008 */
[----:B------:R-:W-:Y:S02]  /*ed90*/  SHF.R.U32.HI R9, RZ, 0x8, R35 ;  /* 0x00000008ff097819 */ /* 0x000fe40000011623 */
[----:B------:R-:W-:Y:S02]  /*eda0*/  SHF.R.U32.HI R11, RZ, 0x8, R4 ;  /* 0x00000008ff0b7819 */ /* 0x000fe40000011604 */
[----:B------:R-:W-:-:S02]  /*edb0*/  SHF.R.U32.HI R12, RZ, 0x8, R5 ;  /* 0x00000008ff0c7819 */ /* 0x000fc40000011605 */
[----:B------:R-:W-:Y:S02]  /*edc0*/  IADD3 R0, R18, R3, R234 ;  /* 0x0000000312007210 */ /* 0x000fe40007ffe0ea */
[----:B------:R-:W-:Y:S02]  /*edd0*/  LOP3.LUT R8, R35, 0xff, RZ, 0xc0, !PT ;  /* 0x000000ff23087812 */ /* 0x000fe400078ec0ff */
[----:B------:R-:W-:Y:S02]  /*ede0*/  LOP3.LUT R10, R4, 0xff, RZ, 0xc0, !PT ;  /* 0x000000ff040a7812 */ /* 0x000fe400078ec0ff */
[----:B------:R-:W-:Y:S02]  /*edf0*/  LOP3.LUT R9, R9, 0xff, RZ, 0xc0, !PT ;  /* 0x000000ff09097812 */ /* 0x000fe400078ec0ff */
[----:B------:R-:W-:Y:S02]  /*ee00*/  LOP3.LUT R11, R11, 0xff, RZ, 0xc0, !PT ;  /* 0x000000ff0b0b7812 */ /* 0x000fe400078ec0ff */
[----:B------:R-:W-:-:S02]  /*ee10*/  LOP3.LUT R3, R12, 0xff, RZ, 0xc0, !PT ;  /* 0x000000ff0c037812 */ /* 0x000fc400078ec0ff */
[----:B------:R-:W0:Y:S01]  /*ee20*/  LDS.128 R12, [R0+0x18400] ;  /* 0x01840000000c7984 */ /* 0x000e220000000c00 */
[----:B------:R-:W-:Y:S02]  /*ee30*/  PRMT R24, R9, 0x7604, R8 ;  /* 0x0000760409187816 */ /* 0x000fe40000000008 */
[----:B------:R-:W-:Y:S02]  /*ee40*/  PRMT R31, R11, 0x7604, R10 ;  /* 0x000076040b1f7816 */ /* 0x000fe4000000000a */
[----:B------:R-:W-:Y:S02]  /*ee50*/  SHF.R.U32.HI R28, RZ, 0x8, R6 ;  /* 0x00000008ff1c7819 */ /* 0x000fe40000011606 */
[----:B------:R-:W-:Y:S02]  /*ee60*/  LOP3.LUT R26, R5, 0xff, RZ, 0xc0, !PT ;  /* 0x000000ff051a7812 */ /* 0x000fe400078ec0ff */
[----:B------:R-:W-:Y:S02]  /*ee70*/  LOP3.LUT R27, R6, 0xff, RZ, 0xc0, !PT ;  /* 0x000000ff061b7812 */ /* 0x000fe400078ec0ff */
[----:B------:R-:W-:-:S02]  /*ee80*/  LOP3.LUT R28, R28, 0xff, RZ, 0xc0, !PT ;  /* 0x000000ff1c1c7812 */ /* 0x000fc400078ec0ff */
[----:B------:R-:W-:Y:S02]  /*ee90*/  PRMT R26, R3, 0x7604, R26 ;  /* 0x00007604031a7816 */ /* 0x000fe4000000001a */
[----:B------:R-:W-:Y:S02]  /*eea0*/  SHF.R.U32.HI R3, RZ, 0x10, R33 ;  /* 0x00000010ff037819 */ /* 0x000fe40000011621 */
[----:B------:R-:W-:Y:S02]  /*eeb0*/  SHF.R.U32.HI R37, RZ, 0x10, R5 ;  /* 0x00000010ff257819 */ /* 0x000fe40000011605 */
[----:B------:R-:W-:Y:S01]  /*eec0*/  PRMT R39, R28, 0x7604, R27 ;  /* 0x000076041c277816 */ /* 0x000fe2000000001b */
[----:B------:R-:W-:Y:S01]  /*eed0*/  IMAD.U32 R3, R3, 0x10000, RZ ;  /* 0x0001000003037824 */ /* 0x000fe200078e00ff */
[----:B------:R-:W-:Y:S01]  /*eee0*/  SHF.R.U32.HI R27, RZ, 0x10, R35 ;  /* 0x00000010ff1b7819 */ /* 0x000fe20000011623 */
[----:B------:R-:W-:Y:S01]  /*eef0*/  IMAD.U32 R37, R37, 0x10000, RZ ;  /* 0x0001000025257824 */ /* 0x000fe200078e00ff */
[----:B------:R-:W-:-:S02]  /*ef00*/  SHF.R.U32.HI R30, RZ, 0x8, R7 ;  /* 0x00000008ff1e7819 */ /* 0x000fc40000011607 */
[----:B------:R-:W-:Y:S01]  /*ef10*/  LOP3.LUT R29, R7, 0xff, RZ, 0xc0, !PT ;  /* 0x000000ff071d7812 */ /* 0x000fe200078ec0ff */
[----:B------:R-:W-:Y:S01]  /*ef20*/  IMAD.U32 R27, R27, 0x10000, RZ ;  /* 0x000100001b1b7824 */ /* 0x000fe200078e00ff */
[----:B------:R-:W-:Y:S02]  /*ef30*/  LOP3.LUT R30, R30, 0xff, RZ, 0xc0, !PT ;  /* 0x000000ff1e1e7812 */ /* 0x000fe400078ec0ff */
[----:B------:R-:W-:Y:S02]  /*ef40*/  LOP3.LUT R21, R21, 0xff0000, R32, 0xf8, !PT ;  /* 0x00ff000015157812 */ /* 0x000fe400078ef820 */
[----:B------:R-:W-:Y:S02]  /*ef50*/  SHF.R.U32.HI R41, RZ, 0x10, R7 ;  /* 0x00000010ff297819 */ /* 0x000fe40000011607 */
[----:B------:R-:W-:Y:S02]  /*ef60*/  LOP3.LUT R3, R20, 0xff0000, R3, 0xf8, !PT ;  /* 0x00ff000014037812 */ /* 0x000fe400078ef803 */
[----:B------:R-:W-:Y:S01]  /*ef70*/  LOP3.LUT R37, R26, 0xff0000, R37, 0xf8, !PT ;  /* 0x00ff00001a257812 */ /* 0x000fe200078ef825 */
[----:B------:R-:W-:Y:S01]  /*ef80*/  IMAD.U32 R41, R41, 0x10000, RZ ;  /* 0x0001000029297824 */ /* 0x000fe200078e00ff */
[----:B------:R-:W-:-:S02]  /*ef90*/  PRMT R30, R30, 0x7604, R29 ;  /* 0x000076041e1e7816 */ /* 0x000fc4000000001d */
[----:B------:R-:W-:Y:S02]  /*efa0*/  LOP3.LUT R29, R24, 0xff0000, R27, 0xf8, !PT ;  /* 0x00ff0000181d7812 */ /* 0x000fe400078ef81b */
[----:B------:R-:W-:Y:S02]  /*efb0*/  LOP3.LUT R27, R21, 0xff000000, R32, 0xf8, !PT ;  /* 0xff000000151b7812 */ /* 0x000fe400078ef820 */
[----:B------:R-:W-:Y:S02]  /*efc0*/  LOP3.LUT R32, R3, 0xff000000, R33, 0xf8, !PT ;  /* 0xff00000003207812 */ /* 0x000fe400078ef821 */
[----:B------:R-:W-:Y:S02]  /*efd0*/  LOP3.LUT R37, R37, 0xff000000, R5, 0xf8, !PT ;  /* 0xff00000025257812 */ /* 0x000fe400078ef805 */
[----:B------:R-:W-:Y:S02]  /*efe0*/  LOP3.LUT R25, R25, 0xff0000, R34, 0xf8, !PT ;  /* 0x00ff000019197812 */ /* 0x000fe400078ef822 */
[----:B------:R-:W-:-:S02]  /*eff0*/  LOP3.LUT R31, R31, 0xff0000, R4, 0xf8, !PT ;  /* 0x00ff00001f1f7812 */ /* 0x000fc400078ef804 */
[----:B------:R-:W-:Y:S02]  /*f000*/  F2FP.F16.E4M3.UNPACK_B R33, R37 ;  /* 0x00000025ff21723e */ /* 0x000fe400020006ff */
[----:B0-----:R-:W-:Y:S02]  /*f010*/  F2FP.F16.E4M3.UNPACK_B R20, R13 ;  /* 0x0000000dff14723e */ /* 0x001fe400020006ff */
[----:B------:R-:W-:Y:S02]  /*f020*/  F2FP.F16.E4M3.UNPACK_B R28, R32 ;  /* 0x00000020ff1c723e */ /* 0x000fe400020006ff */
[----:B------:R-:W-:Y:S01]  /*f030*/  LOP3.LUT R41, R30, 0xff0000, R41, 0xf8, !PT ;  /* 0x00ff00001e297812 */ /* 0x000fe200078ef829 */
[--C-:B------:R-:W-:Y:S01]  /*f040*/  HADD2.F32 R24, -RZ, R20.reuse.H0_H0 ;  /* 0x20000014ff187230 */ /* 0x100fe20000004100 */
[----:B------:R-:W-:Y:S01]  /*f050*/  LOP3.LUT R30, R25, 0xff000000, R34, 0xf8, !PT ;  /* 0xff000000191e7812 */ /* 0x000fe200078ef822 */
[----:B------:R-:W-:Y:S01]  /*f060*/  HADD2.F32 R20, -RZ, R20.H1_H1 ;  /* 0x30000014ff147230 */ /* 0x000fe20000004100 */
[----:B------:R-:W-:-:S02]  /*f070*/  LOP3.LUT R31, R31, 0xff000000, R4, 0xf8, !PT ;  /* 0xff0000001f1f7812 */ /* 0x000fc400078ef804 */
[----:B------:R-:W-:Y:S01]  /*f080*/  LOP3.LUT R34, R29, 0xff000000, R35, 0xf8, !PT ;  /* 0xff0000001d227812 */ /* 0x000fe200078ef823 */
[--C-:B------:R-:W-:Y:S01]  /*f090*/  HADD2.F32 R35, -RZ, R33.reuse.H0_H0 ;  /* 0x20000021ff237230 */ /* 0x100fe20000004100 */
[----:B------:R-:W-:Y:S01]  /*f0a0*/  F2FP.F16.E4M3.UNPACK_B R21, R13.H1 ;  /* 0x0000000dff15723e */ /* 0x000fe200030006ff */
[----:B------:R-:W-:Y:S01]  /*f0b0*/  HADD2.F32 R29, -RZ, R28.H0_H0 ;  /* 0x2000001cff1d7230 */ /* 0x000fe20000004100 */
[----:B------:R-:W-:Y:S01]  /*f0c0*/  F2FP.F16.E4M3.UNPACK_B R37, R37.H1 ;  /* 0x00000025ff25723e */ /* 0x000fe200030006ff */
[----:B------:R-:W-:Y:S02]  /*f0d0*/  HADD2.F32 R33, -RZ, R33.H1_H1 ;  /* 0x30000021ff217230 */ /* 0x000fe40000004100 */
[C---:B------:R-:W-:Y:S01]  /*f0e0*/  FMUL.FTZ R38, R24.reuse, R35 ;  /* 0x0000002318267220 */ /* 0x040fe20000410000 */
[----:B------:R-:W-:Y:S01]  /*f0f0*/  F2FP.F16.E4M3.UNPACK_B R32, R32.H1 ;  /* 0x00000020ff20723e */ /* 0x000fe200030006ff */
[----:B------:R-:W-:Y:S01]  /*f100*/  FMUL.FTZ R40, R24, R29 ;  /* 0x0000001d18287220 */ /* 0x000fe20000410000 */
[----:B------:R-:W-:Y:S01]  /*f110*/  F2FP.F16.E4M3.UNPACK_B R25, R15 ;  /* 0x0000000fff19723e */ /* 0x000fe200020006ff */
[----:B------:R-:W-:Y:S01]  /*f120*/  FMUL.FTZ R43, R20, R33 ;  /* 0x00000021142b7220 */ /* 0x000fe20000410000 */
[----:B------:R-:W-:-:S02]  /*f130*/  F2FP.F16.E4M3.UNPACK_B R26, R15.H1 ;  /* 0x0000000fff1a723e */ /* 0x000fc400030006ff */
[-C--:B------:R-:W-:Y:S02]  /*f140*/  F2FP.F16.E4M3.UNPACK_B R15, R14.reuse ;  /* 0x0000000eff0f723e */ /* 0x080fe400020006ff */
[----:B------:R-:W-:Y:S01]  /*f150*/  F2FP.F16.E4M3.UNPACK_B R24, R14.H1 ;  /* 0x0000000eff18723e */ /* 0x000fe200030006ff */
[--C-:B------:R-:W-:Y:S01]  /*f160*/  HADD2.F32 R14, -RZ, R21.reuse.H0_H0 ;  /* 0x20000015ff0e7230 */ /* 0x100fe20000004100 */
[----:B------:R-:W-:Y:S01]  /*f170*/  LOP3.LUT R41, R41, 0xff000000, R7, 0xf8, !PT ;  /* 0xff00000029297812 */ /* 0x000fe200078ef807 */
[----:B------:R-:W-:Y:S01]  /*f180*/  HADD2.F32 R21, -RZ, R21.H1_H1 ;  /* 0x30000015ff157230 */ /* 0x000fe20000004100 */
[-C--:B------:R-:W-:Y:S02]  /*f190*/  F2FP.F16.E4M3.UNPACK_B R13, R12.reuse ;  /* 0x0000000cff0d723e */ /* 0x080fe400020006ff */
[----:B------:R-:W-:Y:S02]  /*f1a0*/  F2FP.F16.E4M3.UNPACK_B R12, R12.H1 ;  /* 0x0000000cff0c723e */ /* 0x000fe400030006ff */
[----:B------:R-:W-:-:S04]  /*f1b0*/  LOP3.LUT R39, R39, 0xff0000, R6, 0xf8, !PT ;  /* 0x00ff000027277812 */ /* 0x000fc800078ef806 */
[----:B------:R-:W-:Y:S01]  /*f1c0*/  LOP3.LUT R39, R39, 0xff000000, R6, 0xf8, !PT ;  /* 0xff00000027277812 */ /* 0x000fe200078ef806 */
[----:B--2---:R-:W0:Y:S02]  /*f1d0*/  LDS.128 R8, [R51+0x18400] ;  /* 0x0184000033087984 */ /* 0x004e240000000c00 */
[-C--:B0-----:R-:W-:Y:S02]  /*f1e0*/  F2FP.F16.E4M3.UNPACK_B R4, R9.reuse ;  /* 0x00000009ff04723e */ /* 0x081fe400020006ff */
[----:B------:R-:W-:Y:S02]  /*f1f0*/  F2FP.F16.E4M3.UNPACK_B R9, R9.H1 ;  /* 0x00000009ff09723e */ /* 0x000fe400030006ff */
[-C--:B------:R-:W-:Y:S01]  /*f200*/  F2FP.F16.E4M3.UNPACK_B R7, R11.reuse ;  /* 0x0000000bff07723e */ /* 0x080fe200020006ff */
[--C-:B------:R-:W-:Y:S01]  /*f210*/  HADD2.F32 R5, -RZ, R4.reuse.H0_H0 ;  /* 0x20000004ff057230 */ /* 0x100fe20000004100 */
[----:B------:R-:W-:Y:S01]  /*f220*/  F2FP.F16.E4M3.UNPACK_B R11, R11.H1 ;  /* 0x0000000bff0b723e */ /* 0x000fe200030006ff */
[----:B------:R-:W-:Y:S01]  /*f230*/  HADD2.F32 R4, -RZ, R4.H1_H1 ;  /* 0x30000004ff047230 */ /* 0x000fe20000004100 */
[----:B------:R-:W-:-:S02]  /*f240*/  F2FP.F16.E4M3.UNPACK_B R3, R8 ;  /* 0x00000008ff03723e */ /* 0x000fc400020006ff */
[C---:B------:R-:W-:Y:S01]  /*f250*/  FFMA.FTZ R38, R5.reuse, R29, -R38 ;  /* 0x0000001d05267223 */ /* 0x040fe20000010826 */
[----:B------:R-:W-:Y:S01]  /*f260*/  FFMA.FTZ R40, R5, R35, R40 ;  /* 0x0000002305287223 */ /* 0x000fe20000010028 */
[----:B------:R-:W-:Y:S01]  /*f270*/  HADD2.F32 R29, -RZ, R28.H1_H1 ;  /* 0x3000001cff1d7230 */ /* 0x000fe20000004100 */
[----:B------:R-:W-:Y:S01]  /*f280*/  F2FP.F16.E4M3.UNPACK_B R8, R8.H1 ;  /* 0x00000008ff08723e */ /* 0x000fe200030006ff */
[----:B------:R-:W-:Y:S01]  /*f290*/  HADD2.F32 R35, -RZ, R37.H0_H0 ;  /* 0x20000025ff237230 */ /* 0x000fe20000004100 */
[----:B------:R-:W-:Y:S01]  /*f2a0*/  F2FP.F16.E4M3.UNPACK_B R6, R10 ;  /* 0x0000000aff06723e */ /* 0x000fe200020006ff */
[----:B------:R-:W-:Y:S02]  /*f2b0*/  HADD2.F32 R28, -RZ, R32.H0_H0 ;  /* 0x20000020ff1c7230 */ /* 0x000fe40000004100 */
[----:B------:R-:W-:Y:S01]  /*f2c0*/  FMUL.FTZ R20, R20, R29 ;  /* 0x0000001d14147220 */ /* 0x000fe20000410000 */
[----:B------:R-:W-:Y:S02]  /*f2d0*/  HADD2.F32 R5, -RZ, R9.H0_H0 ;  /* 0x20000009ff057230 */ /* 0x000fe40000004100 */
[----:B------:R-:W-:Y:S01]  /*f2e0*/  FMUL.FTZ R42, R14, R35 ;  /* 0x000000230e2a7220 */ /* 0x000fe20000410000 */
[----:B------:R-:W-:Y:S01]  /*f2f0*/  FFMA.FTZ R43, R4, R29, -R43 ;  /* 0x0000001d042b7223 */ /* 0x000fe2000001082b */
[-C--:B------:R-:W-:Y:S01]  /*f300*/  FMUL.FTZ R14, R14, R28.reuse ;  /* 0x0000001c0e0e7220 */ /* 0x080fe20000410000 */
[----:B------:R-:W-:Y:S01]  /*f310*/  F2FP.F16.E4M3.UNPACK_B R29, R41 ;  /* 0x00000029ff1d723e */ /* 0x000fe200020006ff */
[----:B------:R-:W-:Y:S01]  /*f320*/  FFMA.FTZ R45, R4, R33, R20 ;  /* 0x00000021042d7223 */ /* 0x000fe20000010014 */
[C---:B------:R-:W-:Y:S01]  /*f330*/  FFMA.FTZ R42, R5.reuse, R28, -R42 ;  /* 0x0000001c052a7223 */ /* 0x040fe2000001082a */
[----:B------:R-:W-:Y:S01]  /*f340*/  FFMA.FTZ R35, R5, R35, R14 ;  /* 0x0000002305237223 */ /* 0x000fe2000001000e */
[-C--:B------:R-:W-:Y:S01]  /*f350*/  F2FP.F16.E4M3.UNPACK_B R14, R34.reuse ;  /* 0x00000022ff0e723e */ /* 0x080fe200020006ff */
[----:B------:R-:W-:Y:S01]  /*f360*/  HADD2.F32 R33, -RZ, R29.H0_H0 ;  /* 0x2000001dff217230 */ /* 0x000fe20000004100 */
[----:B------:R-:W-:Y:S01]  /*f370*/  F2FP.F16.E4M3.UNPACK_B R41, R41.H1 ;  /* 0x00000029ff29723e */ /* 0x000fe200030006ff */
[----:B------:R-:W-:Y:S01]  /*f380*/  HADD2.F32 R5, -RZ, R25.H0_H0 ;  /* 0x20000019ff057230 */ /* 0x000fe20000004100 */
[----:B------:R-:W-:Y:S01]  /*f390*/  F2FP.F16.E4M3.UNPACK_B R34, R34.H1 ;  /* 0x00000022ff22723e */ /* 0x000fe200030006ff */
[----:B------:R-:W-:Y:S01]  /*f3a0*/  HADD2.F32 R28, -RZ, R37.H1_H1 ;  /* 0x30000025ff1c7230 */ /* 0x000fe20000004100 */
[----:B------:R-:W-:Y:S01]  /*f3b0*/  F2FP.F16.E4M3.UNPACK_B R10, R10.H1 ;  /* 0x0000000aff0a723e */ /* 0x000fe200030006ff */
[----:B------:R-:W-:-:S02]  /*f3c0*/  HADD2.F32 R20, -RZ, R14.H0_H0 ;  /* 0x2000000eff147230 */ /* 0x000fc40000004100 */
[----:B------:R-:W-:Y:S01]  /*f3d0*/  FMUL.FTZ R47, R5, R33 ;  /* 0x00000021052f7220 */ /* 0x000fe20000410000 */
[----:B------:R-:W-:Y:S02]  /*f3e0*/  HADD2.F32 R4, -RZ, R7.H0_H0 ;  /* 0x20000007ff047230 */ /* 0x000fe40000004100 */
[----:B------:R-:W-:Y:S01]  /*f3f0*/  FMUL.FTZ R44, R21, R28 ;  /* 0x0000001c152c7220 */ /* 0x000fe20000410000 */
[----:B------:R-:W-:Y:S02]  /*f400*/  HADD2.F32 R32, -RZ, R32.H1_H1 ;  /* 0x30000020ff207230 */ /* 0x000fe40000004100 */
[-C--:B------:R-:W-:Y:S01]  /*f410*/  FMUL.FTZ R46, R5, R20.reuse ;  /* 0x00000014052e7220 */ /* 0x080fe20000410000 */
[----:B------:R-:W-:Y:S02]  /*f420*/  HADD2.F32 R9, -RZ, R9.H1_H1 ;  /* 0x30000009ff097230 */ /* 0x000fe40000004100 */
[----:B------:R-:W-:Y:S01]  /*f430*/  FFMA.FTZ R47, R4, R20, -R47 ;  /* 0x00000014042f7223 */ /* 0x000fe2000001082f */
[----:B------:R-:W-:-:S02]  /*f440*/  HADD2.F32 R20, -RZ, R29.H1_H1 ;  /* 0x3000001dff147230 */ /* 0x000fc40000004100 */
[-C--:B------:R-:W-:Y:S01]  /*f450*/  FMUL.FTZ R21, R21, R32.reuse ;  /* 0x0000002015157220 */ /* 0x080fe20000410000 */
[----:B------:R-:W-:Y:S02]  /*f460*/  HADD2.F32 R25, -RZ, R25.H1_H1 ;  /* 0x30000019ff197230 */ /* 0x000fe40000004100 */
[C---:B------:R-:W-:Y:S01]  /*f470*/  FFMA.FTZ R37, R9.reuse, R32, -R44 ;  /* 0x0000002009257223 */ /* 0x040fe2000001082c */
[----:B------:R-:W-:Y:S02]  /*f480*/  HADD2.F32 R14, -RZ, R14.H1_H1 ;  /* 0x3000000eff0e7230 */ /* 0x000fe40000004100 */
[----:B------:R-:W-:Y:S01]  /*f490*/  FFMA.FTZ R44, R9, R28, R21 ;  /* 0x0000001c092c7223 */ /* 0x000fe20000010015 */
[----:B------:R-:W-:Y:S02]  /*f4a0*/  HADD2.F32 R7, -RZ, R7.H1_H1 ;  /* 0x30000007ff077230 */ /* 0x000fe40000004100 */
[----:B------:R-:W-:Y:S01]  /*f4b0*/  FMUL.FTZ R28, R25, R20 ;  /* 0x00000014191c7220 */ /* 0x000fe20000410000 */
[----:B------:R-:W-:-:S02]  /*f4c0*/  HADD2.F32 R21, -RZ, R41.H0_H0 ;  /* 0x20000029ff157230 */ /* 0x000fc40000004100 */
[-C--:B------:R-:W-:Y:S01]  /*f4d0*/  FMUL.FTZ R25, R25, R14.reuse ;  /* 0x0000000e19197220 */ /* 0x080fe20000410000 */
[----:B------:R-:W-:Y:S02]  /*f4e0*/  HADD2.F32 R5, -RZ, R26.H0_H0 ;  /* 0x2000001aff057230 */ /* 0x000fe40000004100 */
[----:B------:R-:W-:Y:S01]  /*f4f0*/  FFMA.FTZ R46, R4, R33, R46 ;  /* 0x00000021042e7223 */ /* 0x000fe2000001002e */
[----:B------:R-:W-:Y:S02]  /*f500*/  HADD2.F32 R9, -RZ, R34.H0_H0 ;  /* 0x20000022ff097230 */ /* 0x000fe40000004100 */
[C---:B------:R-:W-:Y:S01]  /*f510*/  FFMA.FTZ R48, R7.reuse, R14, -R28 ;  /* 0x0000000e07307223 */ /* 0x040fe2000001081c */
[----:B------:R-:W-:Y:S02]  /*f520*/  HADD2.F32 R41, -RZ, R41.H1_H1 ;  /* 0x30000029ff297230 */ /* 0x000fe40000004100 */
[----:B------:R-:W-:Y:S01]  /*f530*/  FFMA.FTZ R33, R7, R20, R25 ;  /* 0x0000001407217223 */ /* 0x000fe20000010019 */
[----:B------:R-:W-:Y:S01]  /*f540*/  HADD2.F32 R26, -RZ, R26.H1_H1 ;  /* 0x3000001aff1a7230 */ /* 0x000fe20000004100 */
[----:B------:R-:W-:Y:S01]  /*f550*/  F2FP.F16.E4M3.UNPACK_B R14, R31.H1 ;  /* 0x0000001fff0e723e */ /* 0x000fe200030006ff */
[----:B------:R-:W-:-:S02]  /*f560*/  HADD2.F32 R4, -RZ, R11.H0_H0 ;  /* 0x2000000bff047230 */ /* 0x000fc40000004100 */
[C---:B------:R-:W-:Y:S01]  /*f570*/  FMUL.FTZ R29, R5.reuse, R21 ;  /* 0x00000015051d7220 */ /* 0x040fe20000410000 */
[----:B------:R-:W-:Y:S01]  /*f580*/  HADD2.F32 R34, -RZ, R34.H1_H1 ;  /* 0x30000022ff227230 */ /* 0x000fe20000004100 */
[----:B------:R-:W-:Y:S01]  /*f590*/  F2FP.F16.E4M3.UNPACK_B R7, R27.H1 ;  /* 0x0000001bff07723e */ /* 0x000fe200030006ff */
[----:B------:R-:W-:Y:S01]  /*f5a0*/  FMUL.FTZ R32, R5, R9 ;  /* 0x0000000905207220 */ /* 0x000fe20000410000 */
[----:B------:R-:W-:Y:S02]  /*f5b0*/  HADD2.F32 R11, -RZ, R11.H1_H1 ;  /* 0x3000000bff0b7230 */ /* 0x000fe40000004100 */
[----:B------:R-:W-:Y:S01]  /*f5c0*/  FMUL.FTZ R28, R26, R41 ;  /* 0x000000291a1c7220 */ /* 0x000fe20000410000 */
[----:B------:R-:W-:Y:S01]  /*f5d0*/  FFMA.FTZ R49, R4, R9, -R29 ;  /* 0x0000000904317223 */ /* 0x000fe2000001081d */
[----:B------:R-:W-:Y:S02]  /*f5e0*/  HADD2.F32 R20, -RZ, R14.H0_H0 ;  /* 0x2000000eff147230 */ /* 0x000fe40000004100 */
[----:B------:R-:W-:Y:S01]  /*f5f0*/  FMUL.FTZ R26, R26, R34 ;  /* 0x000000221a1a7220 */ /* 0x000fe20000410000 */
[----:B------:R-:W-:-:S02]  /*f600*/  HADD2.F32 R5, -RZ, R12.H0_H0 ;  /* 0x2000000cff057230 */ /* 0x000fc40000004100 */
[----:B------:R-:W-:Y:S01]  /*f610*/  FFMA.FTZ R50, R4, R21, R32 ;  /* 0x0000001504327223 */ /* 0x000fe20000010020 */
[--C-:B------:R-:W-:Y:S02]  /*f620*/  HADD2.F32 R9, -RZ, R7.reuse.H0_H0 ;  /* 0x20000007ff097230 */ /* 0x100fe40000004100 */
[C---:B------:R-:W-:Y:S01]  /*f630*/  FFMA.FTZ R34, R11.reuse, R34, -R28 ;  /* 0x000000220b227223 */ /* 0x040fe2000001081c */
[----:B------:R-:W-:Y:S02]  /*f640*/  HADD2.F32 R4, -RZ, R8.H0_H0 ;  /* 0x20000008ff047230 */ /* 0x000fe40000004100 */
[----:B------:R-:W-:Y:S01]  /*f650*/  FFMA.FTZ R41, R11, R41, R26 ;  /* 0x000000290b297223 */ /* 0x000fe2000001001a */
[C---:B------:R-:W-:Y:S01]  /*f660*/  FMUL.FTZ R21, R5.reuse, R20 ;  /* 0x0000001405157220 */ /* 0x040fe20000410000 */
[----:B------:R-:W-:Y:S02]  /*f670*/  HADD2.F32 R11, -RZ, R14.H1_H1 ;  /* 0x3000000eff0b7230 */ /* 0x000fe40000004100 */
[----:B------:R-:W-:Y:S01]  /*f680*/  FMUL.FTZ R5, R5, R9 ;  /* 0x0000000905057220 */ /* 0x000fe20000410000 */
[----:B------:R-:W-:Y:S01]  /*f690*/  HADD2.F32 R12, -RZ, R12.H1_H1 ;  /* 0x3000000cff0c7230 */ /* 0x000fe20000004100 */
[----:B------:R-:W-:Y:S01]  /*f6a0*/  F2FP.F16.E4M3.UNPACK_B R31, R31 ;  /* 0x0000001fff1f723e */ /* 0x000fe200020006ff */
[----:B------:R-:W-:-:S02]  /*f6b0*/  HADD2.F32 R7, -RZ, R7.H1_H1 ;  /* 0x30000007ff077230 */ /* 0x000fc40000004100 */
[C---:B------:R-:W-:Y:S01]  /*f6c0*/  FFMA.FTZ R25, R4.reuse, R9, -R21 ;  /* 0x0000000904197223 */ /* 0x040fe20000010815 */
[----:B------:R-:W-:Y:S02]  /*f6d0*/  HADD2.F32 R8, -RZ, R8.H1_H1 ;  /* 0x30000008ff087230 */ /* 0x000fe40000004100 */
[----:B------:R-:W-:Y:S01]  /*f6e0*/  FFMA.FTZ R28, R4, R20, R5 ;  /* 0x00000014041c7223 */ /* 0x000fe20000010005 */
[----:B------:R-:W-:Y:S01]  /*f6f0*/  F2FP.F16.E4M3.UNPACK_B R27, R27 ;  /* 0x0000001bff1b723e */ /* 0x000fe200020006ff */
[C---:B------:R-:W-:Y:S01]  /*f700*/  FMUL.FTZ R21, R12.reuse, R11 ;  /* 0x0000000b0c157220 */ /* 0x040fe20000410000 */
[-C--:B------:R-:W-:Y:S01]  /*f710*/  FMUL.FTZ R12, R12, R7.reuse ;  /* 0x000000070c0c7220 */ /* 0x080fe20000410000 */
[----:B------:R-:W-:Y:S01]  /*f720*/  HADD2.F32 R9, -RZ, R31.H0_H0 ;  /* 0x2000001fff097230 */ /* 0x000fe20000004100 */
[----:B------:R-:W-:Y:S01]  /*f730*/  F2FP.SATFINITE.E4M3.F32.PACK_AB_MERGE_C R41, R41, R50, RZ ;  /* 0x000000322929723e */ /* 0x000fe200048070ff */
        /* <DEDUP_REMOVED lines=13> */
[C---:B------:R-:W-:Y:S01]  /*f810*/  FMUL.FTZ R26, R13.reuse, R12 ;  /* 0x0000000c0d1a7220 */ /* 0x040fe20000410000 */
[----:B------:R-:W-:Y:S01]  /*f820*/  FFMA.FTZ R20, R4, R9, R5 ;  /* 0x0000000904147223 */ /* 0x000fe20000010005 */
[----:B------:R-:W-:Y:S01]  /*f830*/  FMUL.FTZ R7, R13, R8 ;  /* 0x000000080d077220 */ /* 0x000fe20000410000 */
[----:B------:R-:W-:Y:S01]  /*f840*/  F2FP.F16.E4M3.UNPACK_B R5, R30.H1 ;  /* 0x0000001eff05723e */ /* 0x000fe200030006ff */
[C---:B------:R-:W-:Y:S01]  /*f850*/  FFMA.FTZ R13, R3.reuse, R8, -R26 ;  /* 0x00000008030d7223 */ /* 0x040fe2000001081a */
[----:B------:R-:W-:Y:S02]  /*f860*/  HADD2.F32 R8, -RZ, R11.H0_H0 ;  /* 0x2000000bff087230 */ /* 0x000fe40000004100 */
[----:B------:R-:W-:Y:S01]  /*f870*/  FFMA.FTZ R21, R3, R12, R7 ;  /* 0x0000000c03157223 */ /* 0x000fe20000010007 */
[----:B------:R-:W-:Y:S01]  /*f880*/  HADD2.F32 R4, -RZ, R24.H0_H0 ;  /* 0x20000018ff047230 */ /* 0x000fe20000004100 */
[----:B------:R-:W-:Y:S01]  /*f890*/  F2FP.F16.E4M3.UNPACK_B R30, R30 ;  /* 0x0000001eff1e723e */ /* 0x000fe200020006ff */
[----:B------:R-:W-:Y:S01]  /*f8a0*/  HADD2.F32 R7, -RZ, R5.H0_H0 ;  /* 0x20000005ff077230 */ /* 0x000fe20000004100 */
[----:B------:R-:W-:Y:S01]  /*f8b0*/  F2FP.F16.E4M3.UNPACK_B R39, R39 ;  /* 0x00000027ff27723e */ /* 0x000fe200020006ff */
[----:B------:R-:W-:-:S02]  /*f8c0*/  HADD2.F32 R3, -RZ, R10.H0_H0 ;  /* 0x2000000aff037230 */ /* 0x000fc40000004100 */
[CC--:B------:R-:W-:Y:S01]  /*f8d0*/  FMUL.FTZ R12, R4.reuse, R8.reuse ;  /* 0x00000008040c7220 */ /* 0x0c0fe20000410000 */
[----:B------:R-:W-:Y:S02]  /*f8e0*/  HADD2.F32 R11, -RZ, R11.H1_H1 ;  /* 0x3000000bff0b7230 */ /* 0x000fe40000004100 */
[-C--:B------:R-:W-:Y:S01]  /*f8f0*/  FMUL.FTZ R4, R4, R7.reuse ;  /* 0x0000000704047220 */ /* 0x080fe20000410000 */
[----:B------:R-:W-:Y:S02]  /*f900*/  HADD2.F32 R24, -RZ, R24.H1_H1 ;  /* 0x30000018ff187230 */ /* 0x000fe40000004100 */
[C---:B------:R-:W-:Y:S01]  /*f910*/  FFMA.FTZ R26, R3.reuse, R7, -R12 ;  /* 0x00000007031a7223 */ /* 0x040fe2000001080c */
[----:B------:R-:W-:Y:S02]  /*f920*/  HADD2.F32 R5, -RZ, R5.H1_H1 ;  /* 0x30000005ff057230 */ /* 0x000fe40000004100 */
[----:B------:R-:W-:Y:S02]  /*f930*/  HADD2.F32 R10, -RZ, R10.H1_H1 ;  /* 0x3000000aff0a7230 */ /* 0x000fe40000004100 */
[C---:B------:R-:W-:Y:S01]  /*f940*/  FMUL.FTZ R7, R24.reuse, R11 ;  /* 0x0000000b18077220 */ /* 0x040fe20000410000 */
[----:B------:R-:W-:Y:S01]  /*f950*/  FMUL.FTZ R12, R24, R5 ;  /* 0x00000005180c7220 */ /* 0x000fe20000410000 */
[----:B------:R-:W-:-:S02]  /*f960*/  FFMA.FTZ R24, R3, R8, R4 ;  /* 0x0000000803187223 */ /* 0x000fc40000010004 */
[C---:B------:R-:W-:Y:S01]  /*f970*/  FFMA.FTZ R27, R10.reuse, R5, -R7 ;  /* 0x000000050a1b7223 */ /* 0x040fe20000010807 */
[--C-:B------:R-:W-:Y:S02]  /*f980*/  HADD2.F32 R5, -RZ, R30.reuse.H0_H0 ;  /* 0x2000001eff057230 */ /* 0x100fe40000004100 */
[----:B------:R-:W-:Y:S01]  /*f990*/  FFMA.FTZ R11, R10, R11, R12 ;  /* 0x0000000b0a0b7223 */ /* 0x000fe2000001000c */
[----:B------:R-:W-:Y:S02]  /*f9a0*/  HADD2.F32 R7, -RZ, R39.H0_H0 ;  /* 0x20000027ff077230 */ /* 0x000fe40000004100 */
[----:B------:R-:W-:Y:S02]  /*f9b0*/  HADD2.F32 R4, -RZ, R15.H0_H0 ;  /* 0x2000000fff047230 */ /* 0x000fe40000004100 */
[----:B------:R-:W-:Y:S01]  /*f9c0*/  HADD2.F32 R30, -RZ, R30.H1_H1 ;  /* 0x3000001eff1e7230 */ /* 0x000fe20000004100 */
[----:B------:R-:W-:Y:S01]  /*f9d0*/  F2FP.SATFINITE.E4M3.F32.PACK_AB_MERGE_C R24, R11, R24, RZ ;  /* 0x000000180b18723e */ /* 0x000fe200048070ff */
[----:B------:R-:W-:-:S02]  /*f9e0*/  HADD2.F32 R39, -RZ, R39.H1_H1 ;  /* 0x30000027ff277230 */ /* 0x000fc40000004100 */
[C---:B------:R-:W-:Y:S01]  /*f9f0*/  FMUL.FTZ R8, R4.reuse, R7 ;  /* 0x0000000704087220 */ /* 0x040fe20000410000 */
[----:B------:R-:W-:Y:S02]  /*fa00*/  HADD2.F32 R15, -RZ, R15.H1_H1 ;  /* 0x3000000fff0f7230 */ /* 0x000fe40000004100 */
[----:B------:R-:W-:Y:S01]  /*fa10*/  FMUL.FTZ R4, R4, R5 ;  /* 0x0000000504047220 */ /* 0x000fe20000410000 */
[--C-:B------:R-:W-:Y:S01]  /*fa20*/  HADD2.F32 R3, -RZ, R6.reuse.H0_H0 ;  /* 0x20000006ff037230 */ /* 0x100fe20000004100 */
[----:B------:R-:W-:Y:S01]  /*fa30*/  F2FP.SATFINITE.E4M3.F32.PACK_AB_MERGE_C R11, R33, R46, R41 ;  /* 0x0000002e210b723e */ /* 0x000fe20004807029 */
        /* <DEDUP_REMOVED lines=13> */
[----:B------:R-:W-:-:S02]  /*fb10*/  F2FP.SATFINITE.E4M3.F32.PACK_AB_MERGE_C R5, R43, R38, R5 ;  /* 0x000000262b05723e */ /* 0x000fc40004807005 */
[----:B------:R-:W-:Y:S02]  /*fb20*/  F2FP.SATFINITE.E4M3.F32.PACK_AB_MERGE_C R7, R48, R47, R7 ;  /* 0x0000002f3007723e */ /* 0x000fe40004807007 */
[----:B------:R-:W-:Y:S02]  /*fb30*/  F2FP.SATFINITE.E4M3.F32.PACK_AB_MERGE_C R4, R13, R14, R4 ;  /* 0x0000000e0d04723e */ /* 0x000fe40004807004 */
[----:B------:R-:W-:Y:S02]  /*fb40*/  F2FP.SATFINITE.E4M3.F32.PACK_AB_MERGE_C R6, R15, R10, R6 ;  /* 0x0000000a0f06723e */ /* 0x000fe40004807006 */
[----:B------:R-:W-:Y:S02]  /*fb50*/  F2FP.SATFINITE.E4M3.F32.PACK_AB_MERGE_C R9, R45, R40, R9 ;  /* 0x000000282d09723e */ /* 0x000fe40004807009 */
[----:B------:R-:W-:Y:S01]  /*fb60*/  F2FP.SATFINITE.E4M3.F32.PACK_AB_MERGE_C R8, R21, R20, R8 ;  /* 0x000000141508723e */ /* 0x000fe20004807008 */
[----:B------:R2:W-:Y:S01]  /*fb70*/  STS.128 [R51+0x18400], R4 ;  /* 0x0184000433007388 */ /* 0x0005e20000000c00 */
[----:B------:R-:W-:-:S05]  /*fb80*/  F2FP.SATFINITE.E4M3.F32.PACK_AB_MERGE_C R10, R12, R3, R24 ;  /* 0x000000030c0a723e */ /* 0x000fca0004807018 */
[----:B------:R2:W-:Y:S02]  /*fb90*/  STS.128 [R0+0x18400], R8 ;  /* 0x0184000800007388 */ /* 0x0005e40000000c00 */
.L_x_1433:
[----:B------:R-:W-:Y:S05]  /*fba0*/  BSYNC B0 ;  /* 0x0000000000007941 */ /* 0x000fea0003800000 */
.L_x_1419:
[----:B------:R-:W-:Y:S01]  /*fbb0*/  @!PT LDS RZ, [RZ] ;  /* 0x00000000fffff984 */ /* 0x000fe20000000800 */
[----:B------:R-:W-:Y:S01]  /*fbc0*/  @!PT LDS RZ, [RZ] ;  /* 0x00000000fffff984 */ /* 0x000fe20000000800 */
[----:B------:R-:W-:Y:S01]  /*fbd0*/  @!PT LDS RZ, [RZ] ;  /* 0x00000000fffff984 */ /* 0x000fe20000000800 */
[----:B------:R-:W-:Y:S01]  /*fbe0*/  @!PT LDS RZ, [RZ] ;  /* 0x00000000fffff984 */ /* 0x000fe20000000800 */
[----:B------:R3:W-:Y:S06]  /*fbf0*/  MEMBAR.ALL.CTA ;  /* 0x0000000000007992 */ /* 0x0007ec0000008000 */
[----:B---3--:R-:W3:Y:S01]  /*fc00*/  FENCE.VIEW.ASYNC.S ;  /* 0x00000000000073c6 */ /* 0x008ee20000000000 */
[----:B------:R-:W-:Y:S05]  /*fc10*/  WARPSYNC.ALL ;  /* 0x0000000000007948 */ /* 0x000fea0003800000 */
[----:B---3--:R-:W-:Y:S06]  /*fc20*/  BAR.SYNC.DEFER_BLOCKING 0xd, 0x100 ;  /* 0x0344000000007b1d */ /* 0x008fec0000010000 */
.L_x_1416:
[----:B-12---:R-:W-:Y:S01]  /*fc30*/  IMAD.U32 R0, RZ, RZ, UR41 ;  /* 0x00000029ff007e24 */ /* 0x006fe2000f8e00ff */
[----:B------:R-:W-:-:S04]  /*fc40*/  LOP3.LUT R17, R17, 0xfffff7ff, RZ, 0xc0, !PT ;  /* 0xfffff7ff11117812 */ /* 0x000fc800078ec0ff */
[----:B------:R-:W-:-:S13]  /*fc50*/  ISETP.NE.AND P0, PT, R0, 0x3, PT ;  /* 0x000000030000780c */ /* 0x000fda0003f05270 */
[----:B------:R-:W-:Y:S01]  /*fc60*/  @P0 LOP3.LUT R17, R17, 0x800, RZ, 0xfc, !PT ;  /* 0x0000080011110812 */ /* 0x000fe200078efcff */
[----:B------:R-:W-:Y:S06]  /*fc70*/  @!P0 BRA `(.L_x_1443) ;  /* 0x0000000000048947 */ /* 0x000fec0003800000 */
[----:B------:R-:W-:Y:S01]  /*fc80*/  BPT.TRAP 0x1 ;  /* 0x000000040000795c */ /* 0x000fe20000300000 */
.L_x_1443:
[----:B-----5:R-:W-:Y:S01]  /*fc90*/  IMAD R20, R212, 0x8, R18 ;  /* 0x00000008d4147824 */ /* 0x020fe200078e0212 */
[----:B0-----:R-:W-:-:S04]  /*fca0*/  SHF.L.U32 R3, R211, 0x1f, RZ ;  /* 0x0000001fd3037819 */ /* 0x001fc800000006ff */
[----:B------:R0:W1:Y:S01]  /*fcb0*/  SYNCS.PHASECHK.TRANS64.TRYWAIT P1, [R20+URZ+0x28830], R3 ;  /* 0x02883003140075a7 */ /* 0x000062000802017f */
[----:B------:R-:W-:Y:S05]  /*fcc0*/  @!P0 BRA `(.L_x_1444) ;  /* 0x0000000000048947 */ /* 0x000fea0003800000 */
[----:B------:R-:W-:Y:S01]  /*fcd0*/  BPT.TRAP 0x1 ;  /* 0x000000040000795c */ /* 0x000fe20000300000 */
.L_x_1444:
[----:B------:R-:W2:Y:S02]  /*fce0*/  S2R R0, SR_TID.X ;  /* 0x0000000000007919 */ /* 0x000ea40000002100 */
[----:B--2---:R-:W-:-:S04]  /*fcf0*/  LOP3.LUT R0, R0, 0x7f, RZ, 0xc0, !PT ;  /* 0x0000007f00007812 */ /* 0x004fc800078ec0ff */
[----:B------:R-:W-:Y:S01]  /*fd00*/  ISETP.NE.AND P0, PT, R0, RZ, PT ;  /* 0x000000ff0000720c */ /* 0x000fe20003f05270 */
[----:B-1----:R-:W-:-:S12]  /*fd10*/  @P1 BRA `(.L_x_1445) ;  /* 0x0000000000081947 */ /* 0x002fd80003800000 */
[----:B------:R-:W1:Y:S02]  /*fd20*/  SYNCS.PHASECHK.TRANS64.TRYWAIT P1, [R20+URZ+0x28830], R3 ;  /* 0x02883003140075a7 */ /* 0x000e64000802017f */
[----:B-1----:R-:W-:Y:S05]  /*fd30*/  @!P1 BRA `(.L_x_1446) ;  /* 0x0000020c00109947 */ /* 0x002fea0003800000 */
.L_x_1445:
[----:B------:R-:W-:Y:S05]  /*fd40*/  WARPSYNC.ALL ;  /* 0x0000000000007948 */ /* 0x000fea0003800000 */
[----:B------:R-:W-:Y:S01]  /*fd50*/  VIADD R0, R18, 0x1c400 ;  /* 0x0001c40012007836 */ /* 0x000fe20000000000 */
[----:B------:R-:W-:Y:S01]  /*fd60*/  LOP3.LUT R6, R36, 0x10000, RZ, 0xfc, !PT ;  /* 0x0001000024067812 */ /* 0x000fe200078efcff */
[----:B------:R-:W-:Y:S01]  /*fd70*/  IMAD.MOV.U32 R7, RZ, RZ, 0x40000040 ;  /* 0x40000040ff077424 */ /* 0x000fe200078e00ff */
[----:B------:R-:W-:Y:S01]  /*fd80*/  WARPGROUP.ARRIVE ;  /* 0x00000000000079c5 */ /* 0x000fe20000000000 */
[----:B------:R-:W-:Y:S01]  /*fd90*/  IMAD.MOV.U32 R15, RZ, RZ, 0x40000040 ;  /* 0x40000040ff0f7424 */ /* 0x000fe200078e00ff */
[----:B------:R-:W-:Y:S01]  /*fda0*/  SHF.R.U32.HI R0, RZ, 0x4, R0 ;  /* 0x00000004ff007819 */ /* 0x000fe20000011600 */
[C---:B------:R-:W-:Y:S01]  /*fdb0*/  VIADD R12, R6.reuse, 0x2 ;  /* 0x00000002060c7836 */ /* 0x040fe20000000000 */
[----:B------:R-:W-:Y:S01]  /*fdc0*/  R2UR UR4, R6 ;  /* 0x00000000060472ca */ /* 0x000fe200000e0000 */
[----:B------:R-:W-:Y:S01]  /*fdd0*/  IMAD.MOV.U32 R13, RZ, RZ, 0x40000040 ;  /* 0x40000040ff0d7424 */ /* 0x000fe200078e00ff */
[----:B------:R-:W-:Y:S01]  /*fde0*/  LOP3.LUT R0, R0, 0x3fff, RZ, 0xc0, !PT ;  /* 0x00003fff00007812 */ /* 0x000fe200078ec0ff */
[----:B------:R-:W-:Y:S01]  /*fdf0*/  IMAD.MOV.U32 R9, RZ, RZ, 0x40000040 ;  /* 0x40000040ff097424 */ /* 0x000fe200078e00ff */
[----:B------:R-:W-:Y:S01]  /*fe00*/  R2UR UR5, R7 ;  /* 0x00000000070572ca */ /* 0x000fe200000e0000 */
[----:B------:R-:W-:Y:S01]  /*fe10*/  VIADD R10, R6, 0x4 ;  /* 0x00000004060a7836 */ /* 0x000fe20000000000 */
[----:B------:R-:W-:Y:S01]  /*fe20*/  LOP3.LUT R5, R0, 0x10000, RZ, 0xfc, !PT ;  /* 0x0001000000057812 */ /* 0x000fe200078efcff */
[----:B------:R-:W-:Y:S01]  /*fe30*/  IMAD.MOV.U32 R11, RZ, RZ, 0x40000040 ;  /* 0x40000040ff0b7424 */ /* 0x000fe200078e00ff */
[----:B------:R-:W-:Y:S01]  /*fe40*/  R2UR UR7, R15 ;  /* 0x000000000f0772ca */ /* 0x000fe200000e0000 */
[----:B------:R-:W-:Y:S01]  /*fe50*/  IMAD.MOV.U32 R15, RZ, RZ, 0x40000040 ;  /* 0x40000040ff0f7424 */ /* 0x000fe200078e00ff */
[----:B------:R-:W2:Y:S01]  /*fe60*/  LDC R233, c[0x0][0x448] ;  /* 0x00011200ffe97b82 */ /* 0x000ea20000000800 */
[----:B----4-:R-:W-:Y:S01]  /*fe70*/  IMAD R14, R212, 0x600, R5 ;  /* 0x00000600d40e7824 */ /* 0x010fe200078e0205 */
[----:B------:R-:W-:Y:S01]  /*fe80*/  LOP3.LUT R17, R17, 0xffffdfff, RZ, 0xc0, !PT ;  /* 0xffffdfff11117812 */ /* 0x000fe200078ec0ff */
[----:B01----:R-:W-:Y:S01]  /*fe90*/  @!P0 VIADD R20, R20, 0x28840 ;  /* 0x0002884014148836 */ /* 0x003fe20000000000 */
[----:B------:R-:W-:Y:S01]  /*fea0*/  ULDC UR27, c[0x0][0x9dc] ;  /* 0x00027700001b7ab9 */ /* 0x000fe20000000800 */
[C---:B------:R-:W-:Y:S01]  /*feb0*/  VIADD R8, R14.reuse, 0x2 ;  /* 0x000000020e087836 */ /* 0x040fe20000000000 */
[----:B------:R-:W-:Y:S01]  /*fec0*/  R2UR UR6, R14 ;  /* 0x000000000e0672ca */ /* 0x000fe200000e0000 */
[----:B------:R-:W-:Y:S01]  /*fed0*/  ULOP3.LUT UR27, URZ, UR27, URZ, 0x33, !UPT ;  /* 0x0000001b3f1b7292 */ /* 0x000fe2000f8e333f */
[----:B------:R-:W-:-:S11]  /*fee0*/  @!P0 PRMT R20, RZ, 0x654, R20 ;  /* 0x00000654ff148816 */ /* 0x000fd60000000014 */
[----:B------:R-:W-:Y:S01]  /*fef0*/  QGMMA.64x192x32.F32.E4M3.E4M3 R24, gdesc[UR4], RZ, !UPT, gsb0 ;  /* 0x02e00000041879f3 */ /* 0x000fe2000c0008ff */
[----:B------:R-:W-:Y:S02]  /*ff00*/  R2UR UR4, R12 ;  /* 0x000000000c0472ca */ /* 0x000fe400000e0000 */
[----:B------:R-:W-:Y:S02]  /*ff10*/  R2UR UR5, R13 ;  /* 0x000000000d0572ca */ /* 0x000fe400000e0000 */
[----:B------:R-:W-:Y:S01]  /*ff20*/  R2UR UR6, R8 ;  /* 0x00000000080672ca */ /* 0x000fe200000e0000 */
[C---:B------:R-:W-:Y:S01]  /*ff30*/  VIADD R8, R14.reuse, 0x4 ;  /* 0x000000040e087836 */ /* 0x040fe20000000000 */
[----:B------:R-:W-:Y:S01]  /*ff40*/  R2UR UR7, R9 ;  /* 0x00000000090772ca */ /* 0x000fe200000e0000 */
[----:B------:R-:W-:Y:S01]  /*ff50*/  IMAD.MOV.U32 R9, RZ, RZ, 0x40000040 ;  /* 0x40000040ff097424 */ /* 0x000fe200078e00ff */
[----:B--2---:R-:W-:Y:S01]  /*ff60*/  ISETP.NE.AND P1, PT, R233, 0x1, PT ;  /* 0x00000001e900780c */ /* 0x004fe20003f25270 */
[----:B------:R-:W-:-:S12]  /*ff70*/  VIADD R14, R14, 0x6 ;  /* 0x000000060e0e7836 */ /* 0x000fd80000000000 */
[----:B------:R-:W-:-:S04]  /*ff80*/  @P1 LOP3.LUT R17, R17, 0x2000, RZ, 0xfc, !PT ;  /* 0x0000200011111812 */ /* 0x000fc800078efcff */
[----:B------:R-:W-:Y:S01]  /*ff90*/  LOP3.LUT R17, R17, 0xffffefff, RZ, 0xc0, !PT ;  /* 0xffffefff11117812 */ /* 0x000fe200078ec0ff */
[----:B------:R-:W-:Y:S02]  /*ffa0*/  WARPGROUP.DEPBAR.LE gsb0, 0x0 ;  /* 0x00008000000079c5 */ /* 0x000fe40000010000 */
[----:B------:R-:W-:-:S06]  /*ffb0*/  WARPGROUP.ARRIVE ;  /* 0x00000000000079c5 */ /* 0x000fcc0000000000 */
[----:B------:R-:W-:Y:S01]  /*ffc0*/  QGMMA.64x192x32.F32.E4M3.E4M3 R24, gdesc[UR4], R24, gsb0 ;  /* 0x02e00000041879f3 */ /* 0x000fe20008000818 */
[----:B------:R-:W-:Y:S02]  /*ffd0*/  R2UR UR4, R10 ;  /* 0x000000000a0472ca */ /* 0x000fe400000e0000 */
[----:B------:R-:W-:Y:S02]  /*ffe0*/  R2UR UR5, R11 ;  /* 0x000000000b0572ca */ /* 0x000fe400000e0000 */
[----:B------:R-:W-:Y:S01]  /*fff0*/  R2UR UR6, R8 ;  /* 0x00000000080672ca */ /* 0x000fe200000e0000 */
[----:B------:R-:W-:Y:S01]  /*10000*/  VIADD R8, R6, 0x6 ;  /* 0x0000000606087836 */ /* 0x000fe20000000000 */
[----:B------:R-:W-:Y:S01]  /*10010*/  R2UR UR7, R9 ;  /* 0x00000000090772ca */ /* 0x000fe200000e0000 */
[----:B------:R-:W-:Y:S01]  /*10020*/  IMAD.MOV.U32 R9, RZ, RZ, 0x40000040 ;  /* 0x40000040ff097424 */ /* 0x000fe200078e00ff */
[----:B------:R-:W-:Y:S02]  /*10030*/  WARPGROUP.DEPBAR.LE gsb0, 0x0 ;  /* 0x00008000000079c5 */ /* 0x000fe40000010000 */
[----:B------:R-:W-:-:S09]  /*10040*/  WARPGROUP.ARRIVE ;  /* 0x00000000000079c5 */ /* 0x000fd20000000000 */
[----:B------:R-:W-:Y:S01]  /*10050*/  QGMMA.64x192x32.F32.E4M3.E4M3 R24, gdesc[UR4], R24, gsb0 ;  /* 0x02e00000041879f3 */ /* 0x000fe20008000818 */
[----:B------:R-:W-:Y:S02]  /*10060*/  R2UR UR4, R8 ;  /* 0x00000000080472ca */ /* 0x000fe400000e0000 */
[----:B------:R-:W-:Y:S02]  /*10070*/  R2UR UR5, R9 ;  /* 0x00000000090572ca */ /* 0x000fe400000e0000 */
[----:B------:R-:W-:Y:S02]  /*10080*/  R2UR UR6, R14 ;  /* 0x000000000e0672ca */ /* 0x000fe400000e0000 */
[----:B------:R-:W-:Y:S01]  /*10090*/  R2UR UR7, R15 ;  /* 0x000000000f0772ca */ /* 0x000fe200000e0000 */
[----:B------:R-:W0:Y:S08]  /*100a0*/  @P1 LDC R14, c[0x0][0x44c] ;  /* 0x00011300ff0e1b82 */ /* 0x000e300000000800 */
[----:B------:R-:W1:Y:S01]  /*100b0*/  @P1 LDC R15, c[0x0][0x450] ;  /* 0x00011400ff0f1b82 */ /* 0x000e620000000800 */
[----:B------:R-:W-:-:S02]  /*100c0*/  WARPGROUP.DEPBAR.LE gsb0, 0x0 ;  /* 0x00008000000079c5 */ /* 0x000fc40000010000 */
[----:B------:R-:W-:-:S06]  /*100d0*/  WARPGROUP.ARRIVE ;  /* 0x00000000000079c5 */ /* 0x000fcc0000000000 */
[----:B------:R-:W-:Y:S03]  /*100e0*/  QGMMA.64x192x32.F32.E4M3.E4M3 R24, gdesc[UR4], R24, gsb0 ;  /* 0x02e00000041879f3 */ /* 0x000fe60008000818 */
[----:B------:R-:W-:Y:S02]  /*100f0*/  WARPGROUP.DEPBAR.LE gsb0, 0x0 ;  /* 0x00008000000079c5 */ /* 0x000fe40000010000 */
[C---:B------:R-:W-:Y:S01]  /*10100*/  FMUL.FTZ R129, R2.reuse, R80 ;  /* 0x0000005002817220 */ /* 0x040fe20000410000 */
[----:B------:R-:W-:Y:S01]  /*10110*/  FMUL.FTZ R80, R2, R99 ;  /* 0x0000006302507220 */ /* 0x000fe20000410000 */
[----:B------:R-:W-:Y:S02]  /*10120*/  IMAD.IADD R99, R224, 0x1, R219 ;  /* 0x00000001e0637824 */ /* 0x000fe400078e02db */
[C---:B------:R-:W-:Y:S01]  /*10130*/  FMUL.FTZ R123, R2.reuse, R29 ;  /* 0x0000001d027b7220 */ /* 0x040fe20000410000 */
[C---:B------:R-:W-:Y:S01]  /*10140*/  FMUL.FTZ R124, R2.reuse, R28 ;  /* 0x0000001c027c7220 */ /* 0x040fe20000410000 */
[----:B------:R-:W-:Y:S01]  /*10150*/  FMUL.FTZ R29, R2, R39 ;  /* 0x00000027021d7220 */ /* 0x000fe20000410000 */
[----:B0-----:R-:W-:-:S04]  /*10160*/  @P1 IMAD.HI.U32 R14, R99, R14, RZ ;  /* 0x0000000e630e1227 */ /* 0x001fc800078e00ff */
[C---:B------:R-:W-:Y:S01]  /*10170*/  FMUL.FTZ R28, R2.reuse, R38 ;  /* 0x00000026021c7220 */ /* 0x040fe20000410000 */
[C---:B------:R-:W-:Y:S01]  /*10180*/  FMUL.FTZ R39, R2.reuse, R41 ;  /* 0x0000002902277220 */ /* 0x040fe20000410000 */
[C---:B------:R-:W-:Y:S01]  /*10190*/  FMUL.FTZ R38, R2.reuse, R51 ;  /* 0x0000003302267220 */ /* 0x040fe20000410000 */
[C---:B------:R-:W-:Y:S01]  /*101a0*/  FMUL.FTZ R41, R2.reuse, R54 ;  /* 0x0000003602297220 */ /* 0x040fe20000410000 */
[----:B-1----:R-:W-:Y:S01]  /*101b0*/  @P1 SHF.R.U32.HI R99, RZ, R15, R14 ;  /* 0x0000000fff631219 */ /* 0x002fe2000001160e */
[C---:B------:R-:W-:Y:S01]  /*101c0*/  FMUL.FTZ R122, R2.reuse, R25 ;  /* 0x00000019027a7220 */ /* 0x040fe20000410000 */
[----:B------:R-:W0:Y:S01]  /*101d0*/  LDC.64 R14, c[0x0][0x9e0] ;  /* 0x00027800ff0e7b82 */ /* 0x000e220000000a00 */
        /* <DEDUP_REMOVED lines=30> */
[----:B------:R-:W1:Y:S01]  /*103c0*/  SHFL.IDX PT, R114, R99, RZ, 0x1c1f ;  /* 0x001c1fff63727589 */ /* 0x000e6200000e0000 */
[C---:B------:R-:W-:Y:S01]  /*103d0*/  FMUL.FTZ R47, R2.reuse, R49 ;  /* 0x00000031022f7220 */ /* 0x040fe20000410000 */
[C---:B------:R-:W-:Y:S01]  /*103e0*/  FMUL.FTZ R50, R2.reuse, R53 ;  /* 0x0000003502327220 */ /* 0x040fe20000410000 */
[C---:B------:R-:W-:Y:S01]  /*103f0*/  FMUL.FTZ R55, R2.reuse, R56 ;  /* 0x0000003802377220 */ /* 0x040fe20000410000 */
[C---:B------:R-:W-:Y:S01]  /*10400*/  FMUL.FTZ R46, R2.reuse, R59 ;  /* 0x0000003b022e7220 */ /* 0x040fe20000410000 */
[----:B------:R-:W-:Y:S01]  /*10410*/  FMUL.FTZ R61, R2, R65 ;  /* 0x00000041023d7220 */ /* 0x000fe20000410000 */
[----:B------:R-:W-:-:S02]  /*10420*/  IMAD.MOV.U32 R112, RZ, RZ, -0xc0 ;  /* 0xffffff40ff707424 */ /* 0x000fc400078e00ff */
        /* <DEDUP_REMOVED lines=52> */
[----:B0-----:R-:W-:Y:S01]  /*10770*/  ISETP.GE.AND P1, PT, R15, 0x1, PT ;  /* 0x000000010f00780c */ /* 0x001fe20003f26270 */
[----:B------:R-:W0:Y:S01]  /*10780*/  MUFU.TANH R4, R4 ;  /* 0x0000000400047308 */ /* 0x000e220000002400 */
[----:B------:R-:W-:Y:S01]  /*10790*/  IADD3 R100, R216, R112, -R217 ;  /* 0x00000070d8647210 */ /* 0x000fe20007ffe8d9 */
[----:B------:R2:W-:Y:S01]  /*107a0*/  @!P0 SYNCS.ARRIVE.TRANS64.RED.A1T0 RZ, [R20+URZ], RZ ;  /* 0x000000ff14ff89a7 */ /* 0x0005e2000810043f */
[----:B------:R-:W-:-:S03]  /*107b0*/  VIADD R112, R112, 0xffffffff ;  /* 0xffffffff70707836 */ /* 0x000fc60000000000 */
[----:B------:R-:W-:Y:S02]  /*107c0*/  IMAD.IADD R21, R100, 0x1, -R215 ;  /* 0x0000000164157824 */ /* 0x000fe400078e0ad7 */
[----:B------:R-:W3:Y:S01]  /*107d0*/  MUFU.TANH R122, R122 ;  /* 0x0000007a007a7308 */ /* 0x000ee20000002400 */
[----:B------:R-:W-:Y:S02]  /*107e0*/  IMAD.IADD R100, R112, 0x1, -R217 ;  /* 0x0000000170647824 */ /* 0x000fe400078e0ad9 */
[----:B--2---:R-:W-:Y:S01]  /*107f0*/  IMAD R20, R121, -0xc0, R216 ;  /* 0xffffff4079147824 */ /* 0x004fe200078e02d8 */
[----:B------:R-:W-:Y:S01]  /*10800*/  @P1 LOP3.LUT R17, R17, 0x1000, RZ, 0xfc, !PT ;  /* 0x0000100011111812 */ /* 0x000fe200078efcff */
[C---:B------:R-:W-:Y:S02]  /*10810*/  IMAD.IADD R108, R21.reuse, 0x1, R14 ;  /* 0x00000001156c7824 */ /* 0x040fe400078e020e */
[----:B------:R-:W-:Y:S01]  /*10820*/  VIADD R105, R21, UR27 ;  /* 0x0000001b15697c36 */ /* 0x000fe20008000000 */
[----:B------:R-:W2:Y:S01]  /*10830*/  MUFU.TANH R0, R0 ;  /* 0x0000000000007308 */ /* 0x000ea20000002400 */
[----:B------:R-:W-:-:S02]  /*10840*/  IADD3 R109, -R217, 0xc0, R20 ;  /* 0x000000c0d96d7810 */ /* 0x000fc40007ffe114 */
[----:B-1----:R-:W-:Y:S02]  /*10850*/  IMAD.IADD R111, R105, 0x1, R114 ;  /* 0x00000001696f7824 */ /* 0x002fe400078e0272 */
[----:B------:R-:W-:-:S03]  /*10860*/  VIADDMNMX R110, R114, R108, R109, PT ;  /* 0x0000006c726e7246 */ /* 0x000fc6000380016d */
[----:B------:R-:W1:Y:S08]  /*10870*/  MUFU.TANH R3, R3 ;  /* 0x0000000300037308 */ /* 0x000e700000002400 */
        /* <DEDUP_REMOVED lines=92> */
[----:B-1234-:R-:W-:Y:S05]  /*10e40*/  @!P1 BRA `(.L_x_1447) ;  /* 0x00000000004c9947 */ /* 0x01efea0003800000 */
[----:B------:R-:W-:Y:S01]  /*10e50*/  IADD3 R113, -R215, R216, R114 ;  /* 0x000000d8d7717210 */ /* 0x000fe20007ffe172 */
[----:B------:R-:W-:Y:S03]  /*10e60*/  BSSY B0, `(.L_x_1448) ;  /* 0x000000e000007945 */ /* 0x000fe60003800000 */
[----:B------:R-:W-:-:S13]  /*10e70*/  ISETP.GT.AND P1, PT, R113, -0x1, PT ;  /* 0xffffffff7100780c */ /* 0x000fda0003f24270 */
[----:B------:R-:W-:Y:S05]  /*10e80*/  @P1 BRA `(.L_x_1449) ;  /* 0x00000000001c1947 */ /* 0x000fea0003800000 */
[----:B------:R-:W-:Y:S02]  /*10e90*/  ISETP.NE.AND P1, PT, R15, 0x1, PT ;  /* 0x000000010f00780c */ /* 0x000fe40003f25270 */
[----:B------:R-:W-:-:S11]  /*10ea0*/  LOP3.LUT R113, RZ, R113, RZ, 0x33, !PT ;  /* 0x00000071ff717212 */ /* 0x000fd600078e33ff */
[----:B------:R-:W1:Y:S02]  /*10eb0*/  @P1 LDC.64 R20, c[0x0][0x9e8] ;  /* 0x00027a00ff141b82 */ /* 0x000e640000000a00 */
[----:B-1----:R-:W-:-:S05]  /*10ec0*/  @P1 IMAD.HI.U32 R20, R113, R20, RZ ;  /* 0x0000001471141227 */ /* 0x002fca00078e00ff */
[----:B------:R-:W-:-:S04]  /*10ed0*/  @P1 SHF.R.U32.HI R113, RZ, R21, R20 ;  /* 0x00000015ff711219 */ /* 0x000fc80000011614 */
[----:B------:R-:W-:Y:S01]  /*10ee0*/  LOP3.LUT R113, RZ, R113, RZ, 0x33, !PT ;  /* 0x00000071ff717212 */ /* 0x000fe200078e33ff */
[----:B------:R-:W-:Y:S06]  /*10ef0*/  BRA `(.L_x_1450) ;  /* 0x0000000000107947 */ /* 0x000fec0003800000 */
.L_x_1449:
[----:B------:R-:W-:-:S13]  /*10f00*/  ISETP.NE.AND P1, PT, R15, 0x1, PT ;  /* 0x000000010f00780c */ /* 0x000fda0003f25270 */
[----:B------:R-:W1:Y:S02]  /*10f10*/  @P1 LDC.64 R20, c[0x0][0x9e8] ;  /* 0x00027a00ff141b82 */ /* 0x000e640000000a00 */
[----:B-1----:R-:W-:-:S05]  /*10f20*/  @P1 IMAD.HI.U32 R20, R113, R20, RZ ;  /* 0x0000001471141227 */ /* 0x002fca00078e00ff */
[----:B------:R-:W-:-:S07]  /*10f30*/  @P1 SHF.R.U32.HI R113, RZ, R21, R20 ;  /* 0x00000015ff711219 */ /* 0x000fce0000011614 */
.L_x_1450:
[----:B------:R-:W-:Y:S05]  /*10f40*/  BSYNC B0 ;  /* 0x0000000000007941 */ /* 0x000fea0003800000 */
.L_x_1448:
[----:B------:R-:W-:-:S05]  /*10f50*/  IMAD R20, R113, R15, R100 ;  /* 0x0000000f71147224 */ /* 0x000fca00078e0264 */
[----:B------:R-:W-:Y:S02]  /*10f60*/  VIMNMX R111, R111, R20, !PT ;  /* 0x000000146f6f7248 */ /* 0x000fe40007fe0100 */
[----:B------:R-:W-:-:S07]  /*10f70*/  VIADDMNMX R110, R20, R15, R110, PT ;  /* 0x0000000f146e7246 */ /* 0x000fce000380016e */
.L_x_1447:
[C---:B------:R-:W-:Y:S01]  /*10f80*/  ISETP.GE.AND P1, PT, R112.reuse, 0x2, PT ;  /* 0x000000027000780c */ /* 0x040fe20003f26270 */
[----:B------:R-:W1:Y:S01]  /*10f90*/  SHFL.IDX PT, R20, R99, 0x1, 0x1c1f ;  /* 0x003c1f0063147f89 */ /* 0x000e6200000e0000 */
[----:B------:R-:W-:Y:S02]  /*10fa0*/  ISETP.GE.AND P4, PT, R112, 0xa, PT ;  /* 0x0000000a7000780c */ /* 0x000fe40003f86270 */
[----:B------:R-:W-:Y:S02]  /*10fb0*/  ISETP.GT.AND P2, PT, R111, 0x1, !P1 ;  /* 0x000000016f00780c */ /* 0x000fe40004f44270 */
[----:B------:R-:W-:Y:S02]  /*10fc0*/  P2R R144, PR, RZ, 0x10 ;  /* 0x00000010ff907803 */ /* 0x000fe40000000000 */
[----:B------:R-:W-:Y:S02]  /*10fd0*/  ISETP.LT.OR P2, PT, R110, 0x2, P2 ;  /* 0x000000026e00780c */ /* 0x000fe40001741670 */
[----:B------:R-:W-:-:S02]  /*10fe0*/  ISETP.GE.AND P6, PT, R112, 0xb2, PT ;  /* 0x000000b27000780c */ /* 0x000fc40003fc6270 */
[----:B------:R-:W-:Y:S02]  /*10ff0*/  FSEL R122, R122, -INF , !P2 ;  /* 0xff8000007a7a7808 */ /* 0x000fe40005000000 */
[----:B------:R-:W-:-:S04]  /*11000*/  ISETP.GE.AND P2, PT, R112, 0x9, PT ;  /* 0x000000097000780c */ /* 0x000fc80003f46270 */
[----:B------:R-:W-:-:S04]  /*11010*/  ISETP.GT.AND P3, PT, R111, 0x8, !P2 ;  /* 0x000000086f00780c */ /* 0x000fc80005764270 */
[----:B------:R-:W-:Y:S02]  /*11020*/  ISETP.LT.OR P3, PT, R110, 0x9, P3 ;  /* 0x000000096e00780c */ /* 0x000fe40001f61670 */
[----:B-1----:R-:W-:Y:S01]  /*11030*/  VIADDMNMX R108, R20, R108, R109, PT ;  /* 0x0000006c146c7246 */ /* 0x002fe2000380016d */
[----:B------:R-:W-:Y:S01]  /*11040*/  IMAD.IADD R105, R105, 0x1, R20 ;  /* 0x0000000169697824 */ /* 0x000fe200078e0214 */
[----:B------:R-:W-:Y:S02]  /*11050*/  FSEL R124, R124, -INF , !P3 ;  /* 0xff8000007c7c7808 */ /* 0x000fe40005800000 */
[----:B------:R-:W-:Y:S02]  /*11060*/  ISETP.GT.AND P3, PT, R111, 0x9, !P4 ;  /* 0x000000096f00780c */ /* 0x000fe40006764270 */
[----:B------:R-:W-:Y:S02]  /*11070*/  ISETP.GE.AND P4, PT, R112, 0x11, PT ;  /* 0x000000117000780c */ /* 0x000fe40003f86270 */
[----:B------:R-:W-:-:S02]  /*11080*/  ISETP.LT.OR P3, PT, R110, 0xa, P3 ;  /* 0x0000000a6e00780c */ /* 0x000fc40001f61670 */
[----:B------:R-:W-:Y:S02]  /*11090*/  P2R R142, PR, RZ, 0x10 ;  /* 0x00000010ff8e7803 */ /* 0x000fe40000000000 */
[----:B0-----:R-:W-:Y:S02]  /*110a0*/  FSEL R123, R123, -INF , !P3 ;  /* 0xff8000007b7b7808 */ /* 0x001fe40005800000 */
[----:B------:R-:W-:Y:S02]  /*110b0*/  ISETP.GT.AND P3, PT, R111, 0x10, !P4 ;  /* 0x000000106f00780c */ /* 0x000fe40006764270 */
[----:B------:R-:W-:Y:S02]  /*110c0*/  ISETP.GE.AND P4, PT, R112, 0x12, PT ;  /* 0x000000127000780c */ /* 0x000fe40003f86270 */
[----:B------:R-:W-:Y:S02]  /*110d0*/  ISETP.LT.OR P3, PT, R110, 0x11, P3 ;  /* 0x000000116e00780c */ /* 0x000fe40001f61670 */
[----:B------:R-:W-:-:S02]  /*110e0*/  P2R R141, PR, RZ, 0x10 ;  /* 0x00000010ff8d7803 */ /* 0x000fc40000000000 */
[----:B------:R-:W-:Y:S02]  /*110f0*/  FSEL R125, R125, -INF , !P3 ;  /* 0xff8000007d7d7808 */ /* 0x000fe40005800000 */
[----:B------:R-:W-:Y:S02]  /*11100*/  ISETP.GT.AND P3, PT, R111, 0x11, !P4 ;  /* 0x000000116f00780c */ /* 0x000fe40006764270 */
[----:B------:R-:W-:Y:S02]  /*11110*/  ISETP.GE.AND P4, PT, R112, 0x19, PT ;  /* 0x000000197000780c */ /* 0x000fe40003f86270 */
[----:B------:R-:W-:Y:S02]  /*11120*/  ISETP.LT.OR P3, PT, R110, 0x12, P3 ;  /* 0x000000126e00780c */ /* 0x000fe40001f61670 */
[----:B------:R-:W-:Y:S02]  /*11130*/  P2R R140, PR, RZ, 0x10 ;  /* 0x00000010ff8c7803 */ /* 0x000fe40000000000 */
[----:B------:R-:W-:-:S02]  /*11140*/  FSEL R32, R32, -INF , !P3 ;  /* 0xff80000020207808 */ /* 0x000fc40005800000 */
[C---:B------:R-:W-:Y:S02]  /*11150*/  ISETP.GT.AND P3, PT, R111.reuse, 0x18, !P4 ;  /* 0x000000186f00780c */ /* 0x040fe40006764270 */
[----:B------:R-:W-:Y:S02]  /*11160*/  ISETP.GE.AND P4, PT, R112, 0x1a, PT ;  /* 0x0000001a7000780c */ /* 0x000fe40003f86270 */
[----:B------:R-:W-:Y:S02]  /*11170*/  ISETP.LT.OR P3, PT, R110, 0x19, P3 ;  /* 0x000000196e00780c */ /* 0x000fe40001f61670 */
[----:B------:R-:W-:Y:S02]  /*11180*/  P2R R139, PR, RZ, 0x10 ;  /* 0x00000010ff8b7803 */ /* 0x000fe40000000000 */
[----:B------:R-:W-:Y:S02]  /*11190*/  FSEL R36, R36, -INF , !P3 ;  /* 0xff80000024247808 */ /* 0x000fe40005800000 */
[----:B------:R-:W-:-:S02]  /*111a0*/  ISETP.GT.AND P3, PT, R111, 0x19, !P4 ;  /* 0x000000196f00780c */ /* 0x000fc40006764270 */
[----:B------:R-:W-:Y:S02]  /*111b0*/  ISETP.GE.AND P4, PT, R112, 0x21, PT ;  /* 0x000000217000780c */ /* 0x000fe40003f86270 */
[----:B------:R-:W-:Y:S02]  /*111c0*/  ISETP.LT.OR P3, PT, R110, 0x1a, P3 ;  /* 0x0000001a6e00780c */ /* 0x000fe40001f61670 */
[----:B------:R-:W-:Y:S02]  /*111d0*/  P2R R138, PR, RZ, 0x10 ;  /* 0x00000010ff8a7803 */ /* 0x000fe40000000000 */
[----:B------:R-:W-:Y:S02]  /*111e0*/  FSEL R35, R35, -INF , !P3 ;  /* 0xff80000023237808 */ /* 0x000fe40005800000 */
[----:B------:R-:W-:Y:S02]  /*111f0*/  ISETP.GT.AND P3, PT, R111, 0x20, !P4 ;  /* 0x000000206f00780c */ /* 0x000fe40006764270 */
[----:B------:R-:W-:-:S02]  /*11200*/  ISETP.GE.AND P4, PT, R112, 0x22, PT ;  /* 0x000000227000780c */ /* 0x000fc40003f86270 */
[----:B------:R-:W-:Y:S02]  /*11210*/  ISETP.LT.OR P3, PT, R110, 0x21, P3 ;  /* 0x000000216e00780c */ /* 0x000fe40001f61670 */
[----:B------:R-:W-:Y:S02]  /*11220*/  P2R R137, PR, RZ, 0x10 ;  /* 0x00000010ff897803 */ /* 0x000fe40000000000 */
[----:B------:R-:W-:Y:S02]  /*11230*/  FSEL R40, R40, -INF , !P3 ;  /* 0xff80000028287808 */ /* 0x000fe40005800000 */
[----:B------:R-:W-:Y:S02]  /*11240*/  ISETP.GT.AND P3, PT, R111, 0x21, !P4 ;  /* 0x000000216f00780c */ /* 0x000fe40006764270 */
[----:B------:R-:W-:Y:S02]  /*11250*/  ISETP.GE.AND P4, PT, R112, 0x29, PT ;  /* 0x000000297000780c */ /* 0x000fe40003f86270 */
[----:B------:R-:W-:-:S02]  /*11260*/  ISETP.LT.OR P3, PT, R110, 0x22, P3 ;  /* 0x000000226e00780c */ /* 0x000fc40001f61670 */
[----:B------:R-:W-:Y:S02]  /*11270*/  P2R R150, PR, RZ, 0x10 ;  /* 0x00000010ff967803 */ /* 0x000fe40000000000 */
[----:B------:R-:W-:Y:S02]  /*11280*/  FSEL R39, R39, -INF , !P3 ;  /* 0xff80000027277808 */ /* 0x000fe40005800000 */
        /* <DEDUP_REMOVED lines=40> */
[----:B------:R-:W-:Y:S02]  /*11510*/  ISETP.GT.AND P3, PT, R111, 0x48, !P4 ;  /* 0x000000486f00780c */ /* 0x000fe40006764270 */
        /* <DEDUP_REMOVED lines=129> */
[----:B------:R-:W-:-:S04]  /*11d30*/  ISETP.GT.AND P3, PT, R111, 0xb0, !P4 ;  /* 0x000000b06f00780c */ /* 0x000fc80006764270 */
[----:B------:R-:W-:-:S04]  /*11d40*/  ISETP.LT.OR P3, PT, R110, 0xb1, P3 ;  /* 0x000000b16e00780c */ /* 0x000fc80001f61670 */
[----:B------:R-:W-:Y:S02]  /*11d50*/  FSEL R104, R104, -INF , !P3 ;  /* 0xff80000068687808 */ /* 0x000fe40005800000 */
        /* <DEDUP_REMOVED lines=16> */
[----:B------:R-:W-:-:S13]  /*11e60*/  ISETP.GE.AND P5, PT, R15, 0x1, PT ;  /* 0x000000010f00780c */ /* 0x000fda0003fa6270 */
[----:B------:R-:W-:Y:S05]  /*11e70*/  @!P5 BRA `(.L_x_1451) ;  /* 0x00000000004cd947 */ /* 0x000fea0003800000 */
[----:B------:R-:W-:Y:S01]  /*11e80*/  IADD3 R99, -R215, R216, R20 ;  /* 0x000000d8d7637210 */ /* 0x000fe20007ffe114 */
[----:B------:R-:W-:Y:S03]  /*11e90*/  BSSY B0, `(.L_x_1452) ;  /* 0x000000e000007945 */ /* 0x000fe60003800000 */
        /* <DEDUP_REMOVED lines=9> */
.L_x_1453:
[----:B------:R-:W-:-:S13]  /*11f30*/  ISETP.NE.AND P5, PT, R15, 0x1, PT ;  /* 0x000000010f00780c */ /* 0x000fda0003fa5270 */
[----:B------:R-:W0:Y:S02]  /*11f40*/  @P5 LDC.64 R20, c[0x0][0x9e8] ;  /* 0x00027a00ff145b82 */ /* 0x000e240000000a00 */
[----:B0-----:R-:W-:-:S05]  /*11f50*/  @P5 IMAD.HI.U32 R20, R99, R20, RZ ;  /* 0x0000001463145227 */ /* 0x001fca00078e00ff */
[----:B------:R-:W-:-:S07]  /*11f60*/  @P5 SHF.R.U32.HI R99, RZ, R21, R20 ;  /* 0x00000015ff635219 */ /* 0x000fce0000011614 */
.L_x_1454:
[----:B------:R-:W-:Y:S05]  /*11f70*/  BSYNC B0 ;  /* 0x0000000000007941 */ /* 0x000fea0003800000 */
.L_x_1452:
[----:B------:R-:W-:-:S05]  /*11f80*/  IMAD R100, R99, R15, R100 ;  /* 0x0000000f63647224 */ /* 0x000fca00078e0264 */
[----:B------:R-:W-:Y:S02]  /*11f90*/  VIMNMX R105, R105, R100, !PT ;  /* 0x0000006469697248 */ /* 0x000fe40007fe0100 */
[----:B------:R-:W-:-:S07]  /*11fa0*/  VIADDMNMX R108, R100, R15, R108, PT ;  /* 0x0000000f646c7246 */ /* 0x000fce000380016c */
.L_x_1451:
[C---:B------:R-:W-:Y:S01]  /*11fb0*/  ISETP.GT.AND P1, PT, R105.reuse, 0x1, !P1 ;  /* 0x000000016900780c */ /* 0x040fe20004f24270 */
[----:B------:R-:W-:Y:S01]  /*11fc0*/  ULDC UR28, c[0x0][0x988] ;  /* 0x00026200001c7ab9 */ /* 0x000fe20000000800 */
[----:B------:R-:W-:Y:S02]  /*11fd0*/  ISETP.GT.AND P2, PT, R105, 0x8, !P2 ;  /* 0x000000086900780c */ /* 0x000fe40005744270 */
[C---:B------:R-:W-:Y:S02]  /*11fe0*/  ISETP.LT.OR P1, PT, R108.reuse, 0x2, P1 ;  /* 0x000000026c00780c */ /* 0x040fe40000f21670 */
[----:B------:R-:W-:Y:S02]  /*11ff0*/  ISETP.LT.OR P2, PT, R108, 0x9, P2 ;  /* 0x000000096c00780c */ /* 0x000fe40001741670 */
[----:B------:R-:W-:Y:S02]  /*12000*/  FSEL R3, R3, -INF , !P1 ;  /* 0xff80000003037808 */ /* 0x000fe40004800000 */
[----:B------:R-:W-:-:S02]  /*12010*/  ISETP.NE.AND P1, PT, R144, RZ, PT ;  /* 0x000000ff9000720c */ /* 0x000fc40003f25270 */
[----:B------:R-:W-:Y:S02]  /*12020*/  FSEL R24, R24, -INF , !P2 ;  /* 0xff80000018187808 */ /* 0x000fe40005000000 */
[----:B------:R-:W-:Y:S02]  /*12030*/  ISETP.GT.AND P1, PT, R105, 0x9, !P1 ;  /* 0x000000096900780c */ /* 0x000fe40004f24270 */
[----:B------:R-:W-:Y:S02]  /*12040*/  ISETP.NE.AND P2, PT, R150, RZ, PT ;  /* 0x000000ff9600720c */ /* 0x000fe40003f45270 */
[----:B------:R-:W-:Y:S02]  /*12050*/  ISETP.LT.OR P1, PT, R108, 0xa, P1 ;  /* 0x0000000a6c00780c */ /* 0x000fe40000f21670 */
[----:B------:R-:W-:Y:S02]  /*12060*/  ISETP.NE.AND P5, PT, R155, RZ, PT ;  /* 0x000000ff9b00720c */ /* 0x000fe40003fa5270 */
[----:B------:R-:W-:-:S02]  /*12070*/  FSEL R25, R25, -INF , !P1 ;  /* 0xff80000019197808 */ /* 0x000fc40004800000 */
[----:B------:R-:W-:Y:S02]  /*12080*/  ISETP.NE.AND P1, PT, R142, RZ, PT ;  /* 0x000000ff8e00720c */ /* 0x000fe40003f25270 */
[----:B------:R-:W-:Y:S02]  /*12090*/  FMNMX.FTZ R21, R113, R122, !PT ;  /* 0x0000007a71157209 */ /* 0x000fe40007810000 */
[C---:B------:R-:W-:Y:S02]  /*120a0*/  ISETP.GT.AND P1, PT, R105.reuse, 0x10, !P1 ;  /* 0x000000106900780c */ /* 0x040fe40004f24270 */
[----:B------:R-:W-:Y:S02]  /*120b0*/  ISETP.GT.AND P4, PT, R105, RZ, !P4 ;  /* 0x000000ff6900720c */ /* 0x000fe40006784270 */
[C---:B------:R-:W-:Y:S02]  /*120c0*/  ISETP.LT.OR P1, PT, R108.reuse, 0x11, P1 ;  /* 0x000000116c00780c */ /* 0x040fe40000f21670 */
[----:B------:R-:W-:-:S02]  /*120d0*/  ISETP.LT.OR P4, PT, R108, 0x1, P4 ;  /* 0x000000016c00780c */ /* 0x000fc40002781670 */
[----:B------:R-:W-:Y:S02]  /*120e0*/  FSEL R26, R26, -INF , !P1 ;  /* 0xff8000001a1a7808 */ /* 0x000fe40004800000 */
[----:B------:R-:W-:Y:S02]  /*120f0*/  ISETP.NE.AND P1, PT, R141, RZ, PT ;  /* 0x000000ff8d00720c */ /* 0x000fe40003f25270 */
[----:B------:R-:W-:Y:S02]  /*12100*/  FSEL R100, R0, -INF , !P4 ;  /* 0xff80000000647808 */ /* 0x000fe40006000000 */
[C---:B------:R-:W-:Y:S02]  /*12110*/  ISETP.GT.AND P1, PT, R105.reuse, 0x11, !P1 ;  /* 0x000000116900780c */ /* 0x040fe40004f24270 */
[----:B------:R-:W-:Y:S02]  /*12120*/  ISETP.GT.AND P6, PT, R105, 0xb1, !P6 ;  /* 0x000000b16900780c */ /* 0x000fe400077c4270 */
[----:B------:R-:W-:-:S02]  /*12130*/  ISETP.LT.OR P1, PT, R108, 0x12, P1 ;  /* 0x000000126c00780c */ /* 0x000fc40000f21670 */
[----:B------:R-:W-:Y:S02]  /*12140*/  ISETP.LT.OR P6, PT, R108, 0xb2, P6 ;  /* 0x000000b26c00780c */ /* 0x000fe400037c1670 */
[----:B------:R-:W-:Y:S02]  /*12150*/  FSEL R27, R27, -INF , !P1 ;  /* 0xff8000001b1b7808 */ /* 0x000fe40004800000 */
[----:B------:R-:W-:Y:S02]  /*12160*/  ISETP.NE.AND P1, PT, R140, RZ, PT ;  /* 0x000000ff8c00720c */ /* 0x000fe40003f25270 */
[C---:B------:R-:W-:Y:S02]  /*12170*/  ISETP.GT.AND P3, PT, R105.reuse, 0xb8, !P3 ;  /* 0x000000b86900780c */ /* 0x040fe40005f64270 */
[----:B------:R-:W-:Y:S02]  /*12180*/  ISETP.GT.AND P1, PT, R105, 0x18, !P1 ;  /* 0x000000186900780c */ /* 0x000fe40004f24270 */
[----:B------:R-:W-:-:S02]  /*12190*/  FSEL R88, R88, -INF , !P6 ;  /* 0xff80000058587808 */ /* 0x000fc40007000000 */
[C---:B------:R-:W-:Y:S02]  /*121a0*/  ISETP.LT.OR P1, PT, R108.reuse, 0x19, P1 ;  /* 0x000000196c00780c */ /* 0x040fe40000f21670 */
[----:B------:R-:W-:Y:S02]  /*121b0*/  ISETP.LT.OR P3, PT, R108, 0xb9, P3 ;  /* 0x000000b96c00780c */ /* 0x000fe40001f61670 */
[----:B------:R-:W-:Y:S02]  /*121c0*/  FSEL R28, R28, -INF , !P1 ;  /* 0xff8000001c1c7808 */ /* 0x000fe40004800000 */
[----:B------:R-:W-:Y:S02]  /*121d0*/  ISETP.NE.AND P1, PT, R139, RZ, PT ;  /* 0x000000ff8b00720c */ /* 0x000fe40003f25270 */
[----:B------:R-:W-:Y:S02]  /*121e0*/  FSEL R89, R89, -INF , !P3 ;  /* 0xff80000059597808 */ /* 0x000fe40005800000 */
        /* <DEDUP_REMOVED lines=143> */
[----:B------:R-:W-:-:S04]  /*12ae0*/  ISETP.GT.AND P1, PT, R105, 0xa9, !P2 ;  /* 0x000000a96900780c */ /* 0x000fc80005724270 */
[----:B------:R-:W-:-:S04]  /*12af0*/  ISETP.LT.OR P1, PT, R108, 0xaa, P1 ;  /* 0x000000aa6c00780c */ /* 0x000fc80000f21670 */
[----:B------:R-:W-:Y:S02]  /*12b00*/  FSEL R86, R86, -INF , !P1 ;  /* 0xff80000056567808 */ /* 0x000fe40004800000 */
[----:B------:R-:W-:Y:S02]  /*12b10*/  ISETP.GT.AND P1, PT, R105, 0xb0, !P5 ;  /* 0x000000b06900780c */ /* 0x000fe40006f24270 */
[----:B------:R-:W-:Y:S02]  /*12b20*/  ISETP.NE.AND P5, PT, R4, RZ, PT ;  /* 0x000000ff0400720c */ /* 0x000fe40003fa5270 */
[----:B------:R-:W-:Y:S02]  /*12b30*/  FMNMX.FTZ R4, R124, R21, !PT ;  /* 0x000000157c047209 */ /* 0x000fe40007810000 */
[----:B------:R-:W-:Y:S02]  /*12b40*/  ISETP.LT.OR P1, PT, R108, 0xb1, P1 ;  /* 0x000000b16c00780c */ /* 0x000fe40000f21670 */
[----:B------:R-:W-:-:S02]  /*12b50*/  FMNMX.FTZ R4, R123, R4, !PT ;  /* 0x000000047b047209 */ /* 0x000fc40007810000 */
[----:B------:R-:W-:Y:S02]  /*12b60*/  FSEL R87, R87, -INF , !P1 ;  /* 0xff80000057577808 */ /* 0x000fe40004800000 */
        /* <DEDUP_REMOVED lines=43> */
[----:B------:R-:W-:-:S05]  /*12e20*/  FMNMX.FTZ R21, R106, R21, !PT ;  /* 0x000000156a157209 */ /* 0x000fca0007810000 */
[----:B------:R-:W0:Y:S02]  /*12e30*/  SHFL.BFLY PT, R4, R21, 0x2, 0x1f ;  /* 0x0c401f0015047f89 */ /* 0x000e2400000e0000 */
[----:B0-----:R-:W-:-:S05]  /*12e40*/  FMNMX.FTZ R4, R21, R4, !PT ;  /* 0x0000000415047209 */ /* 0x001fca0007810000 */
[----:B------:R-:W0:Y:S02]  /*12e50*/  SHFL.BFLY PT, R99, R4, 0x1, 0x1f ;  /* 0x0c201f0004637f89 */ /* 0x000e2400000e0000 */
[----:B0-----:R-:W-:Y:S01]  /*12e60*/  FMNMX.FTZ R228, R4, R99, !PT ;  /* 0x0000006304e47209 */ /* 0x001fe20007810000 */
[----:B------:R-:W-:-:S03]  /*12e70*/  IMAD.U32 R99, RZ, RZ, UR28 ;  /* 0x0000001cff637e24 */ /* 0x000fc6000f8e00ff */
[C---:B------:R-:W-:Y:S01]  /*12e80*/  FSETP.NEU.FTZ.AND P1, PT, R228.reuse, -INF , PT ;  /* 0xff800000e400780b */ /* 0x040fe20003f3d000 */
[----:B------:R-:W-:-:S05]  /*12e90*/  FFMA.FTZ R110, R228, R99, -8 ;  /* 0xc1000000e46e7423 */ /* 0x000fca0000010063 */
[----:B------:R-:W-:Y:S02]  /*12ea0*/  FSEL R110, R110, RZ, P1 ;  /* 0x000000ff6e6e7208 */ /* 0x000fe40000800000 */
[----:B------:R-:W-:Y:S02]  /*12eb0*/  ISETP.GT.AND P1, PT, R105, 0xb9, !P5 ;  /* 0x000000b96900780c */ /* 0x000fe40006f24270 */
[----:B------:R-:W-:Y:S01]  /*12ec0*/  ISETP.NE.AND P5, PT, R233, 0x1, PT ;  /* 0x00000001e900780c */ /* 0x000fe20003fa5270 */
        /* <DEDUP_REMOVED lines=9> */
[----:B------:R-:W-:Y:S01]  /*12f60*/  ISETP.LT.OR P1, PT, R108, 0xba, P1 ;  /* 0x000000ba6c00780c */ /* 0x000fe20000f21670 */
[----:B------:R-:W-:-:S01]  /*12f70*/  FFMA.FTZ R21, R122, UR28, -R110 ;  /* 0x0000001c7a157c23 */ /* 0x000fc2000801086e */
[----:B------:R-:W-:Y:S01]  /*12f80*/  FMNMX.FTZ R113, R25, R44, !PT ;  /* 0x0000002c19717209 */ /* 0x000fe20007810000 */
[----:B------:R-:W-:-:S01]  /*12f90*/  FFMA.FTZ R44, R47, UR28, -R110 ;  /* 0x0000001c2f2c7c23 */ /* 0x000fc2000801086e */
[----:B------:R0:W-:Y:S01]  /*12fa0*/  MUFU.EX2 R39, R114 ;  /* 0x0000007200277308 */ /* 0x0001e20000000800 */
[----:B------:R-:W-:Y:S01]  /*12fb0*/  FSEL R90, R90, -INF , !P1 ;  /* 0xff8000005a5a7808 */ /* 0x000fe20004800000 */
        /* <DEDUP_REMOVED lines=8> */
[--C-:B0-----:R-:W-:Y:S01]  /*13040*/  FFMA.FTZ R114, R59, UR28, -R110.reuse ;  /* 0x0000001c3b727c23 */ /* 0x101fe2000801086e */
        /* <DEDUP_REMOVED lines=34> */
[----:B------:R0:W-:Y:S02]  /*13270*/  MUFU.EX2 R54, R114 ;  /* 0x0000007200367308 */ /* 0x0001e40000000800 */
[----:B------:R-:W-:Y:S01]  /*13280*/  FMNMX.FTZ R112, R42, R55, !PT ;  /* 0x000000372a707209 */ /* 0x000fe20007810000 */
[----:B------:R-:W-:-:S03]  /*13290*/  FFMA.FTZ R55, R58, UR28, -R110 ;  /* 0x0000001c3a377c23 */ /* 0x000fc6000801086e */
[----:B------:R-:W-:Y:S01]  /*132a0*/  FMNMX.FTZ R59, R45, R112, !PT ;  /* 0x000000702d3b7209 */ /* 0x000fe20007810000 */
[----:B------:R-:W-:-:S01]  /*132b0*/  FFMA.FTZ R112, R62, UR28, -R110 ;  /* 0x0000001c3e707c23 */ /* 0x000fc2000801086e */
[----:B------:R-:W1:Y:S01]  /*132c0*/  MUFU.EX2 R109, R109 ;  /* 0x0000006d006d7308 */ /* 0x000e620000000800 */
[----:B0-----:R-:W-:-:S01]  /*132d0*/  FFMA.FTZ R114, R68, UR28, -R110 ;  /* 0x0000001c44727c23 */ /* 0x001fc2000801086e */
[----:B------:R-:W-:-:S04]  /*132e0*/  FMNMX.FTZ R58, R46, R59, !PT ;  /* 0x0000003b2e3a7209 */ /* 0x000fc80007810000 */
[----:B------:R-:W-:Y:S02]  /*132f0*/  FMNMX.FTZ R59, R49, R58, !PT ;  /* 0x0000003a313b7209 */ /* 0x000fe40007810000 */
[----:B------:R0:W-:Y:S02]  /*13300*/  MUFU.EX2 R58, R112 ;  /* 0x00000070003a7308 */ /* 0x0001e40000000800 */
[----:B------:R-:W-:Y:S01]  /*13310*/  FMNMX.FTZ R62, R52, R59, !PT ;  /* 0x0000003b343e7209 */ /* 0x000fe20007810000 */
[----:B------:R-:W-:-:S03]  /*13320*/  FFMA.FTZ R59, R61, UR28, -R110 ;  /* 0x0000001c3d3b7c23 */ /* 0x000fc6000801086e */
[----:B------:R-:W-:Y:S02]  /*13330*/  FMNMX.FTZ R61, R53, R62, !PT ;  /* 0x0000003e353d7209 */ /* 0x000fe40007810000 */
[----:B------:R-:W-:Y:S01]  /*13340*/  MUFU.EX2 R20, R20 ;  /* 0x0000001400147308 */ /* 0x000fe20000000800 */
[----:B-1----:R-:W-:Y:S02]  /*13350*/  F2FP.SATFINITE.E4M3.F32.PACK_AB_MERGE_C R204, R109, R4, RZ ;  /* 0x000000046dcc723e */ /* 0x002fe400048070ff */
[----:B------:R-:W-:Y:S01]  /*13360*/  FMNMX.FTZ R62, R56, R61, !PT ;  /* 0x0000003d383e7209 */ /* 0x000fe20007810000 */
[----:B------:R-:W-:-:S01]  /*13370*/  FFMA.FTZ R61, R66, UR28, -R110 ;  /* 0x0000001c423d7c23 */ /* 0x000fc2000801086e */
[----:B------:R-:W-:Y:S02]  /*13380*/  F2FP.SATFINITE.E4M3.F32.PACK_AB_MERGE_C R204, R21, R0, R204 ;  /* 0x0000000015cc723e */ /* 0x000fe400048070cc */
[----:B------:R-:W-:Y:S01]  /*13390*/  FMNMX.FTZ R113, R57, R62, !PT ;  /* 0x0000003e39717209 */ /* 0x000fe20007810000 */
[----:B------:R-:W-:Y:S03]  /*133a0*/  MUFU.EX2 R99, R99 ;  /* 0x0000006300637308 */ /* 0x000fe60000000800 */
[----:B------:R-:W-:Y:S01]  /*133b0*/  FMNMX.FTZ R62, R60, R113, !PT ;  /* 0x000000713c3e7209 */ /* 0x000fe20007810000 */
[----:B------:R-:W-:-:S03]  /*133c0*/  FFMA.FTZ R113, R65, UR28, -R110 ;  /* 0x0000001c41717c23 */ /* 0x000fc6000801086e */
[----:B------:R-:W-:Y:S01]  /*133d0*/  FMNMX.FTZ R65, R63, R62, !PT ;  /* 0x0000003e3f417209 */ /* 0x000fe20007810000 */
[----:B------:R-:W-:Y:S03]  /*133e0*/  MUFU.EX2 R36, R36 ;  /* 0x0000002400247308 */ /* 0x000fe60000000800 */
[----:B------:R-:W-:Y:S01]  /*133f0*/  FMNMX.FTZ R66, R64, R65, !PT ;  /* 0x0000004140427209 */ /* 0x000fe20007810000 */
[----:B------:R-:W-:-:S03]  /*13400*/  FFMA.FTZ R65, R69, UR28, -R110 ;  /* 0x0000001c45417c23 */ /* 0x000fc6000801086e */
[----:B------:R-:W-:Y:S01]  /*13410*/  FMNMX.FTZ R69, R67, R66, !PT ;  /* 0x0000004243457209 */ /* 0x000fe20007810000 */
[----:B------:R1:W-:Y:S03]  /*13420*/  MUFU.EX2 R62, R113 ;  /* 0x00000071003e7308 */ /* 0x0003e60000000800 */
[----:B------:R-:W-:-:S04]  /*13430*/  FMNMX.FTZ R66, R70, R69, !PT ;  /* 0x0000004546427209 */ /* 0x000fc80007810000 */
[----:B------:R-:W-:Y:S01]  /*13440*/  FMNMX.FTZ R69, R71, R66, !PT ;  /* 0x0000004247457209 */ /* 0x000fe20007810000 */
[----:B------:R-:W2:Y:S03]  /*13450*/  MUFU.EX2 R111, R111 ;  /* 0x0000006f006f7308 */ /* 0x000ea60000000800 */
[----:B------:R-:W-:-:S04]  /*13460*/  FMNMX.FTZ R68, R72, R69, !PT ;  /* 0x0000004548447209 */ /* 0x000fc80007810000 */
[----:B------:R-:W-:Y:S01]  /*13470*/  FMNMX.FTZ R69, R73, R68, !PT ;  /* 0x0000004449457209 */ /* 0x000fe20007810000 */
[----:B------:R3:W-:Y:S03]  /*13480*/  MUFU.EX2 R66, R114 ;  /* 0x0000007200427308 */ /* 0x0007e60000000800 */
[----:B0-----:R-:W-:Y:S01]  /*13490*/  FMNMX.FTZ R112, R74, R69, !PT ;  /* 0x000000454a707209 */ /* 0x001fe20007810000 */
[----:B------:R-:W-:-:S03]  /*134a0*/  FFMA.FTZ R69, R126, UR28, -R110 ;  /* 0x0000001c7e457c23 */ /* 0x000fc6000801086e */
[----:B-1----:R-:W-:Y:S01]  /*134b0*/  FMNMX.FTZ R113, R75, R112, !PT ;  /* 0x000000704b717209 */ /* 0x002fe20007810000 */
[----:B------:R-:W-:Y:S01]  /*134c0*/  MUFU.EX2 R32, R32 ;  /* 0x0000002000207308 */ /* 0x000fe20000000800 */
[----:B--2---:R-:W-:Y:S02]  /*134d0*/  F2FP.SATFINITE.E4M3.F32.PACK_AB_MERGE_C R206, R111, R36, RZ ;  /* 0x000000246fce723e */ /* 0x004fe400048070ff */
[----:B------:R-:W-:Y:S02]  /*134e0*/  FMNMX.FTZ R112, R76, R113, !PT ;  /* 0x000000714c707209 */ /* 0x000fe40007810000 */
[----:B------:R-:W-:Y:S02]  /*134f0*/  F2FP.SATFINITE.E4M3.F32.PACK_AB_MERGE_C R206, R99, R20, R206 ;  /* 0x0000001463ce723e */ /* 0x000fe400048070ce */
[----:B------:R-:W-:Y:S01]  /*13500*/  FMNMX.FTZ R113, R77, R112, !PT ;  /* 0x000000704d717209 */ /* 0x000fe20007810000 */
[----:B------:R-:W-:Y:S03]  /*13510*/  MUFU.EX2 R35, R35 ;  /* 0x0000002300237308 */ /* 0x000fe60000000800 */
[----:B---3--:R-:W-:Y:S01]  /*13520*/  FMNMX.FTZ R114, R78, R113, !PT ;  /* 0x000000714e727209 */ /* 0x008fe20007810000 */
[----:B------:R-:W-:-:S03]  /*13530*/  FFMA.FTZ R113, R128, UR28, -R110 ;  /* 0x0000001c80717c23 */ /* 0x000fc6000801086e */
[----:B------:R-:W-:Y:S01]  /*13540*/  FMNMX.FTZ R115, R79, R114, !PT ;  /* 0x000000724f737209 */ /* 0x000fe20007810000 */
[----:B------:R-:W-:Y:S03]  /*13550*/  MUFU.EX2 R40, R40 ;  /* 0x0000002800287308 */ /* 0x000fe60000000800 */
[----:B------:R-:W-:-:S04]  /*13560*/  FMNMX.FTZ R114, R80, R115, !PT ;  /* 0x0000007350727209 */ /* 0x000fc80007810000 */
[----:B------:R-:W-:Y:S01]  /*13570*/  FMNMX.FTZ R115, R81, R114, !PT ;  /* 0x0000007251737209 */ /* 0x000fe20007810000 */
[----:B------:R-:W0:Y:S03]  /*13580*/  MUFU.EX2 R43, R43 ;  /* 0x0000002b002b7308 */ /* 0x000e260000000800 */
[----:B------:R-:W-:Y:S01]  /*13590*/  FMNMX.FTZ R116, R82, R115, !PT ;  /* 0x0000007352747209 */ /* 0x000fe20007810000 */
[----:B------:R-:W-:-:S03]  /*135a0*/  FFMA.FTZ R115, R130, UR28, -R110 ;  /* 0x0000001c82737c23 */ /* 0x000fc6000801086e */
[----:B------:R-:W-:Y:S01]  /*135b0*/  FMNMX.FTZ R117, R83, R116, !PT ;  /* 0x0000007453757209 */ /* 0x000fe20007810000 */
[----:B------:R-:W-:Y:S03]  /*135c0*/  MUFU.EX2 R44, R44 ;  /* 0x0000002c002c7308 */ /* 0x000fe60000000800 */
[----:B------:R-:W-:-:S04]  /*135d0*/  FMNMX.FTZ R116, R84, R117, !PT ;  /* 0x0000007554747209 */ /* 0x000fc80007810000 */
[----:B------:R-:W-:Y:S01]  /*135e0*/  FMNMX.FTZ R117, R85, R116, !PT ;  /* 0x0000007455757209 */ /* 0x000fe20007810000 */
[----:B------:R-:W-:Y:S01]  /*135f0*/  MUFU.EX2 R48, R48 ;  /* 0x0000003000307308 */ /* 0x000fe20000000800 */
[----:B0-----:R-:W-:Y:S02]  /*13600*/  F2FP.SATFINITE.E4M3.F32.PACK_AB_MERGE_C R200, R43, R40, RZ ;  /* 0x000000282bc8723e */ /* 0x001fe400048070ff */
[----:B------:R-:W-:Y:S02]  /*13610*/  FMNMX.FTZ R118, R86, R117, !PT ;  /* 0x0000007556767209 */ /* 0x000fe40007810000 */
[----:B------:R-:W-:Y:S02]  /*13620*/  F2FP.SATFINITE.E4M3.F32.PACK_AB_MERGE_C R200, R35, R32, R200 ;  /* 0x0000002023c8723e */ /* 0x000fe400048070c8 */
[----:B------:R-:W-:Y:S01]  /*13630*/  FMNMX.FTZ R117, R87, R118, !PT ;  /* 0x0000007657757209 */ /* 0x000fe20007810000 */
[----:B------:R-:W0:Y:S03]  /*13640*/  MUFU.EX2 R51, R51 ;  /* 0x0000003300337308 */ /* 0x000e260000000800 */
[----:B------:R-:W-:-:S04]  /*13650*/  FMNMX.FTZ R108, R88, R117, !PT ;  /* 0x00000075586c7209 */ /* 0x000fc80007810000 */
[----:B------:R-:W-:Y:S01]  /*13660*/  FMNMX.FTZ R117, R89, R108, !PT ;  /* 0x0000006c59757209 */ /* 0x000fe20007810000 */
[----:B------:R-:W-:Y:S03]  /*13670*/  MUFU.EX2 R47, R47 ;  /* 0x0000002f002f7308 */ /* 0x000fe60000000800 */
[----:B------:R-:W-:-:S05]  /*13680*/  FMNMX.FTZ R117, R90, R117, !PT ;  /* 0x000000755a757209 */ /* 0x000fca0007810000 */
[----:B------:R-:W1:Y:S01]  /*13690*/  SHFL.BFLY PT, R108, R117, 0x2, 0x1f ;  /* 0x0c401f00756c7f89 */ /* 0x000e6200000e0000 */
[----:B------:R-:W2:Y:S01]  /*136a0*/  MUFU.EX2 R55, R55 ;  /* 0x0000003700377308 */ /* 0x000ea20000000800 */
[----:B0-----:R-:W-:-:S04]  /*136b0*/  F2FP.SATFINITE.E4M3.F32.PACK_AB_MERGE_C R202, R51, R48, RZ ;  /* 0x0000003033ca723e */ /* 0x001fc800048070ff */
[----:B------:R-:W-:-:S03]  /*136c0*/  F2FP.SATFINITE.E4M3.F32.PACK_AB_MERGE_C R202, R44, R39, R202 ;  /* 0x000000272cca723e */ /* 0x000fc600048070ca */
[----:B------:R-:W-:Y:S08]  /*136d0*/  MUFU.EX2 R59, R59 ;  /* 0x0000003b003b7308 */ /* 0x000ff00000000800 */
[----:B------:R-:W0:Y:S01]  /*136e0*/  MUFU.EX2 R61, R61 ;  /* 0x0000003d003d7308 */ /* 0x000e220000000800 */
[----:B--2---:R-:W-:-:S04]  /*136f0*/  F2FP.SATFINITE.E4M3.F32.PACK_AB_MERGE_C R196, R55, R54, RZ ;  /* 0x0000003637c4723e */ /* 0x004fc800048070ff */
[----:B------:R-:W-:Y:S02]  /*13700*/  F2FP.SATFINITE.E4M3.F32.PACK_AB_MERGE_C R196, R50, R47, R196 ;  /* 0x0000002f32c4723e */ /* 0x000fe400048070c4 */
[----:B-1----:R-:W-:Y:S01]  /*13710*/  FMNMX.FTZ R108, R117, R108, !PT ;  /* 0x0000006c756c7209 */ /* 0x002fe20007810000 */
[----:B------:R-:W-:Y:S04]  /*13720*/  MUFU.EX2 R65, R65 ;  /* 0x0000004100417308 */ /* 0x000fe80000000800 */
[----:B------:R-:W1:Y:S04]  /*13730*/  SHFL.BFLY PT, R117, R108, 0x1, 0x1f ;  /* 0x0c201f006c757f89 */ /* 0x000e6800000e0000 */
[----:B------:R-:W-:Y:S01]  /*13740*/  MUFU.EX2 R68, R127 ;  /* 0x0000007f00447308 */ /* 0x000fe20000000800 */
[----:B0-----:R-:W-:-:S04]  /*13750*/  F2FP.SATFINITE.E4M3.F32.PACK_AB_MERGE_C R198, R62, R61, RZ ;  /* 0x0000003d3ec6723e */ /* 0x001fc800048070ff */
[----:B------:R-:W-:-:S03]  /*13760*/  F2FP.SATFINITE.E4M3.F32.PACK_AB_MERGE_C R198, R59, R58, R198 ;  /* 0x0000003a3bc6723e */ /* 0x000fc600048070c6 */
[----:B------:R-:W0:Y:S08]  /*13770*/  MUFU.EX2 R69, R69 ;  /* 0x0000004500457308 */ /* 0x000e300000000800 */
[----:B------:R-:W-:Y:S01]  /*13780*/  MUFU.EX2 R114, R131 ;  /* 0x0000008300727308 */ /* 0x000fe20000000800 */
[----:B-1----:R-:W-:Y:S01]  /*13790*/  FMNMX.FTZ R222, R108, R117, !PT ;  /* 0x000000756cde7209 */ /* 0x002fe20007810000 */
[----:B------:R-:W-:-:S02]  /*137a0*/  IMAD.U32 R117, RZ, RZ, UR28 ;  /* 0x0000001cff757e24 */ /* 0x000fc4000f8e00ff */
[----:B------:R-:W-:-:S01]  /*137b0*/  FFMA.FTZ R108, R106, UR28, -R110 ;  /* 0x0000001c6a6c7c23 */ /* 0x000fc2000801086e */
[C---:B------:R-:W-:Y:S01]  /*137c0*/  FSETP.NEU.FTZ.AND P1, PT, R222.reuse, -INF , PT ;  /* 0xff800000de00780b */ /* 0x040fe20003f3d000 */
[----:B------:R-:W-:-:S02]  /*137d0*/  FFMA.FTZ R117, R222, R117, -8 ;  /* 0xc1000000de757423 */ /* 0x000fc40000010075 */
[----:B------:R-:W-:Y:S01]  /*137e0*/  MUFU.EX2 R115, R115 ;  /* 0x0000007300737308 */ /* 0x000fe20000000800 */
[----:B0-----:R-:W-:Y:S02]  /*137f0*/  F2FP.SATFINITE.E4M3.F32.PACK_AB_MERGE_C R192, R69, R68, RZ ;  /* 0x0000004445c0723e */ /* 0x001fe400048070ff */
[----:B------:R-:W-:Y:S02]  /*13800*/  FSEL R106, R117, RZ, P1 ;  /* 0x000000ff756a7208 */ /* 0x000fe40000800000 */
[----:B------:R-:W-:-:S03]  /*13810*/  F2FP.SATFINITE.E4M3.F32.PACK_AB_MERGE_C R192, R66, R65, R192 ;  /* 0x0000004142c0723e */ /* 0x000fc600048070c0 */
        /* <DEDUP_REMOVED lines=24> */
[----:B------:R-:W-:Y:S01]  /*139a0*/  MUFU.EX2 R100, R100 ;  /* 0x0000006400647308 */ /* 0x000fe20000000800 */
[----:B------:R-:W-:-:S01]  /*139b0*/  FADD.FTZ R64, R4, R63 ;  /* 0x0000003f04407221 */ /* 0x000fc20000010000 */
[--C-:B------:R-:W-:Y:S01]  /*139c0*/  FFMA.FTZ R63, R67, UR28, -R106.reuse ;  /* 0x0000001c433f7c23 */ /* 0x100fe2000801086a */
[----:B------:R-:W-:-:S01]  /*139d0*/  FFMA.FTZ R28, R28, UR28, -R106 ;  /* 0x0000001c1c1c7c23 */ /* 0x000fc2000801086a */
[----:B------:R-:W-:Y:S01]  /*139e0*/  FFMA.FTZ R29, R29, UR28, -R106 ;  /* 0x0000001c1d1d7c23 */ /* 0x000fe2000801086a */
[----:B------:R-:W-:-:S01]  /*139f0*/  FADD.FTZ R119, R109, R64 ;  /* 0x000000406d777221 */ /* 0x000fc20000010000 */
[--C-:B------:R-:W-:Y:S01]  /*13a00*/  FFMA.FTZ R33, R33, UR28, -R106.reuse ;  /* 0x0000001c21217c23 */ /* 0x100fe2000801086a */
[----:B------:R-:W-:-:S01]  /*13a10*/  FFMA.FTZ R4, R73, UR28, -R106 ;  /* 0x0000001c49047c23 */ /* 0x000fc2000801086a */
[----:B------:R-:W0:Y:S01]  /*13a20*/  MUFU.EX2 R3, R3 ;  /* 0x0000000300037308 */ /* 0x000e220000000800 */
[----:B------:R-:W-:-:S01]  /*13a30*/  FADD.FTZ R64, R20, R119 ;  /* 0x0000007714407221 */ /* 0x000fc20000010000 */
[--C-:B------:R-:W-:Y:S01]  /*13a40*/  FFMA.FTZ R42, R42, UR28, -R106.reuse ;  /* 0x0000001c2a2a7c23 */ /* 0x100fe2000801086a */
[----:B------:R-:W-:-:S01]  /*13a50*/  FFMA.FTZ R0, R75, UR28, -R106 ;  /* 0x0000001c4b007c23 */ /* 0x000fc2000801086a */
[----:B------:R-:W-:Y:S01]  /*13a60*/  FFMA.FTZ R77, R77, UR28, -R106 ;  /* 0x0000001c4d4d7c23 */ /* 0x000fe2000801086a */
[----:B------:R-:W-:-:S01]  /*13a70*/  FADD.FTZ R67, R99, R64 ;  /* 0x0000004063437221 */ /* 0x000fc20000010000 */
[--C-:B------:R-:W-:Y:S01]  /*13a80*/  FFMA.FTZ R64, R70, UR28, -R106.reuse ;  /* 0x0000001c46407c23 */ /* 0x100fe2000801086a */
[----:B------:R-:W-:-:S01]  /*13a90*/  FFMA.FTZ R78, R78, UR28, -R106 ;  /* 0x0000001c4e4e7c23 */ /* 0x000fc2000801086a */
[----:B------:R-:W1:Y:S01]  /*13aa0*/  MUFU.EX2 R24, R24 ;  /* 0x0000001800187308 */ /* 0x000e620000000800 */
[----:B------:R-:W-:-:S01]  /*13ab0*/  FADD.FTZ R70, R36, R67 ;  /* 0x0000004324467221 */ /* 0x000fc20000010000 */
[--C-:B------:R-:W-:Y:S01]  /*13ac0*/  FFMA.FTZ R79, R79, UR28, -R106.reuse ;  /* 0x0000001c4f4f7c23 */ /* 0x100fe2000801086a */
[----:B------:R-:W-:-:S01]  /*13ad0*/  FFMA.FTZ R80, R80, UR28, -R106 ;  /* 0x0000001c50507c23 */ /* 0x000fc2000801086a */
[----:B------:R-:W-:Y:S01]  /*13ae0*/  FFMA.FTZ R81, R81, UR28, -R106 ;  /* 0x0000001c51517c23 */ /* 0x000fe2000801086a */
[----:B------:R-:W-:-:S01]  /*13af0*/  FADD.FTZ R119, R111, R70 ;  /* 0x000000466f777221 */ /* 0x000fc20000010000 */
[--C-:B------:R-:W-:Y:S01]  /*13b00*/  FFMA.FTZ R82, R82, UR28, -R106.reuse ;  /* 0x0000001c52527c23 */ /* 0x100fe2000801086a */
[----:B------:R-:W-:-:S01]  /*13b10*/  FFMA.FTZ R83, R83, UR28, -R106 ;  /* 0x0000001c53537c23 */ /* 0x000fc2000801086a */
[----:B------:R-:W2:Y:S01]  /*13b20*/  MUFU.EX2 R117, R117 ;  /* 0x0000007500757308 */ /* 0x000ea20000000800 */
[----:B0-----:R-:W-:-:S01]  /*13b30*/  FADD.FTZ R67, R100, R3 ;  /* 0x0000000364437221 */ /* 0x001fc20000010000 */
[----:B------:R-:W-:Y:S01]  /*13b40*/  FADD.FTZ R118, R32, R119 ;  /* 0x0000007720767221 */ /* 0x000fe20000010000 */
[----:B------:R-:W-:-:S01]  /*13b50*/  FFMA.FTZ R84, R84, UR28, -R106 ;  /* 0x0000001c54547c23 */ /* 0x000fc2000801086a */
[--C-:B------:R-:W-:Y:S01]  /*13b60*/  FFMA.FTZ R85, R85, UR28, -R106.reuse ;  /* 0x0000001c55557c23 */ /* 0x100fe2000801086a */
[----:B------:R-:W-:-:S01]  /*13b70*/  FFMA.FTZ R86, R86, UR28, -R106 ;  /* 0x0000001c56567c23 */ /* 0x000fc2000801086a */
[----:B------:R-:W-:Y:S01]  /*13b80*/  FADD.FTZ R119, R35, R118 ;  /* 0x0000007623777221 */ /* 0x000fe20000010000 */
[----:B------:R-:W-:-:S01]  /*13b90*/  FFMA.FTZ R87, R87, UR28, -R106 ;  /* 0x0000001c57577c23 */ /* 0x000fc2000801086a */
[----:B------:R-:W0:Y:S01]  /*13ba0*/  MUFU.EX2 R25, R25 ;  /* 0x0000001900197308 */ /* 0x000e220000000800 */
[----:B-1----:R-:W-:-:S01]  /*13bb0*/  FADD.FTZ R70, R24, R67 ;  /* 0x0000004318467221 */ /* 0x002fc20000010000 */
[--C-:B------:R-:W-:Y:S01]  /*13bc0*/  FFMA.FTZ R67, R71, UR28, -R106.reuse ;  /* 0x0000001c47437c23 */ /* 0x100fe2000801086a */
[----:B------:R-:W-:-:S01]  /*13bd0*/  FFMA.FTZ R88, R88, UR28, -R106 ;  /* 0x0000001c58587c23 */ /* 0x000fc2000801086a */
[--C-:B------:R-:W-:Y:S01]  /*13be0*/  FFMA.FTZ R89, R89, UR28, -R106.reuse ;  /* 0x0000001c59597c23 */ /* 0x100fe2000801086a */
[----:B------:R-:W-:-:S03]  /*13bf0*/  FFMA.FTZ R90, R90, UR28, -R106 ;  /* 0x0000001c5a5a7c23 */ /* 0x000fc6000801086a */
[----:B------:R-:W1:Y:S01]  /*13c00*/  MUFU.EX2 R26, R26 ;  /* 0x0000001a001a7308 */ /* 0x000e620000000800 */
[----:B--2---:R-:W-:-:S01]  /*13c10*/  FADD.FTZ R70, R117, R70 ;  /* 0x0000004675467221 */ /* 0x004fc20000010000 */
[----:B------:R-:W-:-:S04]  /*13c20*/  F2FP.SATFINITE.E4M3.F32.PACK_AB_MERGE_C R24, R117, R24, RZ ;  /* 0x000000187518723e */ /* 0x000fc800048070ff */
[----:B------:R-:W-:Y:S02]  /*13c30*/  F2FP.SATFINITE.E4M3.F32.PACK_AB_MERGE_C R205, R3, R100, R24 ;  /* 0x0000006403cd723e */ /* 0x000fe40004807018 */
[----:B------:R-:W2:Y:S01]  /*13c40*/  MUFU.EX2 R28, R28 ;  /* 0x0000001c001c7308 */ /* 0x000ea20000000800 */
[----:B0-----:R-:W-:-:S01]  /*13c50*/  FADD.FTZ R71, R25, R70 ;  /* 0x0000004619477221 */ /* 0x001fc20000010000 */
[----:B------:R-:W-:Y:S01]  /*13c60*/  FFMA.FTZ R70, R72, UR28, -R106 ;  /* 0x0000001c48467c23 */ /* 0x000fe2000801086a */
[----:B------:R-:W-:-:S04]  /*13c70*/  FADD.FTZ R72, R40, R119 ;  /* 0x0000007728487221 */ /* 0x000fc80000010000 */
[----:B------:R-:W-:Y:S01]  /*13c80*/  FADD.FTZ R118, R43, R72 ;  /* 0x000000482b767221 */ /* 0x000fe20000010000 */
[----:B------:R-:W0:Y:S01]  /*13c90*/  MUFU.EX2 R29, R29 ;  /* 0x0000001d001d7308 */ /* 0x000e220000000800 */
[----:B-1----:R-:W-:-:S01]  /*13ca0*/  FADD.FTZ R71, R26, R71 ;  /* 0x000000471a477221 */ /* 0x002fc20000010000 */
[----:B------:R-:W-:-:S06]  /*13cb0*/  FFMA.FTZ R43, R74, UR28, -R106 ;  /* 0x0000001c4a2b7c23 */ /* 0x000fcc000801086a */
        /* <DEDUP_REMOVED lines=12> */
[----:B------:R-:W-:Y:S01]  /*13d80*/  FADD.FTZ R51, R47, R40 ;  /* 0x000000282f337221 */ /* 0x000fe20000010000 */
[----:B------:R-:W1:Y:S03]  /*13d90*/  @P5 LDC R25, c[0x0][0x450] ;  /* 0x00011400ff195b82 */ /* 0x000e660000000800 */
[----:B------:R-:W-:-:S02]  /*13da0*/  FADD.FTZ R51, R50, R51 ;  /* 0x0000003332337221 */ /* 0x000fc40000010000 */
[----:B------:R-:W3:Y:S01]  /*13db0*/  MUFU.EX2 R110, R110 ;  /* 0x0000006e006e7308 */ /* 0x000ee20000000800 */
[----:B--2---:R-:W-:-:S01]  /*13dc0*/  FADD.FTZ R36, R30, R71 ;  /* 0x000000471e247221 */ /* 0x004fc20000010000 */
[----:B------:R-:W-:-:S04]  /*13dd0*/  FADD.FTZ R32, R54, R51 ;  /* 0x0000003336207221 */ /* 0x000fc80000010000 */
[----:B------:R-:W-:Y:S02]  /*13de0*/  FADD.FTZ R55, R55, R32 ;  /* 0x0000002037377221 */ /* 0x000fe40000010000 */
[----:B------:R-:W2:Y:S01]  /*13df0*/  MUFU.EX2 R31, R31 ;  /* 0x0000001f001f7308 */ /* 0x000ea20000000800 */
[----:B0-----:R-:W-:-:S07]  /*13e00*/  FADD.FTZ R21, R33, R36 ;  /* 0x0000002421157221 */ /* 0x001fce0000010000 */
[----:B------:R-:W0:Y:S01]  /*13e10*/  MUFU.EX2 R34, R34 ;  /* 0x0000002200227308 */ /* 0x000e220000000800 */
[----:B---3--:R-:W-:-:S01]  /*13e20*/  FADD.FTZ R20, R110, R21 ;  /* 0x000000156e147221 */ /* 0x008fc20000010000 */
[----:B------:R-:W-:Y:S01]  /*13e30*/  FFMA.FTZ R21, R76, UR28, -R106 ;  /* 0x0000001c4c157c23 */ /* 0x000fe2000801086a */
[----:B------:R-:W-:-:S04]  /*13e40*/  F2FP.SATFINITE.E4M3.F32.PACK_AB_MERGE_C R33, R110, R33, RZ ;  /* 0x000000216e21723e */ /* 0x000fc800048070ff */
[----:B------:R-:W-:Y:S01]  /*13e50*/  F2FP.SATFINITE.E4M3.F32.PACK_AB_MERGE_C R201, R30, R27, R33 ;  /* 0x0000001b1ec9723e */ /* 0x000fe20004807021 */
[----:B------:R-:W3:Y:S01]  /*13e60*/  MUFU.EX2 R37, R37 ;  /* 0x0000002500257308 */ /* 0x000ee20000000800 */
[----:B--2---:R-:W-:-:S07]  /*13e70*/  FADD.FTZ R35, R31, R20 ;  /* 0x000000141f237221 */ /* 0x004fce0000010000 */
[----:B------:R-:W2:Y:S01]  /*13e80*/  MUFU.EX2 R42, R42 ;  /* 0x0000002a002a7308 */ /* 0x000ea20000000800 */
[----:B0-----:R-:W-:-:S07]  /*13e90*/  FADD.FTZ R20, R34, R35 ;  /* 0x0000002322147221 */ /* 0x001fce0000010000 */
[----:B------:R-:W0:Y:S01]  /*13ea0*/  MUFU.EX2 R38, R38 ;  /* 0x0000002600267308 */ /* 0x000e220000000800 */
[----:B---3--:R-:W-:-:S01]  /*13eb0*/  FADD.FTZ R35, R37, R20 ;  /* 0x0000001425237221 */ /* 0x008fc20000010000 */
[----:B------:R-:W-:-:S04]  /*13ec0*/  FADD.FTZ R20, R58, R55 ;  /* 0x000000373a147221 */ /* 0x000fc80000010000 */
[----:B------:R-:W-:Y:S02]  /*13ed0*/  FADD.FTZ R32, R59, R20 ;  /* 0x000000143b207221 */ /* 0x000fe40000010000 */
[----:B------:R-:W3:Y:S01]  /*13ee0*/  MUFU.EX2 R41, R41 ;  /* 0x0000002900297308 */ /* 0x000ee20000000800 */
[----:B--2---:R-:W-:-:S01]  /*13ef0*/  FADD.FTZ R35, R42, R35 ;  /* 0x000000232a237221 */ /* 0x004fc20000010000 */
[----:B------:R-:W-:Y:S01]  /*13f00*/  FADD.FTZ R61, R61, R32 ;  /* 0x000000203d3d7221 */ /* 0x000fe20000010000 */
[----:B------:R-:W-:Y:S02]  /*13f10*/  F2FP.SATFINITE.E4M3.F32.PACK_AB_MERGE_C R32, R115, R114, RZ ;  /* 0x000000727320723e */ /* 0x000fe400048070ff */
[----:B------:R-:W-:Y:S01]  /*13f20*/  F2FP.SATFINITE.E4M3.F32.PACK_AB_MERGE_C R37, R42, R37, RZ ;  /* 0x000000252a25723e */ /* 0x000fe200048070ff */
[----:B------:R-:W-:-:S02]  /*13f30*/  FADD.FTZ R62, R62, R61 ;  /* 0x0000003d3e3e7221 */ /* 0x000fc40000010000 */
[----:B------:R-:W2:Y:S01]  /*13f40*/  MUFU.EX2 R46, R46 ;  /* 0x0000002e002e7308 */ /* 0x000ea20000000800 */
[----:B0-----:R-:W-:-:S01]  /*13f50*/  FADD.FTZ R20, R38, R35 ;  /* 0x0000002326147221 */ /* 0x001fc20000010000 */
[----:B------:R-:W-:-:S06]  /*13f60*/  F2FP.SATFINITE.E4M3.F32.PACK_AB_MERGE_C R203, R34, R31, R37 ;  /* 0x0000001f22cb723e */ /* 0x000fcc0004807025 */
[----:B------:R-:W0:Y:S01]  /*13f70*/  MUFU.EX2 R49, R49 ;  /* 0x0000003100317308 */ /* 0x000e220000000800 */
[----:B---3--:R-:W-:-:S07]  /*13f80*/  FADD.FTZ R35, R41, R20 ;  /* 0x0000001429237221 */ /* 0x008fce0000010000 */
[----:B------:R-:W3:Y:S01]  /*13f90*/  MUFU.EX2 R45, R45 ;  /* 0x0000002d002d7308 */ /* 0x000ee20000000800 */
        /* <DEDUP_REMOVED lines=10> */
[----:B---3--:R-:W-:-:S07]  /*14040*/  FADD.FTZ R35, R45, R20 ;  /* 0x000000142d237221 */ /* 0x008fce0000010000 */
[----:B------:R-:W3:Y:S01]  /*14050*/  MUFU.EX2 R57, R57 ;  /* 0x0000003900397308 */ /* 0x000ee20000000800 */
[----:B--2---:R-:W-:-:S07]  /*14060*/  FADD.FTZ R35, R52, R35 ;  /* 0x0000002334237221 */ /* 0x004fce0000010000 */
[----:B------:R-:W2:Y:S01]  /*14070*/  MUFU.EX2 R53, R53 ;  /* 0x0000003500357308 */ /* 0x000ea20000000800 */
[----:B0-----:R-:W-:-:S07]  /*14080*/  FADD.FTZ R20, R56, R35 ;  /* 0x0000002338147221 */ /* 0x001fce0000010000 */
[----:B------:R-:W0:Y:S01]  /*14090*/  MUFU.EX2 R60, R60 ;  /* 0x0000003c003c7308 */ /* 0x000e220000000800 */
[----:B---3--:R-:W-:-:S01]  /*140a0*/  FADD.FTZ R20, R57, R20 ;  /* 0x0000001439147221 */ /* 0x008fc20000010000 */
[----:B------:R-:W-:-:S04]  /*140b0*/  F2FP.SATFINITE.E4M3.F32.PACK_AB_MERGE_C R56, R57, R56, RZ ;  /* 0x000000383938723e */ /* 0x000fc800048070ff */
[----:B------:R-:W-:Y:S02]  /*140c0*/  F2FP.SATFINITE.E4M3.F32.PACK_AB_MERGE_C R199, R52, R45, R56 ;  /* 0x0000002d34c7723e */ /* 0x000fe40004807038 */
[----:B------:R-:W3:Y:S01]  /*140d0*/  MUFU.EX2 R63, R63 ;  /* 0x0000003f003f7308 */ /* 0x000ee20000000800 */
[----:B--2---:R-:W-:-:S07]  /*140e0*/  FADD.FTZ R35, R53, R20 ;  /* 0x0000001435237221 */ /* 0x004fce0000010000 */
[----:B------:R-:W2:Y:S01]  /*140f0*/  MUFU.EX2 R64, R64 ;  /* 0x0000004000407308 */ /* 0x000ea20000000800 */
[----:B0-----:R-:W-:-:S07]  /*14100*/  FADD.FTZ R20, R60, R35 ;  /* 0x000000233c147221 */ /* 0x001fce0000010000 */
[----:B------:R-:W0:Y:S01]  /*14110*/  MUFU.EX2 R113, R113 ;  /* 0x0000007100717308 */ /* 0x000e220000000800 */
[----:B---3--:R-:W-:-:S07]  /*14120*/  FADD.FTZ R29, R63, R20 ;  /* 0x000000143f1d7221 */ /* 0x008fce0000010000 */
[----:B------:R-:W3:Y:S01]  /*14130*/  MUFU.EX2 R67, R67 ;  /* 0x0000004300437308 */ /* 0x000ee20000000800 */
[----:B--2---:R-:W-:-:S01]  /*14140*/  FADD.FTZ R20, R64, R29 ;  /* 0x0000001d40147221 */ /* 0x004fc20000010000 */
[----:B------:R-:W-:-:S04]  /*14150*/  F2FP.SATFINITE.E4M3.F32.PACK_AB_MERGE_C R63, R64, R63, RZ ;  /* 0x0000003f403f723e */ /* 0x000fc800048070ff */
[----:B------:R-:W-:Y:S02]  /*14160*/  F2FP.SATFINITE.E4M3.F32.PACK_AB_MERGE_C R193, R60, R53, R63 ;  /* 0x000000353cc1723e */ /* 0x000fe4000480703f */
[----:B------:R-:W2:Y:S01]  /*14170*/  MUFU.EX2 R70, R70 ;  /* 0x0000004600467308 */ /* 0x000ea20000000800 */
[----:B0-----:R-:W-:Y:S01]  /*14180*/  F2FP.SATFINITE.E4M3.F32.PACK_AB_MERGE_C R194, R113, R112, R32 ;  /* 0x0000007071c2723e */ /* 0x001fe20004807020 */
[----:B------:R-:W-:-:S04]  /*14190*/  FADD.FTZ R112, R112, R69 ;  /* 0x0000004570707221 */ /* 0x000fc80000010000 */
[----:B------:R-:W-:Y:S02]  /*141a0*/  FADD.FTZ R113, R113, R112 ;  /* 0x0000007071717221 */ /* 0x000fe40000010000 */
[----:B------:R-:W0:Y:S01]  /*141b0*/  MUFU.EX2 R4, R4 ;  /* 0x0000000400047308 */ /* 0x000e220000000800 */
[----:B---3--:R-:W-:-:S01]  /*141c0*/  FADD.FTZ R29, R67, R20 ;  /* 0x00000014431d7221 */ /* 0x008fc20000010000 */
[----:B------:R-:W-:-:S04]  /*141d0*/  FADD.FTZ R114, R114, R113 ;  /* 0x0000007172727221 */ /* 0x000fc80000010000 */
[----:B------:R-:W-:Y:S02]  /*141e0*/  FADD.FTZ R115, R115, R114 ;  /* 0x0000007273737221 */ /* 0x000fe40000010000 */
[----:B------:R-:W-:Y:S01]  /*141f0*/  MUFU.EX2 R92, R92 ;  /* 0x0000005c005c7308 */ /* 0x000fe20000000800 */
[----:B--2---:R-:W-:-:S07]  /*14200*/  FADD.FTZ R29, R70, R29 ;  /* 0x0000001d461d7221 */ /* 0x004fce0000010000 */
[----:B------:R-:W2:Y:S01]  /*14210*/  MUFU.EX2 R91, R91 ;  /* 0x0000005b005b7308 */ /* 0x000ea20000000800 */
[----:B0-----:R-:W-:-:S07]  /*14220*/  FADD.FTZ R20, R4, R29 ;  /* 0x0000001d04147221 */ /* 0x001fce0000010000 */
[----:B------:R-:W0:Y:S08]  /*14230*/  MUFU.EX2 R43, R43 ;  /* 0x0000002b002b7308 */ /* 0x000e300000000800 */
[----:B------:R-:W-:Y:S01]  /*14240*/  MUFU.EX2 R116, R133 ;  /* 0x0000008500747308 */ /* 0x000fe20000000800 */
[----:B--2---:R-:W-:-:S07]  /*14250*/  F2FP.SATFINITE.E4M3.F32.PACK_AB_MERGE_C R32, R91, R92, RZ ;  /* 0x0000005c5b20723e */ /* 0x004fce00048070ff */
[----:B------:R-:W2:Y:S01]  /*14260*/  MUFU.EX2 R105, R105 ;  /* 0x0000006900697308 */ /* 0x000ea20000000800 */
[----:B0-----:R-:W-:-:S01]  /*14270*/  FADD.FTZ R29, R43, R20 ;  /* 0x000000142b1d7221 */ /* 0x001fc20000010000 */
[----:B------:R-:W-:-:S04]  /*14280*/  F2FP.SATFINITE.E4M3.F32.PACK_AB_MERGE_C R43, R43, R4, RZ ;  /* 0x000000042b2b723e */ /* 0x000fc800048070ff */
[----:B------:R-:W-:Y:S02]  /*14290*/  F2FP.SATFINITE.E4M3.F32.PACK_AB_MERGE_C R195, R70, R67, R43 ;  /* 0x0000004346c3723e */ /* 0x000fe4000480702b */
[----:B------:R-:W0:Y:S08]  /*142a0*/  MUFU.EX2 R0, R0 ;  /* 0x0000000000007308 */ /* 0x000e300000000800 */
[----:B------:R-:W3:Y:S01]  /*142b0*/  MUFU.EX2 R21, R21 ;  /* 0x0000001500157308 */ /* 0x000ee20000000800 */
[----:B--2---:R-:W-:Y:S01]  /*142c0*/  F2FP.SATFINITE.E4M3.F32.PACK_AB_MERGE_C R188, R105, R116, R32 ;  /* 0x0000007469bc723e */ /* 0x004fe20004807020 */
[----:B------:R-:W-:-:S04]  /*142d0*/  FADD.FTZ R116, R116, R115 ;  /* 0x0000007374747221 */ /* 0x000fc80000010000 */
[----:B------:R-:W-:Y:S02]  /*142e0*/  FADD.FTZ R105, R105, R116 ;  /* 0x0000007469697221 */ /* 0x000fe40000010000 */
[----:B------:R-:W2:Y:S01]  /*142f0*/  MUFU.EX2 R77, R77 ;  /* 0x0000004d004d7308 */ /* 0x000ea20000000800 */
[----:B0-----:R-:W-:-:S01]  /*14300*/  FADD.FTZ R4, R0, R29 ;  /* 0x0000001d00047221 */ /* 0x001fc20000010000 */
[----:B------:R-:W-:-:S04]  /*14310*/  FADD.FTZ R92, R92, R105 ;  /* 0x000000695c5c7221 */ /* 0x000fc80000010000 */
[----:B------:R-:W-:Y:S02]  /*14320*/  FADD.FTZ R91, R91, R92 ;  /* 0x0000005c5b5b7221 */ /* 0x000fe40000010000 */
[----:B------:R-:W-:Y:S01]  /*14330*/  MUFU.EX2 R96, R96 ;  /* 0x0000006000607308 */ /* 0x000fe20000000800 */
[----:B---3--:R-:W-:-:S07]  /*14340*/  FADD.FTZ R4, R21, R4 ;  /* 0x0000000415047221 */ /* 0x008fce0000010000 */
[----:B------:R-:W0:Y:S01]  /*14350*/  MUFU.EX2 R95, R95 ;  /* 0x0000005f005f7308 */ /* 0x000e220000000800 */
[----:B--2---:R-:W-:-:S07]  /*14360*/  FADD.FTZ R3, R77, R4 ;  /* 0x000000044d037221 */ /* 0x004fce0000010000 */
[----:B------:R-:W2:Y:S08]  /*14370*/  MUFU.EX2 R78, R78 ;  /* 0x0000004e004e7308 */ /* 0x000eb00000000800 */
[----:B------:R-:W-:Y:S01]  /*14380*/  MUFU.EX2 R94, R94 ;  /* 0x0000005e005e7308 */ /* 0x000fe20000000800 */
[----:B0-----:R-:W-:-:S07]  /*14390*/  F2FP.SATFINITE.E4M3.F32.PACK_AB_MERGE_C R20, R95, R96, RZ ;  /* 0x000000605f14723e */ /* 0x001fce00048070ff */
[----:B------:R-:W0:Y:S01]  /*143a0*/  MUFU.EX2 R93, R93 ;  /* 0x0000005d005d7308 */ /* 0x000e220000000800 */
[C---:B--2---:R-:W-:Y:S01]  /*143b0*/  F2FP.SATFINITE.E4M3.F32.PACK_AB_MERGE_C R77, R78.reuse, R77, RZ ;  /* 0x0000004d4e4d723e */ /* 0x044fe200048070ff */
[----:B------:R-:W-:-:S03]  /*143c0*/  FADD.FTZ R78, R78, R3 ;  /* 0x000000034e4e7221 */ /* 0x000fc60000010000 */
[----:B------:R-:W-:Y:S01]  /*143d0*/  F2FP.SATFINITE.E4M3.F32.PACK_AB_MERGE_C R189, R21, R0, R77 ;  /* 0x0000000015bd723e */ /* 0x000fe2000480704d */
[----:B------:R-:W-:Y:S02]  /*143e0*/  IMAD.MOV.U32 R21, RZ, RZ, R219 ;  /* 0x000000ffff157224 */ /* 0x000fe400078e00db */
[----:B------:R-:W2:Y:S08]  /*143f0*/  MUFU.EX2 R79, R79 ;  /* 0x0000004f004f7308 */ /* 0x000eb00000000800 */
[----:B------:R-:W3:Y:S01]  /*14400*/  MUFU.EX2 R80, R80 ;  /* 0x0000005000507308 */ /* 0x000ee20000000800 */
[C---:B0-----:R-:W-:Y:S01]  /*14410*/  F2FP.SATFINITE.E4M3.F32.PACK_AB_MERGE_C R190, R93.reuse, R94, R20 ;  /* 0x0000005e5dbe723e */ /* 0x041fe20004807014 */
[----:B------:R-:W-:Y:S01]  /*14420*/  FADD.FTZ R94, R94, R91 ;  /* 0x0000005b5e5e7221 */ /* 0x000fe20000010000 */
[----:B------:R-:W0:Y:S03]  /*14430*/  @P5 LDC R20, c[0x0][0x44c] ;  /* 0x00011300ff145b82 */ /* 0x000e260000000800 */
[----:B------:R-:W-:-:S02]  /*14440*/  FADD.FTZ R93, R93, R94 ;  /* 0x0000005e5d5d7221 */ /* 0x000fc40000010000 */
[----:B------:R-:W4:Y:S01]  /*14450*/  MUFU.EX2 R81, R81 ;  /* 0x0000005100517308 */ /* 0x000f220000000800 */
[----:B--2---:R-:W-:-:S01]  /*14460*/  FADD.FTZ R3, R79, R78 ;  /* 0x0000004e4f037221 */ /* 0x004fc20000010000 */
[----:B------:R-:W-:-:S04]  /*14470*/  FADD.FTZ R96, R96, R93 ;  /* 0x0000005d60607221 */ /* 0x000fc80000010000 */
[----:B------:R-:W-:Y:S02]  /*14480*/  FADD.FTZ R95, R95, R96 ;  /* 0x000000605f5f7221 */ /* 0x000fe40000010000 */
[----:B------:R-:W-:Y:S01]  /*14490*/  MUFU.EX2 R102, R102 ;  /* 0x0000006600667308 */ /* 0x000fe20000000800 */
[----:B---3--:R-:W-:-:S07]  /*144a0*/  FADD.FTZ R4, R80, R3 ;  /* 0x0000000350047221 */ /* 0x008fce0000010000 */
[----:B------:R-:W2:Y:S01]  /*144b0*/  MUFU.EX2 R101, R101 ;  /* 0x0000006500657308 */ /* 0x000ea20000000800 */
[----:B----4-:R-:W-:-:S01]  /*144c0*/  FADD.FTZ R3, R81, R4 ;  /* 0x0000000451037221 */ /* 0x010fc20000010000 */
[----:B0-----:R-:W-:-:S06]  /*144d0*/  @P5 IMAD.HI.U32 R20, R219, R20, RZ ;  /* 0x00000014db145227 */ /* 0x001fcc00078e00ff */
[----:B------:R-:W0:Y:S01]  /*144e0*/  MUFU.EX2 R82, R82 ;  /* 0x0000005200527308 */ /* 0x000e220000000800 */
[----:B-1----:R-:W-:Y:S02]  /*144f0*/  @P5 SHF.R.U32.HI R21, RZ, R25, R20 ;  /* 0x00000019ff155219 */ /* 0x002fe40000011614 */
[----:B------:R-:W-:-:S03]  /*14500*/  ISETP.GE.AND P5, PT, R15, 0x1, PT ;  /* 0x000000010f00780c */ /* 0x000fc60003fa6270 */
[----:B------:R-:W-:Y:S02]  /*14510*/  IMAD.IADD R21, R120, 0x1, R21 ;  /* 0x0000000178157824 */ /* 0x000fe400078e0215 */
[----:B------:R-:W-:Y:S01]  /*14520*/  MUFU.EX2 R98, R98 ;  /* 0x0000006200627308 */ /* 0x000fe20000000800 */
[----:B--2---:R-:W-:Y:S01]  /*14530*/  F2FP.SATFINITE.E4M3.F32.PACK_AB_MERGE_C R4, R101, R102, RZ ;  /* 0x000000666504723e */ /* 0x004fe200048070ff */
[----:B------:R-:W-:-:S06]  /*14540*/  IMAD.IADD R14, R21, 0x1, R14 ;  /* 0x00000001150e7824 */ /* 0x000fcc00078e020e */
        /* <DEDUP_REMOVED lines=30> */
[----:B-1----:R-:W-:-:S01]  /*14730*/  FADD.FTZ R3, R87, R86 ;  /* 0x0000005657037221 */ /* 0x002fc20000010000 */
[----:B------:R-:W-:-:S06]  /*14740*/  FADD.FTZ R107, R107, R104 ;  /* 0x000000686b6b7221 */ /* 0x000fcc0000010000 */
[----:B------:R-:W1:Y:S01]  /*14750*/  MUFU.EX2 R90, R90 ;  /* 0x0000005a005a7308 */ /* 0x000e620000000800 */
[----:B--2---:R-:W-:-:S04]  /*14760*/  FADD.FTZ R0, R88, R3 ;  /* 0x0000000358007221 */ /* 0x004fc80000010000 */
[----:B0-----:R-:W-:Y:S01]  /*14770*/  FADD.FTZ R3, R89, R0 ;  /* 0x0000000059037221 */ /* 0x001fe20000010000 */
[----:B------:R-:W-:Y:S01]  /*14780*/  VIADD R0, R121, 0xfffffffe ;  /* 0xfffffffe79007836 */ /* 0x000fe20000000000 */
[C---:B-1----:R-:W-:Y:S02]  /*14790*/  F2FP.SATFINITE.E4M3.F32.PACK_AB_MERGE_C R4, R90.reuse, R89, RZ ;  /* 0x000000595a04723e */ /* 0x042fe400048070ff */
[----:B------:R-:W-:-:S02]  /*147a0*/  FADD.FTZ R3, R90, R3 ;  /* 0x000000035a037221 */ /* 0x000fc40000010000 */
[----:B------:R-:W-:Y:S01]  /*147b0*/  F2FP.SATFINITE.E4M3.F32.PACK_AB_MERGE_C R187, R88, R87, R4 ;  /* 0x0000005758bb723e */ /* 0x000fe20004807004 */
[----:B------:R-:W-:-:S01]  /*147c0*/  FADD.FTZ R4, R108, R107 ;  /* 0x0000006b6c047221 */ /* 0x000fc20000010000 */
        /* <DEDUP_REMOVED lines=12> */
.L_x_1457:
[----:B------:R-:W-:-:S13]  /*14890*/  ISETP.NE.AND P1, PT, R15, 0x1, PT ;  /* 0x000000010f00780c */ /* 0x000fda0003f25270 */
[----:B------:R-:W0:Y:S02]  /*148a0*/  @P1 LDC.64 R24, c[0x0][0x9e8] ;  /* 0x00027a00ff181b82 */ /* 0x000e240000000a00 */
[----:B0-----:R-:W-:-:S05]  /*148b0*/  @P1 IMAD.HI.U32 R24, R20, R24, RZ ;  /* 0x0000001814181227 */ /* 0x001fca00078e00ff */
[----:B------:R-:W-:-:S07]  /*148c0*/  @P1 SHF.R.U32.HI R20, RZ, R25, R24 ;  /* 0x00000019ff141219 */ /* 0x000fce0000011618 */
.L_x_1458:
[----:B------:R-:W-:Y:S05]  /*148d0*/  BSYNC B0 ;  /* 0x0000000000007941 */ /* 0x000fea0003800000 */
.L_x_1456:
[----:B------:R-:W-:-:S05]  /*148e0*/  IMAD R15, R20, R15, R15 ;  /* 0x0000000f140f7224 */ /* 0x000fca00078e020f */
[----:B------:R-:W-:-:S07]  /*148f0*/  VIMNMX R14, R14, R15, PT ;  /* 0x0000000f0e0e7248 */ /* 0x000fce0003fe0100 */
.L_x_1455:
[----:B------:R-:W-:Y:S01]  /*14900*/  IMAD.HI R14, R14, 0x2aaaaaab, RZ ;  /* 0x2aaaaaab0e0e7827 */ /* 0x000fe200078e02ff */
[----:B------:R-:W-:Y:S01]  /*14910*/  ULDC UR24, c[0x0][0x9e4] ;  /* 0x0002790000187ab9 */ /* 0x000fe20000000800 */
[----:B------:R-:W-:Y:S01]  /*14920*/  ULDC UR4, c[0x0][0x9e4] ;  /* 0x0002790000047ab9 */ /* 0x000fe20000000800 */
[----:B------:R-:W-:Y:S01]  /*14930*/  ULDC UR5, c[0x0][0x988] ;  /* 0x0002620000057ab9 */ /* 0x000fe20000000800 */
[----:B------:R-:W-:Y:S01]  /*14940*/  ULDC UR7, c[0x0][0x988] ;  /* 0x0002620000077ab9 */ /* 0x000fe20000000800 */
[----:B------:R-:W-:Y:S01]  /*14950*/  SHF.R.U32.HI R15, RZ, 0x1f, R14 ;  /* 0x0000001fff0f7819 */ /* 0x000fe2000001160e */
[----:B------:R-:W-:Y:S01]  /*14960*/  ULDC UR6, c[0x0][0x988] ;  /* 0x0002620000067ab9 */ /* 0x000fe20000000800 */
[----:B------:R-:W-:Y:S01]  /*14970*/  ULDC UR26, c[0x0][0x9e0] ;  /* 0x00027800001a7ab9 */ /* 0x000fe20000000800 */
[----:B------:R-:W-:Y:S01]  /*14980*/  ULDC UR25, c[0x0][0x9e0] ;  /* 0x0002780000197ab9 */ /* 0x000fe20000000800 */
[----:B------:R-:W-:Y:S02]  /*14990*/  LEA.HI.SX32 R14, R14, R15, 0x1b ;  /* 0x0000000f0e0e7211 */ /* 0x000fe400078fdaff */
[----:B------:R-:W-:-:S02]  /*149a0*/  CS2R R120, SRZ ;  /* 0x0000000000787805 */ /* 0x000fc4000001ff00 */
[----:B------:R-:W-:Y:S02]  /*149b0*/  CS2R R122, SRZ ;  /* 0x00000000007a7805 */ /* 0x000fe4000001ff00 */
[----:B------:R-:W-:Y:S02]  /*149c0*/  CS2R R124, SRZ ;  /* 0x00000000007c7805 */ /* 0x000fe4000001ff00 */
[----:B------:R-:W-:Y:S02]  /*149d0*/  VIMNMX R229, R221, R14, !PT ;  /* 0x0000000edde57248 */ /* 0x000fe40007fe0100 */
[----:B------:R-:W-:Y:S02]  /*149e0*/  CS2R R126, SRZ ;  /* 0x00000000007e7805 */ /* 0x000fe4000001ff00 */
[----:B------:R-:W-:Y:S02]  /*149f0*/  CS2R R128, SRZ ;  /* 0x0000000000807805 */ /* 0x000fe4000001ff00 */
[----:B------:R-:W-:-:S02]  /*14a00*/  CS2R R130, SRZ ;  /* 0x0000000000827805 */ /* 0x000fc4000001ff00 */
[----:B------:R-:W-:Y:S02]  /*14a10*/  ISETP.GE.AND P1, PT, R0, R229, PT ;  /* 0x000000e50000720c */ /* 0x000fe40003f26270 */
        /* <DEDUP_REMOVED lines=58> */
[----:B------:R-:W-:-:S07]  /*14dc0*/  CS2R R120, SRZ ;  /* 0x0000000000787805 */ /* 0x000fce000001ff00 */
.L_x_1478:
[----:B------:R-:W-:Y:S01]  /*14dd0*/  VIADD R230, R212, 0x1 ;  /* 0x00000001d4e67836 */ /* 0x000fe20000000000 */
[----:B------:R-:W-:Y:S05]  /*14de0*/  YIELD ;  /* 0x0000000000007946 */ /* 0x000fea0003800000 */
[----:B------:R-:W-:-:S04]  /*14df0*/  ISETP.NE.AND P1, PT, R230, 0x2, PT ;  /* 0x00000002e600780c */ /* 0x000fc80003f25270 */
[----:B------:R-:W-:Y:S02]  /*14e00*/  SEL R14, RZ, 0x1, P1 ;  /* 0x00000001ff0e7807 */ /* 0x000fe40000800000 */
[----:B------:R-:W-:Y:S02]  /*14e10*/  SEL R230, R230, RZ, P1 ;  /* 0x000000ffe6e67207 */ /* 0x000fe40000800000 */
[----:B------:R-:W-:Y:S02]  /*14e20*/  ISETP.NE.AND P1, PT, R220, RZ, PT ;  /* 0x000000ffdc00720c */ /* 0x000fe40003f25270 */
[----:B------:R-:W-:-:S11]  /*14e30*/  LOP3.LUT R231, R211, R14, RZ, 0x3c, !PT ;  /* 0x0000000ed3e77212 */ /* 0x000fd600078e3cff */
[----:B------:R-:W-:Y:S05]  /*14e40*/  @P1 BRA `(.L_x_1460) ;  /* 0x0000000000381947 */ /* 0x000fea0003800000 */
[----:B------:R-:W-:-:S05]  /*14e50*/  IMAD.U32 R15, RZ, RZ, UR41 ;  /* 0x00000029ff0f7e24 */ /* 0x000fca000f8e00ff */
[----:B------:R-:W-:-:S13]  /*14e60*/  ISETP.NE.AND P3, PT, R15, 0x3, PT ;  /* 0x000000030f00780c */ /* 0x000fda0003f65270 */
[----:B------:R-:W-:Y:S05]  /*14e70*/  @!P3 BRA `(.L_x_1461) ;  /* 0x000000000004b947 */ /* 0x000fea0003800000 */
[----:B------:R-:W-:Y:S01]  /*14e80*/  BPT.TRAP 0x1 ;  /* 0x000000040000795c */ /* 0x000fe20000300000 */
.L_x_1461:
[----:B------:R-:W-:Y:S01]  /*14e90*/  IMAD R15, R230, 0x8, R18 ;  /* 0x00000008e60f7824 */ /* 0x000fe200078e0212 */
[----:B------:R-:W-:-:S04]  /*14ea0*/  SHF.L.U32 R14, R231, 0x1f, RZ ;  /* 0x0000001fe70e7819 */ /* 0x000fc800000006ff */
[----:B------:R0:W1:Y:S01]  /*14eb0*/  SYNCS.PHASECHK.TRANS64.TRYWAIT P2, [R15+URZ+0x28830], R14 ;  /* 0x0288300e0f0075a7 */ /* 0x000062000804017f */
[----:B------:R-:W-:Y:S05]  /*14ec0*/  @!P3 BRA `(.L_x_1462) ;  /* 0x000000000004b947 */ /* 0x000fea0003800000 */
[----:B------:R-:W-:Y:S01]  /*14ed0*/  BPT.TRAP 0x1 ;  /* 0x000000040000795c */ /* 0x000fe20000300000 */
.L_x_1462:
[----:B------:R-:W-:Y:S04]  /*14ee0*/  BSSY B0, `(.L_x_1460) ;  /* 0x0000004000007945 */ /* 0x000fe80003800000 */
[----:B-1----:R-:W-:Y:S05]  /*14ef0*/  @P2 BRA `(.L_x_1463) ;  /* 0x0000000000082947 */ /* 0x002fea0003800000 */
[----:B------:R-:W1:Y:S02]  /*14f00*/  SYNCS.PHASECHK.TRANS64.TRYWAIT P2, [R15+URZ+0x28830], R14 ;  /* 0x0288300e0f0075a7 */ /* 0x000e64000804017f */
[----:B-1----:R-:W-:Y:S05]  /*14f10*/  @!P2 BRA `(.L_x_1464) ;  /* 0x000001b800aca947 */ /* 0x002fea0003800000 */
.L_x_1463:
[----:B------:R-:W-:Y:S05]  /*14f20*/  BSYNC B0 ;  /* 0x0000000000007941 */ /* 0x000fea0003800000 */
.L_x_1460:
[----:B01----:R-:W0:Y:S01]  /*14f30*/  S2R R14, SR_TID.X ;  /* 0x00000000000e7919 */ /* 0x003e220000002100 */
[----:B------:R-:W-:Y:S05]  /*14f40*/  WARPSYNC.ALL ;  /* 0x0000000000007948 */ /* 0x000fea0003800000 */
[----:B------:R-:W-:Y:S01]  /*14f50*/  IMAD.MOV.U32 R15, RZ, RZ, 0x40000040 ;  /* 0x40000040ff0f7424 */ /* 0x000fe200078e00ff */
[----:B------:R-:W-:Y:S01]  /*14f60*/  R2UR UR8, R6 ;  /* 0x00000000060872ca */ /* 0x000fe200000e0000 */
[----:B------:R-:W-:Y:S01]  /*14f70*/  IMAD.MOV.U32 R25, RZ, RZ, 0x40000040 ;  /* 0x40000040ff197424 */ /* 0x000fe200078e00ff */
[----:B------:R-:W-:Y:S02]  /*14f80*/  R2UR UR9, R7 ;  /* 0x00000000070972ca */ /* 0x000fe400000e0000 */
[----:B------:R-:W-:-:S02]  /*14f90*/  R2UR UR11, R15 ;  /* 0x000000000f0b72ca */ /* 0x000fc400000e0000 */
[----:B------:R-:W-:Y:S02]  /*14fa0*/  R2UR UR19, R25 ;  /* 0x00000000191372ca */ /* 0x000fe400000e0000 */
[----:B------:R-:W-:Y:S02]  /*14fb0*/  R2UR UR12, R12 ;  /* 0x000000000c0c72ca */ /* 0x000fe400000e0000 */
[----:B------:R-:W-:Y:S02]  /*14fc0*/  R2UR UR13, R13 ;  /* 0x000000000d0d72ca */ /* 0x000fe400000e0000 */
[----:B------:R-:W-:Y:S02]  /*14fd0*/  R2UR UR16, R10 ;  /* 0x000000000a1072ca */ /* 0x000fe400000e0000 */
[----:B------:R-:W-:Y:S02]  /*14fe0*/  R2UR UR17, R11 ;  /* 0x000000000b1172ca */ /* 0x000fe400000e0000 */
[----:B------:R-:W-:-:S02]  /*14ff0*/  R2UR UR23, R15 ;  /* 0x000000000f1772ca */ /* 0x000fc400000e0000 */
[----:B------:R-:W-:Y:S02]  /*15000*/  R2UR UR20, R8 ;  /* 0x00000000081472ca */ /* 0x000fe400000e0000 */
[----:B------:R-:W-:Y:S02]  /*15010*/  R2UR UR21, R9 ;  /* 0x00000000091572ca */ /* 0x000fe400000e0000 */
[----:B0-----:R-:W-:Y:S01]  /*15020*/  SHF.R.U32.HI R20, RZ, 0x7, R14 ;  /* 0x00000007ff147819 */ /* 0x001fe2000001160e */
[----:B------:R-:W-:-:S04]  /*15030*/  IMAD R14, R230, 0x600, R5 ;  /* 0x00000600e60e7824 */ /* 0x000fc800078e0205 */
[----:B------:R-:W-:Y:S01]  /*15040*/  VIADD R21, R20, 0x8 ;  /* 0x0000000814157836 */ /* 0x000fe20000000000 */
[C---:B------:R-:W-:Y:S01]  /*15050*/  R2UR UR10, R14.reuse ;  /* 0x000000000e0a72ca */ /* 0x040fe200000e0000 */
[C---:B------:R-:W-:Y:S02]  /*15060*/  VIADD R24, R14.reuse, 0x4 ;  /* 0x000000040e187836 */ /* 0x040fe40000000000 */
[C---:B------:R-:W-:Y:S01]  /*15070*/  VIADD R20, R14.reuse, 0x2 ;  /* 0x000000020e147836 */ /* 0x040fe20000000000 */
[----:B------:R0:W-:Y:S01]  /*15080*/  BAR.SYNC.DEFER_BLOCKING R21, 0x100 ;  /* 0x000400150000751d */ /* 0x0001e20000010000 */
[----:B------:R-:W-:Y:S01]  /*15090*/  VIADD R14, R14, 0x6 ;  /* 0x000000060e0e7836 */ /* 0x000fe20000000000 */
[----:B------:R-:W-:Y:S02]  /*150a0*/  R2UR UR18, R24 ;  /* 0x00000000181272ca */ /* 0x000fe400000e0000 */
[----:B------:R-:W-:Y:S02]  /*150b0*/  R2UR UR14, R20 ;  /* 0x00000000140e72ca */ /* 0x000fe400000e0000 */
[----:B------:R-:W-:Y:S01]  /*150c0*/  R2UR UR22, R14 ;  /* 0x000000000e1672ca */ /* 0x000fe200000e0000 */
[----:B0-----:R-:W-:-:S05]  /*150d0*/  IMAD.MOV.U32 R21, RZ, RZ, 0x40000040 ;  /* 0x40000040ff157424 */ /* 0x001fca00078e00ff */
[----:B------:R-:W-:Y:S01]  /*150e0*/  R2UR UR15, R21 ;  /* 0x00000000150f72ca */ /* 0x000fe200000e0000 */
        /* <DEDUP_REMOVED lines=12> */
[----:B------:R-:W-:Y:S05]  /*151b0*/  @P1 BRA `(.L_x_1465) ;  /* 0x0000000000301947 */ /* 0x000fea0003800000 */
[----:B------:R-:W-:-:S05]  /*151c0*/  IMAD.U32 R21, RZ, RZ, UR41 ;  /* 0x00000029ff157e24 */ /* 0x000fca000f8e00ff */
[----:B------:R-:W-:-:S13]  /*151d0*/  ISETP.NE.AND P2, PT, R21, 0x3, PT ;  /* 0x000000031500780c */ /* 0x000fda0003f45270 */
[----:B------:R-:W-:Y:S05]  /*151e0*/  @!P2 BRA `(.L_x_1466) ;  /* 0x000000000004a947 */ /* 0x000fea0003800000 */
[----:B------:R-:W-:Y:S01]  /*151f0*/  BPT.TRAP 0x1 ;  /* 0x000000040000795c */ /* 0x000fe20000300000 */
.L_x_1466:
[----:B------:R-:W-:Y:S01]  /*15200*/  SHF.L.U32 R14, R211, 0x1f, RZ ;  /* 0x0000001fd30e7819 */ /* 0x000fe200000006ff */
[----:B------:R-:W-:-:S04]  /*15210*/  IMAD R15, R212, 0x8, R18 ;  /* 0x00000008d40f7824 */ /* 0x000fc800078e0212 */
[----:B------:R0:W1:Y:S01]  /*15220*/  SYNCS.PHASECHK.TRANS64.TRYWAIT P1, [R15+URZ+0x28850], R14 ;  /* 0x0288500e0f0075a7 */ /* 0x000062000802017f */
[----:B------:R-:W-:Y:S05]  /*15230*/  @!P2 BRA `(.L_x_1467) ;  /* 0x000000000004a947 */ /* 0x000fea0003800000 */
[----:B------:R-:W-:Y:S01]  /*15240*/  BPT.TRAP 0x1 ;  /* 0x000000040000795c */ /* 0x000fe20000300000 */
.L_x_1467:
[----:B-1----:R-:W-:Y:S05]  /*15250*/  @P1 BRA `(.L_x_1465) ;  /* 0x0000000000081947 */ /* 0x002fea0003800000 */
[----:B------:R-:W1:Y:S02]  /*15260*/  SYNCS.PHASECHK.TRANS64.TRYWAIT P1, [R15+URZ+0x28850], R14 ;  /* 0x0288500e0f0075a7 */ /* 0x000e64000802017f */
[----:B-1----:R-:W-:Y:S05]  /*15270*/  @!P1 BRA `(.L_x_1468) ;  /* 0x000001b400e89947 */ /* 0x002fea0003800000 */
.L_x_1465:
[----:B01----:R-:W-:Y:S01]  /*15280*/  VIADD R14, R18, 0x400 ;  /* 0x00000400120e7836 */ /* 0x003fe20000000000 */
[----:B------:R-:W-:Y:S05]  /*15290*/  WARPSYNC.ALL ;  /* 0x0000000000007948 */ /* 0x000fea0003800000 */
[----:B------:R-:W-:Y:S01]  /*152a0*/  SHF.R.U32.HI R14, RZ, 0x4, R14 ;  /* 0x00000004ff0e7819 */ /* 0x000fe2000001160e */
[----:B------:R-:W-:Y:S01]  /*152b0*/  IMAD.MOV.U32 R15, RZ, RZ, -0x7fffffe0 ;  /* 0x80000020ff0f7424 */ /* 0x000fe200078e00ff */
[----:B------:R-:W-:Y:S01]  /*152c0*/  WARPGROUP.ARRIVE ;  /* 0x00000000000079c5 */ /* 0x000fe20000000000 */
[----:B------:R-:W-:Y:S01]  /*152d0*/  IMAD.MOV.U32 R21, RZ, RZ, -0x7fffffe0 ;  /* 0x80000020ff157424 */ /* 0x000fe200078e00ff */
[----:B------:R-:W-:-:S04]  /*152e0*/  LOP3.LUT R14, R14, 0x3fff, RZ, 0xc0, !PT ;  /* 0x00003fff0e0e7812 */ /* 0x000fc800078ec0ff */
[----:B------:R-:W0:Y:S01]  /*152f0*/  S2R R211, SR_TID.X ;  /* 0x0000000000d37919 */ /* 0x000e220000002100 */
[----:B------:R-:W-:Y:S01]  /*15300*/  R2UR UR11, R15 ;  /* 0x000000000f0b72ca */ /* 0x000fe200000e0000 */
[----:B------:R-:W-:Y:S01]  /*15310*/  FMUL.FTZ R15, R2, R24 ;  /* 0x00000018020f7220 */ /* 0x000fe20000410000 */
[----:B------:R-:W-:Y:S01]  /*15320*/  LOP3.LUT R14, R14, 0x10000, RZ, 0xfc, !PT ;  /* 0x000100000e0e7812 */ /* 0x000fe200078efcff */
[C---:B------:R-:W-:Y:S01]  /*15330*/  FMUL.FTZ R24, R2.reuse, R27 ;  /* 0x0000001b02187220 */ /* 0x040fe20000410000 */
[C---:B------:R-:W-:Y:S01]  /*15340*/  FMUL.FTZ R27, R2.reuse, R30 ;  /* 0x0000001e021b7220 */ /* 0x040fe20000410000 */
[C---:B------:R-:W-:Y:S01]  /*15350*/  FMUL.FTZ R30, R2.reuse, R33 ;  /* 0x00000021021e7220 */ /* 0x040fe20000410000 */
[----:B------:R-:W-:Y:S01]  /*15360*/  FMUL.FTZ R33, R2, R36 ;  /* 0x0000002402217220 */ /* 0x000fe20000410000 */
[----:B------:R-:W-:Y:S02]  /*15370*/  IMAD R14, R212, 0x600, R14 ;  /* 0x00000600d40e7824 */ /* 0x000fe400078e020e */
[C---:B------:R-:W-:Y:S01]  /*15380*/  FMUL.FTZ R36, R2.reuse, R39 ;  /* 0x0000002702247220 */ /* 0x040fe20000410000 */
[C---:B------:R-:W-:Y:S01]  /*15390*/  FMUL.FTZ R39, R2.reuse, R42 ;  /* 0x0000002a02277220 */ /* 0x040fe20000410000 */
[----:B------:R-:W-:Y:S01]  /*153a0*/  FMUL.FTZ R42, R2, R45 ;  /* 0x0000002d022a7220 */ /* 0x000fe20000410000 */
[C---:B------:R-:W-:Y:S01]  /*153b0*/  VIADD R20, R14.reuse, 0x2 ;  /* 0x000000020e147836 */ /* 0x040fe20000000000 */
[----:B------:R-:W-:Y:S01]  /*153c0*/  R2UR UR10, R14 ;  /* 0x000000000e0a72ca */ /* 0x000fe200000e0000 */
[----:B------:R-:W-:Y:S01]  /*153d0*/  IMAD.MOV.U32 R45, RZ, RZ, -0x7fffffe0 ;  /* 0x80000020ff2d7424 */ /* 0x000fe200078e00ff */
[----:B------:R-:W-:Y:S01]  /*153e0*/  ISETP.NE.AND P2, PT, R233, 0x1, PT ;  /* 0x00000001e900780c */ /* 0x000fe20003f45270 */
        /* <DEDUP_REMOVED lines=9> */
[----:B------:R-:W-:Y:S01]  /*15480*/  LOP3.LUT P1, RZ, R17, 0x1000, RZ, 0xc0, !PT ;  /* 0x0000100011ff7812 */ /* 0x000fe2000782c0ff */
[----:B------:R-:W-:Y:S01]  /*15490*/  QGMMA.64x128x32.F32.E4M3.E4M3 R120, R204, gdesc[UR8], R120, gsb0 ;  /* 0x01e00008cc787df3 */ /* 0x000fe20008000878 */
[----:B------:R-:W-:Y:S01]  /*154a0*/  R2UR UR10, R20 ;  /* 0x00000000140a72ca */ /* 0x000fe200000e0000 */
[----:B------:R-:W-:Y:S01]  /*154b0*/  VIADD R20, R14, 0x200 ;  /* 0x000002000e147836 */ /* 0x000fe20000000000 */
[----:B------:R-:W-:Y:S01]  /*154c0*/  R2UR UR11, R21 ;  /* 0x00000000150b72ca */ /* 0x000fe200000e0000 */
[----:B------:R-:W-:Y:S01]  /*154d0*/  IMAD.MOV.U32 R21, RZ, RZ, -0x7fffffe0 ;  /* 0x80000020ff157424 */ /* 0x000fe200078e00ff */
[----:B------:R-:W1:Y:S01]  /*154e0*/  MUFU.TANH R15, R15 ;  /* 0x0000000f000f7308 */ /* 0x000e620000002400 */
[----:B0-----:R-:W-:-:S07]  /*154f0*/  SHF.R.U32.HI R211, RZ, 0x7, R211 ;  /* 0x00000007ffd37819 */ /* 0x001fce00000116d3 */
[----:B------:R-:W0:Y:S08]  /*15500*/  MUFU.TANH R24, R24 ;  /* 0x0000001800187308 */ /* 0x000e300000002400 */
[----:B------:R-:W2:Y:S08]  /*15510*/  MUFU.TANH R27, R27 ;  /* 0x0000001b001b7308 */ /* 0x000eb00000002400 */
        /* <DEDUP_REMOVED lines=32> */
[C---:B------:R-:W-:Y:S01]  /*15720*/  FMUL.FTZ R20, R2.reuse, R25 ;  /* 0x0000001902147220 */ /* 0x040fe20000410000 */
[----:B------:R-:W-:Y:S01]  /*15730*/  R2UR UR11, R21 ;  /* 0x00000000150b72ca */ /* 0x000fe200000e0000 */
        /* <DEDUP_REMOVED lines=65> */
[----:B------:R-:W5:Y:S01]  /*15b50*/  @P2 LDC R113, c[0x0][0x450] ;  /* 0x00011400ff712b82 */ /* 0x000f620000000800 */
        /* <DEDUP_REMOVED lines=20> */
[----:B------:R-:W-:Y:S02]  /*15ca0*/  R2UR UR11, R45 ;  /* 0x000000002d0b72ca */ /* 0x000fe400000e0000 */
[----:B------:R-:W1:Y:S04]  /*15cb0*/  @P2 LDC R45, c[0x0][0x44c] ;  /* 0x00011300ff2d2b82 */ /* 0x000e680000000800 */
        /* <DEDUP_REMOVED lines=17> */
[----:B------:R-:W-:-:S07]  /*15dd0*/  WARPGROUP.DEPBAR.LE gsb0, 0x0 ;  /* 0x00008000000079c5 */ /* 0x000fce0000010000 */
[----:B------:R2:W0:Y:S01]  /*15de0*/  MUFU.TANH R188, R44 ;  /* 0x0000002c00bc7308 */ /* 0x0004220000002400 */
[----:B------:R-:W-:Y:S01]  /*15df0*/  WARPGROUP.ARRIVE ;  /* 0x00000000000079c5 */ /* 0x000fe20000000000 */
[C---:B------:R-:W-:Y:S01]  /*15e00*/  FMUL.FTZ R189, R2.reuse, R104 ;  /* 0x0000006802bd7220 */ /* 0x040fe20000410000 */
[C---:B------:R-:W-:Y:S01]  /*15e10*/  FMUL.FTZ R104, R2.reuse, R107 ;  /* 0x0000006b02687220 */ /* 0x040fe20000410000 */
[C---:B------:R-:W-:Y:S01]  /*15e20*/  FMUL.FTZ R107, R2.reuse, R108 ;  /* 0x0000006c026b7220 */ /* 0x040fe20000410000 */
[C---:B------:R-:W-:Y:S01]  /*15e30*/  FMUL.FTZ R108, R2.reuse, R109 ;  /* 0x0000006d026c7220 */ /* 0x040fe20000410000 */
[----:B------:R-:W-:Y:S02]  /*15e40*/  FMUL.FTZ R109, R2, R114 ;  /* 0x00000072026d7220 */ /* 0x000fe40000410000 */
[----:B------:R-:W0:Y:S01]  /*15e50*/  MUFU.TANH R58, R58 ;  /* 0x0000003a003a7308 */ /* 0x000e220000002400 */
[----:B--2---:R-:W-:-:S05]  /*15e60*/  VIADD R44, R14, 0x402 ;  /* 0x000004020e2c7836 */ /* 0x004fca0000000000 */
[----:B------:R-:W-:Y:S02]  /*15e70*/  R2UR UR10, R44 ;  /* 0x000000002c0a72ca */ /* 0x000fe400000e0000 */
[----:B------:R-:W2:Y:S08]  /*15e80*/  MUFU.TANH R59, R59 ;  /* 0x0000003b003b7308 */ /* 0x000eb00000002400 */
[----:B------:R-:W0:Y:S03]  /*15e90*/  MUFU.TANH R60, R60 ;  /* 0x0000003c003c7308 */ /* 0x000e260000002400 */
[----:B------:R-:W-:Y:S05]  /*15ea0*/  QGMMA.64x128x32.F32.E4M3.E4M3 R120, R184, gdesc[UR8], R120, gsb0 ;  /* 0x01e00008b8787df3 */ /* 0x000fea0008000878 */
        /* <DEDUP_REMOVED lines=19> */
[----:B------:R-:W-:-:S04]  /*15fe0*/  IMAD.IADD R184, R224, 0x1, R219 ;  /* 0x00000001e0b87824 */ /* 0x000fc800078e02db */
[----:B-1----:R-:W-:Y:S01]  /*15ff0*/  @P2 IMAD.HI.U32 R44, R184, R45, RZ ;  /* 0x0000002db82c2227 */ /* 0x002fe200078e00ff */
[----:B------:R-:W1:Y:S03]  /*16000*/  MUFU.TANH R79, R79 ;  /* 0x0000004f004f7308 */ /* 0x000e660000002400 */
[----:B------:R-:W-:Y:S01]  /*16010*/  @!P0 IMAD R45, R230, 0x8, R18 ;  /* 0x00000008e62d8824 */ /* 0x000fe200078e0212 */
[----:B-----5:R-:W-:Y:S01]  /*16020*/  @P2 SHF.R.U32.HI R184, RZ, R113, R44 ;  /* 0x00000071ffb82219 */ /* 0x020fe2000001162c */
[----:B------:R-:W-:Y:S01]  /*16030*/  FMUL.FTZ R113, R2, R118 ;  /* 0x0000007602717220 */ /* 0x000fe20000410000 */
[----:B------:R-:W-:Y:S01]  /*16040*/  IADD3 R44, -R211, 0xb, RZ ;  /* 0x0000000bd32c7810 */ /* 0x000fe20007ffe1ff */
[----:B------:R-:W-:Y:S01]  /*16050*/  @!P0 VIADD R45, R45, 0x28840 ;  /* 0x000288402d2d8836 */ /* 0x000fe20000000000 */
[----:B------:R-:W0:Y:S01]  /*16060*/  MUFU.TANH R80, R80 ;  /* 0x0000005000507308 */ /* 0x000e220000002400 */
[----:B------:R-:W5:Y:S01]  /*16070*/  SHFL.IDX PT, R191, R184, RZ, 0x1c1f ;  /* 0x001c1fffb8bf7589 */ /* 0x000f6200000e0000 */
[----:B------:R-:W-:-:S02]  /*16080*/  IMAD R118, R0, -0xc0, RZ ;  /* 0xffffff4000767824 */ /* 0x000fc400078e02ff */
[----:B------:R-:W-:Y:S01]  /*16090*/  @!P0 PRMT R45, RZ, 0x654, R45 ;  /* 0x00000654ff2d8816 */ /* 0x000fe2000000002d */
[----:B------:R0:W-:Y:S06]  /*160a0*/  BAR.ARV R44, 0x100 ;  /* 0x0004002c0000751d */ /* 0x0001ec0000002000 */
[----:B------:R3:W-:Y:S01]  /*160b0*/  @!P0 SYNCS.ARRIVE.TRANS64.RED.A1T0 RZ, [R45+URZ], RZ ;  /* 0x000000ff2dff89a7 */ /* 0x0007e2000810043f */
[----:B------:R-:W0:Y:S01]  /*160c0*/  MUFU.TANH R81, R81 ;  /* 0x0000005100517308 */ /* 0x000e220000002400 */
[----:B------:R-:W-:Y:S01]  /*160d0*/  IMAD.IADD R114, R118, 0x1, -R217 ;  /* 0x0000000176727824 */ /* 0x000fe200078e0ad9 */
[----:B---3--:R-:W-:-:S06]  /*160e0*/  IADD3 R45, -R217, 0x1, R118 ;  /* 0x00000001d92d7810 */ /* 0x008fcc0007ffe176 */
[----:B------:R-:W3:Y:S01]  /*160f0*/  MUFU.TANH R82, R82 ;  /* 0x0000005200527308 */ /* 0x000ee20000002400 */
[----:B------:R-:W-:-:S07]  /*16100*/  IADD3 R45, -R215, R45, R216 ;  /* 0x0000002dd72d7210 */ /* 0x000fce0007ffe1d8 */
[----:B------:R-:W0:Y:S01]  /*16110*/  MUFU.TANH R83, R83 ;  /* 0x0000005300537308 */ /* 0x000e220000002400 */
[C---:B------:R-:W-:Y:S02]  /*16120*/  VIADD R187, R45.reuse, UR26 ;  /* 0x0000001a2dbb7c36 */ /* 0x040fe40008000000 */
[----:B------:R-:W-:Y:S02]  /*16130*/  VIADD R186, R45, UR27 ;  /* 0x0000001b2dba7c36 */ /* 0x000fe40008000000 */
[--C-:B-----5:R-:W-:Y:S02]  /*16140*/  IMAD.IADD R185, R187, 0x1, R191.reuse ;  /* 0x00000001bbb97824 */ /* 0x120fe400078e02bf */
[----:B------:R-:W-:Y:S01]  /*16150*/  IMAD.IADD R119, R186, 0x1, R191 ;  /* 0x00000001ba777824 */ /* 0x000fe200078e02bf */
        /* <DEDUP_REMOVED lines=11> */
[----:B------:R0:W0:Y:S08]  /*16210*/  MUFU.TANH R14, R189 ;  /* 0x000000bd000e7308 */ /* 0x0000300000002400 */
        /* <DEDUP_REMOVED lines=18> */
[----:B0-----:R-:W-:Y:S01]  /*16340*/  IMAD.U32 R189, RZ, RZ, UR24 ;  /* 0x00000018ffbd7e24 */ /* 0x001fe2000f8e00ff */
[----:B------:R-:W-:-:S04]  /*16350*/  LOP3.LUT R191, RZ, R191, RZ, 0x33, !PT ;  /* 0x000000bfffbf7212 */ /* 0x000fc800078e33ff */
[----:B------:R-:W-:-:S13]  /*16360*/  ISETP.NE.AND P1, PT, R189, 0x1, PT ;  /* 0x00000001bd00780c */ /* 0x000fda0003f25270 */
[----:B------:R-:W0:Y:S02]  /*16370*/  @P1 LDC.64 R44, c[0x0][0x9e8] ;  /* 0x00027a00ff2c1b82 */ /* 0x000e240000000a00 */
[----:B0-----:R-:W-:-:S05]  /*16380*/  @P1 IMAD.HI.U32 R44, R191, R44, RZ ;  /* 0x0000002cbf2c1227 */ /* 0x001fca00078e00ff */
[----:B------:R-:W-:-:S04]  /*16390*/  @P1 SHF.R.U32.HI R191, RZ, R45, R44 ;  /* 0x0000002dffbf1219 */ /* 0x000fc8000001162c */
[----:B------:R-:W-:Y:S01]  /*163a0*/  LOP3.LUT R191, RZ, R191, RZ, 0x33, !PT ;  /* 0x000000bfffbf7212 */ /* 0x000fe200078e33ff */
[----:B------:R-:W-:Y:S06]  /*163b0*/  BRA `(.L_x_1472) ;  /* 0x0000000000147947 */ /* 0x000fec0003800000 */
.L_x_1471:
[----:B0-----:R-:W-:-:S05]  /*163c0*/  IMAD.U32 R189, RZ, RZ, UR24 ;  /* 0x00000018ffbd7e24 */ /* 0x001fca000f8e00ff */
[----:B------:R-:W-:-:S13]  /*163d0*/  ISETP.NE.AND P1, PT, R189, 0x1, PT ;  /* 0x00000001bd00780c */ /* 0x000fda0003f25270 */
[----:B------:R-:W0:Y:S02]  /*163e0*/  @P1 LDC.64 R44, c[0x0][0x9e8] ;  /* 0x00027a00ff2c1b82 */ /* 0x000e240000000a00 */
[----:B0-----:R-:W-:-:S05]  /*163f0*/  @P1 IMAD.HI.U32 R44, R191, R44, RZ ;  /* 0x0000002cbf2c1227 */ /* 0x001fca00078e00ff */
[----:B------:R-:W-:-:S07]  /*16400*/  @P1 SHF.R.U32.HI R191, RZ, R45, R44 ;  /* 0x0000002dffbf1219 */ /* 0x000fce000001162c */
.L_x_1472:
[----:B------:R-:W-:Y:S05]  /*16410*/  BSYNC B0 ;  /* 0x0000000000007941 */ /* 0x000fea0003800000 */
.L_x_1470:
[----:B------:R-:W-:-:S05]  /*16420*/  IMAD R44, R191, R189, R114 ;  /* 0x000000bdbf2c7224 */ /* 0x000fca00078e0272 */
[----:B------:R-:W-:Y:S02]  /*16430*/  VIADDMNMX R185, R44, R189, R185, PT ;  /* 0x000000bd2cb97246 */ /* 0x000fe400038001b9 */
[----:B------:R-:W-:-:S07]  /*16440*/  VIMNMX R119, R119, R44, !PT ;  /* 0x0000002c77777248 */ /* 0x000fce0007fe0100 */
.L_x_1469:
[C---:B------:R-:W-:Y:S02]  /*16450*/  ISETP.GE.AND P1, PT, R118.reuse, 0x2, PT ;  /* 0x000000027600780c */ /* 0x040fe40003f26270 */
[----:B------:R-:W-:Y:S02]  /*16460*/  ISETP.GE.AND P3, PT, R118, 0x9, PT ;  /* 0x000000097600780c */ /* 0x000fe40003f66270 */
[----:B------:R-:W-:Y:S02]  /*16470*/  ISETP.GT.AND P2, PT, R119, 0x1, !P1 ;  /* 0x000000017700780c */ /* 0x000fe40004f44270 */
[----:B------:R-:W-:Y:S02]  /*16480*/  LOP3.LUT R16, R16, 0xfffffffd, RZ, 0xc0, !PT ;  /* 0xfffffffd10107812 */ /* 0x000fe400078ec0ff */
[----:B------:R-:W-:Y:S02]  /*16490*/  ISETP.LT.OR P2, PT, R185, 0x2, P2 ;  /* 0x00000002b900780c */ /* 0x000fe40001741670 */
[----:B------:R-:W-:-:S02]  /*164a0*/  LOP3.LUT R17, R17, 0xfffffdff, RZ, 0xc0, !PT ;  /* 0xfffffdff11117812 */ /* 0x000fc400078ec0ff */
[----:B0-----:R-:W-:Y:S02]  /*164b0*/  FSEL R20, R20, -INF , !P2 ;  /* 0xff80000014147808 */ /* 0x001fe40005000000 */
[----:B------:R-:W-:Y:S02]  /*164c0*/  ISETP.GT.AND P2, PT, R119, 0x8, !P3 ;  /* 0x000000087700780c */ /* 0x000fe40005f44270 */
[----:B------:R-:W-:Y:S02]  /*164d0*/  @P3 LOP3.LUT R16, R16, 0x2, RZ, 0xfc, !PT ;  /* 0x0000000210103812 */ /* 0x000fe400078efcff */
        /* <DEDUP_REMOVED lines=266> */
[----:B------:R-:W-:Y:S02]  /*17580*/  ISETP.GT.AND P6, PT, R119, 0xb9, !P6 ;  /* 0x000000b97700780c */ /* 0x000fe400077c4270 */
[----:B------:R-:W0:Y:S02]  /*17590*/  SHFL.IDX PT, R119, R184, 0x1, 0x1c1f ;  /* 0x003c1f00b8777f89 */ /* 0x000e2400000e0000 */
[----:B------:R-:W-:-:S04]  /*175a0*/  ISETP.LT.OR P6, PT, R185, 0xba, P6 ;  /* 0x000000bab900780c */ /* 0x000fc800037c1670 */
[----:B------:R-:W-:Y:S02]  /*175b0*/  FSEL R117, R117, -INF , !P6 ;  /* 0xff80000075757808 */ /* 0x000fe40007000000 */
[----:B------:R-:W-:Y:S01]  /*175c0*/  LOP3.LUT P6, RZ, R17, 0x1000, RZ, 0xc0, !PT ;  /* 0x0000100011ff7812 */ /* 0x000fe200078cc0ff */
[--C-:B0-----:R-:W-:Y:S02]  /*175d0*/  IMAD.IADD R187, R187, 0x1, R119.reuse ;  /* 0x00000001bbbb7824 */ /* 0x101fe400078e0277 */
[----:B------:R-:W-:-:S10]  /*175e0*/  IMAD.IADD R186, R186, 0x1, R119 ;  /* 0x00000001baba7824 */ /* 0x000fd400078e0277 */
[----:B------:R-:W-:Y:S05]  /*175f0*/  @!P6 BRA `(.L_x_1473) ;  /* 0x000000000054e947 */ /* 0x000fea0003800000 */
        /* <DEDUP_REMOVED lines=12> */
.L_x_1475:
[----:B------:R-:W-:-:S05]  /*176c0*/  IMAD.U32 R118, RZ, RZ, UR24 ;  /* 0x00000018ff767e24 */ /* 0x000fca000f8e00ff */
[----:B------:R-:W-:-:S13]  /*176d0*/  ISETP.NE.AND P6, PT, R118, 0x1, PT ;  /* 0x000000017600780c */ /* 0x000fda0003fc5270 */
[----:B------:R-:W0:Y:S02]  /*176e0*/  @P6 LDC.64 R14, c[0x0][0x9e8] ;  /* 0x00027a00ff0e6b82 */ /* 0x000e240000000a00 */
[----:B0-----:R-:W-:-:S05]  /*176f0*/  @P6 IMAD.HI.U32 R14, R119, R14, RZ ;  /* 0x0000000e770e6227 */ /* 0x001fca00078e00ff */
[----:B------:R-:W-:-:S07]  /*17700*/  @P6 SHF.R.U32.HI R119, RZ, R15, R14 ;  /* 0x0000000fff776219 */ /* 0x000fce000001160e */
.L_x_1476:
[----:B------:R-:W-:Y:S05]  /*17710*/  BSYNC B0 ;  /* 0x0000000000007941 */ /* 0x000fea0003800000 */
.L_x_1474:
[----:B------:R-:W-:-:S05]  /*17720*/  IMAD R114, R119, R118, R114 ;  /* 0x0000007677727224 */ /* 0x000fca00078e0272 */
[----:B------:R-:W-:Y:S02]  /*17730*/  VIADDMNMX R187, R114, R118, R187, PT ;  /* 0x0000007672bb7246 */ /* 0x000fe400038001bb */
[----:B------:R-:W-:-:S07]  /*17740*/  VIMNMX R186, R186, R114, !PT ;  /* 0x00000072baba7248 */ /* 0x000fce0007fe0100 */
.L_x_1473:
[----:B------:R-:W-:Y:S01]  /*17750*/  ISETP.GT.AND P1, PT, R186, 0x1, !P1 ;  /* 0x00000001ba00780c */ /* 0x000fe20004f24270 */
[----:B------:R-:W-:Y:S01]  /*17760*/  UMOV UR28, UR7 ;  /* 0x00000007001c7c82 */ /* 0x000fe20008000000 */
[----:B------:R-:W-:Y:S01]  /*17770*/  LOP3.LUT P6, RZ, R17, 0x40, RZ, 0xc0, !PT ;  /* 0x0000004011ff7812 */ /* 0x000fe200078cc0ff */
[----:B------:R-:W-:Y:S01]  /*17780*/  IMAD.U32 R184, RZ, RZ, UR28 ;  /* 0x0000001cffb87e24 */ /* 0x000fe2000f8e00ff */
[----:B------:R-:W-:Y:S01]  /*17790*/  ISETP.LT.OR P1, PT, R187, 0x2, P1 ;  /* 0x00000002bb00780c */ /* 0x000fe20000f21670 */
[----:B------:R-:W-:Y:S01]  /*177a0*/  IMAD.U32 R190, RZ, RZ, UR41 ;  /* 0x00000029ffbe7e24 */ /* 0x000fe2000f8e00ff */
        /* <DEDUP_REMOVED lines=124> */
[C---:B------:R-:W-:Y:S02]  /*17f70*/  ISETP.LT.OR P1, PT, R187.reuse, 0x4a, P1 ;  /* 0x0000004abb00780c */ /* 0x040fe40000f21670 */
[C---:B------:R-:W-:Y:S02]  /*17f80*/  ISETP.LT.OR P3, PT, R187.reuse, 0xb1, P3 ;  /* 0x000000b1bb00780c */ /* 0x040fe40001f61670 */
        /* <DEDUP_REMOVED lines=8> */
[C---:B------:R-:W-:Y:S02]  /*18010*/  ISETP.GT.AND P4, PT, R186.reuse, 0xb1, !P4 ;  /* 0x000000b1ba00780c */ /* 0x040fe40006784270 */
[----:B------:R-:W-:Y:S02]  /*18020*/  ISETP.GT.AND P1, PT, R186, 0x51, !P1 ;  /* 0x00000051ba00780c */ /* 0x000fe40004f24270 */
[----:B------:R-:W-:-:S02]  /*18030*/  FSEL R109, R109, -INF , !P3 ;  /* 0xff8000006d6d7808 */ /* 0x000fc40005800000 */
[C---:B------:R-:W-:Y:S02]  /*18040*/  ISETP.LT.OR P1, PT, R187.reuse, 0x52, P1 ;  /* 0x00000052bb00780c */ /* 0x040fe40000f21670 */
[----:B------:R-:W-:Y:S02]  /*18050*/  ISETP.LT.OR P4, PT, R187, 0xb2, P4 ;  /* 0x000000b2bb00780c */ /* 0x000fe40002781670 */
[----:B------:R-:W-:Y:S02]  /*18060*/  FSEL R66, R66, -INF , !P1 ;  /* 0xff80000042427808 */ /* 0x000fe40004800000 */
[----:B------:R-:W-:Y:S02]  /*18070*/  LOP3.LUT P1, RZ, R16, 0x2000000, RZ, 0xc0, !PT ;  /* 0x0200000010ff7812 */ /* 0x000fe4000782c0ff */
[C---:B------:R-:W-:Y:S02]  /*18080*/  ISETP.GT.AND P5, PT, R186.reuse, 0xb8, !P5 ;  /* 0x000000b8ba00780c */ /* 0x040fe40006fa4270 */
[----:B------:R-:W-:-:S02]  /*18090*/  ISETP.GT.AND P1, PT, R186, 0x58, !P1 ;  /* 0x00000058ba00780c */ /* 0x000fc40004f24270 */
[----:B------:R-:W-:Y:S02]  /*180a0*/  FSEL R110, R110, -INF , !P4 ;  /* 0xff8000006e6e7808 */ /* 0x000fe40006000000 */
[C---:B------:R-:W-:Y:S02]  /*180b0*/  ISETP.LT.OR P1, PT, R187.reuse, 0x59, P1 ;  /* 0x00000059bb00780c */ /* 0x040fe40000f21670 */
[----:B------:R-:W-:Y:S02]  /*180c0*/  ISETP.LT.OR P5, PT, R187, 0xb9, P5 ;  /* 0x000000b9bb00780c */ /* 0x000fe40002fa1670 */
[----:B------:R-:W-:Y:S02]  /*180d0*/  FSEL R69, R69, -INF , !P1 ;  /* 0xff80000045457808 */ /* 0x000fe40004800000 */
[----:B------:R-:W-:Y:S02]  /*180e0*/  LOP3.LUT P1, RZ, R16, 0x1000000, RZ, 0xc0, !PT ;  /* 0x0100000010ff7812 */ /* 0x000fe4000782c0ff */
[----:B0-----:R-:W-:Y:S01]  /*180f0*/  FMNMX.FTZ R14, R114, R119, !PT ;  /* 0x00000077720e7209 */ /* 0x001fe20007810000 */
[----:B------:R-:W-:Y:S01]  /*18100*/  IMAD.U32 R119, RZ, RZ, UR28 ;  /* 0x0000001cff777e24 */ /* 0x000fe2000f8e00ff */
[----:B------:R-:W-:-:S02]  /*18110*/  ISETP.GT.AND P1, PT, R186, 0x59, !P1 ;  /* 0x00000059ba00780c */ /* 0x000fc40004f24270 */
[----:B------:R-:W-:Y:S01]  /*18120*/  FSEL R113, R113, -INF , !P5 ;  /* 0xff80000071717808 */ /* 0x000fe20006800000 */
[----:B------:R-:W-:-:S01]  /*18130*/  FFMA.FTZ R118, R14, R119, -8 ;  /* 0xc10000000e767423 */ /* 0x000fc20000010077 */
[----:B------:R-:W-:Y:S02]  /*18140*/  ISETP.LT.OR P1, PT, R187, 0x5a, P1 ;  /* 0x0000005abb00780c */ /* 0x000fe40000f21670 */
[----:B------:R-:W-:Y:S02]  /*18150*/  ISETP.NE.AND P3, PT, R190, 0x3, PT ;  /* 0x00000003be00780c */ /* 0x000fe40003f65270 */
        /* <DEDUP_REMOVED lines=83> */
[----:B------:R-:W-:Y:S02]  /*18690*/  FMNMX.FTZ R119, R21, R222, !PT ;  /* 0x000000de15777209 */ /* 0x000fe40007810000 */
[----:B------:R-:W-:Y:S02]  /*186a0*/  FSEL R15, R118, RZ, P1 ;  /* 0x000000ff760f7208 */ /* 0x000fe40000800000 */
[----:B------:R-:W-:Y:S02]  /*186b0*/  FMNMX.FTZ R114, R24, R119, !PT ;  /* 0x0000007718727209 */ /* 0x000fe40007810000 */
[----:B------:R-:W-:Y:S01]  /*186c0*/  ISETP.LT.OR P2, PT, R187, 0xba, P2 ;  /* 0x000000babb00780c */ /* 0x000fe20001741670 */
[----:B------:R-:W-:-:S01]  /*186d0*/  FFMA.FTZ R45, R45, UR28, -R15 ;  /* 0x0000001c2d2d7c23 */ /* 0x000fc2000801080f */
[----:B------:R-:W-:Y:S01]  /*186e0*/  FMNMX.FTZ R119, R27, R114, !PT ;  /* 0x000000721b777209 */ /* 0x000fe20007810000 */
[----:B------:R-:W-:-:S01]  /*186f0*/  FFMA.FTZ R20, R20, UR28, -R15 ;  /* 0x0000001c14147c23 */ /* 0x000fc2000801080f */
[----:B------:R-:W-:Y:S01]  /*18700*/  FSEL R115, R115, -INF , !P2 ;  /* 0xff80000073737808 */ /* 0x000fe20005000000 */
        /* <DEDUP_REMOVED lines=59> */
[----:B------:R-:W-:Y:S01]  /*18ac0*/  FFMA.FTZ R185, R117, UR28, -R15 ;  /* 0x0000001c75b97c23 */ /* 0x000fe2000801080f */
[----:B------:R-:W-:Y:S01]  /*18ad0*/  FSEL R117, R14, RZ, P1 ;  /* 0x000000ff0e757208 */ /* 0x000fe20000800000 */
        /* <DEDUP_REMOVED lines=29> */
[----:B------:R-:W-:Y:S01]  /*18cb0*/  FMNMX.FTZ R119, R95, R114, !PT ;  /* 0x000000725f777209 */ /* 0x000fe20007810000 */
[----:B------:R-:W-:-:S02]  /*18cc0*/  FFMA.FTZ R114, R188, UR28, -R15 ;  /* 0x0000001cbc727c23 */ /* 0x000fc4000801080f */
        /* <DEDUP_REMOVED lines=15> */
[----:B------:R-:W-:Y:S02]  /*18dc0*/  MUFU.EX2 R52, R52 ;  /* 0x0000003400347308 */ /* 0x000fe40000000800 */
[----:B------:R-:W0:Y:S06]  /*18dd0*/  SHFL.BFLY PT, R119, R118, 0x2, 0x1f ;  /* 0x0c401f0076777f89 */ /* 0x000e2c00000e0000 */
        /* <DEDUP_REMOVED lines=9> */
[----:B------:R-:W-:-:S06]  /*18e70*/  FADD.FTZ R118, -R117, R228 ;  /* 0x000000e475767221 */ /* 0x000fcc0000010100 */
[----:B------:R-:W-:Y:S01]  /*18e80*/  MUFU.EX2 R67, R67 ;  /* 0x0000004300437308 */ /* 0x000fe20000000800 */
[C---:B------:R-:W-:Y:S01]  /*18e90*/  FSETP.NEU.FTZ.AND P1, PT, R15.reuse, -INF , PT ;  /* 0xff8000000f00780b */ /* 0x040fe20003f3d000 */
[----:B------:R-:W-:Y:S01]  /*18ea0*/  FFMA.FTZ R119, R15, R184, -8 ;  /* 0xc10000000f777423 */ /* 0x000fe200000100b8 */
[----:B------:R-:W-:-:S04]  /*18eb0*/  FMUL.FTZ R118, R118, UR28 ;  /* 0x0000001c76767c20 */ /* 0x000fc80008410000 */
[----:B------:R-:W-:Y:S01]  /*18ec0*/  FSEL R119, R119, RZ, P1 ;  /* 0x000000ff77777208 */ /* 0x000fe20000800000 */
[----:B------:R0:W-:Y:S04]  /*18ed0*/  MUFU.EX2 R117, R185 ;  /* 0x000000b900757308 */ /* 0x0001e80000000800 */
        /* <DEDUP_REMOVED lines=15> */
[----:B0-----:R-:W-:Y:S01]  /*18fd0*/  FSEL R185, R15, RZ, P1 ;  /* 0x000000ff0fb97208 */ /* 0x001fe20000800000 */
[----:B------:R-:W-:-:S01]  /*18fe0*/  FFMA.FTZ R53, R54, UR28, -R119 ;  /* 0x0000001c36357c23 */ /* 0x000fc20008010877 */
[--C-:B------:R-:W-:Y:S01]  /*18ff0*/  FFMA.FTZ R54, R57, UR28, -R119.reuse ;  /* 0x0000001c39367c23 */ /* 0x100fe20008010877 */
[----:B------:R-:W-:-:S01]  /*19000*/  FFMA.FTZ R57, R58, UR28, -R119 ;  /* 0x0000001c3a397c23 */ /* 0x000fc20008010877 */
[--C-:B------:R-:W-:Y:S01]  /*19010*/  FFMA.FTZ R58, R61, UR28, -R119.reuse ;  /* 0x0000001c3d3a7c23 */ /* 0x100fe20008010877 */
[----:B------:R-:W-:-:S01]  /*19020*/  FFMA.FTZ R61, R62, UR28, -R119 ;  /* 0x0000001c3e3d7c23 */ /* 0x000fc20008010877 */
[----:B------:R-:W-:Y:S01]  /*19030*/  FADD.FTZ R185, -R185, R222 ;  /* 0x000000deb9b97221 */ /* 0x000fe20000010100 */
[----:B------:R-:W-:-:S01]  /*19040*/  FFMA.FTZ R62, R65, UR28, -R119 ;  /* 0x0000001c413e7c23 */ /* 0x000fc20008010877 */
[--C-:B------:R-:W-:Y:S01]  /*19050*/  FFMA.FTZ R65, R66, UR28, -R119.reuse ;  /* 0x0000001c42417c23 */ /* 0x100fe20008010877 */
[----:B------:R-:W-:-:S01]  /*19060*/  FFMA.FTZ R66, R69, UR28, -R119 ;  /* 0x0000001c45427c23 */ /* 0x000fc20008010877 */
[----:B------:R-:W-:Y:S01]  /*19070*/  FMUL.FTZ R69, R185, UR28 ;  /* 0x0000001cb9457c20 */ /* 0x000fe20008410000 */
        /* <DEDUP_REMOVED lines=8> */
[----:B------:R-:W-:Y:S08]  /*19100*/  MUFU.EX2 R184, R184 ;  /* 0x000000b800b87308 */ /* 0x000ff00000000800 */
[----:B------:R-:W1:Y:S01]  /*19110*/  MUFU.EX2 R69, R69 ;  /* 0x0000004500457308 */ /* 0x000e620000000800 */
[----:B0-----:R-:W-:-:S04]  /*19120*/  FFMA.FTZ R77, R118, R4, R45 ;  /* 0x00000004764d7223 */ /* 0x001fc8000001002d */
[----:B------:R-:W-:Y:S01]  /*19130*/  FADD.FTZ R186, R20, R77 ;  /* 0x0000004d14ba7221 */ /* 0x000fe20000010000 */
[----:B------:R-:W-:-:S01]  /*19140*/  FFMA.FTZ R77, R78, UR28, -R119 ;  /* 0x0000001c4e4d7c23 */ /* 0x000fc20008010877 */
[----:B------:R-:W-:Y:S01]  /*19150*/  FFMA.FTZ R78, R81, UR28, -R119 ;  /* 0x0000001c514e7c23 */ /* 0x000fe20008010877 */
[----:B------:R-:W0:Y:S01]  /*19160*/  MUFU.EX2 R21, R21 ;  /* 0x0000001500157308 */ /* 0x000e220000000800 */
[----:B------:R-:W-:-:S04]  /*19170*/  FADD.FTZ R187, R25, R186 ;  /* 0x000000ba19bb7221 */ /* 0x000fc80000010000 */
[----:B------:R-:W-:-:S03]  /*19180*/  FADD.FTZ R186, R26, R187 ;  /* 0x000000bb1aba7221 */ /* 0x000fc60000010000 */
[----:B------:R-:W2:Y:S01]  /*19190*/  MUFU.EX2 R24, R24 ;  /* 0x0000001800187308 */ /* 0x000ea20000000800 */
[----:B-1----:R-:W-:-:S01]  /*191a0*/  FFMA.FTZ R4, R69, R3, R184 ;  /* 0x0000000345047223 */ /* 0x002fc200000100b8 */
[----:B------:R-:W-:-:S04]  /*191b0*/  FADD.FTZ R81, R29, R186 ;  /* 0x000000ba1d517221 */ /* 0x000fc80000010000 */
[----:B------:R-:W-:Y:S01]  /*191c0*/  FADD.FTZ R186, R30, R81 ;  /* 0x000000511eba7221 */ /* 0x000fe20000010000 */
[----:B------:R-:W-:-:S01]  /*191d0*/  FFMA.FTZ R81, R82, UR28, -R119 ;  /* 0x0000001c52517c23 */ /* 0x000fc20008010877 */
[----:B------:R-:W1:Y:S01]  /*191e0*/  MUFU.EX2 R27, R27 ;  /* 0x0000001b001b7308 */ /* 0x000e620000000800 */
[----:B0-----:R-:W-:-:S01]  /*191f0*/  FADD.FTZ R3, R21, R4 ;  /* 0x0000000415037221 */ /* 0x001fc20000010000 */
[----:B------:R-:W-:Y:S01]  /*19200*/  FADD.FTZ R187, R33, R186 ;  /* 0x000000ba21bb7221 */ /* 0x000fe20000010000 */
[----:B------:R-:W-:-:S03]  /*19210*/  FFMA.FTZ R82, R85, UR28, -R119 ;  /* 0x0000001c55527c23 */ /* 0x000fc60008010877 */
[----:B------:R-:W-:Y:S02]  /*19220*/  FADD.FTZ R186, R34, R187 ;  /* 0x000000bb22ba7221 */ /* 0x000fe40000010000 */
[----:B------:R-:W0:Y:S01]  /*19230*/  MUFU.EX2 R28, R28 ;  /* 0x0000001c001c7308 */ /* 0x000e220000000800 */
[----:B--2---:R-:W-:-:S01]  /*19240*/  FADD.FTZ R4, R24, R3 ;  /* 0x0000000318047221 */ /* 0x004fc20000010000 */
[----:B------:R-:W-:-:S04]  /*19250*/  FADD.FTZ R85, R37, R186 ;  /* 0x000000ba25557221 */ /* 0x000fc80000010000 */
[----:B------:R-:W-:Y:S01]  /*19260*/  FADD.FTZ R186, R38, R85 ;  /* 0x0000005526ba7221 */ /* 0x000fe20000010000 */
[----:B------:R-:W-:-:S01]  /*19270*/  FFMA.FTZ R85, R86, UR28, -R119 ;  /* 0x0000001c56557c23 */ /* 0x000fc20008010877 */
[----:B------:R-:W2:Y:S01]  /*19280*/  MUFU.EX2 R31, R31 ;  /* 0x0000001f001f7308 */ /* 0x000ea20000000800 */
[----:B-1----:R-:W-:-:S01]  /*19290*/  FADD.FTZ R3, R27, R4 ;  /* 0x000000041b037221 */ /* 0x002fc20000010000 */
[----:B------:R-:W-:Y:S01]  /*192a0*/  FADD.FTZ R187, R41, R186 ;  /* 0x000000ba29bb7221 */ /* 0x000fe20000010000 */
[----:B------:R-:W-:-:S03]  /*192b0*/  FFMA.FTZ R86, R87, UR28, -R119 ;  /* 0x0000001c57567c23 */ /* 0x000fc60008010877 */
[----:B------:R-:W-:Y:S02]  /*192c0*/  FADD.FTZ R186, R42, R187 ;  /* 0x000000bb2aba7221 */ /* 0x000fe40000010000 */
[----:B------:R-:W1:Y:S01]  /*192d0*/  MUFU.EX2 R32, R32 ;  /* 0x0000002000207308 */ /* 0x000e620000000800 */
[----:B0-----:R-:W-:-:S01]  /*192e0*/  FADD.FTZ R4, R28, R3 ;  /* 0x000000031c047221 */ /* 0x001fc20000010000 */
[----:B------:R-:W-:-:S04]  /*192f0*/  FADD.FTZ R87, R47, R186 ;  /* 0x000000ba2f577221 */ /* 0x000fc80000010000 */
[----:B------:R-:W-:Y:S01]  /*19300*/  FADD.FTZ R186, R48, R87 ;  /* 0x0000005730ba7221 */ /* 0x000fe20000010000 */
[----:B------:R-:W-:-:S01]  /*19310*/  FFMA.FTZ R87, R88, UR28, -R119 ;  /* 0x0000001c58577c23 */ /* 0x000fc20008010877 */
[----:B------:R-:W0:Y:S01]  /*19320*/  MUFU.EX2 R35, R35 ;  /* 0x0000002300237308 */ /* 0x000e220000000800 */
[----:B--2---:R-:W-:-:S01]  /*19330*/  FADD.FTZ R3, R31, R4 ;  /* 0x000000041f037221 */ /* 0x004fc20000010000 */
[----:B------:R-:W-:Y:S01]  /*19340*/  FADD.FTZ R187, R51, R186 ;  /* 0x000000ba33bb7221 */ /* 0x000fe20000010000 */
[----:B------:R-:W-:-:S03]  /*19350*/  FFMA.FTZ R88, R90, UR28, -R119 ;  /* 0x0000001c5a587c23 */ /* 0x000fc60008010877 */
[----:B------:R-:W-:Y:S02]  /*19360*/  FADD.FTZ R186, R52, R187 ;  /* 0x000000bb34ba7221 */ /* 0x000fe40000010000 */
[----:B------:R-:W2:Y:S01]  /*19370*/  MUFU.EX2 R36, R36 ;  /* 0x0000002400247308 */ /* 0x000ea20000000800 */
[----:B-1----:R-:W-:-:S01]  /*19380*/  FADD.FTZ R4, R32, R3 ;  /* 0x0000000320047221 */ /* 0x002fc20000010000 */
[----:B------:R-:W-:-:S04]  /*19390*/  FADD.FTZ R187, R55, R186 ;  /* 0x000000ba37bb7221 */ /* 0x000fc80000010000 */
[----:B------:R-:W-:Y:S02]  /*193a0*/  FADD.FTZ R90, R56, R187 ;  /* 0x000000bb385a7221 */ /* 0x000fe40000010000 */
        /* <DEDUP_REMOVED lines=8> */
[----:B------:R-:W-:Y:S02]  /*19430*/  FADD.FTZ R94, R64, R187 ;  /* 0x000000bb405e7221 */ /* 0x000fe40000010000 */
[----:B------:R-:W2:Y:S01]  /*19440*/  MUFU.EX2 R43, R43 ;  /* 0x0000002b002b7308 */ /* 0x000ea20000000800 */
[----:B-1----:R-:W-:-:S01]  /*19450*/  FADD.FTZ R3, R39, R4 ;  /* 0x0000000427037221 */ /* 0x002fc20000010000 */
[----:B------:R-:W-:Y:S01]  /*19460*/  FADD.FTZ R187, R67, R94 ;  /* 0x0000005e43bb7221 */ /* 0x000fe20000010000 */
[----:B------:R-:W-:-:S05]  /*19470*/  FFMA.FTZ R94, R98, UR28, -R119 ;  /* 0x0000001c625e7c23 */ /* 0x000fca0008010877 */
        /* <DEDUP_REMOVED lines=82> */
[--C-:B------:R-:W-:Y:S01]  /*199a0*/  FFMA.FTZ R104, R109, UR28, -R119.reuse ;  /* 0x0000001c6d687c23 */ /* 0x100fe20008010877 */
        /* <DEDUP_REMOVED lines=17> */
[--C-:B------:R-:W-:Y:S01]  /*19ac0*/  FFMA.FTZ R106, R113, UR28, -R119.reuse ;  /* 0x0000001c716a7c23 */ /* 0x100fe20008010877 */
[----:B------:R-:W-:-:S05]  /*19ad0*/  FFMA.FTZ R113, R115, UR28, -R119 ;  /* 0x0000001c73717c23 */ /* 0x000fca0008010877 */
        /* <DEDUP_REMOVED lines=25> */
[----:B-1----:R-:W-:-:S04]  /*19c70*/  FADD.FTZ R4, R116, R115 ;  /* 0x0000007374047221 */ /* 0x002fc80000010000 */
[----:B------:R-:W-:Y:S01]  /*19c80*/  FADD.FTZ R4, R117, R4 ;  /* 0x0000000475047221 */ /* 0x000fe20000010000 */
[----:B0-----:R-:W-:-:S04]  /*19c90*/  FADD.FTZ R110, R106, R3 ;  /* 0x000000036a6e7221 */ /* 0x001fc80000010000 */
[----:B--2---:R-:W-:Y:S01]  /*19ca0*/  FADD.FTZ R3, R113, R110 ;  /* 0x0000006e71037221 */ /* 0x004fe20000010000 */
[----:B------:R-:W-:Y:S06]  /*19cb0*/  @!P3 BRA `(.L_x_1477) ;  /* 0x000000000004b947 */ /* 0x000fec0003800000 */
[----:B------:R-:W-:Y:S01]  /*19cc0*/  BPT.TRAP 0x1 ;  /* 0x000000040000795c */ /* 0x000fe20000300000 */
.L_x_1477:
[----:B------:R-:W-:Y:S01]  /*19cd0*/  F2FP.SATFINITE.E4M3.F32.PACK_AB_MERGE_C R25, R26, R25, RZ ;  /* 0x000000191a19723e */ /* 0x000fe200048070ff */
[----:B------:R-:W-:Y:S01]  /*19ce0*/  FMUL.FTZ R120, R120, R118 ;  /* 0x0000007678787220 */ /* 0x000fe20000410000 */
[----:B------:R-:W-:Y:S01]  /*19cf0*/  F2FP.SATFINITE.E4M3.F32.PACK_AB_MERGE_C R24, R27, R24, RZ ;  /* 0x000000181b18723e */ /* 0x000fe200048070ff */
[-C--:B------:R-:W-:Y:S01]  /*19d00*/  FMUL.FTZ R121, R121, R118.reuse ;  /* 0x0000007679797220 */ /* 0x080fe20000410000 */
[----:B------:R-:W-:Y:S01]  /*19d10*/  F2FP.SATFINITE.E4M3.F32.PACK_AB_MERGE_C R204, R20, R45, R25 ;  /* 0x0000002d14cc723e */ /* 0x000fe20004807019 */
[----:B------:R-:W-:Y:S01]  /*19d20*/  IMAD R20, R212, 0x8, R18 ;  /* 0x00000008d4147824 */ /* 0x000fe200078e0212 */
[----:B------:R-:W-:Y:S01]  /*19d30*/  ISETP.GT.AND P1, PT, R0, R229, PT ;  /* 0x000000e50000720c */ /* 0x000fe20003f24270 */
[----:B------:R-:W-:Y:S01]  /*19d40*/  FMUL.FTZ R124, R124, R118 ;  /* 0x000000767c7c7220 */ /* 0x000fe20000410000 */
[----:B------:R-:W-:Y:S01]  /*19d50*/  F2FP.SATFINITE.E4M3.F32.PACK_AB_MERGE_C R205, R21, R184, R24 ;  /* 0x000000b815cd723e */ /* 0x000fe20004807018 */
[----:B------:R-:W-:Y:S01]  /*19d60*/  IMAD.U32 R21, RZ, RZ, UR40 ;  /* 0x00000028ff157e24 */ /* 0x000fe2000f8e00ff */
[----:B------:R-:W-:Y:S01]  /*19d70*/  F2FP.SATFINITE.E4M3.F32.PACK_AB_MERGE_C R102, R105, R102, RZ ;  /* 0x000000666966723e */ /* 0x000fe200048070ff */
[----:B------:R-:W-:Y:S01]  /*19d80*/  VIADD R20, R20, 0x28860 ;  /* 0x0002886014147836 */ /* 0x000fe20000000000 */
[----:B------:R-:W-:Y:S01]  /*19d90*/  F2FP.SATFINITE.E4M3.F32.PACK_AB_MERGE_C R33, R34, R33, RZ ;  /* 0x000000212221723e */ /* 0x000fe200048070ff */
[----:B------:R-:W-:Y:S01]  /*19da0*/  FMUL.FTZ R125, R125, R118 ;  /* 0x000000767d7d7220 */ /* 0x000fe20000410000 */
[----:B------:R-:W-:Y:S01]  /*19db0*/  F2FP.SATFINITE.E4M3.F32.PACK_AB_MERGE_C R32, R35, R32, RZ ;  /* 0x000000202320723e */ /* 0x000fe200048070ff */
[-C--:B------:R-:W-:Y:S01]  /*19dc0*/  FMUL.FTZ R128, R128, R118.reuse ;  /* 0x0000007680807220 */ /* 0x080fe20000410000 */
[----:B------:R-:W-:Y:S01]  /*19dd0*/  PRMT R20, R21, 0x654, R20 ;  /* 0x0000065415147816 */ /* 0x000fe20000000014 */
[-C--:B------:R-:W-:Y:S01]  /*19de0*/  FMUL.FTZ R129, R129, R118.reuse ;  /* 0x0000007681817220 */ /* 0x080fe20000410000 */
[----:B------:R-:W-:Y:S01]  /*19df0*/  F2FP.SATFINITE.E4M3.F32.PACK_AB_MERGE_C R41, R42, R41, RZ ;  /* 0x000000292a29723e */ /* 0x000fe200048070ff */
[----:B------:R-:W-:Y:S01]  /*19e00*/  FMUL.FTZ R132, R132, R118 ;  /* 0x0000007684847220 */ /* 0x000fe20000410000 */
[----:B------:R-:W-:Y:S01]  /*19e10*/  F2FP.SATFINITE.E4M3.F32.PACK_AB_MERGE_C R40, R43, R40, RZ ;  /* 0x000000282b28723e */ /* 0x000fe200048070ff */
[----:B------:R0:W-:Y:S01]  /*19e20*/  SYNCS.ARRIVE.TRANS64.RED.A1T0 RZ, [R20+URZ], RZ ;  /* 0x000000ff14ff79a7 */ /* 0x0001e2000810043f */
        /* <DEDUP_REMOVED lines=98> */
[----:B------:R-:W-:Y:S02]  /*1a450*/  IMAD.MOV.U32 R228, RZ, RZ, R14 ;  /* 0x000000ffffe47224 */ /* 0x000fe400078e000e */
[----:B------:R-:W-:Y:S02]  /*1a460*/  IMAD.MOV.U32 R211, RZ, RZ, R231 ;  /* 0x000000ffffd37224 */ /* 0x000fe400078e00e7 */
[----:B------:R-:W-:Y:S01]  /*1a470*/  IMAD.MOV.U32 R212, RZ, RZ, R230 ;  /* 0x000000ffffd47224 */ /* 0x000fe200078e00e6 */
[----:B0-----:R-:W-:Y:S06]  /*1a480*/  @P1 BRA `(.L_x_1478) ;  /* 0xffffffa800501947 */ /* 0x001fec000383ffff */
[----:B------:R-:W-:Y:S02]  /*1a490*/  IMAD.MOV.U32 R222, RZ, RZ, R15 ;  /* 0x000000ffffde7224 */ /* 0x000fe400078e000f */
[----:B------:R-:W-:Y:S02]  /*1a4a0*/  IMAD.MOV.U32 R228, RZ, RZ, R14 ;  /* 0x000000ffffe47224 */ /* 0x000fe400078e000e */
[----:B------:R-:W-:Y:S02]  /*1a4b0*/  IMAD.MOV.U32 R212, RZ, RZ, R230 ;  /* 0x000000ffffd47224 */ /* 0x000fe400078e00e6 */
[----:B------:R-:W-:-:S07]  /*1a4c0*/  IMAD.MOV.U32 R211, RZ, RZ, R231 ;  /* 0x000000ffffd37224 */ /* 0x000fce00078e00e7 */
.L_x_1459:
[----:B------:R-:W0:Y:S01]  /*1a4d0*/  LDC R14, c[0x0][0x448] ;  /* 0x00011200ff0e7b82 */ /* 0x000e220000000800 */
[----:B------:R-:W-:Y:S01]  /*1a4e0*/  LOP3.LUT R17, R17, 0xffffefff, RZ, 0xc0, !PT ;  /* 0xffffefff11117812 */ /* 0x000fe200078ec0ff */
[----:B------:R-:W-:Y:S01]  /*1a4f0*/  ULDC UR8, c[0x0][0x9dc] ;  /* 0x0002770000087ab9 */ /* 0x000fe20000000800 */
[----:B------:R-:W-:-:S05]  /*1a500*/  IADD3 R21, R216, 0x1, -R215 ;  /* 0x00000001d8157810 */ /* 0x000fca0007ffe8d7 */
[----:B------:R-:W1:Y:S01]  /*1a510*/  LDC R26, c[0x0][0x9e4] ;  /* 0x00027900ff1a7b82 */ /* 0x000e620000000800 */
[----:B0-----:R-:W-:Y:S01]  /*1a520*/  ISETP.NE.AND P1, PT, R14, 0x1, PT ;  /* 0x000000010e00780c */ /* 0x001fe20003f25270 */
[----:B------:R-:W-:-:S12]  /*1a530*/  VIADD R14, R219, 0x7f ;  /* 0x0000007fdb0e7836 */ /* 0x000fd80000000000 */
[----:B------:R-:W0:Y:S01]  /*1a540*/  @P1 LDC R15, c[0x0][0x44c] ;  /* 0x00011300ff0f1b82 */ /* 0x000e220000000800 */
[----:B------:R-:W-:-:S04]  /*1a550*/  @P1 LOP3.LUT R17, R17, 0x1000, RZ, 0xfc, !PT ;  /* 0x0000100011111812 */ /* 0x000fc800078efcff */
[----:B------:R-:W-:-:S03]  /*1a560*/  LOP3.LUT R17, R17, 0xffffdfff, RZ, 0xc0, !PT ;  /* 0xffffdfff11117812 */ /* 0x000fc600078ec0ff */
[----:B------:R-:W2:Y:S01]  /*1a570*/  @P1 LDC R20, c[0x0][0x450] ;  /* 0x00011400ff141b82 */ /* 0x000ea20000000800 */
[----:B0-----:R-:W-:-:S05]  /*1a580*/  @P1 IMAD.HI.U32 R15, R14, R15, RZ ;  /* 0x0000000f0e0f1227 */ /* 0x001fca00078e00ff */
[----:B--2---:R-:W-:Y:S02]  /*1a590*/  @P1 SHF.R.U32.HI R14, RZ, R20, R15 ;  /* 0x00000014ff0e1219 */ /* 0x004fe4000001160f */
[----:B-1----:R-:W-:-:S03]  /*1a5a0*/  ISETP.GE.AND P1, PT, R26, 0x1, PT ;  /* 0x000000011a00780c */ /* 0x002fc60003f26270 */
[----:B------:R-:W-:-:S04]  /*1a5b0*/  IMAD.IADD R14, R14, 0x1, R21 ;  /* 0x000000010e0e7824 */ /* 0x000fc800078e0215 */
[----:B------:R-:W-:-:S06]  /*1a5c0*/  VIADD R15, R14, -UR8 ;  /* 0x800000080e0f7c36 */ /* 0x000fcc0008000000 */
[----:B------:R-:W-:Y:S01]  /*1a5d0*/  @P1 LOP3.LUT R17, R17, 0x2000, RZ, 0xfc, !PT ;  /* 0x0000200011111812 */ /* 0x000fe200078efcff */
        /* <DEDUP_REMOVED lines=11> */
.L_x_1481:
[----:B------:R-:W-:-:S13]  /*1a690*/  ISETP.NE.AND P1, PT, R26, 0x1, PT ;  /* 0x000000011a00780c */ /* 0x000fda0003f25270 */
[----:B------:R-:W0:Y:S02]  /*1a6a0*/  @P1 LDC.64 R20, c[0x0][0x9e8] ;  /* 0x00027a00ff141b82 */ /* 0x000e240000000a00 */
[----:B0-----:R-:W-:-:S05]  /*1a6b0*/  @P1 IMAD.HI.U32 R20, R14, R20, RZ ;  /* 0x000000140e141227 */ /* 0x001fca00078e00ff */
[----:B------:R-:W-:-:S07]  /*1a6c0*/  @P1 SHF.R.U32.HI R14, RZ, R21, R20 ;  /* 0x00000015ff0e1219 */ /* 0x000fce0000011614 */
.L_x_1482:
[----:B------:R-:W-:Y:S05]  /*1a6d0*/  BSYNC B0 ;  /* 0x0000000000007941 */ /* 0x000fea0003800000 */
.L_x_1480:
[----:B------:R-:W-:-:S05]  /*1a6e0*/  IMAD R14, R14, R26, RZ ;  /* 0x0000001a0e0e7224 */ /* 0x000fca00078e02ff */
[----:B------:R-:W-:-:S07]  /*1a6f0*/  VIMNMX R15, R15, R14, !PT ;  /* 0x0000000e0f0f7248 */ /* 0x000fce0007fe0100 */
.L_x_1479:
[----:B------:R-:W-:-:S04]  /*1a700*/  VIADD R15, R15, 0xbf ;  /* 0x000000bf0f0f7836 */ /* 0x000fc80000000000 */
[----:B------:R-:W-:-:S05]  /*1a710*/  IMAD.HI R15, R15, 0x2aaaaaab, RZ ;  /* 0x2aaaaaab0f0f7827 */ /* 0x000fca00078e02ff */
[----:B------:R-:W-:-:S04]  /*1a720*/  SHF.R.U32.HI R14, RZ, 0x1f, R15 ;  /* 0x0000001fff0e7819 */ /* 0x000fc8000001160f */
[----:B------:R-:W-:-:S04]  /*1a730*/  LEA.HI.SX32 R14, R15, R14, 0x1b ;  /* 0x0000000e0f0e7211 */ /* 0x000fc800078fdaff */
[----:B------:R-:W-:-:S04]  /*1a740*/  VIMNMX R231, R221, R14, !PT ;  /* 0x0000000edde77248 */ /* 0x000fc80007fe0100 */
[----:B------:R-:W-:-:S13]  /*1a750*/  ISETP.GE.AND P1, PT, R0, R231, PT ;  /* 0x000000e70000720c */ /* 0x000fda0003f26270 */
[----:B------:R-:W-:Y:S05]  /*1a760*/  @!P1 BRA `(.L_x_1483) ;  /* 0x0000003400749947 */ /* 0x000fea0003800000 */
[----:B------:R-:W-:Y:S02]  /*1a770*/  IMAD.MOV.U32 R230, RZ, RZ, R222 ;  /* 0x000000ffffe67224 */ /* 0x000fe400078e00de */
[----:B------:R-:W-:Y:S02]  /*1a780*/  IMAD.MOV.U32 R229, RZ, RZ, R228 ;  /* 0x000000ffffe57224 */ /* 0x000fe400078e00e4 */
[----:B------:R-:W-:-:S07]  /*1a790*/  IMAD.MOV.U32 R14, RZ, RZ, R211 ;  /* 0x000000ffff0e7224 */ /* 0x000fce00078e00d3 */
.L_x_1494:
[----:B------:R-:W-:Y:S01]  /*1a7a0*/  ISETP.NE.AND P1, PT, R212, 0x1, PT ;  /* 0x00000001d400780c */ /* 0x000fe20003f25270 */
[----:B------:R-:W-:Y:S05]  /*1a7b0*/  YIELD ;  /* 0x0000000000007946 */ /* 0x000fea0003800000 */
[----:B------:R-:W-:Y:S02]  /*1a7c0*/  SEL R211, RZ, 0x1, P1 ;  /* 0x00000001ffd37807 */ /* 0x000fe40000800000 */
[----:B------:R-:W-:Y:S02]  /*1a7d0*/  ISETP.NE.AND P1, PT, R220, RZ, PT ;  /* 0x000000ffdc00720c */ /* 0x000fe40003f25270 */
[----:B------:R-:W-:-:S11]  /*1a7e0*/  LOP3.LUT R211, R14, R211, RZ, 0x3c, !PT ;  /* 0x000000d30ed37212 */ /* 0x000fd600078e3cff */
[----:B------:R-:W-:Y:S05]  /*1a7f0*/  @P1 BRA `(.L_x_1484) ;  /* 0x0000000000441947 */ /* 0x000fea0003800000 */
[----:B------:R-:W-:-:S05]  /*1a800*/  IMAD.U32 R15, RZ, RZ, UR41 ;  /* 0x00000029ff0f7e24 */ /* 0x000fca000f8e00ff */
[----:B------:R-:W-:-:S13]  /*1a810*/  ISETP.NE.AND P3, PT, R15, 0x3, PT ;  /* 0x000000030f00780c */ /* 0x000fda0003f65270 */
[----:B------:R-:W-:Y:S05]  /*1a820*/  @!P3 BRA `(.L_x_1485) ;  /* 0x000000000004b947 */ /* 0x000fea0003800000 */
[----:B------:R-:W-:Y:S01]  /*1a830*/  BPT.TRAP 0x1 ;  /* 0x000000040000795c */ /* 0x000fe20000300000 */
.L_x_1485:
        /* <DEDUP_REMOVED lines=8> */
.L_x_1486:
[----:B------:R-:W-:Y:S04]  /*1a8c0*/  BSSY B0, `(.L_x_1484) ;  /* 0x0000004000007945 */ /* 0x000fe80003800000 */
[----:B-1----:R-:W-:Y:S05]  /*1a8d0*/  @P2 BRA `(.L_x_1487) ;  /* 0x0000000000082947 */ /* 0x002fea0003800000 */
[----:B------:R-:W1:Y:S02]  /*1a8e0*/  SYNCS.PHASECHK.TRANS64.TRYWAIT P2, [R15+URZ+0x28830], R20 ;  /* 0x028830140f0075a7 */ /* 0x000e64000804017f */
[----:B-1----:R-:W-:Y:S05]  /*1a8f0*/  @!P2 BRA `(.L_x_1488) ;  /* 0x00000160005ca947 */ /* 0x002fea0003800000 */
.L_x_1487:
[----:B------:R-:W-:Y:S05]  /*1a900*/  BSYNC B0 ;  /* 0x0000000000007941 */ /* 0x000fea0003800000 */
.L_x_1484:
[----:B01----:R-:W0:Y:S01]  /*1a910*/  S2R R15, SR_TID.X ;  /* 0x00000000000f7919 */ /* 0x003e220000002100 */
[----:B------:R-:W-:Y:S01]  /*1a920*/  VIADD R233, R212, 0x1 ;  /* 0x00000001d4e97836 */ /* 0x000fe20000000000 */
[----:B------:R-:W-:Y:S05]  /*1a930*/  WARPSYNC.ALL ;  /* 0x0000000000007948 */ /* 0x000fea0003800000 */
[C---:B------:R-:W-:Y:S01]  /*1a940*/  ISETP.NE.AND P2, PT, R233.reuse, 0x2, PT ;  /* 0x00000002e900780c */ /* 0x040fe20003f45270 */
[----:B------:R-:W-:Y:S01]  /*1a950*/  IMAD.MOV.U32 R21, RZ, RZ, 0x40000040 ;  /* 0x40000040ff157424 */ /* 0x000fe200078e00ff */
[----:B------:R-:W-:Y:S01]  /*1a960*/  R2UR UR8, R6 ;  /* 0x00000000060872ca */ /* 0x000fe200000e0000 */
[----:B------:R-:W-:Y:S01]  /*1a970*/  IMAD.MOV.U32 R25, RZ, RZ, 0x40000040 ;  /* 0x40000040ff197424 */ /* 0x000fe200078e00ff */
[----:B------:R-:W-:Y:S01]  /*1a980*/  SEL R233, R233, RZ, P2 ;  /* 0x000000ffe9e97207 */ /* 0x000fe20001000000 */
[----:B------:R-:W-:Y:S01]  /*1a990*/  IMAD.MOV.U32 R27, RZ, RZ, 0x40000040 ;  /* 0x40000040ff1b7424 */ /* 0x000fe200078e00ff */
[----:B------:R-:W-:-:S02]  /*1a9a0*/  R2UR UR9, R7 ;  /* 0x00000000070972ca */ /* 0x000fc400000e0000 */
[----:B------:R-:W-:Y:S01]  /*1a9b0*/  R2UR UR11, R21 ;  /* 0x00000000150b72ca */ /* 0x000fe200000e0000 */
[----:B------:R-:W-:Y:S01]  /*1a9c0*/  IMAD R20, R233, 0x600, R5 ;  /* 0x00000600e9147824 */ /* 0x000fe200078e0205 */
[----:B------:R-:W-:Y:S02]  /*1a9d0*/  R2UR UR15, R25 ;  /* 0x00000000190f72ca */ /* 0x000fe400000e0000 */
[----:B------:R-:W-:Y:S01]  /*1a9e0*/  R2UR UR19, R27 ;  /* 0x000000001b1372ca */ /* 0x000fe200000e0000 */
[C---:B------:R-:W-:Y:S01]  /*1a9f0*/  VIADD R24, R20.reuse, 0x2 ;  /* 0x0000000214187836 */ /* 0x040fe20000000000 */
[C---:B------:R-:W-:Y:S01]  /*1aa00*/  R2UR UR10, R20.reuse ;  /* 0x00000000140a72ca */ /* 0x040fe200000e0000 */
[----:B------:R-:W-:Y:S01]  /*1aa10*/  VIADD R26, R20, 0x4 ;  /* 0x00000004141a7836 */ /* 0x000fe20000000000 */
[----:B------:R-:W-:Y:S01]  /*1aa20*/  R2UR UR12, R12 ;  /* 0x000000000c0c72ca */ /* 0x000fe200000e0000 */
[----:B------:R-:W-:Y:S01]  /*1aa30*/  VIADD R20, R20, 0x6 ;  /* 0x0000000614147836 */ /* 0x000fe20000000000 */
[----:B------:R-:W-:-:S02]  /*1aa40*/  R2UR UR14, R24 ;  /* 0x00000000180e72ca */ /* 0x000fc400000e0000 */
[----:B------:R-:W-:Y:S02]  /*1aa50*/  R2UR UR18, R26 ;  /* 0x000000001a1272ca */ /* 0x000fe400000e0000 */
[----:B------:R-:W-:Y:S02]  /*1aa60*/  R2UR UR13, R13 ;  /* 0x000000000d0d72ca */ /* 0x000fe400000e0000 */
[----:B------:R-:W-:Y:S02]  /*1aa70*/  R2UR UR16, R10 ;  /* 0x000000000a1072ca */ /* 0x000fe400000e0000 */
[----:B0-----:R-:W-:Y:S02]  /*1aa80*/  SHF.R.U32.HI R15, RZ, 0x7, R15 ;  /* 0x00000007ff0f7819 */ /* 0x001fe4000001160f */
[----:B------:R-:W-:Y:S02]  /*1aa90*/  R2UR UR17, R11 ;  /* 0x000000000b1172ca */ /* 0x000fe400000e0000 */
[----:B------:R-:W-:Y:S01]  /*1aaa0*/  R2UR UR22, R20 ;  /* 0x00000000141672ca */ /* 0x000fe200000e0000 */
[----:B------:R-:W-:Y:S01]  /*1aab0*/  VIADD R15, R15, 0x8 ;  /* 0x000000080f0f7836 */ /* 0x000fe20000000000 */
[----:B------:R-:W-:-:S02]  /*1aac0*/  R2UR UR23, R21 ;  /* 0x00000000151772ca */ /* 0x000fc400000e0000 */
[----:B------:R-:W-:Y:S02]  /*1aad0*/  R2UR UR20, R8 ;  /* 0x00000000081472ca */ /* 0x000fe400000e0000 */
[----:B------:R0:W-:Y:S01]  /*1aae0*/  BAR.SYNC.DEFER_BLOCKING R15, 0x100 ;  /* 0x0004000f0000751d */ /* 0x0001e20000010000 */
[----:B------:R-:W-:-:S05]  /*1aaf0*/  R2UR UR21, R9 ;  /* 0x00000000091572ca */ /* 0x000fca00000e0000 */
        /* <DEDUP_REMOVED lines=13> */
[----:B------:R-:W-:-:S05]  /*1abd0*/  IMAD.U32 R222, RZ, RZ, UR41 ;  /* 0x00000029ffde7e24 */ /* 0x000fca000f8e00ff */
[----:B------:R-:W-:-:S13]  /*1abe0*/  ISETP.NE.AND P3, PT, R222, 0x3, PT ;  /* 0x00000003de00780c */ /* 0x000fda0003f65270 */
[----:B------:R-:W-:Y:S05]  /*1abf0*/  @!P3 BRA `(.L_x_1490) ;  /* 0x000000000004b947 */ /* 0x000fea0003800000 */
[----:B------:R-:W-:Y:S01]  /*1ac00*/  BPT.TRAP 0x1 ;  /* 0x000000040000795c */ /* 0x000fe20000300000 */
.L_x_1490:
[----:B------:R-:W-:Y:S01]  /*1ac10*/  SHF.L.U32 R14, R14, 0x1f, RZ ;  /* 0x0000001f0e0e7819 */ /* 0x000fe200000006ff */
[----:B------:R-:W-:-:S04]  /*1ac20*/  IMAD R15, R212, 0x8, R18 ;  /* 0x00000008d40f7824 */ /* 0x000fc800078e0212 */
[----:B------:R0:W1:Y:S01]  /*1ac30*/  SYNCS.PHASECHK.TRANS64.TRYWAIT P1, [R15+URZ+0x28850], R14 ;  /* 0x0288500e0f0075a7 */ /* 0x000062000802017f */
[----:B------:R-:W-:Y:S05]  /*1ac40*/  @!P3 BRA `(.L_x_1491) ;  /* 0x000000000004b947 */ /* 0x000fea0003800000 */
[----:B------:R-:W-:Y:S01]  /*1ac50*/  BPT.TRAP 0x1 ;  /* 0x000000040000795c */ /* 0x000fe20000300000 */
.L_x_1491:
[----:B-1----:R-:W-:Y:S05]  /*1ac60*/  @P1 BRA `(.L_x_1489) ;  /* 0x0000000000081947 */ /* 0x002fea0003800000 */
[----:B------:R-:W1:Y:S02]  /*1ac70*/  SYNCS.PHASECHK.TRANS64.TRYWAIT P1, [R15+URZ+0x28850], R14 ;  /* 0x0288500e0f0075a7 */ /* 0x000e64000802017f */
[----:B-1----:R-:W-:Y:S05]  /*1ac80*/  @!P1 BRA `(.L_x_1492) ;  /* 0x0000015c008c9947 */ /* 0x002fea0003800000 */
.L_x_1489:
[----:B------:R-:W-:Y:S05]  /*1ac90*/  WARPSYNC.ALL ;  /* 0x0000000000007948 */ /* 0x000fea0003800000 */
[----:B01----:R-:W-:Y:S01]  /*1aca0*/  VIADD R14, R18, 0x400 ;  /* 0x00000400120e7836 */ /* 0x003fe20000000000 */
[----:B------:R-:W-:Y:S01]  /*1acb0*/  WARPGROUP.ARRIVE ;  /* 0x00000000000079c5 */ /* 0x000fe20000000000 */
[----:B------:R-:W-:Y:S01]  /*1acc0*/  IMAD.MOV.U32 R15, RZ, RZ, -0x7fffffe0 ;  /* 0x80000020ff0f7424 */ /* 0x000fe200078e00ff */
[----:B------:R-:W-:Y:S01]  /*1acd0*/  UMOV UR28, UR6 ;  /* 0x00000006001c7c82 */ /* 0x000fe20008000000 */
[----:B------:R-:W-:Y:S01]  /*1ace0*/  IMAD.MOV.U32 R21, RZ, RZ, -0x7fffffe0 ;  /* 0x80000020ff157424 */ /* 0x000fe200078e00ff */
[----:B------:R-:W-:-:S02]  /*1acf0*/  SHF.R.U32.HI R14, RZ, 0x4, R14 ;  /* 0x00000004ff0e7819 */ /* 0x000fc4000001160e */
[----:B------:R-:W-:Y:S01]  /*1ad00*/  R2UR UR11, R15 ;  /* 0x000000000f0b72ca */ /* 0x000fe200000e0000 */
[----:B------:R-:W-:Y:S01]  /*1ad10*/  FMUL.FTZ R15, R2, R24 ;  /* 0x00000018020f7220 */ /* 0x000fe20000410000 */
[----:B------:R-:W-:Y:S01]  /*1ad20*/  LOP3.LUT R14, R14, 0x3fff, RZ, 0xc0, !PT ;  /* 0x00003fff0e0e7812 */ /* 0x000fe200078ec0ff */
[C---:B------:R-:W-:Y:S01]  /*1ad30*/  FMUL.FTZ R24, R2.reuse, R27 ;  /* 0x0000001b02187220 */ /* 0x040fe20000410000 */
[C---:B------:R-:W-:Y:S01]  /*1ad40*/  FMUL.FTZ R27, R2.reuse, R30 ;  /* 0x0000001e021b7220 */ /* 0x040fe20000410000 */
[----:B------:R-:W-:Y:S01]  /*1ad50*/  FMUL.FTZ R30, R2, R33 ;  /* 0x00000021021e7220 */ /* 0x000fe20000410000 */
[----:B------:R-:W-:Y:S01]  /*1ad60*/  LOP3.LUT R14, R14, 0x10000, RZ, 0xfc, !PT ;  /* 0x000100000e0e7812 */ /* 0x000fe200078efcff */
[C---:B------:R-:W-:Y:S01]  /*1ad70*/  FMUL.FTZ R33, R2.reuse, R36 ;  /* 0x0000002402217220 */ /* 0x040fe20000410000 */
[C---:B------:R-:W-:Y:S01]  /*1ad80*/  FMUL.FTZ R36, R2.reuse, R39 ;  /* 0x0000002702247220 */ /* 0x040fe20000410000 */
[C---:B------:R-:W-:Y:S01]  /*1ad90*/  FMUL.FTZ R39, R2.reuse, R42 ;  /* 0x0000002a02277220 */ /* 0x040fe20000410000 */
[----:B------:R-:W-:Y:S01]  /*1ada0*/  FMUL.FTZ R42, R2, R45 ;  /* 0x0000002d022a7220 */ /* 0x000fe20000410000 */
[----:B------:R-:W-:-:S02]  /*1adb0*/  IMAD R14, R212, 0x600, R14 ;  /* 0x00000600d40e7824 */ /* 0x000fc400078e020e */
[C---:B------:R-:W-:Y:S01]  /*1adc0*/  FMUL.FTZ R45, R2.reuse, R48 ;  /* 0x00000030022d7220 */ /* 0x040fe20000410000 */
[C---:B------:R-:W-:Y:S01]  /*1add0*/  FMUL.FTZ R48, R2.reuse, R49 ;  /* 0x0000003102307220 */ /* 0x040fe20000410000 */
[----:B------:R-:W-:Y:S01]  /*1ade0*/  FMUL.FTZ R49, R2, R50 ;  /* 0x0000003202317220 */ /* 0x000fe20000410000 */
[C---:B------:R-:W-:Y:S01]  /*1adf0*/  VIADD R20, R14.reuse, 0x2 ;  /* 0x000000020e147836 */ /* 0x040fe20000000000 */
        /* <DEDUP_REMOVED lines=13> */
[----:B------:R-:W-:Y:S01]  /*1aed0*/  QGMMA.64x128x32.F32.E4M3.E4M3 R120, R204, gdesc[UR8], R120, gsb0 ;  /* 0x01e00008cc787df3 */ /* 0x000fe20008000878 */
[----:B------:R-:W-:Y:S01]  /*1aee0*/  R2UR UR10, R20 ;  /* 0x00000000140a72ca */ /* 0x000fe200000e0000 */
[----:B------:R-:W-:Y:S01]  /*1aef0*/  VIADD R20, R14, 0x200 ;  /* 0x000002000e147836 */ /* 0x000fe20000000000 */
[----:B------:R-:W-:Y:S01]  /*1af00*/  R2UR UR11, R21 ;  /* 0x00000000150b72ca */ /* 0x000fe200000e0000 */
[----:B------:R-:W-:-:S02]  /*1af10*/  IMAD.MOV.U32 R21, RZ, RZ, -0x7fffffe0 ;  /* 0x80000020ff157424 */ /* 0x000fc400078e00ff */
        /* <DEDUP_REMOVED lines=41> */
[----:B------:R-:W-:-:S04]  /*1b1b0*/  FMUL.FTZ R98, R2, R99 ;  /* 0x0000006302627220 */ /* 0x000fc80000410000 */
        /* <DEDUP_REMOVED lines=61> */
[----:B0-----:R-:W-:Y:S01]  /*1b590*/  FMNMX.FTZ R47, R15, R229, !PT ;  /* 0x000000e50f2f7209 */ /* 0x001fe20007810000 */
[C---:B------:R-:W-:Y:S01]  /*1b5a0*/  FMUL.FTZ R37, R2.reuse, R40 ;  /* 0x0000002802257220 */ /* 0x040fe20000410000 */
[C---:B------:R-:W-:Y:S01]  /*1b5b0*/  FMUL.FTZ R40, R2.reuse, R43 ;  /* 0x0000002b02287220 */ /* 0x040fe20000410000 */
[----:B------:R-:W-:-:S03]  /*1b5c0*/  FMUL.FTZ R43, R2, R46 ;  /* 0x0000002e022b7220 */ /* 0x000fc60000410000 */
[----:B------:R-:W0:Y:S01]  /*1b5d0*/  MUFU.TANH R25, R25 ;  /* 0x0000001900197308 */ /* 0x000e220000002400 */
[----:B-1----:R-:W-:-:S07]  /*1b5e0*/  FMNMX.FTZ R46, R20, R47, !PT ;  /* 0x0000002f142e7209 */ /* 0x002fce0007810000 */
[----:B------:R-:W1:Y:S01]  /*1b5f0*/  MUFU.TANH R26, R26 ;  /* 0x0000001a001a7308 */ /* 0x000e620000002400 */
[----:B--2---:R-:W-:-:S07]  /*1b600*/  FMNMX.FTZ R47, R21, R230, !PT ;  /* 0x000000e6152f7209 */ /* 0x004fce0007810000 */
[----:B------:R-:W-:Y:S08]  /*1b610*/  MUFU.TANH R28, R28 ;  /* 0x0000001c001c7308 */ /* 0x000ff00000002400 */
[----:B------:R-:W2:Y:S08]  /*1b620*/  MUFU.TANH R29, R29 ;  /* 0x0000001d001d7308 */ /* 0x000eb00000002400 */
[----:B------:R-:W3:Y:S08]  /*1b630*/  MUFU.TANH R31, R31 ;  /* 0x0000001f001f7308 */ /* 0x000ef00000002400 */
[----:B------:R-:W4:Y:S08]  /*1b640*/  MUFU.TANH R32, R32 ;  /* 0x0000002000207308 */ /* 0x000f300000002400 */
[----:B------:R-:W5:Y:S08]  /*1b650*/  MUFU.TANH R34, R34 ;  /* 0x0000002200227308 */ /* 0x000f700000002400 */
[----:B------:R-:W5:Y:S08]  /*1b660*/  MUFU.TANH R35, R35 ;  /* 0x0000002300237308 */ /* 0x000f700000002400 */
[----:B------:R-:W5:Y:S08]  /*1b670*/  MUFU.TANH R37, R37 ;  /* 0x0000002500257308 */ /* 0x000f700000002400 */
[----:B------:R-:W5:Y:S08]  /*1b680*/  MUFU.TANH R38, R38 ;  /* 0x0000002600267308 */ /* 0x000f700000002400 */
[----:B------:R-:W-:Y:S08]  /*1b690*/  MUFU.TANH R40, R40 ;  /* 0x0000002800287308 */ /* 0x000ff00000002400 */
[----:B------:R-:W5:Y:S08]  /*1b6a0*/  MUFU.TANH R41, R41 ;  /* 0x0000002900297308 */ /* 0x000f700000002400 */
[----:B------:R-:W5:Y:S08]  /*1b6b0*/  MUFU.TANH R43, R43 ;  /* 0x0000002b002b7308 */ /* 0x000f700000002400 */
[----:B------:R-:W5:Y:S08]  /*1b6c0*/  MUFU.TANH R44, R44 ;  /* 0x0000002c002c7308 */ /* 0x000f700000002400 */
[----:B------:R-:W5:Y:S01]  /*1b6d0*/  MUFU.TANH R76, R76 ;  /* 0x0000004c004c7308 */ /* 0x000f620000002400 */
[----:B------:R-:W-:-:S02]  /*1b6e0*/  WARPGROUP.DEPBAR.LE gsb0, 0x0 ;  /* 0x00008000000079c5 */ /* 0x000fc40000010000 */
[----:B------:R-:W-:-:S05]  /*1b6f0*/  WARPGROUP.ARRIVE ;  /* 0x00000000000079c5 */ /* 0x000fca0000000000 */
[----:B------:R-:W5:Y:S01]  /*1b700*/  MUFU.TANH R77, R77 ;  /* 0x0000004d004d7308 */ /* 0x000f620000002400 */
[----:B------:R-:W-:Y:S07]  /*1b710*/  QGMMA.64x128x32.F32.E4M3.E4M3 R120, R192, gdesc[UR8], R120, gsb0 ;  /* 0x01e00008c0787df3 */ /* 0x000fee0008000878 */
[----:B------:R-:W-:Y:S08]  /*1b720*/  MUFU.TANH R78, R78 ;  /* 0x0000004e004e7308 */ /* 0x000ff00000002400 */
[----:B------:R-:W5:Y:S08]  /*1b730*/  MUFU.TANH R79, R79 ;  /* 0x0000004f004f7308 */ /* 0x000f700000002400 */
[----:B------:R-:W5:Y:S08]  /*1b740*/  MUFU.TANH R80, R80 ;  /* 0x0000005000507308 */ /* 0x000f700000002400 */
[----:B------:R-:W5:Y:S08]  /*1b750*/  MUFU.TANH R81, R81 ;  /* 0x0000005100517308 */ /* 0x000f700000002400 */
        /* <DEDUP_REMOVED lines=13> */
[----:B------:R-:W5:Y:S01]  /*1b830*/  MUFU.TANH R95, R95 ;  /* 0x0000005f005f7308 */ /* 0x000f620000002400 */
[----:B------:R-:W-:-:S02]  /*1b840*/  WARPGROUP.DEPBAR.LE gsb0, 0x0 ;  /* 0x00008000000079c5 */ /* 0x000fc40000010000 */
[----:B0-----:R-:W-:Y:S01]  /*1b850*/  FMNMX.FTZ R193, R25, R46, !PT ;  /* 0x0000002e19c17209 */ /* 0x001fe20007810000 */
[----:B------:R-:W-:Y:S01]  /*1b860*/  WARPGROUP.ARRIVE ;  /* 0x00000000000079c5 */ /* 0x000fe20000000000 */
[----:B------:R-:W-:-:S03]  /*1b870*/  FMNMX.FTZ R46, R24, R47, !PT ;  /* 0x0000002f182e7209 */ /* 0x000fc60007810000 */
[----:B------:R-:W0:Y:S01]  /*1b880*/  MUFU.TANH R96, R96 ;  /* 0x0000006000607308 */ /* 0x000e220000002400 */
[----:B-1----:R-:W-:Y:S02]  /*1b890*/  FMNMX.FTZ R192, R26, R193, !PT ;  /* 0x000000c11ac07209 */ /* 0x002fe40007810000 */
[----:B------:R-:W-:Y:S02]  /*1b8a0*/  FMNMX.FTZ R47, R27, R46, !PT ;  /* 0x0000002e1b2f7209 */ /* 0x000fe40007810000 */
[----:B--2---:R-:W-:Y:S02]  /*1b8b0*/  FMNMX.FTZ R99, R29, R192, !PT ;  /* 0x000000c01d637209 */ /* 0x004fe40007810000 */
[----:B------:R-:W-:Y:S01]  /*1b8c0*/  FMNMX.FTZ R46, R28, R47, !PT ;  /* 0x0000002f1c2e7209 */ /* 0x000fe20007810000 */
[----:B------:R-:W1:Y:S01]  /*1b8d0*/  MUFU.TANH R97, R97 ;  /* 0x0000006100617308 */ /* 0x000e620000002400 */
[----:B------:R-:W-:Y:S01]  /*1b8e0*/  FMNMX.FTZ R192, R30, R99, !PT ;  /* 0x000000631ec07209 */ /* 0x000fe20007810000 */
[C---:B------:R-:W-:Y:S01]  /*1b8f0*/  FMUL.FTZ R99, R2.reuse, R100 ;  /* 0x0000006402637220 */ /* 0x040fe20000410000 */
[----:B---3--:R-:W-:Y:S01]  /*1b900*/  FMNMX.FTZ R47, R31, R46, !PT ;  /* 0x0000002e1f2f7209 */ /* 0x008fe20007810000 */
[----:B------:R-:W-:Y:S01]  /*1b910*/  FMUL.FTZ R100, R2, R101 ;  /* 0x0000006502647220 */ /* 0x000fe20000410000 */
[----:B------:R-:W-:-:S02]  /*1b920*/  FMNMX.FTZ R193, R33, R192, !PT ;  /* 0x000000c021c17209 */ /* 0x000fc40007810000 */
[----:B----4-:R-:W-:Y:S01]  /*1b930*/  FMNMX.FTZ R46, R32, R47, !PT ;  /* 0x0000002f202e7209 */ /* 0x010fe20007810000 */
[----:B------:R-:W-:Y:S01]  /*1b940*/  MUFU.TANH R98, R98 ;  /* 0x0000006200627308 */ /* 0x000fe20000002400 */
[----:B-----5:R-:W-:Y:S02]  /*1b950*/  FMNMX.FTZ R192, R34, R193, !PT ;  /* 0x000000c122c07209 */ /* 0x020fe40007810000 */
[----:B------:R-:W-:Y:S02]  /*1b960*/  FMNMX.FTZ R47, R35, R46, !PT ;  /* 0x0000002e232f7209 */ /* 0x000fe40007810000 */
[----:B------:R-:W-:Y:S02]  /*1b970*/  FMNMX.FTZ R101, R37, R192, !PT ;  /* 0x000000c025657209 */ /* 0x000fe40007810000 */
[----:B------:R-:W-:Y:S01]  /*1b980*/  FMNMX.FTZ R46, R36, R47, !PT ;  /* 0x0000002f242e7209 */ /* 0x000fe20007810000 */
[----:B------:R-:W2:Y:S01]  /*1b990*/  MUFU.TANH R99, R99 ;  /* 0x0000006300637308 */ /* 0x000ea20000002400 */
[----:B------:R-:W-:Y:S01]  /*1b9a0*/  FMNMX.FTZ R192, R38, R101, !PT ;  /* 0x0000006526c07209 */ /* 0x000fe20007810000 */
[C---:B------:R-:W-:Y:S01]  /*1b9b0*/  FMUL.FTZ R101, R2.reuse, R102 ;  /* 0x0000006602657220 */ /* 0x040fe20000410000 */
[----:B------:R-:W-:Y:S01]  /*1b9c0*/  FMNMX.FTZ R47, R39, R46, !PT ;  /* 0x0000002e272f7209 */ /* 0x000fe20007810000 */
[----:B------:R-:W-:Y:S01]  /*1b9d0*/  FMUL.FTZ R102, R2, R103 ;  /* 0x0000006702667220 */ /* 0x000fe20000410000 */
[----:B------:R-:W-:-:S02]  /*1b9e0*/  FMNMX.FTZ R193, R41, R192, !PT ;  /* 0x000000c029c17209 */ /* 0x000fc40007810000 */
[----:B------:R-:W-:Y:S01]  /*1b9f0*/  FMNMX.FTZ R46, R40, R47, !PT ;  /* 0x0000002f282e7209 */ /* 0x000fe20007810000 */
[----:B------:R-:W3:Y:S01]  /*1ba00*/  MUFU.TANH R100, R100 ;  /* 0x0000006400647308 */ /* 0x000ee20000002400 */
[----:B------:R-:W-:Y:S02]  /*1ba10*/  FMNMX.FTZ R192, R42, R193, !PT ;  /* 0x000000c12ac07209 */ /* 0x000fe40007810000 */
[----:B------:R-:W-:Y:S02]  /*1ba20*/  FMNMX.FTZ R47, R43, R46, !PT ;  /* 0x0000002e2b2f7209 */ /* 0x000fe40007810000 */
[----:B------:R-:W-:Y:S02]  /*1ba30*/  FMNMX.FTZ R103, R45, R192, !PT ;  /* 0x000000c02d677209 */ /* 0x000fe40007810000 */
[----:B------:R-:W-:Y:S01]  /*1ba40*/  FMNMX.FTZ R46, R44, R47, !PT ;  /* 0x0000002f2c2e7209 */ /* 0x000fe20007810000 */
[----:B------:R-:W4:Y:S01]  /*1ba50*/  MUFU.TANH R101, R101 ;  /* 0x0000006500657308 */ /* 0x000f220000002400 */
[----:B------:R-:W-:Y:S01]  /*1ba60*/  FMNMX.FTZ R192, R48, R103, !PT ;  /* 0x0000006730c07209 */ /* 0x000fe20007810000 */
[C---:B------:R-:W-:Y:S01]  /*1ba70*/  FMUL.FTZ R103, R2.reuse, R104 ;  /* 0x0000006802677220 */ /* 0x040fe20000410000 */
[----:B------:R-:W-:Y:S01]  /*1ba80*/  FMNMX.FTZ R47, R49, R46, !PT ;  /* 0x0000002e312f7209 */ /* 0x000fe20007810000 */
[----:B------:R-:W-:Y:S01]  /*1ba90*/  FMUL.FTZ R104, R2, R105 ;  /* 0x0000006902687220 */ /* 0x000fe20000410000 */
[----:B------:R-:W-:-:S02]  /*1baa0*/  FMNMX.FTZ R193, R51, R192, !PT ;  /* 0x000000c033c17209 */ /* 0x000fc40007810000 */
[----:B------:R-:W-:Y:S01]  /*1bab0*/  FMNMX.FTZ R46, R50, R47, !PT ;  /* 0x0000002f322e7209 */ /* 0x000fe20007810000 */
[----:B------:R-:W-:Y:S01]  /*1bac0*/  MUFU.TANH R102, R102 ;  /* 0x0000006600667308 */ /* 0x000fe20000002400 */
[----:B------:R-:W-:Y:S02]  /*1bad0*/  FMNMX.FTZ R192, R52, R193, !PT ;  /* 0x000000c134c07209 */ /* 0x000fe40007810000 */
[----:B------:R-:W-:Y:S02]  /*1bae0*/  FMNMX.FTZ R47, R53, R46, !PT ;  /* 0x0000002e352f7209 */ /* 0x000fe40007810000 */
[----:B------:R-:W-:Y:S02]  /*1baf0*/  FMNMX.FTZ R105, R55, R192, !PT ;  /* 0x000000c037697209 */ /* 0x000fe40007810000 */
[----:B------:R-:W-:Y:S01]  /*1bb00*/  FMNMX.FTZ R46, R54, R47, !PT ;  /* 0x0000002f362e7209 */ /* 0x000fe20007810000 */
[----:B------:R-:W5:Y:S01]  /*1bb10*/  MUFU.TANH R103, R103 ;  /* 0x0000006700677308 */ /* 0x000f620000002400 */
[----:B------:R-:W-:Y:S01]  /*1bb20*/  FMNMX.FTZ R192, R56, R105, !PT ;  /* 0x0000006938c07209 */ /* 0x000fe20007810000 */
[C---:B------:R-:W-:Y:S01]  /*1bb30*/  FMUL.FTZ R105, R2.reuse, R106 ;  /* 0x0000006a02697220 */ /* 0x040fe20000410000 */
[----:B------:R-:W-:Y:S01]  /*1bb40*/  FMNMX.FTZ R47, R57, R46, !PT ;  /* 0x0000002e392f7209 */ /* 0x000fe20007810000 */
[----:B------:R-:W-:Y:S01]  /*1bb50*/  FMUL.FTZ R106, R2, R107 ;  /* 0x0000006b026a7220 */ /* 0x000fe20000410000 */
[----:B------:R-:W-:-:S02]  /*1bb60*/  FMNMX.FTZ R193, R59, R192, !PT ;  /* 0x000000c03bc17209 */ /* 0x000fc40007810000 */
[----:B------:R-:W-:Y:S01]  /*1bb70*/  FMNMX.FTZ R46, R58, R47, !PT ;  /* 0x0000002f3a2e7209 */ /* 0x000fe20007810000 */
[----:B------:R-:W5:Y:S01]  /*1bb80*/  MUFU.TANH R104, R104 ;  /* 0x0000006800687308 */ /* 0x000f620000002400 */
        /* <DEDUP_REMOVED lines=28> */
[----:B------:R-:W-:Y:S01]  /*1bd50*/  MUFU.TANH R110, R110 ;  /* 0x0000006e006e7308 */ /* 0x000fe20000002400 */
        /* <DEDUP_REMOVED lines=24> */
[----:B0-----:R-:W-:Y:S01]  /*1bee0*/  FMNMX.FTZ R192, R96, R115, !PT ;  /* 0x0000007360c07209 */ /* 0x001fe20007810000 */
[C---:B------:R-:W-:Y:S01]  /*1bef0*/  FMUL.FTZ R115, R2.reuse, R116 ;  /* 0x0000007402737220 */ /* 0x040fe20000410000 */
[----:B-1----:R-:W-:Y:S01]  /*1bf00*/  FMNMX.FTZ R47, R97, R46, !PT ;  /* 0x0000002e612f7209 */ /* 0x002fe20007810000 */
[----:B------:R-:W-:Y:S01]  /*1bf10*/  FMUL.FTZ R116, R2, R117 ;  /* 0x0000007502747220 */ /* 0x000fe20000410000 */
[----:B--2---:R-:W-:-:S02]  /*1bf20*/  FMNMX.FTZ R193, R99, R192, !PT ;  /* 0x000000c063c17209 */ /* 0x004fc40007810000 */
[----:B------:R-:W-:Y:S01]  /*1bf30*/  FMNMX.FTZ R46, R98, R47, !PT ;  /* 0x0000002f622e7209 */ /* 0x000fe20007810000 */
[----:B------:R-:W0:Y:S01]  /*1bf40*/  MUFU.TANH R112, R112 ;  /* 0x0000007000707308 */ /* 0x000e220000002400 */
[----:B---3--:R-:W-:Y:S02]  /*1bf50*/  FMNMX.FTZ R192, R100, R193, !PT ;  /* 0x000000c164c07209 */ /* 0x008fe40007810000 */
[----:B----4-:R-:W-:Y:S02]  /*1bf60*/  FMNMX.FTZ R47, R101, R46, !PT ;  /* 0x0000002e652f7209 */ /* 0x010fe40007810000 */
[----:B-----5:R-:W-:Y:S02]  /*1bf70*/  FMNMX.FTZ R117, R103, R192, !PT ;  /* 0x000000c067757209 */ /* 0x020fe40007810000 */
[----:B------:R-:W-:Y:S01]  /*1bf80*/  FMNMX.FTZ R46, R102, R47, !PT ;  /* 0x0000002f662e7209 */ /* 0x000fe20007810000 */
[----:B------:R-:W1:Y:S01]  /*1bf90*/  MUFU.TANH R115, R115 ;  /* 0x0000007300737308 */ /* 0x000e620000002400 */
[----:B------:R-:W-:Y:S01]  /*1bfa0*/  FMNMX.FTZ R192, R104, R117, !PT ;  /* 0x0000007568c07209 */ /* 0x000fe20007810000 */
[C---:B------:R-:W-:Y:S01]  /*1bfb0*/  FMUL.FTZ R117, R2.reuse, R118 ;  /* 0x0000007602757220 */ /* 0x040fe20000410000 */
[----:B------:R-:W-:Y:S01]  /*1bfc0*/  FMNMX.FTZ R47, R105, R46, !PT ;  /* 0x0000002e692f7209 */ /* 0x000fe20007810000 */
[----:B------:R-:W-:Y:S01]  /*1bfd0*/  FMUL.FTZ R118, R2, R119 ;  /* 0x0000007702767220 */ /* 0x000fe20000410000 */
[----:B------:R-:W-:-:S02]  /*1bfe0*/  FMNMX.FTZ R193, R107, R192, !PT ;  /* 0x000000c06bc17209 */ /* 0x000fc40007810000 */
[----:B------:R-:W-:Y:S01]  /*1bff0*/  FMNMX.FTZ R46, R106, R47, !PT ;  /* 0x0000002f6a2e7209 */ /* 0x000fe20007810000 */
[----:B------:R-:W2:Y:S01]  /*1c000*/  MUFU.TANH R117, R117 ;  /* 0x0000007500757308 */ /* 0x000ea20000002400 */
[----:B------:R-:W-:Y:S02]  /*1c010*/  FMNMX.FTZ R192, R108, R193, !PT ;  /* 0x000000c16cc07209 */ /* 0x000fe40007810000 */
[----:B------:R-:W-:Y:S02]  /*1c020*/  FMNMX.FTZ R47, R109, R46, !PT ;  /* 0x0000002e6d2f7209 */ /* 0x000fe40007810000 */
[----:B------:R-:W-:Y:S02]  /*1c030*/  FMNMX.FTZ R119, R111, R192, !PT ;  /* 0x000000c06f777209 */ /* 0x000fe40007810000 */
[----:B------:R-:W-:Y:S01]  /*1c040*/  FMNMX.FTZ R46, R110, R47, !PT ;  /* 0x0000002f6e2e7209 */ /* 0x000fe20007810000 */
[----:B------:R-:W3:Y:S01]  /*1c050*/  MUFU.TANH R116, R116 ;  /* 0x0000007400747308 */ /* 0x000ee20000002400 */
[----:B0-----:R-:W-:-:S02]  /*1c060*/  FMNMX.FTZ R192, R112, R119, !PT ;  /* 0x0000007770c07209 */ /* 0x001fc40007810000 */
[----:B------:R-:W-:Y:S02]  /*1c070*/  FMNMX.FTZ R47, R113, R46, !PT ;  /* 0x0000002e712f7209 */ /* 0x000fe40007810000 */
[----:B-1----:R-:W-:Y:S02]  /*1c080*/  FMNMX.FTZ R193, R115, R192, !PT ;  /* 0x000000c073c17209 */ /* 0x002fe40007810000 */
[----:B------:R-:W-:Y:S01]  /*1c090*/  FMNMX.FTZ R46, R114, R47, !PT ;  /* 0x0000002f722e7209 */ /* 0x000fe20007810000 */
[----:B------:R-:W-:Y:S01]  /*1c0a0*/  IMAD.MOV.U32 R47, RZ, RZ, -0x7fffffe0 ;  /* 0x80000020ff2f7424 */ /* 0x000fe200078e00ff */
[----:B------:R-:W0:Y:S02]  /*1c0b0*/  MUFU.TANH R118, R118 ;  /* 0x0000007600767308 */ /* 0x000e240000002400 */
[----:B--2---:R-:W-:Y:S01]  /*1c0c0*/  FMNMX.FTZ R119, R117, R46, !PT ;  /* 0x0000002e75777209 */ /* 0x004fe20007810000 */
[C---:B------:R-:W-:Y:S01]  /*1c0d0*/  VIADD R46, R14.reuse, 0x400 ;  /* 0x000004000e2e7836 */ /* 0x040fe20000000000 */
[----:B------:R-:W-:Y:S01]  /*1c0e0*/  R2UR UR11, R47 ;  /* 0x000000002f0b72ca */ /* 0x000fe200000e0000 */
[----:B------:R-:W-:-:S03]  /*1c0f0*/  VIADD R14, R14, 0x402 ;  /* 0x000004020e0e7836 */ /* 0x000fc60000000000 */
[----:B------:R-:W-:Y:S02]  /*1c100*/  R2UR UR10, R46 ;  /* 0x000000002e0a72ca */ /* 0x000fe400000e0000 */
[----:B---3--:R-:W-:-:S05]  /*1c110*/  FMNMX.FTZ R193, R116, R193, !PT ;  /* 0x000000c174c17209 */ /* 0x008fca0007810000 */
[----:B------:R-:W1:Y:S01]  /*1c120*/  SHFL.BFLY PT, R228, R193, 0x2, 0x1f ;  /* 0x0c401f00c1e47f89 */ /* 0x000e6200000e0000 */
[----:B0-----:R-:W-:-:S05]  /*1c130*/  FMNMX.FTZ R119, R118, R119, !PT ;  /* 0x0000007776777209 */ /* 0x001fca0007810000 */
[----:B------:R-:W-:Y:S01]  /*1c140*/  QGMMA.64x128x32.F32.E4M3.E4M3 R120, R188, gdesc[UR8], R120, gsb0 ;  /* 0x01e00008bc787df3 */ /* 0x000fe20008000878 */
[----:B------:R-:W0:Y:S01]  /*1c150*/  SHFL.BFLY PT, R192, R119, 0x2, 0x1f ;  /* 0x0c401f0077c07f89 */ /* 0x000e2200000e0000 */
[----:B------:R-:W-:Y:S02]  /*1c160*/  R2UR UR10, R14 ;  /* 0x000000000e0a72ca */ /* 0x000fe400000e0000 */
[----:B-1----:R-:W-:-:S05]  /*1c170*/  FMNMX.FTZ R228, R193, R228, !PT ;  /* 0x000000e4c1e47209 */ /* 0x002fca0007810000 */
[----:B------:R-:W1:Y:S01]  /*1c180*/  SHFL.BFLY PT, R195, R228, 0x1, 0x1f ;  /* 0x0c201f00e4c37f89 */ /* 0x000e6200000e0000 */
[----:B0-----:R-:W-:-:S05]  /*1c190*/  FMNMX.FTZ R192, R119, R192, !PT ;  /* 0x000000c077c07209 */ /* 0x001fca0007810000 */
[----:B------:R-:W0:Y:S01]  /*1c1a0*/  SHFL.BFLY PT, R47, R192, 0x1, 0x1f ;  /* 0x0c201f00c02f7f89 */ /* 0x000e2200000e0000 */
[----:B-1----:R-:W-:-:S05]  /*1c1b0*/  FMNMX.FTZ R228, R228, R195, !PT ;  /* 0x000000c3e4e47209 */ /* 0x002fca0007810000 */
[----:B------:R-:W-:Y:S01]  /*1c1c0*/  FADD.FTZ R46, -R228, R229 ;  /* 0x000000e5e42e7221 */ /* 0x000fe20000010100 */
[----:B0-----:R-:W-:-:S03]  /*1c1d0*/  FMNMX.FTZ R222, R192, R47, !PT ;  /* 0x0000002fc0de7209 */ /* 0x001fc60007810000 */
[----:B------:R-:W-:Y:S02]  /*1c1e0*/  FMUL.FTZ R47, R46, UR28 ;  /* 0x0000001c2e2f7c20 */ /* 0x000fe40008410000 */
[----:B------:R-:W-:-:S04]  /*1c1f0*/  FADD.FTZ R46, -R222, R230 ;  /* 0x000000e6de2e7221 */ /* 0x000fc80000010100 */
[----:B------:R-:W-:Y:S01]  /*1c200*/  MUFU.EX2 R47, R47 ;  /* 0x0000002f002f7308 */ /* 0x000fe20000000800 */
[----:B------:R-:W-:-:S07]  /*1c210*/  FMUL.FTZ R46, R46, UR28 ;  /* 0x0000001c2e2e7c20 */ /* 0x000fce0008410000 */
[----:B------:R-:W-:Y:S01]  /*1c220*/  MUFU.EX2 R46, R46 ;  /* 0x0000002e002e7308 */ /* 0x000fe20000000800 */
[----:B------:R-:W-:Y:S02]  /*1c230*/  WARPGROUP.DEPBAR.LE gsb0, 0x0 ;  /* 0x00008000000079c5 */ /* 0x000fe40000010000 */
[----:B------:R-:W-:Y:S01]  /*1c240*/  IMAD.U32 R189, RZ, RZ, UR28 ;  /* 0x0000001cffbd7e24 */ /* 0x000fe2000f8e00ff */
[----:B------:R-:W-:-:S03]  /*1c250*/  WARPGROUP.ARRIVE ;  /* 0x00000000000079c5 */ /* 0x000fc60000000000 */
[----:B------:R-:W-:-:S04]  /*1c260*/  FFMA.FTZ R189, R228, R189, -8 ;  /* 0xc1000000e4bd7423 */ /* 0x000fc800000100bd */
        /* <DEDUP_REMOVED lines=45> */
[----:B------:R-:W-:-:S02]  /*1c540*/  IMAD.U32 R15, RZ, RZ, UR28 ;  /* 0x0000001cff0f7e24 */ /* 0x000fc4000f8e00ff */
[--C-:B------:R-:W-:Y:S01]  /*1c550*/  FFMA.FTZ R111, R112, UR28, -R189.reuse ;  /* 0x0000001c706f7c23 */ /* 0x100fe200080108bd */
[----:B------:R-:W-:-:S01]  /*1c560*/  FFMA.FTZ R112, R115, UR28, -R189 ;  /* 0x0000001c73707c23 */ /* 0x000fc200080108bd */
[----:B------:R-:W-:Y:S01]  /*1c570*/  FFMA.FTZ R115, R116, UR28, -R189 ;  /* 0x0000001c74737c23 */ /* 0x000fe200080108bd */
[----:B------:R-:W-:-:S01]  /*1c580*/  FFMA.FTZ R116, R222, R15, -8 ;  /* 0xc1000000de747423 */ /* 0x000fc2000001000f */
[----:B------:R-:W0:Y:S01]  /*1c590*/  MUFU.EX2 R188, R188 ;  /* 0x000000bc00bc7308 */ /* 0x000e220000000800 */
[----:B------:R-:W-:Y:S02]  /*1c5a0*/  IMAD.MOV.U32 R15, RZ, RZ, -0x7fffffe0 ;  /* 0x80000020ff0f7424 */ /* 0x000fe400078e00ff */
[--C-:B------:R-:W-:Y:S01]  /*1c5b0*/  FFMA.FTZ R21, R21, UR28, -R116.reuse ;  /* 0x0000001c15157c23 */ /* 0x100fe20008010874 */
[----:B------:R-:W-:-:S01]  /*1c5c0*/  FFMA.FTZ R24, R24, UR28, -R116 ;  /* 0x0000001c18187c23 */ /* 0x000fc20008010874 */
[--C-:B------:R-:W-:Y:S01]  /*1c5d0*/  FFMA.FTZ R27, R27, UR28, -R116.reuse ;  /* 0x0000001c1b1b7c23 */ /* 0x100fe20008010874 */
[----:B------:R-:W-:-:S01]  /*1c5e0*/  FFMA.FTZ R28, R28, UR28, -R116 ;  /* 0x0000001c1c1c7c23 */ /* 0x000fc20008010874 */
[----:B------:R-:W-:Y:S01]  /*1c5f0*/  R2UR UR11, R15 ;  /* 0x000000000f0b72ca */ /* 0x000fe200000e0000 */
        /* <DEDUP_REMOVED lines=12> */
[----:B------:R-:W-:Y:S01]  /*1c6c0*/  QGMMA.64x128x32.F32.E4M3.E4M3 R120, R184, gdesc[UR8], R120, gsb0 ;  /* 0x01e00008b8787df3 */ /* 0x000fe20008000878 */
[----:B------:R-:W-:-:S01]  /*1c6d0*/  FFMA.FTZ R49, R49, UR28, -R116 ;  /* 0x0000001c31317c23 */ /* 0x000fc20008010874 */
[--C-:B------:R-:W-:Y:S01]  /*1c6e0*/  FFMA.FTZ R50, R50, UR28, -R116.reuse ;  /* 0x0000001c32327c23 */ /* 0x100fe20008010874 */
[----:B------:R-:W-:-:S01]  /*1c6f0*/  FFMA.FTZ R53, R53, UR28, -R116 ;  /* 0x0000001c35357c23 */ /* 0x000fc20008010874 */
[----:B------:R-:W0:Y:S01]  /*1c700*/  MUFU.EX2 R24, R24 ;  /* 0x0000001800187308 */ /* 0x000e220000000800 */
        /* <DEDUP_REMOVED lines=8> */
[----:B--2---:R-:W-:-:S01]  /*1c790*/  FFMA.FTZ R3, R46, R3, R21 ;  /* 0x000000032e037223 */ /* 0x004fc20000010015 */
        /* <DEDUP_REMOVED lines=16> */
[----:B------:R-:W-:-:S06]  /*1c8a0*/  FFMA.FTZ R106, R106, UR28, -R116 ;  /* 0x0000001c6a6a7c23 */ /* 0x000fcc0008010874 */
        /* <DEDUP_REMOVED lines=30> */
[----:B------:R-:W-:Y:S02]  /*1ca90*/  WARPGROUP.DEPBAR.LE gsb0, 0x0 ;  /* 0x00008000000079c5 */ /* 0x000fe40000010000 */
[----:B------:R-:W-:Y:S01]  /*1caa0*/  IADD3 R186, -R207, 0xb, RZ ;  /* 0x0000000bcfba7810 */ /* 0x000fe20007ffe1ff */
[----:B------:R-:W-:-:S03]  /*1cab0*/  IMAD.U32 R187, RZ, RZ, UR41 ;  /* 0x00000029ffbb7e24 */ /* 0x000fc6000f8e00ff */
[----:B------:R-:W0:Y:S01]  /*1cac0*/  MUFU.EX2 R43, R43 ;  /* 0x0000002b002b7308 */ /* 0x000e220000000800 */
[----:B-1----:R-:W-:-:S01]  /*1cad0*/  FADD.FTZ R4, R40, R3 ;  /* 0x0000000328047221 */ /* 0x002fc20000010000 */
[----:B------:R-:W-:-:S06]  /*1cae0*/  ISETP.NE.AND P1, PT, R187, 0x3, PT ;  /* 0x00000003bb00780c */ /* 0x000fcc0003f25270 */
        /* <DEDUP_REMOVED lines=118> */
[----:B------:R-:W-:-:S06]  /*1d250*/  @!P0 IMAD R184, R233, 0x8, R18 ;  /* 0x00000008e9b88824 */ /* 0x000fcc00078e0212 */
[----:B------:R-:W2:Y:S01]  /*1d260*/  MUFU.EX2 R97, R97 ;  /* 0x0000006100617308 */ /* 0x000ea20000000800 */
[----:B0-----:R-:W-:-:S01]  /*1d270*/  FADD.FTZ R4, R94, R109 ;  /* 0x0000006d5e047221 */ /* 0x001fc20000010000 */
[----:B------:R-:W-:-:S06]  /*1d280*/  FFMA.FTZ R109, R114, UR28, -R116 ;  /* 0x0000001c726d7c23 */ /* 0x000fcc0008010874 */
[----:B------:R-:W-:Y:S01]  /*1d290*/  MUFU.EX2 R99, R99 ;  /* 0x0000006300637308 */ /* 0x000fe20000000800 */
[----:B-1----:R-:W-:-:S07]  /*1d2a0*/  FADD.FTZ R114, R96, R113 ;  /* 0x0000007160727221 */ /* 0x002fce0000010000 */
[----:B------:R-:W0:Y:S01]  /*1d2b0*/  MUFU.EX2 R98, R102 ;  /* 0x0000006600627308 */ /* 0x000e220000000800 */
[----:B--2---:R-:W-:-:S07]  /*1d2c0*/  FADD.FTZ R113, R97, R4 ;  /* 0x0000000461717221 */ /* 0x004fce0000010000 */
[----:B------:R-:W-:Y:S08]  /*1d2d0*/  MUFU.EX2 R100, R100 ;  /* 0x0000006400647308 */ /* 0x000ff00000000800 */
[----:B------:R-:W1:Y:S01]  /*1d2e0*/  MUFU.EX2 R101, R101 ;  /* 0x0000006500657308 */ /* 0x000e620000000800 */
[----:B0-----:R-:W-:-:S01]  /*1d2f0*/  FADD.FTZ R4, R98, R113 ;  /* 0x0000007162047221 */ /* 0x001fc20000010000 */
[----:B------:R-:W-:-:S06]  /*1d300*/  FFMA.FTZ R113, R117, UR28, -R116 ;  /* 0x0000001c75717c23 */ /* 0x000fcc0008010874 */
[----:B------:R-:W-:Y:S08]  /*1d310*/  MUFU.EX2 R103, R103 ;  /* 0x0000006700677308 */ /* 0x000ff00000000800 */
[----:B------:R-:W0:Y:S01]  /*1d320*/  MUFU.EX2 R102, R106 ;  /* 0x0000006a00667308 */ /* 0x000e220000000800 */
[----:B-1----:R-:W-:-:S07]  /*1d330*/  FADD.FTZ R117, R101, R4 ;  /* 0x0000000465757221 */ /* 0x002fce0000010000 */
[----:B------:R-:W-:Y:S08]  /*1d340*/  MUFU.EX2 R104, R104 ;  /* 0x0000006800687308 */ /* 0x000ff00000000800 */
[----:B------:R-:W1:Y:S01]  /*1d350*/  MUFU.EX2 R105, R105 ;  /* 0x0000006900697308 */ /* 0x000e620000000800 */
[----:B0-----:R-:W-:-:S07]  /*1d360*/  FADD.FTZ R4, R102, R117 ;  /* 0x0000007566047221 */ /* 0x001fce0000010000 */
[----:B------:R-:W-:Y:S08]  /*1d370*/  MUFU.EX2 R107, R107 ;  /* 0x0000006b006b7308 */ /* 0x000ff00000000800 */
[----:B------:R0:W2:Y:S01]  /*1d380*/  MUFU.EX2 R106, R3 ;  /* 0x00000003006a7308 */ /* 0x0000a20000000800 */
[----:B-1----:R-:W-:-:S07]  /*1d390*/  FADD.FTZ R117, R105, R4 ;  /* 0x0000000469757221 */ /* 0x002fce0000010000 */
[----:B------:R-:W-:Y:S01]  /*1d3a0*/  MUFU.EX2 R108, R108 ;  /* 0x0000006c006c7308 */ /* 0x000fe20000000800 */
[----:B0-----:R-:W-:-:S04]  /*1d3b0*/  FADD.FTZ R3, R99, R114 ;  /* 0x0000007263037221 */ /* 0x001fc80000010000 */
[----:B------:R-:W-:Y:S01]  /*1d3c0*/  FADD.FTZ R114, R100, R3 ;  /* 0x0000000364727221 */ /* 0x000fe20000010000 */
[----:B------:R-:W-:Y:S02]  /*1d3d0*/  @!P0 VIADD R3, R184, 0x28840 ;  /* 0x00028840b8038836 */ /* 0x000fe40000000000 */
[----:B------:R-:W0:Y:S01]  /*1d3e0*/  MUFU.EX2 R110, R110 ;  /* 0x0000006e006e7308 */ /* 0x000e220000000800 */
[----:B------:R-:W-:-:S01]  /*1d3f0*/  FADD.FTZ R185, R103, R114 ;  /* 0x0000007267b97221 */ /* 0x000fc20000010000 */
[----:B------:R-:W-:Y:S01]  /*1d400*/  FFMA.FTZ R114, R118, UR28, -R116 ;  /* 0x0000001c76727c23 */ /* 0x000fe20008010874 */
[----:B------:R-:W-:Y:S01]  /*1d410*/  @!P0 PRMT R3, RZ, 0x654, R3 ;  /* 0x00000654ff038816 */ /* 0x000fe20000000003 */
[----:B------:R1:W-:Y:S06]  /*1d420*/  BAR.ARV R186, 0x100 ;  /* 0x000400ba0000751d */ /* 0x0003ec0000002000 */
[----:B------:R-:W3:Y:S01]  /*1d430*/  MUFU.EX2 R111, R111 ;  /* 0x0000006f006f7308 */ /* 0x000ee20000000800 */
[----:B------:R-:W-:-:S01]  /*1d440*/  FADD.FTZ R116, R104, R185 ;  /* 0x000000b968747221 */ /* 0x000fc20000010000 */
[----:B------:R4:W-:Y:S01]  /*1d450*/  @!P0 SYNCS.ARRIVE.TRANS64.RED.A1T0 RZ, [R3+URZ], RZ ;  /* 0x000000ff03ff89a7 */ /* 0x0009e2000810043f */
[----:B--2---:R-:W-:-:S05]  /*1d460*/  FADD.FTZ R117, R106, R117 ;  /* 0x000000756a757221 */ /* 0x004fca0000010000 */
[----:B------:R-:W2:Y:S01]  /*1d470*/  MUFU.EX2 R109, R109 ;  /* 0x0000006d006d7308 */ /* 0x000ea20000000800 */
[----:B----4-:R-:W-:-:S01]  /*1d480*/  FADD.FTZ R3, R107, R116 ;  /* 0x000000746b037221 */ /* 0x010fc20000010000 */
[----:B0-----:R-:W-:-:S03]  /*1d490*/  FADD.FTZ R116, R110, R117 ;  /* 0x000000756e747221 */ /* 0x001fc60000010000 */
[----:B------:R-:W-:-:S03]  /*1d4a0*/  FADD.FTZ R4, R108, R3 ;  /* 0x000000036c047221 */ /* 0x000fc60000010000 */
        /* <DEDUP_REMOVED lines=8> */
[----:B--2---:R-:W-:-:S03]  /*1d530*/  FADD.FTZ R4, R115, R4 ;  /* 0x0000000473047221 */ /* 0x004fc60000010000 */
[----:B0-----:R-:W-:Y:S01]  /*1d540*/  FADD.FTZ R3, R114, R3 ;  /* 0x0000000372037221 */ /* 0x001fe20000010000 */
[----:B-1----:R-:W-:Y:S06]  /*1d550*/  @!P1 BRA `(.L_x_1493) ;  /* 0x0000000000049947 */ /* 0x002fec0003800000 */
[----:B------:R-:W-:Y:S01]  /*1d560*/  BPT.TRAP 0x1 ;  /* 0x000000040000795c */ /* 0x000fe20000300000 */
.L_x_1493:
[----:B------:R-:W-:Y:S01]  /*1d570*/  F2FP.SATFINITE.E4M3.F32.PACK_AB_MERGE_C R15, R74, R15, RZ ;  /* 0x0000000f4a0f723e */ /* 0x000fe200048070ff */
[----:B------:R-:W-:Y:S01]  /*1d580*/  FMUL.FTZ R120, R120, R47 ;  /* 0x0000002f78787220 */ /* 0x000fe20000410000 */
[----:B------:R-:W-:Y:S01]  /*1d590*/  ISETP.GT.AND P1, PT, R0, R231, PT ;  /* 0x000000e70000720c */ /* 0x000fe20003f24270 */
[----:B------:R-:W-:Y:S01]  /*1d5a0*/  FMUL.FTZ R121, R121, R47 ;  /* 0x0000002f79797220 */ /* 0x000fe20000410000 */
[----:B------:R-:W-:Y:S01]  /*1d5b0*/  F2FP.SATFINITE.E4M3.F32.PACK_AB_MERGE_C R193, R14, R73, R15 ;  /* 0x000000490ec1723e */ /* 0x000fe2000480700f */
[----:B------:R-:W-:Y:S01]  /*1d5c0*/  IMAD R14, R212, 0x8, R18 ;  /* 0x00000008d40e7824 */ /* 0x000fe200078e0212 */
[----:B------:R-:W-:Y:S01]  /*1d5d0*/  F2FP.SATFINITE.E4M3.F32.PACK_AB_MERGE_C R20, R25, R20, RZ ;  /* 0x000000141914723e */ /* 0x000fe200048070ff */
        /* <DEDUP_REMOVED lines=114> */
[----:B0-----:R-:W-:Y:S02]  /*1dd00*/  IMAD.MOV.U32 R14, RZ, RZ, R211 ;  /* 0x000000ffff0e7224 */ /* 0x001fe400078e00d3 */
[----:B------:R-:W-:Y:S01]  /*1dd10*/  IMAD.MOV.U32 R212, RZ, RZ, R233 ;  /* 0x000000ffffd47224 */ /* 0x000fe200078e00e9 */
[----:B------:R-:W-:Y:S06]  /*1dd20*/  @P1 BRA `(.L_x_1494) ;  /* 0xffffffc8009c1947 */ /* 0x000fec000383ffff */
[----:B------:R-:W-:-:S07]  /*1dd30*/  IMAD.MOV.U32 R212, RZ, RZ, R233 ;  /* 0x000000ffffd47224 */ /* 0x000fce00078e00e9 */
.L_x_1483:
[----:B------:R-:W-:-:S13]  /*1dd40*/  ISETP.GE.AND P1, PT, R0, R221, PT ;  /* 0x000000dd0000720c */ /* 0x000fda0003f26270 */
[----:B------:R-:W-:Y:S05]  /*1dd50*/  @!P1 BRA `(.L_x_1495) ;  /* 0x0000005400d89947 */ /* 0x000fea0003800000 */
[----:B------:R-:W-:Y:S02]  /*1dd60*/  IMAD.MOV.U32 R230, RZ, RZ, R222 ;  /* 0x000000ffffe67224 */ /* 0x000fe400078e00de */
[----:B------:R-:W-:Y:S02]  /*1dd70*/  IMAD.MOV.U32 R229, RZ, RZ, R228 ;  /* 0x000000ffffe57224 */ /* 0x000fe400078e00e4 */
[----:B------:R-:W-:-:S07]  /*1dd80*/  IMAD.MOV.U32 R14, RZ, RZ, R211 ;  /* 0x000000ffff0e7224 */ /* 0x000fce00078e00d3 */
.L_x_1514:
        /* <DEDUP_REMOVED lines=10> */
.L_x_1497:
        /* <DEDUP_REMOVED lines=8> */
.L_x_1498:
[----:B------:R-:W-:Y:S04]  /*1deb0*/  BSSY B0, `(.L_x_1496) ;  /* 0x0000004000007945 */ /* 0x000fe80003800000 */
[----:B-1----:R-:W-:Y:S05]  /*1dec0*/  @P2 BRA `(.L_x_1499) ;  /* 0x0000000000082947 */ /* 0x002fea0003800000 */
[----:B------:R-:W1:Y:S02]  /*1ded0*/  SYNCS.PHASECHK.TRANS64.TRYWAIT P2, [R15+URZ+0x28830], R20 ;  /* 0x028830140f0075a7 */ /* 0x000e64000804017f */
[----:B-1----:R-:W-:Y:S05]  /*1dee0*/  @!P2 BRA `(.L_x_1500) ;  /* 0x0000012c0008a947 */ /* 0x002fea0003800000 */
.L_x_1499:
[----:B------:R-:W-:Y:S05]  /*1def0*/  BSYNC B0 ;  /* 0x0000000000007941 */ /* 0x000fea0003800000 */
.L_x_1496:
        /* <DEDUP_REMOVED lines=48> */
.L_x_1502:
[----:B------:R-:W-:Y:S01]  /*1e200*/  SHF.L.U32 R14, R14, 0x1f, RZ ;  /* 0x0000001f0e0e7819 */ /* 0x000fe200000006ff */
[----:B------:R-:W-:-:S04]  /*1e210*/  IMAD R15, R212, 0x8, R18 ;  /* 0x00000008d40f7824 */ /* 0x000fc800078e0212 */
[----:B------:R0:W1:Y:S01]  /*1e220*/  SYNCS.PHASECHK.TRANS64.TRYWAIT P1, [R15+URZ+0x28850], R14 ;  /* 0x0288500e0f0075a7 */ /* 0x000062000802017f */
[----:B------:R-:W-:Y:S05]  /*1e230*/  @!P3 BRA `(.L_x_1503) ;  /* 0x000000000004b947 */ /* 0x000fea0003800000 */
[----:B------:R-:W-:Y:S01]  /*1e240*/  BPT.TRAP 0x1 ;  /* 0x000000040000795c */ /* 0x000fe20000300000 */
.L_x_1503:
[----:B-1----:R-:W-:Y:S05]  /*1e250*/  @P1 BRA `(.L_x_1501) ;  /* 0x0000000000081947 */ /* 0x002fea0003800000 */
[----:B------:R-:W1:Y:S02]  /*1e260*/  SYNCS.PHASECHK.TRANS64.TRYWAIT P1, [R15+URZ+0x28850], R14 ;  /* 0x0288500e0f0075a7 */ /* 0x000e64000802017f */
[----:B-1----:R-:W-:Y:S05]  /*1e270*/  @!P1 BRA `(.L_x_1504) ;  /* 0x0000012800389947 */ /* 0x002fea0003800000 */
.L_x_1501:
[----:B01----:R-:W-:Y:S01]  /*1e280*/  VIADD R14, R18, 0x400 ;  /* 0x00000400120e7836 */ /* 0x003fe20000000000 */
[----:B------:R-:W-:Y:S05]  /*1e290*/  WARPSYNC.ALL ;  /* 0x0000000000007948 */ /* 0x000fea0003800000 */
[----:B------:R-:W-:Y:S01]  /*1e2a0*/  SHF.R.U32.HI R14, RZ, 0x4, R14 ;  /* 0x00000004ff0e7819 */ /* 0x000fe2000001160e */
[----:B------:R-:W-:Y:S01]  /*1e2b0*/  IMAD.MOV.U32 R15, RZ, RZ, -0x7fffffe0 ;  /* 0x80000020ff0f7424 */ /* 0x000fe200078e00ff */
[----:B------:R-:W-:Y:S01]  /*1e2c0*/  WARPGROUP.ARRIVE ;  /* 0x00000000000079c5 */ /* 0x000fe20000000000 */
[----:B------:R-:W-:Y:S01]  /*1e2d0*/  IMAD.MOV.U32 R21, RZ, RZ, -0x7fffffe0 ;  /* 0x80000020ff157424 */ /* 0x000fe200078e00ff */
[----:B------:R-:W-:Y:S01]  /*1e2e0*/  LOP3.LUT R14, R14, 0x3fff, RZ, 0xc0, !PT ;  /* 0x00003fff0e0e7812 */ /* 0x000fe200078ec0ff */
[----:B------:R-:W0:Y:S01]  /*1e2f0*/  LDC R222, c[0x0][0x448] ;  /* 0x00011200ffde7b82 */ /* 0x000e220000000800 */
[----:B------:R-:W-:Y:S01]  /*1e300*/  R2UR UR11, R15 ;  /* 0x000000000f0b72ca */ /* 0x000fe200000e0000 */
        /* <DEDUP_REMOVED lines=12> */
[----:B------:R-:W-:Y:S02]  /*1e3d0*/  IMAD.MOV.U32 R45, RZ, RZ, -0x7fffffe0 ;  /* 0x80000020ff2d7424 */ /* 0x000fe400078e00ff */
        /* <DEDUP_REMOVED lines=9> */
[----:B0-----:R-:W-:Y:S01]  /*1e470*/  ISETP.NE.AND P1, PT, R222, 0x1, PT ;  /* 0x00000001de00780c */ /* 0x001fe20003f25270 */
[----:B------:R-:W-:Y:S01]  /*1e480*/  QGMMA.64x128x32.F32.E4M3.E4M3 R120, R204, gdesc[UR8], R120, gsb0 ;  /* 0x01e00008cc787df3 */ /* 0x000fe20008000878 */
[----:B------:R-:W-:Y:S01]  /*1e490*/  R2UR UR10, R20 ;  /* 0x00000000140a72ca */ /* 0x000fe200000e0000 */
[----:B------:R-:W-:Y:S01]  /*1e4a0*/  VIADD R20, R14, 0x200 ;  /* 0x000002000e147836 */ /* 0x000fe20000000000 */
[----:B------:R-:W-:Y:S01]  /*1e4b0*/  R2UR UR11, R21 ;  /* 0x00000000150b72ca */ /* 0x000fe200000e0000 */
[----:B------:R-:W-:Y:S01]  /*1e4c0*/  IMAD.MOV.U32 R21, RZ, RZ, -0x7fffffe0 ;  /* 0x80000020ff157424 */ /* 0x000fe200078e00ff */
[----:B------:R-:W0:Y:S01]  /*1e4d0*/  S2R R222, SR_TID.X ;  /* 0x0000000000de7919 */ /* 0x000e220000002100 */
[----:B------:R-:W2:Y:S08]  /*1e4e0*/  MUFU.TANH R24, R24 ;  /* 0x0000001800187308 */ /* 0x000eb00000002400 */
[----:B------:R-:W3:Y:S08]  /*1e4f0*/  MUFU.TANH R27, R27 ;  /* 0x0000001b001b7308 */ /* 0x000ef00000002400 */
[----:B------:R-:W4:Y:S08]  /*1e500*/  MUFU.TANH R30, R30 ;  /* 0x0000001e001e7308 */ /* 0x000f300000002400 */
[----:B------:R-:W1:Y:S01]  /*1e510*/  MUFU.TANH R33, R33 ;  /* 0x0000002100217308 */ /* 0x000e620000002400 */
[----:B0-----:R-:W-:-:S07]  /*1e520*/  SHF.R.U32.HI R222, RZ, 0x7, R222 ;  /* 0x00000007ffde7819 */ /* 0x001fce00000116de */
        /* <DEDUP_REMOVED lines=115> */
[----:B------:R-:W5:Y:S04]  /*1ec60*/  LDC R192, c[0x0][0x9e4] ;  /* 0x00027900ffc07b82 */ /* 0x000f680000000800 */
[----:B------:R-:W0:Y:S01]  /*1ec70*/  MUFU.TANH R34, R34 ;  /* 0x0000002200227308 */ /* 0x000e220000002400 */
[----:B------:R-:W-:Y:S01]  /*1ec80*/  QGMMA.64x128x32.F32.E4M3.E4M3 R120, R188, gdesc[UR8], R120, gsb0 ;  /* 0x01e00008bc787df3 */ /* 0x000fe20008000878 */
[----:B------:R-:W-:Y:S02]  /*1ec90*/  R2UR UR11, R45 ;  /* 0x000000002d0b72ca */ /* 0x000fe400000e0000 */
[----:B------:R-:W2:Y:S04]  /*1eca0*/  @P1 LDC R45, c[0x0][0x450] ;  /* 0x00011400ff2d1b82 */ /* 0x000ea80000000800 */
        /* <DEDUP_REMOVED lines=20> */
[----:B------:R-:W-:-:S04]  /*1edf0*/  IADD3 R189, -R222, 0xb, RZ ;  /* 0x0000000bdebd7810 */ /* 0x000fc80007ffe1ff */
[----:B------:R3:W0:Y:S08]  /*1ee00*/  MUFU.TANH R188, R44 ;  /* 0x0000002c00bc7308 */ /* 0x0006300000002400 */
[----:B------:R-:W0:Y:S01]  /*1ee10*/  MUFU.TANH R58, R58 ;  /* 0x0000003a003a7308 */ /* 0x000e220000002400 */
[----:B---3--:R-:W-:-:S05]  /*1ee20*/  VIADD R44, R14, 0x402 ;  /* 0x000004020e2c7836 */ /* 0x008fca0000000000 */
[----:B------:R-:W-:Y:S02]  /*1ee30*/  R2UR UR10, R44 ;  /* 0x000000002c0a72ca */ /* 0x000fe400000e0000 */
[----:B------:R-:W3:Y:S01]  /*1ee40*/  @P1 LDC R44, c[0x0][0x44c] ;  /* 0x00011300ff2c1b82 */ /* 0x000ee20000000800 */
[----:B------:R4:W0:Y:S08]  /*1ee50*/  MUFU.TANH R14, R105 ;  /* 0x00000069000e7308 */ /* 0x0008300000002400 */
[----:B------:R-:W0:Y:S01]  /*1ee60*/  MUFU.TANH R59, R59 ;  /* 0x0000003b003b7308 */ /* 0x000e220000002400 */
[C---:B----4-:R-:W-:Y:S01]  /*1ee70*/  FMUL.FTZ R105, R2.reuse, R110 ;  /* 0x0000006e02697220 */ /* 0x050fe20000410000 */
[----:B------:R-:W-:Y:S01]  /*1ee80*/  QGMMA.64x128x32.F32.E4M3.E4M3 R120, R184, gdesc[UR8], R120, gsb0 ;  /* 0x01e00008b8787df3 */ /* 0x000fe20008000878 */
[----:B------:R-:W-:Y:S01]  /*1ee90*/  FMUL.FTZ R110, R2, R115 ;  /* 0x00000073026e7220 */ /* 0x000fe20000410000 */
[----:B------:R-:W-:-:S04]  /*1eea0*/  IMAD.IADD R115, R224, 0x1, R219 ;  /* 0x00000001e0737824 */ /* 0x000fc800078e02db */
[----:B------:R-:W4:Y:S01]  /*1eeb0*/  MUFU.TANH R60, R60 ;  /* 0x0000003c003c7308 */ /* 0x000f220000002400 */
[----:B---3--:R-:W-:-:S07]  /*1eec0*/  @P1 IMAD.HI.U32 R44, R115, R44, RZ ;  /* 0x0000002c732c1227 */ /* 0x008fce00078e00ff */
[----:B------:R-:W3:Y:S01]  /*1eed0*/  MUFU.TANH R61, R61 ;  /* 0x0000003d003d7308 */ /* 0x000ee20000002400 */
[----:B--2---:R-:W-:Y:S01]  /*1eee0*/  @P1 SHF.R.U32.HI R115, RZ, R45, R44 ;  /* 0x0000002dff731219 */ /* 0x004fe2000001162c */
[----:B------:R-:W-:Y:S01]  /*1eef0*/  @!P0 IMAD R45, R231, 0x8, R18 ;  /* 0x00000008e72d8824 */ /* 0x000fe200078e0212 */
[----:B-----5:R-:W-:-:S05]  /*1ef00*/  ISETP.GE.AND P1, PT, R192, 0x1, PT ;  /* 0x00000001c000780c */ /* 0x020fca0003f26270 */
[----:B------:R-:W2:Y:S01]  /*1ef10*/  MUFU.TANH R62, R62 ;  /* 0x0000003e003e7308 */ /* 0x000ea20000002400 */
[----:B------:R-:W5:Y:S01]  /*1ef20*/  SHFL.IDX PT, R44, R115, RZ, 0x1c1f ;  /* 0x001c1fff732c7589 */ /* 0x000f6200000e0000 */
[----:B------:R-:W-:-:S05]  /*1ef30*/  @!P0 VIADD R45, R45, 0x28840 ;  /* 0x000288402d2d8836 */ /* 0x000fca0000000000 */
[----:B------:R-:W-:Y:S01]  /*1ef40*/  @!P0 PRMT R45, RZ, 0x654, R45 ;  /* 0x00000654ff2d8816 */ /* 0x000fe2000000002d */
        /* <DEDUP_REMOVED lines=15> */
[----:B------:R-:W-:Y:S02]  /*1f040*/  IMAD R186, R0, -0xc0, RZ ;  /* 0xffffff4000ba7824 */ /* 0x000fe400078e02ff */
[----:B------:R-:W-:-:S03]  /*1f050*/  FMUL.FTZ R184, R2, R116 ;  /* 0x0000007402b87220 */ /* 0x000fc60000410000 */
[----:B------:R-:W0:Y:S01]  /*1f060*/  MUFU.TANH R77, R77 ;  /* 0x0000004d004d7308 */ /* 0x000e220000002400 */
[----:B------:R0:W-:Y:S06]  /*1f070*/  BAR.ARV R189, 0x100 ;  /* 0x000400bd0000751d */ /* 0x0001ec0000002000 */
[----:B------:R-:W-:Y:S01]  /*1f080*/  IADD3 R114, -R217, 0x1, R186 ;  /* 0x00000001d9727810 */ /* 0x000fe20007ffe1ba */
[----:B------:R-:W0:Y:S01]  /*1f090*/  MUFU.TANH R78, R78 ;  /* 0x0000004e004e7308 */ /* 0x000e220000002400 */
[----:B------:R0:W-:Y:S01]  /*1f0a0*/  @!P0 SYNCS.ARRIVE.TRANS64.RED.A1T0 RZ, [R45+URZ], RZ ;  /* 0x000000ff2dff89a7 */ /* 0x0001e2000810043f */
[----:B------:R-:W-:Y:S01]  /*1f0b0*/  IMAD.IADD R116, R186, 0x1, -R217 ;  /* 0x00000001ba747824 */ /* 0x000fe200078e0ad9 */
[----:B------:R-:W-:Y:S01]  /*1f0c0*/  IADD3 R185, -R215, R114, R216 ;  /* 0x00000072d7b97210 */ /* 0x000fe20007ffe1d8 */
[----:B------:R-:W-:-:S04]  /*1f0d0*/  FMUL.FTZ R114, R2, R119 ;  /* 0x0000007702727220 */ /* 0x000fc80000410000 */
        /* <DEDUP_REMOVED lines=48> */
.L_x_1507:
[----:B0-----:R-:W-:-:S05]  /*1f3e0*/  IMAD.U32 R189, RZ, RZ, UR4 ;  /* 0x00000004ffbd7e24 */ /* 0x001fca000f8e00ff */
[----:B------:R-:W-:-:S13]  /*1f3f0*/  ISETP.NE.AND P1, PT, R189, 0x1, PT ;  /* 0x00000001bd00780c */ /* 0x000fda0003f25270 */
[----:B------:R-:W0:Y:S02]  /*1f400*/  @P1 LDC.64 R44, c[0x0][0x9e8] ;  /* 0x00027a00ff2c1b82 */ /* 0x000e240000000a00 */
[----:B0-----:R-:W-:-:S05]  /*1f410*/  @P1 IMAD.HI.U32 R44, R191, R44, RZ ;  /* 0x0000002cbf2c1227 */ /* 0x001fca00078e00ff */
[----:B------:R-:W-:-:S07]  /*1f420*/  @P1 SHF.R.U32.HI R191, RZ, R45, R44 ;  /* 0x0000002dffbf1219 */ /* 0x000fce000001162c */
.L_x_1508:
[----:B------:R-:W-:Y:S05]  /*1f430*/  BSYNC B0 ;  /* 0x0000000000007941 */ /* 0x000fea0003800000 */
.L_x_1506:
[----:B------:R-:W-:-:S05]  /*1f440*/  IMAD R44, R191, R189, R116 ;  /* 0x000000bdbf2c7224 */ /* 0x000fca00078e0274 */
[----:B------:R-:W-:Y:S02]  /*1f450*/  VIADDMNMX R119, R44, R189, R119, PT ;  /* 0x000000bd2c777246 */ /* 0x000fe40003800177 */
[----:B------:R-:W-:-:S07]  /*1f460*/  VIMNMX R118, R118, R44, !PT ;  /* 0x0000002c76767248 */ /* 0x000fce0007fe0100 */
.L_x_1505:
        /* <DEDUP_REMOVED lines=244> */
[----:B------:R-:W-:Y:S01]  /*203b0*/  @P3 LOP3.LUT R16, R16, 0x40, RZ, 0xfc, !PT ;  /* 0x0000004010103812 */ /* 0x000fe200078efcff */
[----:B------:R-:W0:Y:S01]  /*203c0*/  SHFL.IDX PT, R14, R115, 0x1, 0x1c1f ;  /* 0x003c1f00730e7f89 */ /* 0x000e2200000e0000 */
        /* <DEDUP_REMOVED lines=9> */
[----:B------:R-:W-:Y:S01]  /*20460*/  ISETP.LT.OR P3, PT, R119, 0xaa, P3 ;  /* 0x000000aa7700780c */ /* 0x000fe20001f61670 */
[----:B0-----:R-:W-:-:S02]  /*20470*/  IMAD.IADD R187, R187, 0x1, R14 ;  /* 0x00000001bbbb7824 */ /* 0x001fc400078e020e */
[----:B------:R-:W-:Y:S01]  /*20480*/  IMAD.IADD R185, R185, 0x1, R14 ;  /* 0x00000001b9b97824 */ /* 0x000fe200078e020e */
        /* <DEDUP_REMOVED lines=37> */
.L_x_1511:
[----:B------:R-:W-:-:S05]  /*206e0*/  IMAD.U32 R115, RZ, RZ, UR4 ;  /* 0x00000004ff737e24 */ /* 0x000fca000f8e00ff */
[----:B------:R-:W-:-:S13]  /*206f0*/  ISETP.NE.AND P6, PT, R115, 0x1, PT ;  /* 0x000000017300780c */ /* 0x000fda0003fc5270 */
[----:B------:R-:W0:Y:S02]  /*20700*/  @P6 LDC.64 R14, c[0x0][0x9e8] ;  /* 0x00027a00ff0e6b82 */ /* 0x000e240000000a00 */
[----:B0-----:R-:W-:-:S05]  /*20710*/  @P6 IMAD.HI.U32 R14, R45, R14, RZ ;  /* 0x0000000e2d0e6227 */ /* 0x001fca00078e00ff */
[----:B------:R-:W-:-:S07]  /*20720*/  @P6 SHF.R.U32.HI R45, RZ, R15, R14 ;  /* 0x0000000fff2d6219 */ /* 0x000fce000001160e */
.L_x_1512:
[----:B------:R-:W-:Y:S05]  /*20730*/  BSYNC B0 ;  /* 0x0000000000007941 */ /* 0x000fea0003800000 */
.L_x_1510:
[----:B------:R-:W-:-:S05]  /*20740*/  IMAD R116, R45, R115, R116 ;  /* 0x000000732d747224 */ /* 0x000fca00078e0274 */
[----:B------:R-:W-:Y:S02]  /*20750*/  VIADDMNMX R187, R116, R115, R187, PT ;  /* 0x0000007374bb7246 */ /* 0x000fe400038001bb */
[----:B------:R-:W-:-:S07]  /*20760*/  VIMNMX R185, R185, R116, !PT ;  /* 0x00000074b9b97248 */ /* 0x000fce0007fe0100 */
.L_x_1509:
        /* <DEDUP_REMOVED lines=127> */
[----:B------:R-:W-:Y:S02]  /*20f60*/  FSEL R106, R106, -INF , !P2 ;  /* 0xff8000006a6a7808 */ /* 0x000fe40005000000 */
[C---:B------:R-:W-:Y:S02]  /*20f70*/  ISETP.GT.AND P1, PT, R185.reuse, 0x49, !P1 ;  /* 0x00000049b900780c */ /* 0x040fe40004f24270 */
[----:B------:R-:W-:-:S02]  /*20f80*/  ISETP.GT.AND P3, PT, R185, 0xb0, !P3 ;  /* 0x000000b0b900780c */ /* 0x000fc40005f64270 */
[----:B------:R-:W-:Y:S02]  /*20f90*/  ISETP.LT.OR P1, PT, R187, 0x4a, P1 ;  /* 0x0000004abb00780c */ /* 0x000fe40000f21670 */
[C---:B------:R-:W-:Y:S02]  /*20fa0*/  ISETP.GT.AND P4, PT, R185.reuse, 0xb1, !P4 ;  /* 0x000000b1b900780c */ /* 0x040fe40006784270 */
        /* <DEDUP_REMOVED lines=10> */
[----:B------:R-:W-:-:S02]  /*21050*/  ISETP.LT.OR P3, PT, R187, 0xb1, P3 ;  /* 0x000000b1bb00780c */ /* 0x000fc40001f61670 */
[----:B------:R-:W-:Y:S02]  /*21060*/  ISETP.LT.OR P1, PT, R187, 0x52, P1 ;  /* 0x00000052bb00780c */ /* 0x000fe40000f21670 */
[----:B------:R-:W-:Y:S02]  /*21070*/  FSEL R109, R109, -INF , !P3 ;  /* 0xff8000006d6d7808 */ /* 0x000fe40005800000 */
[----:B------:R-:W-:Y:S02]  /*21080*/  FSEL R66, R66, -INF , !P1 ;  /* 0xff80000042427808 */ /* 0x000fe40004800000 */
[----:B------:R-:W-:Y:S02]  /*21090*/  LOP3.LUT P1, RZ, R16, 0x2000000, RZ, 0xc0, !PT ;  /* 0x0200000010ff7812 */ /* 0x000fe4000782c0ff */
[----:B------:R-:W-:Y:S02]  /*210a0*/  ISETP.LT.OR P4, PT, R187, 0xb2, P4 ;  /* 0x000000b2bb00780c */ /* 0x000fe40002781670 */
[----:B------:R-:W-:-:S02]  /*210b0*/  ISETP.GT.AND P1, PT, R185, 0x58, !P1 ;  /* 0x00000058b900780c */ /* 0x000fc40004f24270 */
[----:B------:R-:W-:Y:S02]  /*210c0*/  FSEL R110, R110, -INF , !P4 ;  /* 0xff8000006e6e7808 */ /* 0x000fe40006000000 */
[C---:B------:R-:W-:Y:S02]  /*210d0*/  ISETP.LT.OR P1, PT, R187.reuse, 0x59, P1 ;  /* 0x00000059bb00780c */ /* 0x040fe40000f21670 */
[----:B------:R-:W-:Y:S02]  /*210e0*/  ISETP.LT.OR P5, PT, R187, 0xb9, P5 ;  /* 0x000000b9bb00780c */ /* 0x000fe40002fa1670 */
[----:B------:R-:W-:Y:S02]  /*210f0*/  FSEL R69, R69, -INF , !P1 ;  /* 0xff80000045457808 */ /* 0x000fe40004800000 */
[----:B------:R-:W-:Y:S02]  /*21100*/  LOP3.LUT P1, RZ, R16, 0x1000000, RZ, 0xc0, !PT ;  /* 0x0100000010ff7812 */ /* 0x000fe4000782c0ff */
[----:B0-----:R-:W-:-:S02]  /*21110*/  FMNMX.FTZ R228, R45, R228, !PT ;  /* 0x000000e42de47209 */ /* 0x001fc40007810000 */
[----:B------:R-:W-:Y:S02]  /*21120*/  ISETP.GT.AND P1, PT, R185, 0x59, !P1 ;  /* 0x00000059b900780c */ /* 0x000fe40004f24270 */
        /* <DEDUP_REMOVED lines=114> */
[----:B------:R-:W-:Y:S02]  /*21850*/  MUFU.EX2 R45, R190 ;  /* 0x000000be002d7308 */ /* 0x000fe40000000800 */
[----:B------:R-:W-:-:S04]  /*21860*/  FMNMX.FTZ R51, R31, R48, !PT ;  /* 0x000000301f337209 */ /* 0x000fc80007810000 */
        /* <DEDUP_REMOVED lines=68> */
[----:B------:R-:W-:Y:S02]  /*21cb0*/  MUFU.EX2 R83, R185 ;  /* 0x000000b900537308 */ /* 0x000fe40000000800 */
[----:B------:R-:W-:-:S04]  /*21cc0*/  FMNMX.FTZ R87, R103, R84, !PT ;  /* 0x0000005467577209 */ /* 0x000fc80007810000 */
[----:B------:R-:W-:Y:S01]  /*21cd0*/  FMNMX.FTZ R116, R104, R87, !PT ;  /* 0x0000005768747209 */ /* 0x000fe20007810000 */
[----:B------:R-:W-:-:S01]  /*21ce0*/  FFMA.FTZ R87, R92, UR28, -R115 ;  /* 0x0000001c5c577c23 */ /* 0x000fc20008010873 */
[----:B------:R-:W-:Y:S02]  /*21cf0*/  MUFU.EX2 R37, R37 ;  /* 0x0000002500257308 */ /* 0x000fe40000000800 */
[----:B------:R-:W-:-:S04]  /*21d00*/  FMNMX.FTZ R119, R105, R116, !PT ;  /* 0x0000007469777209 */ /* 0x000fc80007810000 */
[----:B------:R-:W-:Y:S02]  /*21d10*/  FMNMX.FTZ R92, R106, R119, !PT ;  /* 0x000000776a5c7209 */ /* 0x000fe40007810000 */
[----:B------:R-:W-:Y:S02]  /*21d20*/  MUFU.EX2 R38, R38 ;  /* 0x0000002600267308 */ /* 0x000fe40000000800 */
[----:B------:R-:W-:-:S04]  /*21d30*/  FMNMX.FTZ R93, R109, R92, !PT ;  /* 0x0000005c6d5d7209 */ /* 0x000fc80007810000 */
        /* <DEDUP_REMOVED lines=12> */
[--C-:B------:R-:W-:Y:S01]  /*21e00*/  FFMA.FTZ R112, R184, UR28, -R115.reuse ;  /* 0x0000001cb8707c23 */ /* 0x100fe20008010873 */
[----:B------:R-:W0:Y:S01]  /*21e10*/  SHFL.BFLY PT, R222, R119, 0x2, 0x1f ;  /* 0x0c401f0077de7f89 */ /* 0x000e2200000e0000 */
[----:B------:R-:W-:-:S01]  /*21e20*/  FFMA.FTZ R115, R117, UR28, -R115 ;  /* 0x0000001c75737c23 */ /* 0x000fc20008010873 */
[----:B------:R-:W-:Y:S01]  /*21e30*/  IMAD.U32 R117, RZ, RZ, UR28 ;  /* 0x0000001cff757e24 */ /* 0x000fe2000f8e00ff */
[----:B------:R-:W-:Y:S01]  /*21e40*/  FSEL R116, R228, RZ, P1 ;  /* 0x000000ffe4747208 */ /* 0x000fe20000800000 */
[----:B------:R1:W-:Y:S04]  /*21e50*/  MUFU.EX2 R92, R118 ;  /* 0x00000076005c7308 */ /* 0x0003e80000000800 */
[----:B------:R-:W-:-:S04]  /*21e60*/  FADD.FTZ R116, -R116, R229 ;  /* 0x000000e574747221 */ /* 0x000fc80000010100 */
[----:B------:R-:W-:Y:S01]  /*21e70*/  FMUL.FTZ R116, R116, UR28 ;  /* 0x0000001c74747c20 */ /* 0x000fe20008410000 */
[----:B------:R-:W-:Y:S08]  /*21e80*/  MUFU.EX2 R41, R41 ;  /* 0x0000002900297308 */ /* 0x000ff00000000800 */
[----:B------:R-:W2:Y:S01]  /*21e90*/  MUFU.EX2 R116, R116 ;  /* 0x0000007400747308 */ /* 0x000ea20000000800 */
[----:B0-----:R-:W-:-:S05]  /*21ea0*/  FMNMX.FTZ R222, R119, R222, !PT ;  /* 0x000000de77de7209 */ /* 0x001fca0007810000 */
[----:B------:R-:W0:Y:S02]  /*21eb0*/  SHFL.BFLY PT, R119, R222, 0x1, 0x1f ;  /* 0x0c201f00de777f89 */ /* 0x000e2400000e0000 */
[----:B------:R-:W-:Y:S08]  /*21ec0*/  MUFU.EX2 R42, R42 ;  /* 0x0000002a002a7308 */ /* 0x000ff00000000800 */
[----:B------:R-:W-:Y:S08]  /*21ed0*/  MUFU.EX2 R47, R47 ;  /* 0x0000002f002f7308 */ /* 0x000ff00000000800 */
[----:B------:R-:W-:Y:S01]  /*21ee0*/  MUFU.EX2 R51, R51 ;  /* 0x0000003300337308 */ /* 0x000fe20000000800 */
        /* <DEDUP_REMOVED lines=8> */
[--C-:B-1----:R-:W-:Y:S01]  /*21f70*/  FFMA.FTZ R118, R15, UR28, -R117.reuse ;  /* 0x0000001c0f767c23 */ /* 0x102fe20008010875 */
        /* <DEDUP_REMOVED lines=22> */
[----:B------:R-:W-:Y:S01]  /*220e0*/  FMUL.FTZ R69, R119, UR28 ;  /* 0x0000001c77457c20 */ /* 0x000fe20008410000 */
[----:B------:R-:W-:Y:S01]  /*220f0*/  MUFU.EX2 R118, R118 ;  /* 0x0000007600767308 */ /* 0x000fe20000000800 */
[----:B------:R-:W-:-:S01]  /*22100*/  FFMA.FTZ R119, R70, UR28, -R117 ;  /* 0x0000001c46777c23 */ /* 0x000fc20008010875 */
[--C-:B------:R-:W-:Y:S01]  /*22110*/  FFMA.FTZ R70, R73, UR28, -R117.reuse ;  /* 0x0000001c49467c23 */ /* 0x100fe20008010875 */
[----:B------:R-:W-:-:S01]  /*22120*/  FFMA.FTZ R73, R74, UR28, -R117 ;  /* 0x0000001c4a497c23 */ /* 0x000fc20008010875 */
[----:B------:R-:W-:Y:S01]  /*22130*/  FFMA.FTZ R74, R77, UR28, -R117 ;  /* 0x0000001c4d4a7c23 */ /* 0x000fe20008010875 */
[----:B--2---:R-:W-:-:S01]  /*22140*/  FFMA.FTZ R77, R116, R4, R45 ;  /* 0x00000004744d7223 */ /* 0x004fc2000001002d */
[--C-:B------:R-:W-:Y:S01]  /*22150*/  FFMA.FTZ R89, R89, UR28, -R117.reuse ;  /* 0x0000001c59597c23 */ /* 0x100fe20008010875 */
[----:B------:R-:W-:-:S01]  /*22160*/  FFMA.FTZ R91, R91, UR28, -R117 ;  /* 0x0000001c5b5b7c23 */ /* 0x000fc20008010875 */
[----:B------:R-:W0:Y:S01]  /*22170*/  MUFU.EX2 R69, R69 ;  /* 0x0000004500457308 */ /* 0x000e220000000800 */
[----:B------:R-:W-:-:S01]  /*22180*/  FFMA.FTZ R95, R95, UR28, -R117 ;  /* 0x0000001c5f5f7c23 */ /* 0x000fc20008010875 */
[----:B------:R-:W-:-:S06]  /*22190*/  FFMA.FTZ R99, R99, UR28, -R117 ;  /* 0x0000001c63637c23 */ /* 0x000fcc0008010875 */
[----:B------:R-:W1:Y:S08]  /*221a0*/  MUFU.EX2 R15, R15 ;  /* 0x0000000f000f7308 */ /* 0x000e700000000800 */
[----:B------:R-:W2:Y:S01]  /*221b0*/  MUFU.EX2 R24, R24 ;  /* 0x0000001800187308 */ /* 0x000ea20000000800 */
[----:B0-----:R-:W-:-:S01]  /*221c0*/  FFMA.FTZ R4, R69, R3, R118 ;  /* 0x0000000345047223 */ /* 0x001fc20000010076 */
[----:B------:R-:W-:Y:S01]  /*221d0*/  FADD.FTZ R3, R14, R77 ;  /* 0x0000004d0e037221 */ /* 0x000fe20000010000 */
[----:B------:R-:W-:-:S05]  /*221e0*/  FFMA.FTZ R77, R78, UR28, -R117 ;  /* 0x0000001c4e4d7c23 */ /* 0x000fca0008010875 */
[----:B------:R-:W0:Y:S01]  /*221f0*/  MUFU.EX2 R27, R27 ;  /* 0x0000001b001b7308 */ /* 0x000e220000000800 */
[----:B-1----:R-:W-:-:S01]  /*22200*/  FADD.FTZ R185, R15, R4 ;  /* 0x000000040fb97221 */ /* 0x002fc20000010000 */
[----:B------:R-:W-:-:S04]  /*22210*/  FADD.FTZ R4, R20, R3 ;  /* 0x0000000314047221 */ /* 0x000fc80000010000 */
[----:B------:R-:W-:Y:S02]  /*22220*/  FADD.FTZ R4, R21, R4 ;  /* 0x0000000415047221 */ /* 0x000fe40000010000 */
[----:B------:R-:W1:Y:S01]  /*22230*/  MUFU.EX2 R28, R28 ;  /* 0x0000001c001c7308 */ /* 0x000e620000000800 */
[----:B--2---:R-:W-:-:S07]  /*22240*/  FADD.FTZ R78, R24, R185 ;  /* 0x000000b9184e7221 */ /* 0x004fce0000010000 */
[----:B------:R-:W2:Y:S01]  /*22250*/  MUFU.EX2 R31, R31 ;  /* 0x0000001f001f7308 */ /* 0x000ea20000000800 */
[----:B0-----:R-:W-:-:S01]  /*22260*/  FADD.FTZ R3, R27, R78 ;  /* 0x0000004e1b037221 */ /* 0x001fc20000010000 */
[----:B------:R-:W-:Y:S01]  /*22270*/  FFMA.FTZ R78, R81, UR28, -R117 ;  /* 0x0000001c514e7c23 */ /* 0x000fe20008010875 */
[----:B------:R-:W-:-:S04]  /*22280*/  FADD.FTZ R81, R25, R4 ;  /* 0x0000000419517221 */ /* 0x000fc80000010000 */
[----:B------:R-:W-:Y:S01]  /*22290*/  FADD.FTZ R184, R26, R81 ;  /* 0x000000511ab87221 */ /* 0x000fe20000010000 */
[----:B------:R-:W0:Y:S01]  /*222a0*/  MUFU.EX2 R32, R32 ;  /* 0x0000002000207308 */ /* 0x000e220000000800 */
[----:B-1----:R-:W-:-:S01]  /*222b0*/  FADD.FTZ R4, R28, R3 ;  /* 0x000000031c047221 */ /* 0x002fc20000010000 */
[----:B------:R-:W-:Y:S01]  /*222c0*/  FFMA.FTZ R81, R82, UR28, -R117 ;  /* 0x0000001c52517c23 */ /* 0x000fe20008010875 */
[----:B------:R-:W-:-:S01]  /*222d0*/  FADD.FTZ R185, R29, R184 ;  /* 0x000000b81db97221 */ /* 0x000fc20000010000 */
[----:B------:R-:W-:-:S03]  /*222e0*/  FFMA.FTZ R82, R85, UR28, -R117 ;  /* 0x0000001c55527c23 */ /* 0x000fc60008010875 */
[----:B------:R-:W-:Y:S01]  /*222f0*/  FADD.FTZ R184, R30, R185 ;  /* 0x000000b91eb87221 */ /* 0x000fe20000010000 */
[----:B------:R-:W1:Y:S01]  /*22300*/  MUFU.EX2 R35, R35 ;  /* 0x0000002300237308 */ /* 0x000e620000000800 */
[----:B--2---:R-:W-:-:S02]  /*22310*/  FADD.FTZ R3, R31, R4 ;  /* 0x000000041f037221 */ /* 0x004fc40000010000 */
        /* <DEDUP_REMOVED lines=13> */
[----:B--2---:R-:W-:-:S02]  /*223f0*/  FADD.FTZ R4, R36, R3 ;  /* 0x0000000324047221 */ /* 0x004fc40000010000 */
[----:B------:R-:W-:Y:S01]  /*22400*/  FADD.FTZ R185, R47, R88 ;  /* 0x000000582fb97221 */ /* 0x000fe20000010000 */
[----:B------:R-:W-:-:S03]  /*22410*/  FFMA.FTZ R88, R90, UR28, -R117 ;  /* 0x0000001c5a587c23 */ /* 0x000fc60008010875 */
[----:B------:R-:W-:Y:S01]  /*22420*/  FADD.FTZ R184, R48, R185 ;  /* 0x000000b930b87221 */ /* 0x000fe20000010000 */
[----:B------:R-:W2:Y:S01]  /*22430*/  MUFU.EX2 R43, R43 ;  /* 0x0000002b002b7308 */ /* 0x000ea20000000800 */
[----:B0-----:R-:W-:-:S02]  /*22440*/  FADD.FTZ R3, R39, R4 ;  /* 0x0000000427037221 */ /* 0x001fc40000010000 */
[----:B------:R-:W-:-:S04]  /*22450*/  FADD.FTZ R185, R51, R184 ;  /* 0x000000b833b97221 */ /* 0x000fc80000010000 */
[----:B------:R-:W-:Y:S01]  /*22460*/  FADD.FTZ R90, R52, R185 ;  /* 0x000000b9345a7221 */ /* 0x000fe20000010000 */
[----:B------:R-:W0:Y:S01]  /*22470*/  MUFU.EX2 R46, R46 ;  /* 0x0000002e002e7308 */ /* 0x000e220000000800 */
[----:B-1----:R-:W-:-:S02]  /*22480*/  FADD.FTZ R4, R40, R3 ;  /* 0x0000000328047221 */ /* 0x002fc40000010000 */
[----:B------:R-:W-:Y:S01]  /*22490*/  FADD.FTZ R185, R55, R90 ;  /* 0x0000005a37b97221 */ /* 0x000fe20000010000 */
[----:B------:R-:W-:-:S03]  /*224a0*/  FFMA.FTZ R90, R94, UR28, -R117 ;  /* 0x0000001c5e5a7c23 */ /* 0x000fc60008010875 */
[----:B------:R-:W-:Y:S01]  /*224b0*/  FADD.FTZ R184, R56, R185 ;  /* 0x000000b938b87221 */ /* 0x000fe20000010000 */
[----:B------:R-:W1:Y:S01]  /*224c0*/  MUFU.EX2 R49, R49 ;  /* 0x0000003100317308 */ /* 0x000e620000000800 */
[----:B--2---:R-:W-:-:S02]  /*224d0*/  FADD.FTZ R3, R43, R4 ;  /* 0x000000042b037221 */ /* 0x004fc40000010000 */
[----:B------:R-:W-:-:S04]  /*224e0*/  FADD.FTZ R185, R59, R184 ;  /* 0x000000b83bb97221 */ /* 0x000fc80000010000 */
[----:B------:R-:W-:Y:S01]  /*224f0*/  FADD.FTZ R94, R60, R185 ;  /* 0x000000b93c5e7221 */ /* 0x000fe20000010000 */
        /* <DEDUP_REMOVED lines=23> */
[----:B------:R-:W-:-:S03]  /*22670*/  FADD.FTZ R184, R64, R185 ;  /* 0x000000b940b87221 */ /* 0x000fc60000010000 */
        /* <DEDUP_REMOVED lines=26> */
[----:B------:R-:W-:-:S02]  /*22820*/  FFMA.FTZ R104, R105, UR28, -R117 ;  /* 0x0000001c69687c23 */ /* 0x000fc40008010875 */
        /* <DEDUP_REMOVED lines=72> */
[----:B0-----:R-:W-:-:S03]  /*22cb0*/  FADD.FTZ R4, R115, R4 ;  /* 0x0000000473047221 */ /* 0x001fc60000010000 */
[----:B-1----:R-:W-:Y:S01]  /*22cc0*/  FADD.FTZ R3, R113, R114 ;  /* 0x0000007271037221 */ /* 0x002fe20000010000 */
[----:B------:R-:W-:Y:S06]  /*22cd0*/  @!P3 BRA `(.L_x_1513) ;  /* 0x000000000004b947 */ /* 0x000fec0003800000 */
[----:B------:R-:W-:Y:S01]  /*22ce0*/  BPT.TRAP 0x1 ;  /* 0x000000040000795c */ /* 0x000fe20000300000 */
.L_x_1513:
        /* <DEDUP_REMOVED lines=13> */
[-C--:B------:R-:W-:Y:S01]  /*22dc0*/  FMUL.FTZ R125, R125, R116.reuse ;  /* 0x000000747d7d7220 */ /* 0x080fe20000410000 */
[----:B------:R-:W-:Y:S01]  /*22dd0*/  F2FP.SATFINITE.E4M3.F32.PACK_AB_MERGE_C R37, R38, R37, RZ ;  /* 0x000000252625723e */ /* 0x000fe200048070ff */
[-C--:B------:R-:W-:Y:S01]  /*22de0*/  FMUL.FTZ R128, R128, R116.reuse ;  /* 0x0000007480807220 */ /* 0x080fe20000410000 */
[----:B------:R-:W-:Y:S01]  /*22df0*/  PRMT R14, R15, 0x654, R14 ;  /* 0x000006540f0e7816 */ /* 0x000fe2000000000e */
[----:B------:R-:W-:Y:S01]  /*22e00*/  FMUL.FTZ R129, R129, R116 ;  /* 0x0000007481817220 */ /* 0x000fe20000410000 */
[----:B------:R-:W-:Y:S01]  /*22e10*/  F2FP.SATFINITE.E4M3.F32.PACK_AB_MERGE_C R40, R43, R40, RZ ;  /* 0x000000282b28723e */ /* 0x000fe200048070ff */
[----:B------:R-:W-:Y:S01]  /*22e20*/  FMUL.FTZ R132, R132, R116 ;  /* 0x0000007484847220 */ /* 0x000fe20000410000 */
[----:B------:R-:W-:Y:S01]  /*22e30*/  F2FP.SATFINITE.E4M3.F32.PACK_AB_MERGE_C R47, R48, R47, RZ ;  /* 0x0000002f302f723e */ /* 0x000fe200048070ff */
[----:B------:R0:W-:Y:S01]  /*22e40*/  SYNCS.ARRIVE.TRANS64.RED.A1T0 RZ, [R14+URZ], RZ ;  /* 0x000000ff0eff79a7 */ /* 0x0001e2000810043f */
        /* <DEDUP_REMOVED lines=103> */
.L_x_1495:
[----:B------:R-:W-:Y:S01]  /*234c0*/  IMAD.U32 R0, RZ, RZ, UR41 ;  /* 0x00000029ff007e24 */ /* 0x000fe2000f8e00ff */
[----:B------:R-:W-:Y:S05]  /*234d0*/  WARPSYNC.ALL ;  /* 0x0000000000007948 */ /* 0x000fea0003800000 */
[----:B------:R-:W-:Y:S06]  /*234e0*/  BAR.ARV 0x8, 0x180 ;  /* 0x0206000000007b1d */ /* 0x000fec0000002000 */
[----:B------:R-:W-:-:S13]  /*234f0*/  ISETP.NE.AND P1, PT, R0, 0x3, PT ;  /* 0x000000030000780c */ /* 0x000fda0003f25270 */
[----:B------:R-:W-:Y:S05]  /*23500*/  @!P1 BRA `(.L_x_1515) ;  /* 0x0000000000049947 */ /* 0x000fea0003800000 */
[----:B------:R-:W-:Y:S01]  /*23510*/  BPT.TRAP 0x1 ;  /* 0x000000040000795c */ /* 0x000fe20000300000 */
.L_x_1515:
[----:B------:R-:W-:Y:S01]  /*23520*/  IMAD R13, R212, 0x8, R18 ;  /* 0x00000008d40d7824 */ /* 0x000fe200078e0212 */
[----:B------:R-:W-:-:S04]  /*23530*/  SHF.L.U32 R0, R211, 0x1f, RZ ;  /* 0x0000001fd3007819 */ /* 0x000fc800000006ff */
[----:B------:R0:W1:Y:S01]  /*23540*/  SYNCS.PHASECHK.TRANS64.TRYWAIT P0, [R13+URZ+0x28850], R0 ;  /* 0x028850000d0075a7 */ /* 0x000062000800017f */
[----:B------:R-:W-:Y:S05]  /*23550*/  @!P1 BRA `(.L_x_1516) ;  /* 0x0000000000049947 */ /* 0x000fea0003800000 */
[----:B------:R-:W-:Y:S01]  /*23560*/  BPT.TRAP 0x1 ;  /* 0x000000040000795c */ /* 0x000fe20000300000 */
.L_x_1516:
[----:B------:R-:W-:-:S05]  /*23570*/  VIADD R18, R18, 0x400 ;  /* 0x0000040012127836 */ /* 0x000fca0000000000 */
[----:B------:R-:W-:-:S04]  /*23580*/  SHF.R.U32.HI R18, RZ, 0x4, R18 ;  /* 0x00000004ff127819 */ /* 0x000fc80000011612 */
[----:B------:R-:W-:-:S04]  /*23590*/  LOP3.LUT R18, R18, 0x3fff, RZ, 0xc0, !PT ;  /* 0x00003fff12127812 */ /* 0x000fc800078ec0ff */
[----:B------:R-:W-:Y:S01]  /*235a0*/  LOP3.LUT R7, R18, 0x10000, RZ, 0xfc, !PT ;  /* 0x0001000012077812 */ /* 0x000fe200078efcff */
[----:B-1----:R-:W-:Y:S06]  /*235b0*/  @P0 BRA `(.L_x_1517) ;  /* 0x0000000000080947 */ /* 0x002fec0003800000 */
[----:B------:R-:W1:Y:S02]  /*235c0*/  SYNCS.PHASECHK.TRANS64.TRYWAIT P0, [R13+URZ+0x28850], R0 ;  /* 0x028850000d0075a7 */ /* 0x000e64000800017f */
[----:B-1----:R-:W-:Y:S05]  /*235d0*/  @!P0 BRA `(.L_x_1518) ;  /* 0x000000d400748947 */ /* 0x002fea0003800000 */
.L_x_1517:
[----:B------:R-:W-:Y:S01]  /*235e0*/  IMAD R6, R212, 0x600, R7 ;  /* 0x00000600d4067824 */ /* 0x000fe200078e0207 */
[----:B------:R-:W-:Y:S05]  /*235f0*/  WARPSYNC.ALL ;  /* 0x0000000000007948 */ /* 0x000fea0003800000 */
[----:B------:R-:W-:Y:S01]  /*23600*/  IMAD.MOV.U32 R7, RZ, RZ, -0x7fffffe0 ;  /* 0x80000020ff077424 */ /* 0x000fe200078e00ff */
[C---:B------:R-:W-:Y:S01]  /*23610*/  R2UR UR6, R6.reuse ;  /* 0x00000000060672ca */ /* 0x040fe200000e0000 */
[----:B------:R-:W-:Y:S01]  /*23620*/  WARPGROUP.ARRIVE ;  /* 0x00000000000079c5 */ /* 0x000fe20000000000 */
[----:B------:R-:W-:Y:S01]  /*23630*/  VIADD R8, R6, 0x2 ;  /* 0x0000000206087836 */ /* 0x000fe20000000000 */
[----:B------:R-:W-:Y:S01]  /*23640*/  ULDC.64 UR4, c[0x0][0x9a0] ;  /* 0x0002680000047ab9 */ /* 0x000fe20000000a00 */
[----:B------:R-:W-:Y:S01]  /*23650*/  R2UR UR7, R7 ;  /* 0x00000000070772ca */ /* 0x000fe200000e0000 */
[----:B------:R-:W-:Y:S01]  /*23660*/  IMAD.MOV.U32 R9, RZ, RZ, -0x7fffffe0 ;  /* 0x80000020ff097424 */ /* 0x000fe200078e00ff */
[----:B------:R-:W-:-:S04]  /*23670*/  ISETP.NE.U32.AND P0, PT, RZ, UR4, PT ;  /* 0x00000004ff007c0c */ /* 0x000fc8000bf05070 */
[----:B------:R-:W-:-:S07]  /*23680*/  ISETP.NE.AND.EX P0, PT, RZ, UR5, PT, P0 ;  /* 0x00000005ff007c0c */ /* 0x000fce000bf05300 */
[----:B------:R-:W-:Y:S01]  /*23690*/  QGMMA.64x128x32.F32.E4M3.E4M3 R120, R204, gdesc[UR4], R120, gsb0 ;  /* 0x01e00004cc787df3 */ /* 0x000fe20008000878 */
[----:B------:R-:W-:Y:S01]  /*236a0*/  R2UR UR6, R8 ;  /* 0x00000000080672ca */ /* 0x000fe200000e0000 */
[----:B------:R-:W-:Y:S01]  /*236b0*/  VIADD R8, R6, 0x200 ;  /* 0x0000020006087836 */ /* 0x000fe20000000000 */
[----:B------:R-:W-:Y:S01]  /*236c0*/  R2UR UR7, R9 ;  /* 0x00000000090772ca */ /* 0x000fe200000e0000 */
[----:B------:R-:W-:Y:S02]  /*236d0*/  IMAD.MOV.U32 R9, RZ, RZ, -0x7fffffe0 ;  /* 0x80000020ff097424 */ /* 0x000fe400078e00ff */
[----:B------:R-:W2:Y:S01]  /*236e0*/  @P0 LDC.64 R10, c[0x0][0x9d0] ;  /* 0x00027400ff0a0b82 */ /* 0x000ea20000000a00 */
[----:B------:R-:W-:Y:S01]  /*236f0*/  @P0 SHF.R.S32.HI R5, RZ, 0x1f, R223 ;  /* 0x0000001fff050819 */ /* 0x000fe200000114df */
[----:B------:R-:W-:Y:S02]  /*23700*/  WARPGROUP.DEPBAR.LE gsb0, 0x0 ;  /* 0x00008000000079c5 */ /* 0x000fe40000010000 */
[----:B------:R-:W-:-:S06]  /*23710*/  WARPGROUP.ARRIVE ;  /* 0x00000000000079c5 */ /* 0x000fcc0000000000 */
[----:B------:R-:W-:Y:S01]  /*23720*/  QGMMA.64x128x32.F32.E4M3.E4M3 R120, R200, gdesc[UR4], R120, gsb0 ;  /* 0x01e00004c8787df3 */ /* 0x000fe20008000878 */
[----:B------:R-:W-:Y:S02]  /*23730*/  R2UR UR6, R8 ;  /* 0x00000000080672ca */ /* 0x000fe400000e0000 */
[----:B------:R-:W-:Y:S02]  /*23740*/  R2UR UR7, R9 ;  /* 0x00000000090772ca */ /* 0x000fe400000e0000 */
[----:B------:R-:W0:Y:S02]  /*23750*/  @P0 LDC.64 R8, c[0x0][0x9c8] ;  /* 0x00027200ff080b82 */ /* 0x000e240000000a00 */
[----:B01----:R-:W-:-:S04]  /*23760*/  @P0 IMAD R0, R5, R8, RZ ;  /* 0x0000000805000224 */ /* 0x003fc800078e02ff */
[C---:B------:R-:W-:Y:S02]  /*23770*/  @P0 IMAD R5, R223.reuse, R9, R0 ;  /* 0x00000009df050224 */ /* 0x040fe400078e0200 */
[----:B------:R-:W-:-:S04]  /*23780*/  @P0 IMAD.WIDE.U32 R8, R223, R8, RZ ;  /* 0x00000008df080225 */ /* 0x000fc800078e00ff */
[----:B------:R-:W-:Y:S02]  /*23790*/  @P0 IMAD.IADD R9, R9, 0x1, R5 ;  /* 0x0000000109090824 */ /* 0x000fe400078e0205 */
[----:B------:R-:W-:Y:S02]  /*237a0*/  IMAD.MOV.U32 R0, RZ, RZ, 0x3f800000 ;  /* 0x3f800000ff007424 */ /* 0x000fe400078e00ff */
[----:B--2---:R-:W-:-:S04]  /*237b0*/  @P0 IMAD.WIDE.U32 R8, R232, R10, R8 ;  /* 0x0000000ae8080225 */ /* 0x004fc800078e0008 */
[----:B------:R-:W-:Y:S01]  /*237c0*/  @P0 IMAD R5, R232, R11, R9 ;  /* 0x0000000be8050224 */ /* 0x000fe200078e0209 */
[C---:B------:R-:W-:Y:S01]  /*237d0*/  @P0 LEA R10, P1, R8.reuse, UR4, 0x2 ;  /* 0x00000004080a0c11 */ /* 0x040fe2000f8210ff */
[----:B------:R-:W-:Y:S02]  /*237e0*/  WARPGROUP.DEPBAR.LE gsb0, 0x0 ;  /* 0x00008000000079c5 */ /* 0x000fe40000010000 */
[----:B------:R-:W-:Y:S01]  /*237f0*/  WARPGROUP.ARRIVE ;  /* 0x00000000000079c5 */ /* 0x000fe20000000000 */
[----:B------:R-:W-:Y:S01]  /*23800*/  @P0 LEA.HI.X R11, R8, UR5, R5, 0x2, P1 ;  /* 0x00000005080b0c11 */ /* 0x000fe200088f1405 */
[----:B------:R-:W-:-:S04]  /*23810*/  VIADD R8, R6, 0x202 ;  /* 0x0000020206087836 */ /* 0x000fc80000000000 */
[----:B------:R-:W-:Y:S01]  /*23820*/  QGMMA.64x128x32.F32.E4M3.E4M3 R120, R196, gdesc[UR4], R120, gsb0 ;  /* 0x01e00004c4787df3 */ /* 0x000fe20008000878 */
[----:B------:R-:W-:Y:S01]  /*23830*/  IMAD.MOV.U32 R9, RZ, RZ, -0x7fffffe0 ;  /* 0x80000020ff097424 */ /* 0x000fe200078e00ff */
[----:B------:R-:W-:Y:S01]  /*23840*/  R2UR UR6, R8 ;  /* 0x00000000080672ca */ /* 0x000fe200000e0000 */
[----:B------:R0:W2:Y:S03]  /*23850*/  @P0 LDG.E R0, desc[UR38][R10.64] ;  /* 0x000000260a000981 */ /* 0x0000a6000c1e1900 */
[----:B------:R-:W-:Y:S01]  /*23860*/  R2UR UR7, R9 ;  /* 0x00000000090772ca */ /* 0x000fe200000e0000 */
[----:B------:R-:W-:Y:S02]  /*23870*/  VIADD R8, R6, 0x400 ;  /* 0x0000040006087836 */ /* 0x000fe40000000000 */
[----:B------:R-:W-:Y:S01]  /*23880*/  IMAD.MOV.U32 R9, RZ, RZ, -0x7fffffe0 ;  /* 0x80000020ff097424 */ /* 0x000fe200078e00ff */
[----:B------:R-:W-:-:S02]  /*23890*/  WARPGROUP.DEPBAR.LE gsb0, 0x0 ;  /* 0x00008000000079c5 */ /* 0x000fc40000010000 */
[----:B------:R-:W-:-:S07]  /*238a0*/  WARPGROUP.ARRIVE ;  /* 0x00000000000079c5 */ /* 0x000fce0000000000 */
        /* <DEDUP_REMOVED lines=30> */
[----:B------:R-:W0:Y:S01]  /*23a90*/  @P2 MUFU.LG2 R4, R4 ;  /* 0x0000000400042308 */ /* 0x000e220000000c00 */
[----:B------:R-:W-:-:S07]  /*23aa0*/  IMAD.U32 R12, RZ, RZ, UR41 ;  /* 0x00000029ff0c7e24 */ /* 0x000fce000f8e00ff */
[----:B------:R-:W1:Y:S01]  /*23ab0*/  @P1 MUFU.LG2 R2, R2 ;  /* 0x0000000200021308 */ /* 0x000e620000000c00 */
[----:B------:R-:W-:-:S07]  /*23ac0*/  ISETP.NE.AND P3, PT, R12, 0x3, PT ;  /* 0x000000030c00780c */ /* 0x000fce0003f65270 */
[----:B------:R-:W3:Y:S01]  /*23ad0*/  @P0 MUFU.RCP R7, R10 ;  /* 0x0000000a00070308 */ /* 0x000ee20000001000 */
[----:B------:R-:W-:Y:S02]  /*23ae0*/  IMAD.U32 R6, RZ, RZ, UR28 ;  /* 0x0000001cff067e24 */ /* 0x000fe4000f8e00ff */
[----:B------:R-:W-:Y:S02]  /*23af0*/  IMAD.U32 R5, RZ, RZ, UR28 ;  /* 0x0000001cff057e24 */ /* 0x000fe4000f8e00ff */
[----:B0-----:R-:W-:Y:S01]  /*23b00*/  @P2 FMUL.FTZ R9, R4, 0.69314718246459960938 ;  /* 0x3f31721804092820 */ /* 0x001fe20000410000 */
[----:B------:R-:W-:Y:S01]  /*23b10*/  @P2 FMUL.FTZ R6, R6, 0.69314718246459960938 ;  /* 0x3f31721806062820 */ /* 0x000fe20000410000 */
[----:B------:R-:W-:Y:S01]  /*23b20*/  @P1 FMUL.FTZ R5, R5, 0.69314718246459960938 ;  /* 0x3f31721805051820 */ /* 0x000fe20000410000 */
[----:B-1----:R-:W-:Y:S01]  /*23b30*/  @P1 FMUL.FTZ R2, R2, 0.69314718246459960938 ;  /* 0x3f31721802021820 */ /* 0x002fe20000410000 */
[----:B------:R-:W-:Y:S02]  /*23b40*/  IMAD.MOV.U32 R76, RZ, RZ, -0x800000 ;  /* 0xff800000ff4c7424 */ /* 0x000fe400078e00ff */
[----:B------:R-:W-:Y:S01]  /*23b50*/  @P2 FFMA.FTZ R76, R6, R222, R9 ;  /* 0x000000de064c2223 */ /* 0x000fe20000010009 */
[----:B------:R-:W-:-:S02]  /*23b60*/  IMAD.MOV.U32 R72, RZ, RZ, -0x800000 ;  /* 0xff800000ff487424 */ /* 0x000fc400078e00ff */
[----:B------:R-:W-:Y:S01]  /*23b70*/  @P1 FFMA.FTZ R72, R5, R228, R2 ;  /* 0x000000e405481223 */ /* 0x000fe20000010002 */
[-C--:B--2---:R-:W-:Y:S01]  /*23b80*/  FMUL.FTZ R9, R3, R0.reuse ;  /* 0x0000000003097220 */ /* 0x084fe20000410000 */
[----:B---3--:R-:W-:Y:S01]  /*23b90*/  FMUL.FTZ R7, R7, R0 ;  /* 0x0000000007077220 */ /* 0x008fe20000410000 */
[----:B------:R-:W-:Y:S02]  /*23ba0*/  WARPGROUP.DEPBAR.LE gsb0, 0x0 ;  /* 0x00008000000079c5 */ /* 0x000fe40000010000 */
[----:B------:R-:W-:Y:S05]  /*23bb0*/  @!P3 BRA `(.L_x_1519) ;  /* 0x000000000004b947 */ /* 0x000fea0003800000 */
[----:B------:R-:W-:Y:S01]  /*23bc0*/  BPT.TRAP 0x1 ;  /* 0x000000040000795c */ /* 0x000fe20000300000 */
.L_x_1519:
[----:B------:R-:W-:Y:S02]  /*23bd0*/  VIADD R212, R212, 0x1 ;  /* 0x00000001d4d47836 */ /* 0x000fe40000000000 */
[-C--:B------:R-:W-:Y:S01]  /*23be0*/  FMUL.FTZ R3, R120, R9.reuse ;  /* 0x0000000978037220 */ /* 0x080fe20000410000 */
[----:B------:R-:W-:Y:S02]  /*23bf0*/  VIADD R0, R13, 0x28860 ;  /* 0x000288600d007836 */ /* 0x000fe40000000000 */
[-C--:B------:R-:W-:Y:S01]  /*23c00*/  FMUL.FTZ R8, R125, R9.reuse ;  /* 0x000000097d087220 */ /* 0x080fe20000410000 */
[----:B------:R-:W-:Y:S01]  /*23c10*/  IMAD.U32 R5, RZ, RZ, UR40 ;  /* 0x00000028ff057e24 */ /* 0x000fe2000f8e00ff */
[----:B------:R-:W-:Y:S01]  /*23c20*/  ISETP.NE.AND P1, PT, R212, 0x2, PT ;  /* 0x00000002d400780c */ /* 0x000fe20003f25270 */
[-C--:B------:R-:W-:Y:S01]  /*23c30*/  FMUL.FTZ R21, R128, R9.reuse ;  /* 0x0000000980157220 */ /* 0x080fe20000410000 */
[-C--:B------:R-:W-:Y:S01]  /*23c40*/  FMUL.FTZ R133, R133, R9.reuse ;  /* 0x0000000985857220 */ /* 0x080fe20000410000 */
[-C--:B------:R-:W-:Y:S01]  /*23c50*/  FMUL.FTZ R136, R136, R9.reuse ;  /* 0x0000000988887220 */ /* 0x080fe20000410000 */
[----:B------:R-:W-:Y:S01]  /*23c60*/  PRMT R2, R5, 0x654, R0 ;  /* 0x0000065405027816 */ /* 0x000fe20000000000 */
[-C--:B------:R-:W-:Y:S01]  /*23c70*/  FMUL.FTZ R27, R141, R9.reuse ;  /* 0x000000098d1b7220 */ /* 0x080fe20000410000 */
[----:B------:R-:W-:Y:S01]  /*23c80*/  SEL R10, RZ, 0x1, P1 ;  /* 0x00000001ff0a7807 */ /* 0x000fe20000800000 */
        /* <DEDUP_REMOVED lines=57> */
[-C--:B0-----:R-:W-:Y:S01]  /*24020*/  FMUL.FTZ R2, R171, R7.reuse ;  /* 0x00000007ab027220 */ /* 0x081fe20000410000 */
[-C--:B------:R-:W-:Y:S01]  /*24030*/  FMUL.FTZ R182, R182, R7.reuse ;  /* 0x00000007b6b67220 */ /* 0x080fe20000410000 */
[----:B------:R-:W-:Y:S01]  /*24040*/  FMUL.FTZ R32, R179, R7 ;  /* 0x00000007b3207220 */ /* 0x000fe20000410000 */
[----:B------:R-:W-:Y:S01]  /*24050*/  LOP3.LUT R211, R211, R10, RZ, 0x3c, !PT ;  /* 0x0000000ad3d37212 */ /* 0x000fe200078e3cff */
[----:B------:R-:W-:Y:S01]  /*24060*/  UIADD3 UR37, UR37, 0x1, URZ ;  /* 0x0000000125257890 */ /* 0x000fe2000fffe03f */
[----:B------:R-:W-:-:S11]  /*24070*/  SEL R212, R212, RZ, P1 ;  /* 0x000000ffd4d47207 */ /* 0x000fd60000800000 */
.L_x_1408:
[----:B------:R-:W0:Y:S01]  /*24080*/  S2R R138, SR_TID.X ;  /* 0x00000000008a7919 */ /* 0x000e220000002100 */
[----:B------:R-:W-:Y:S05]  /*24090*/  WARPSYNC.ALL ;  /* 0x0000000000007948 */ /* 0x000fea0003800000 */
[----:B0-----:R-:W-:-:S05]  /*240a0*/  VIADD R130, R138, 0xffffff80 ;  /* 0xffffff808a827836 */ /* 0x001fca0000000000 */
[----:B------:R-:W-:-:S04]  /*240b0*/  SHF.R.S32.HI R9, RZ, 0x1f, R130 ;  /* 0x0000001fff097819 */ /* 0x000fc80000011482 */
[----:B------:R-:W-:-:S04]  /*240c0*/  LEA.HI R102, R9, R130, RZ, 0x3 ;  /* 0x0000008209667211 */ /* 0x000fc800078f18ff */
[----:B------:R-:W-:-:S05]  /*240d0*/  LOP3.LUT R100, R102, 0xfffffff8, RZ, 0xc0, !PT ;  /* 0xfffffff866647812 */ /* 0x000fca00078ec0ff */
[----:B------:R-:W-:-:S04]  /*240e0*/  IMAD.IADD R100, R130, 0x1, -R100 ;  /* 0x0000000182647824 */ /* 0x000fc800078e0a64 */
[----:B------:R-:W-:-:S04]  /*240f0*/  IMAD.SHL.U32 R113, R100, 0x8, RZ ;  /* 0x0000000864717824 */ /* 0x000fc800078e00ff */
[----:B------:R-:W-:Y:S01]  /*24100*/  VIADD R111, R113, 0x40 ;  /* 0x00000040716f7836 */ /* 0x000fe20000000000 */
[----:B------:R-:W0:Y:S08]  /*24110*/  S2UR UR40, SR_CgaCtaId ;  /* 0x00000000002879c3 */ /* 0x000e300000008800 */
[----:B------:R-:W-:Y:S01]  /*24120*/  BAR.SYNC.DEFER_BLOCKING 0x5, 0x180 ;  /* 0x0146000000007b1d */ /* 0x000fe20000010000 */
[----:B------:R-:W-:-:S05]  /*24130*/  ISETP.NE.AND P1, PT, R236, RZ, PT ;  /* 0x000000ffec00720c */ /* 0x000fca0003f25270 */
[----:B------:R-:W-:Y:S01]  /*24140*/  UMOV UR4, 0x400 ;  /* 0x0000040000047882 */ /* 0x000fe20000000000 */
[----:B------:R-:W-:Y:S07]  /*24150*/  BSSY B0, `(.L_x_1520) ;  /* 0x00003ed000007945 */ /* 0x000fee0003800000 */
[----:B------:R-:W1:Y:S01]  /*24160*/  @!P1 LDC R236, c[0x0][0xad4] ;  /* 0x0002b500ffec9b82 */ /* 0x000e620000000800 */
[----:B0-----:R-:W-:-:S06]  /*24170*/  ULEA UR4, UR40, UR4, 0x18 ;  /* 0x0000000428047291 */ /* 0x001fcc000f8ec03f */
[----:B------:R-:W-:-:S05]  /*24180*/  IMAD.U32 R18, RZ, RZ, UR4 ;  /* 0x00000004ff127e24 */ /* 0x000fca000f8e00ff */
[----:B------:R0:W2:Y:S01]  /*24190*/  LDS.128 R220, [R18+0x288d0] ;  /* 0x0288d00012dc7984 */ /* 0x0000a20000000c00 */
[----:B------:R-:W-:Y:S06]  /*241a0*/  BAR.ARV 0x4, 0x180 ;  /* 0x0106000000007b1d */ /* 0x000fec0000002000 */
[----:B------:R-:W-:Y:S05]  /*241b0*/  @P0 BRA `(.L_x_1521) ;  /* 0x0000003000940947 */ /* 0x000fea0003800000 */
[----:B------:R-:W-:Y:S01]  /*241c0*/  IMAD.SHL.U32 R7, R138, 0x4, RZ ;  /* 0x000000048a077824 */ /* 0x000fe200078e00ff */
[----:B------:R-:W-:-:S04]  /*241d0*/  ULDC.64 UR4, c[0x4][0x38] ;  /* 0x01000e0000047ab9 */ /* 0x000fc80000000a00 */
[----:B------:R-:W-:-:S04]  /*241e0*/  LOP3.LUT R7, R7, 0xc, RZ, 0xc0, !PT ;  /* 0x0000000c07077812 */ /* 0x000fc800078ec0ff */
[----:B------:R-:W-:Y:S02]  /*241f0*/  IADD3 R10, P0, R7, UR4, RZ ;  /* 0x00000004070a7c10 */ /* 0x000fe4000ff1e0ff */
[----:B------:R-:W3:Y:S01]  /*24200*/  S2R R7, SR_SWINHI ;  /* 0x0000000000077919 */ /* 0x000ee20000002f00 */
[----:B------:R-:W-:Y:S02]  /*24210*/  LEA.HI R9, R9, R130, RZ, 0x4 ;  /* 0x0000008209097211 */ /* 0x000fe400078f20ff */
[----:B------:R-:W-:Y:S02]  /*24220*/  IMAD.X R11, RZ, RZ, UR5, P0 ;  /* 0x00000005ff0b7e24 */ /* 0x000fe400080e06ff */
[----:B-----5:R-:W-:-:S03]  /*24230*/  SHF.R.S32.HI R24, RZ, 0x4, R9 ;  /* 0x00000004ff187819 */ /* 0x020fc60000011409 */
[----:B------:R4:W5:Y:S01]  /*24240*/  LDG.E.CONSTANT R10, desc[UR38][R10.64] ;  /* 0x000000260a0a7981 */ /* 0x000962000c1e9900 */
[C---:B------:R-:W-:Y:S01]  /*24250*/  LEA.HI R13, R9.reuse, R24, RZ, 0x1 ;  /* 0x00000018090d7211 */ /* 0x040fe200078f08ff */
[----:B------:R-:W-:Y:S01]  /*24260*/  UMOV UR4, 0xffffffff ;  /* 0xffffffff00047882 */ /* 0x000fe20000000000 */
[----:B------:R-:W-:Y:S02]  /*24270*/  LOP3.LUT R9, R9, 0x3fffff0, RZ, 0xc0, !PT ;  /* 0x03fffff009097812 */ /* 0x000fe400078ec0ff */
[----:B------:R-:W-:-:S03]  /*24280*/  LOP3.LUT R13, R13, 0x1ffffffe, RZ, 0xc0, !PT ;  /* 0x1ffffffe0d0d7812 */ /* 0x000fc600078ec0ff */
[----:B------:R-:W-:Y:S01]  /*24290*/  IMAD.IADD R14, R130, 0x1, -R9 ;  /* 0x00000001820e7824 */ /* 0x000fe200078e0a09 */
[----:B------:R-:W-:Y:S01]  /*242a0*/  LOP3.LUT P0, R9, R138, 0x3, RZ, 0xc0, !PT ;  /* 0x000000038a097812 */ /* 0x000fe2000780c0ff */
[----:B------:R-:W-:Y:S02]  /*242b0*/  IMAD.IADD R13, R24, 0x1, -R13 ;  /* 0x00000001180d7824 */ /* 0x000fe400078e0a0d */
[----:B------:R-:W-:Y:S01]  /*242c0*/  IMAD R14, R14, 0x40, R227 ;  /* 0x000000400e0e7824 */ /* 0x000fe200078e02e3 */
[----:B------:R-:W-:-:S03]  /*242d0*/  ISETP.EQ.OR P0, PT, R9, 0x3, !P0 ;  /* 0x000000030900780c */ /* 0x000fc60004702670 */
[----:B------:R-:W-:Y:S01]  /*242e0*/  IMAD R13, R13, 0x8, R14 ;  /* 0x000000080d0d7824 */ /* 0x000fe200078e020e */
[----:B------:R-:W-:Y:S02]  /*242f0*/  MOV R74, R18 ;  /* 0x00000012004a7202 */ /* 0x000fe40000000f00 */
[----:B---3--:R-:W-:Y:S02]  /*24300*/  MOV R75, R7 ;  /* 0x00000007004b7202 */ /* 0x008fe40000000f00 */
[----:B------:R-:W-:Y:S02]  /*24310*/  SEL R7, R3, R42, P0 ;  /* 0x0000002a03077207 */ /* 0x000fe40000000000 */
[----:B------:R-:W-:Y:S01]  /*24320*/  SEL R3, R42, R3, P0 ;  /* 0x000000032a037207 */ /* 0x000fe20000000000 */
[----:B------:R-:W-:Y:S01]  /*24330*/  IMAD.WIDE R14, R13, 0x2, R74 ;  /* 0x000000020d0e7825 */ /* 0x000fe200078e024a */
[----:B------:R-:W-:Y:S02]  /*24340*/  SEL R13, R5, R8, P0 ;  /* 0x00000008050d7207 */ /* 0x000fe40000000000 */
[----:B------:R-:W-:-:S02]  /*24350*/  SEL R5, R8, R5, P0 ;  /* 0x0000000508057207 */ /* 0x000fc40000000000 */
[C---:B------:R-:W-:Y:S02]  /*24360*/  IADD3 R99, P5, R14.reuse, 0x4060, RZ ;  /* 0x000040600e637810 */ /* 0x040fe40007fbe0ff */
[----:B------:R-:W-:Y:S02]  /*24370*/  IADD3 R97, P1, R14, 0x4040, RZ ;  /* 0x000040400e617810 */ /* 0x000fe40007f3e0ff */
[----:B------:R-:W-:Y:S02]  /*24380*/  LOP3.LUT R98, R99, 0x380, RZ, 0xc0, !PT ;  /* 0x0000038063627812 */ /* 0x000fe400078ec0ff */
        /* <DEDUP_REMOVED lines=11> */
[C---:B----4-:R-:W-:Y:S02]  /*24440*/  IADD3 R11, P4, R14.reuse, 0x60, RZ ;  /* 0x000000600e0b7810 */ /* 0x050fe40007f9e0ff */
        /* <DEDUP_REMOVED lines=23> */
[----:B------:R-:W-:Y:S02]  /*245c0*/  MOV R112, R14 ;  /* 0x0000000e00707202 */ /* 0x000fe40000000f00 */
[----:B------:R-:W-:Y:S02]  /*245d0*/  MOV R98, R98 ;  /* 0x0000006200627202 */ /* 0x000fe40000000f00 */
[----:B------:R-:W-:Y:S02]  /*245e0*/  MOV R96, R96 ;  /* 0x0000006000607202 */ /* 0x000fe40000000f00 */
[----:B------:R-:W-:Y:S02]  /*245f0*/  MOV R94, R94 ;  /* 0x0000005e005e7202 */ /* 0x000fe40000000f00 */
[----:B------:R-:W-:Y:S02]  /*24600*/  MOV R92, R92 ;  /* 0x0000005c005c7202 */ /* 0x000fe40000000f00 */
[----:B------:R-:W-:-:S02]  /*24610*/  MOV R110, R8 ;  /* 0x00000008006e7202 */ /* 0x000fc40000000f00 */
[----:B------:R-:W-:Y:S02]  /*24620*/  MOV R108, R108 ;  /* 0x0000006c006c7202 */ /* 0x000fe40000000f00 */
[----:B------:R-:W-:Y:S01]  /*24630*/  MOV R106, R106 ;  /* 0x0000006a006a7202 */ /* 0x000fe20000000f00 */
[----:B------:R-:W-:Y:S06]  /*24640*/  BRA.DIV UR4, `(.L_x_1522) ;  /* 0x000000c6046c7947 */ /* 0x000fec000b800000 */
[----:B------:R-:W-:Y:S01]  /*24650*/  SEL R123, R33, R20, P0 ;  /* 0x00000014217b7207 */ /* 0x000fe20000000000 */
[----:B------:R-:W-:Y:S01]  /*24660*/  IMAD.MOV.U32 R11, RZ, RZ, RZ ;  /* 0x000000ffff0b7224 */ /* 0x000fe200078e00ff */
[----:B------:R-:W-:Y:S02]  /*24670*/  SEL R33, R20, R33, P0 ;  /* 0x0000002114217207 */ /* 0x000fe40000000000 */
[----:B------:R-:W-:Y:S02]  /*24680*/  SEL R9, R133, R132, P0 ;  /* 0x0000008485097207 */ /* 0x000fe40000000000 */
[----:B------:R-:W-:Y:S02]  /*24690*/  SEL R25, R136, R137, P0 ;  /* 0x0000008988197207 */ /* 0x000fe40000000000 */
[----:B------:R-:W-:Y:S02]  /*246a0*/  SEL R127, R137, R136, P0 ;  /* 0x00000088897f7207 */ /* 0x000fe40000000000 */
[----:B------:R-:W-:-:S02]  /*246b0*/  SEL R141, R140, R27, P0 ;  /* 0x0000001b8c8d7207 */ /* 0x000fc40000000000 */
[----:B-----5:R-:W-:Y:S01]  /*246c0*/  LOP3.LUT R20, R10, 0x2, RZ, 0x3c, !PT ;  /* 0x000000020a147812 */ /* 0x020fe200078e3cff */
        /* <DEDUP_REMOVED lines=24> */
[----:B------:R-:W3:Y:S01]  /*24850*/  SHFL.IDX PT, R0, R13, R10, 0x1c1f ;  /* 0x001c1f0a0d007589 */ /* 0x000ee200000e0000 */
[----:B------:R-:W-:-:S02]  /*24860*/  SEL R109, R134, R63, P0 ;  /* 0x0000003f866d7207 */ /* 0x000fc40000000000 */
[----:B------:R-:W-:Y:S01]  /*24870*/  SEL R73, R28, R73, P0 ;  /* 0x000000491c497207 */ /* 0x000fe20000000000 */
[----:B------:R-:W-:Y:S01]  /*24880*/  SHFL.IDX PT, R4, R7, R10, 0x1c1f ;  /* 0x001c1f0a07047589 */ /* 0x000fe200000e0000 */
[----:B------:R-:W-:Y:S02]  /*24890*/  SEL R21, R34, R21, P0 ;  /* 0x0000001522157207 */ /* 0x000fe40000000000 */
[----:B------:R-:W-:Y:S01]  /*248a0*/  SEL R125, R148, R31, P0 ;  /* 0x0000001f947d7207 */ /* 0x000fe20000000000 */
[----:B------:R3:W4:Y:S01]  /*248b0*/  SHFL.IDX PT, R7, R3, R20, 0x1c1f ;  /* 0x001c1f1403077589 */ /* 0x00072200000e0000 */
[----:B------:R-:W-:Y:S02]  /*248c0*/  SEL R35, R35, R156, P0 ;  /* 0x0000009c23237207 */ /* 0x000fe40000000000 */
[----:B------:R-:W-:Y:S01]  /*248d0*/  SEL R49, R6, R49, P0 ;  /* 0x0000003106317207 */ /* 0x000fe20000000000 */
[----:B------:R-:W-:Y:S01]  /*248e0*/  SHFL.IDX PT, R34, R137, R10, 0x1c1f ;  /* 0x001c1f0a89227589 */ /* 0x000fe200000e0000 */
[----:B------:R-:W-:-:S02]  /*248f0*/  SEL R107, R43, R38, P0 ;  /* 0x000000262b6b7207 */ /* 0x000fc40000000000 */
[----:B------:R-:W-:Y:S01]  /*24900*/  SEL R63, R63, R134, P0 ;  /* 0x000000863f3f7207 */ /* 0x000fe20000000000 */
[----:B------:R-:W0:Y:S01]  /*24910*/  SHFL.IDX PT, R6, R145, R10, 0x1c1f ;  /* 0x001c1f0a91067589 */ /* 0x000e2200000e0000 */
        /* <DEDUP_REMOVED lines=23> */
[----:B------:R-:W1:Y:S01]  /*24a90*/  SHFL.IDX PT, R26, R127, R20, 0x1c1f ;  /* 0x001c1f147f1a7589 */ /* 0x000e6200000e0000 */
        /* <DEDUP_REMOVED lines=10> */
[----:B------:R-:W-:Y:S01]  /*24b40*/  SEL R87, R2, R87, P0 ;  /* 0x0000005702577207 */ /* 0x000fe20000000000 */
[----:B------:R2:W-:Y:S01]  /*24b50*/  SHFL.IDX PT, R28, R125, R10, 0x1c1f ;  /* 0x001c1f0a7d1c7589 */ /* 0x0005e200000e0000 */
[----:B------:R-:W-:Y:S02]  /*24b60*/  SEL R81, R174, R89, P0 ;  /* 0x00000059ae517207 */ /* 0x000fe40000000000 */
[----:B------:R-:W-:Y:S01]  /*24b70*/  SEL R89, R89, R174, P0 ;  /* 0x000000ae59597207 */ /* 0x000fe20000000000 */
[----:B------:R-:W-:Y:S01]  /*24b80*/  SHFL.IDX PT, R57, R57, R10, 0x1c1f ;  /* 0x001c1f0a39397589 */ /* 0x000fe200000e0000 */
[----:B------:R-:W-:Y:S02]  /*24b90*/  SEL R37, R29, R32, P0 ;  /* 0x000000201d257207 */ /* 0x000fe40000000000 */
[----:B------:R-:W-:Y:S01]  /*24ba0*/  SEL R29, R32, R29, P0 ;  /* 0x0000001d201d7207 */ /* 0x000fe20000000000 */
[----:B------:R1:W-:Y:S01]  /*24bb0*/  SHFL.IDX PT, R60, R107, R10, 0x1c1f ;  /* 0x001c1f0a6b3c7589 */ /* 0x0003e200000e0000 */
[----:B------:R-:W-:-:S02]  /*24bc0*/  SEL R85, R182, R69, P0 ;  /* 0x00000045b6557207 */ /* 0x000fc40000000000 */
[----:B---3--:R-:W-:Y:S01]  /*24bd0*/  SEL R3, R0, R5, P0 ;  /* 0x0000000500037207 */ /* 0x008fe20000000000 */
[----:B------:R-:W3:Y:S01]  /*24be0*/  SHFL.IDX PT, R32, R139, R10, 0x1c1f ;  /* 0x001c1f0a8b207589 */ /* 0x000ee200000e0000 */
[----:B------:R-:W-:Y:S02]  /*24bf0*/  SEL R69, R69, R182, P0 ;  /* 0x000000b645457207 */ /* 0x000fe40000000000 */
[----:B----4-:R-:W-:Y:S01]  /*24c00*/  SEL R90, R4, R7, P0 ;  /* 0x00000007045a7207 */ /* 0x010fe20000000000 */
[----:B------:R-:W-:Y:S01]  /*24c10*/  SHFL.IDX PT, R64, R105, R10, 0x1c1f ;  /* 0x001c1f0a69407589 */ /* 0x000fe200000e0000 */
[----:B------:R-:W-:Y:S02]  /*24c20*/  SEL R104, R7, R4, P0 ;  /* 0x0000000407687207 */ /* 0x000fe40000000000 */
[----:B------:R-:W-:Y:S01]  /*24c30*/  SEL R5, R5, R0, P0 ;  /* 0x0000000005057207 */ /* 0x000fe20000000000 */
[----:B------:R-:W-:Y:S01]  /*24c40*/  SHFL.IDX PT, R65, R65, R10, 0x1c1f ;  /* 0x001c1f0a41417589 */ /* 0x000fe200000e0000 */
[----:B0-----:R-:W-:-:S02]  /*24c50*/  SEL R123, R6, R9, P0 ;  /* 0x00000009067b7207 */ /* 0x001fc40000000000 */
[----:B--2---:R-:W-:Y:S01]  /*24c60*/  SEL R125, R9, R6, P0 ;  /* 0x00000006097d7207 */ /* 0x004fe20000000000 */
[----:B------:R-:W-:Y:S01]  /*24c70*/  SHFL.IDX PT, R66, R101, R10, 0x1c1f ;  /* 0x001c1f0a65427589 */ /* 0x000fe200000e0000 */
[----:B-1----:R-:W-:Y:S02]  /*24c80*/  SEL R0, R25, R26, P0 ;  /* 0x0000001a19007207 */ /* 0x002fe40000000000 */
        /* <DEDUP_REMOVED lines=16> */
[----:B------:R-:W1:Y:S01]  /*24d90*/  SHFL.IDX PT, R33, R33, R20, 0x1c1f ;  /* 0x001c1f1421217589 */ /* 0x000e6200000e0000 */
[----:B------:R-:W-:Y:S02]  /*24da0*/  SEL R124, R21, R8, P0 ;  /* 0x00000008157c7207 */ /* 0x000fe40000000000 */
[----:B---3--:R-:W-:Y:S01]  /*24db0*/  SEL R25, R32, R35, P0 ;  /* 0x0000002320197207 */ /* 0x008fe20000000000 */
[----:B------:R-:W2:Y:S01]  /*24dc0*/  SHFL.IDX PT, R42, R129, R20, 0x1c1f ;  /* 0x001c1f14812a7589 */ /* 0x000ea200000e0000 */
[----:B------:R-:W-:Y:S02]  /*24dd0*/  SEL R27, R35, R32, P0 ;  /* 0x00000020231b7207 */ /* 0x000fe40000000000 */
[----:B------:R-:W-:Y:S01]  /*24de0*/  SEL R59, R50, R63, P0 ;  /* 0x0000003f323b7207 */ /* 0x000fe20000000000 */
[----:B------:R-:W3:Y:S01]  /*24df0*/  SHFL.IDX PT, R43, R43, R20, 0x1c1f ;  /* 0x001c1f142b2b7589 */ /* 0x000ee200000e0000 */
[----:B------:R-:W-:-:S02]  /*24e00*/  SEL R61, R63, R50, P0 ;  /* 0x000000323f3d7207 */ /* 0x000fc40000000000 */
[----:B------:R-:W-:Y:S01]  /*24e10*/  SEL R70, R73, R70, P0 ;  /* 0x0000004649467207 */ /* 0x000fe20000000000 */
[----:B------:R-:W4:Y:S04]  /*24e20*/  SHFL.IDX PT, R52, R103, R20, 0x1c1f ;  /* 0x001c1f1467347589 */ /* 0x000f2800000e0000 */
[----:B------:R-:W4:Y:S04]  /*24e30*/  SHFL.IDX PT, R41, R41, R20, 0x1c1f ;  /* 0x001c1f1429297589 */ /* 0x000f2800000e0000 */
[----:B------:R-:W-:Y:S01]  /*24e40*/  SHFL.IDX PT, R54, R99, R20, 0x1c1f ;  /* 0x001c1f1463367589 */ /* 0x000fe200000e0000 */
[----:B0-----:R-:W-:-:S02]  /*24e50*/  SEL R9, R28, R31, P0 ;  /* 0x0000001f1c097207 */ /* 0x001fc40000000000 */
[----:B------:R-:W-:Y:S01]  /*24e60*/  SEL R21, R31, R28, P0 ;  /* 0x0000001c1f157207 */ /* 0x000fe20000000000 */
[----:B------:R-:W-:Y:S01]  /*24e70*/  SHFL.IDX PT, R39, R39, R20, 0x1c1f ;  /* 0x001c1f1427277589 */ /* 0x000fe200000e0000 */
[----:B-1----:R-:W-:Y:S02]  /*24e80*/  SEL R8, R30, R33, P0 ;  /* 0x000000211e087207 */ /* 0x002fe40000000000 */
[----:B------:R-:W-:Y:S01]  /*24e90*/  SEL R4, R33, R30, P0 ;  /* 0x0000001e21047207 */ /* 0x000fe20000000000 */
[----:B------:R-:W-:Y:S01]  /*24ea0*/  SHFL.IDX PT, R78, R95, R20, 0x1c1f ;  /* 0x001c1f145f4e7589 */ /* 0x000fe200000e0000 */
[----:B--2---:R-:W-:Y:S02]  /*24eb0*/  SEL R35, R57, R42, P0 ;  /* 0x0000002a39237207 */ /* 0x004fe40000000000 */
[----:B------:R-:W-:Y:S01]  /*24ec0*/  SEL R57, R42, R57, P0 ;  /* 0x000000392a397207 */ /* 0x000fe20000000000 */
[----:B------:R-:W0:Y:S01]  /*24ed0*/  SHFL.IDX PT, R80, R93, R20, 0x1c1f ;  /* 0x001c1f145d507589 */ /* 0x000e2200000e0000 */
[----:B---3--:R-:W-:-:S02]  /*24ee0*/  SEL R58, R60, R43, P0 ;  /* 0x0000002b3c3a7207 */ /* 0x008fc40000000000 */
[----:B------:R-:W-:Y:S01]  /*24ef0*/  SEL R60, R43, R60, P0 ;  /* 0x0000003c2b3c7207 */ /* 0x000fe20000000000 */
[----:B------:R-:W1:Y:S01]  /*24f00*/  SHFL.IDX PT, R86, R87, R20, 0x1c1f ;  /* 0x001c1f1457567589 */ /* 0x000e6200000e0000 */
[----:B----4-:R-:W-:Y:S02]  /*24f10*/  SEL R63, R65, R52, P0 ;  /* 0x00000034413f7207 */ /* 0x010fe40000000000 */
[----:B------:R-:W-:Y:S01]  /*24f20*/  SEL R65, R52, R65, P0 ;  /* 0x0000004134417207 */ /* 0x000fe20000000000 */
[----:B------:R-:W-:Y:S01]  /*24f30*/  SHFL.IDX PT, R38, R133, R10, 0x1c1f ;  /* 0x001c1f0a85267589 */ /* 0x000fe200000e0000 */
[----:B------:R-:W-:Y:S02]  /*24f40*/  SEL R62, R64, R41, P0 ;  /* 0x00000029403e7207 */ /* 0x000fe40000000000 */
[----:B------:R-:W-:Y:S01]  /*24f50*/  SEL R64, R41, R64, P0 ;  /* 0x0000004029407207 */ /* 0x000fe20000000000 */
[----:B------:R-:W-:Y:S04]  /*24f60*/  SHFL.IDX PT, R36, R135, R10, 0x1c1f ;  /* 0x001c1f0a87247589 */ /* 0x000fe800000e0000 */
[----:B------:R-:W-:Y:S04]  /*24f70*/  SHFL.IDX PT, R40, R131, R10, 0x1c1f ;  /* 0x001c1f0a83287589 */ /* 0x000fe800000e0000 */
[----:B------:R-:W-:Y:S04]  /*24f80*/  SHFL.IDX PT, R46, R119, R10, 0x1c1f ;  /* 0x001c1f0a772e7589 */ /* 0x000fe800000e0000 */
[----:B------:R-:W-:Y:S01]  /*24f90*/  SHFL.IDX PT, R44, R121, R10, 0x1c1f ;  /* 0x001c1f0a792c7589 */ /* 0x000fe200000e0000 */
[----:B0-----:R-:W-:-:S02]  /*24fa0*/  SEL R73, R77, R80, P0 ;  /* 0x000000504d497207 */ /* 0x001fc40000000000 */
[----:B------:R-:W-:Y:S01]  /*24fb0*/  SEL R77, R80, R77, P0 ;  /* 0x0000004d504d7207 */ /* 0x000fe20000000000 */
[----:B------:R-:W-:Y:S01]  /*24fc0*/  SHFL.IDX PT, R79, R79, R10, 0x1c1f ;  /* 0x001c1f0a4f4f7589 */ /* 0x000fe200000e0000 */
[----:B-1----:R-:W-:Y:S02]  /*24fd0*/  SEL R128, R83, R86, P0 ;  /* 0x0000005653807207 */ /* 0x002fe40000000000 */
[----:B------:R-:W-:Y:S01]  /*24fe0*/  SEL R86, R86, R83, P0 ;  /* 0x0000005356567207 */ /* 0x000fe20000000000 */
[----:B------:R-:W-:Y:S04]  /*24ff0*/  SHFL.IDX PT, R81, R81, R10, 0x1c1f ;  /* 0x001c1f0a51517589 */ /* 0x000fe800000e0000 */
[----:B------:R-:W0:Y:S04]  /*25000*/  SHFL.IDX PT, R47, R47, R20, 0x1c1f ;  /* 0x001c1f142f2f7589 */ /* 0x000e2800000e0000 */
[----:B------:R-:W1:Y:S04]  /*25010*/  SHFL.IDX PT, R49, R49, R20, 0x1c1f ;  /* 0x001c1f1431317589 */ /* 0x000e6800000e0000 */
[----:B------:R-:W2:Y:S04]  /*25020*/  SHFL.IDX PT, R51, R51, R20, 0x1c1f ;  /* 0x001c1f1433337589 */ /* 0x000ea800000e0000 */
[----:B------:R-:W3:Y:S04]  /*25030*/  SHFL.IDX PT, R53, R53, R20, 0x1c1f ;  /* 0x001c1f1435357589 */ /* 0x000ee800000e0000 */
[----:B------:R-:W4:Y:S04]  /*25040*/  SHFL.IDX PT, R55, R55, R20, 0x1c1f ;  /* 0x001c1f1437377589 */ /* 0x000f2800000e0000 */
[----:B------:R-:W4:Y:S04]  /*25050*/  SHFL.IDX PT, R82, R91, R20, 0x1c1f ;  /* 0x001c1f145b527589 */ /* 0x000f2800000e0000 */
[----:B------:R-:W4:Y:S01]  /*25060*/  SHFL.IDX PT, R84, R89, R20, 0x1c1f ;  /* 0x001c1f1459547589 */ /* 0x000f2200000e0000 */
[----:B0-----:R-:W-:-:S02]  /*25070*/  SEL R31, R36, R47, P0 ;  /* 0x0000002f241f7207 */ /* 0x001fc40000000000 */
[----:B------:R-:W-:Y:S01]  /*25080*/  SEL R33, R47, R36, P0 ;  /* 0x000000242f217207 */ /* 0x000fe20000000000 */
[----:B------:R-:W0:Y:S01]  /*25090*/  SHFL.IDX PT, R2, R37, R10, 0x1c1f ;  /* 0x001c1f0a25027589 */ /* 0x000e2200000e0000 */
[----:B-1----:R-:W-:Y:S02]  /*250a0*/  SEL R28, R38, R49, P0 ;  /* 0x00000031261c7207 */ /* 0x002fe40000000000 */
[----:B------:R-:W-:Y:S01]  /*250b0*/  SEL R32, R49, R38, P0 ;  /* 0x0000002631207207 */ /* 0x000fe20000000000 */
[----:B------:R1:W0:Y:S01]  /*250c0*/  SHFL.IDX PT, R85, R85, R10, 0x1c1f ;  /* 0x001c1f0a55557589 */ /* 0x00022200000e0000 */
[----:B--2---:R-:W-:Y:S02]  /*250d0*/  SEL R30, R40, R51, P0 ;  /* 0x00000033281e7207 */ /* 0x004fe40000000000 */
[----:B------:R-:W-:Y:S01]  /*250e0*/  SEL R114, R51, R40, P0 ;  /* 0x0000002833727207 */ /* 0x000fe20000000000 */
[----:B------:R2:W0:Y:S01]  /*250f0*/  SHFL.IDX PT, R88, R69, R20, 0x1c1f ;  /* 0x001c1f1445587589 */ /* 0x00042200000e0000 */
[----:B---3--:R-:W-:-:S02]  /*25100*/  SEL R117, R44, R53, P0 ;  /* 0x000000352c757207 */ /* 0x008fc40000000000 */
[----:B------:R-:W-:Y:S01]  /*25110*/  SEL R109, R53, R44, P0 ;  /* 0x0000002c356d7207 */ /* 0x000fe20000000000 */
[----:B------:R3:W0:Y:S01]  /*25120*/  SHFL.IDX PT, R14, R29, R20, 0x1c1f ;  /* 0x001c1f141d0e7589 */ /* 0x00062200000e0000 */
[----:B----4-:R-:W-:Y:S02]  /*25130*/  SEL R116, R46, R55, P0 ;  /* 0x000000372e747207 */ /* 0x010fe40000000000 */
[----:B-1----:R-:W-:Y:S02]  /*25140*/  SEL R10, R66, R39, P0 ;  /* 0x00000027420a7207 */ /* 0x002fe40000000000 */
[----:B------:R-:W-:Y:S02]  /*25150*/  SEL R118, R55, R46, P0 ;  /* 0x0000002e37767207 */ /* 0x000fe40000000000 */
[----:B--2---:R-:W-:Y:S02]  /*25160*/  SEL R69, R71, R78, P0 ;  /* 0x0000004e47457207 */ /* 0x004fe40000000000 */
[----:B------:R-:W-:-:S02]  /*25170*/  SEL R66, R39, R66, P0 ;  /* 0x0000004227427207 */ /* 0x000fc40000000000 */
[----:B---3--:R-:W-:Y:S02]  /*25180*/  SEL R29, R67, R54, P0 ;  /* 0x00000036431d7207 */ /* 0x008fe40000000000 */
[----:B------:R-:W-:Y:S02]  /*25190*/  SEL R67, R54, R67, P0 ;  /* 0x0000004336437207 */ /* 0x000fe40000000000 */
[----:B------:R-:W-:Y:S02]  /*251a0*/  SEL R71, R78, R71, P0 ;  /* 0x000000474e477207 */ /* 0x000fe40000000000 */
[----:B------:R-:W-:Y:S02]  /*251b0*/  SEL R120, R79, R82, P0 ;  /* 0x000000524f787207 */ /* 0x000fe40000000000 */
[----:B------:R-:W-:Y:S02]  /*251c0*/  SEL R126, R82, R79, P0 ;  /* 0x0000004f527e7207 */ /* 0x000fe40000000000 */
[----:B------:R-:W-:-:S02]  /*251d0*/  SEL R87, R81, R84, P0 ;  /* 0x0000005451577207 */ /* 0x000fc40000000000 */
[----:B------:R-:W-:-:S07]  /*251e0*/  SEL R89, R84, R81, P0 ;  /* 0x0000005154597207 */ /* 0x000fce0000000000 */
.L_x_1795:
[----:B------:R-:W-:Y:S05]  /*251f0*/  WARPSYNC.ALL ;  /* 0x0000000000007948 */ /* 0x000fea0003800000 */
[----:B------:R-:W-:Y:S01]  /*25200*/  BAR.SYNC.DEFER_BLOCKING 0x1, 0x100 ;  /* 0x0044000000007b1d */ /* 0x000fe20000010000 */
[----:B0-----:R-:W-:Y:S02]  /*25210*/  SEL R78, R2, R14, P0 ;  /* 0x0000000e024e7207 */ /* 0x001fe40000000000 */
[----:B------:R-:W-:Y:S02]  /*25220*/  SEL R80, R14, R2, P0 ;  /* 0x000000020e507207 */ /* 0x000fe40000000000 */
[----:B------:R-:W-:Y:S01]  /*25230*/  SEL R79, R85, R88, P0 ;  /* 0x00000058554f7207 */ /* 0x000fe20000000000 */
[----:B------:R-:W-:Y:S01]  /*25240*/  ULDC.64 UR6, c[0x0][0xc08] ;  /* 0x0003020000067ab9 */ /* 0x000fe20000000a00 */
[----:B------:R-:W-:Y:S01]  /*25250*/  SEL R81, R88, R85, P0 ;  /* 0x0000005558517207 */ /* 0x000fe20000000000 */
[----:B------:R-:W0:Y:S01]  /*25260*/  LDC.64 R82, c[0x0][0xc00] ;  /* 0x00030000ff527b82 */ /* 0x000e220000000a00 */
[----:B------:R-:W-:Y:S01]  /*25270*/  ISETP.NE.U32.AND P0, PT, RZ, UR6, PT ;  /* 0x00000006ff007c0c */ /* 0x000fe2000bf05070 */
[----:B------:R-:W-:Y:S01]  /*25280*/  ULDC.64 UR4, c[0x0][0xc00] ;  /* 0x0003000000047ab9 */ /* 0x000fe20000000a00 */
[----:B------:R-:W-:-:S02]  /*25290*/  F2FP.BF16.F32.PACK_AB R12, R3, R90 ;  /* 0x0000005a030c723e */ /* 0x000fc400000010ff */
[----:B------:R-:W-:Y:S02]  /*252a0*/  ISETP.NE.AND.EX P0, PT, RZ, UR7, PT, P0 ;  /* 0x00000007ff007c0c */ /* 0x000fe4000bf05300 */
[----:B------:R-:W-:Y:S01]  /*252b0*/  F2FP.BF16.F32.PACK_AB R13, R107, R34 ;  /* 0x000000226b0d723e */ /* 0x000fe200000010ff */
[----:B------:R-:W1:Y:S01]  /*252c0*/  LDC R2, c[0x0][0xbe8] ;  /* 0x0002fa00ff027b82 */ /* 0x000e620000000800 */
        /* <DEDUP_REMOVED lines=9> */
[----:B------:R-:W-:Y:S01]  /*25360*/  STSM.16.M88.4 [R106], R36 ;  /* 0x000000246a007844 */ /* 0x000fe20000000200 */
[----:B------:R-:W-:Y:S01]  /*25370*/  F2FP.BF16.F32.PACK_AB R42, R7, R6 ;  /* 0x00000006072a723e */ /* 0x000fe200000010ff */
[----:B0-----:R-:W-:Y:S01]  /*25380*/  IMAD.WIDE R82, R237, 0x4, R82 ;  /* 0x00000004ed527825 */ /* 0x001fe200078e0252 */
[----:B------:R-:W-:Y:S02]  /*25390*/  F2FP.BF16.F32.PACK_AB R43, R65, R64 ;  /* 0x00000040412b723e */ /* 0x000fe400000010ff */
[----:B------:R-:W-:-:S02]  /*253a0*/  F2FP.BF16.F32.PACK_AB R44, R9, R8 ;  /* 0x00000008092c723e */ /* 0x000fc400000010ff */
[----:B------:R-:W-:Y:S01]  /*253b0*/  F2FP.BF16.F32.PACK_AB R45, R29, R10 ;  /* 0x0000000a1d2d723e */ /* 0x000fe200000010ff */
[----:B------:R0:W-:Y:S01]  /*253c0*/  STSM.16.M88.4 [R108], R40 ;  /* 0x000000286c007844 */ /* 0x0001e20000000200 */
[----:B------:R-:W-:Y:S02]  /*253d0*/  F2FP.BF16.F32.PACK_AB R46, R21, R4 ;  /* 0x00000004152e723e */ /* 0x000fe400000010ff */
[----:B------:R-:W-:Y:S02]  /*253e0*/  F2FP.BF16.F32.PACK_AB R47, R67, R66 ;  /* 0x00000042432f723e */ /* 0x000fe400000010ff */
[----:B------:R-:W-:Y:S02]  /*253f0*/  F2FP.BF16.F32.PACK_AB R48, R25, R24 ;  /* 0x000000181930723e */ /* 0x000fe400000010ff */
[----:B------:R-:W-:Y:S01]  /*25400*/  F2FP.BF16.F32.PACK_AB R49, R69, R68 ;  /* 0x000000444531723e */ /* 0x000fe200000010ff */
[----:B------:R2:W-:Y:S01]  /*25410*/  STSM.16.M88.4 [R110], R44 ;  /* 0x0000002c6e007844 */ /* 0x0005e20000000200 */
[----:B------:R-:W-:-:S02]  /*25420*/  F2FP.BF16.F32.PACK_AB R50, R27, R26 ;  /* 0x0000001a1b32723e */ /* 0x000fc400000010ff */
[----:B------:R-:W-:Y:S02]  /*25430*/  F2FP.BF16.F32.PACK_AB R51, R71, R70 ;  /* 0x000000464733723e */ /* 0x000fe400000010ff */
[----:B------:R-:W-:Y:S02]  /*25440*/  F2FP.BF16.F32.PACK_AB R52, R31, R28 ;  /* 0x0000001c1f34723e */ /* 0x000fe400000010ff */
[----:B------:R-:W-:Y:S01]  /*25450*/  F2FP.BF16.F32.PACK_AB R53, R73, R120 ;  /* 0x000000784935723e */ /* 0x000fe200000010ff */
[----:B0-----:R-:W0:Y:S01]  /*25460*/  @P0 LDC.64 R42, c[0x0][0xc08] ;  /* 0x00030200ff2a0b82 */ /* 0x001e220000000a00 */
[----:B------:R-:W-:Y:S01]  /*25470*/  F2FP.BF16.F32.PACK_AB R54, R33, R32 ;  /* 0x000000202136723e */ /* 0x000fe200000010ff */
[----:B------:R-:W-:Y:S01]  /*25480*/  STSM.16.M88.4 [R92], R48 ;  /* 0x000000305c007844 */ /* 0x000fe20000000200 */
[----:B------:R-:W-:Y:S02]  /*25490*/  F2FP.BF16.F32.PACK_AB R55, R77, R126 ;  /* 0x0000007e4d37723e */ /* 0x000fe400000010ff */
[----:B------:R-:W-:-:S02]  /*254a0*/  F2FP.BF16.F32.PACK_AB R12, R35, R30 ;  /* 0x0000001e230c723e */ /* 0x000fc400000010ff */
[----:B------:R-:W-:Y:S01]  /*254b0*/  F2FP.BF16.F32.PACK_AB R13, R87, R128 ;  /* 0x00000080570d723e */ /* 0x000fe200000010ff */
[----:B------:R-:W-:Y:S01]  /*254c0*/  STSM.16.M88.4 [R94], R52 ;  /* 0x000000345e007844 */ /* 0x000fe20000000200 */
[----:B------:R-:W-:Y:S02]  /*254d0*/  F2FP.BF16.F32.PACK_AB R14, R57, R114 ;  /* 0x00000072390e723e */ /* 0x000fe400000010ff */
[----:B------:R-:W-:Y:S02]  /*254e0*/  F2FP.BF16.F32.PACK_AB R15, R89, R86 ;  /* 0x00000056590f723e */ /* 0x000fe400000010ff */
[----:B------:R-:W-:Y:S02]  /*254f0*/  F2FP.BF16.F32.PACK_AB R36, R117, R116 ;  /* 0x000000747524723e */ /* 0x000fe400000010ff */
[----:B------:R-:W-:Y:S01]  /*25500*/  F2FP.BF16.F32.PACK_AB R38, R109, R118 ;  /* 0x000000766d26723e */ /* 0x000fe200000010ff */
[----:B------:R3:W-:Y:S01]  /*25510*/  STSM.16.M88.4 [R96], R12 ;  /* 0x0000000c60007844 */ /* 0x0007e20000000200 */
[----:B------:R-:W-:-:S02]  /*25520*/  F2FP.BF16.F32.PACK_AB R37, R79, R78 ;  /* 0x0000004e4f25723e */ /* 0x000fc400000010ff */
[----:B------:R-:W-:Y:S02]  /*25530*/  F2FP.BF16.F32.PACK_AB R39, R81, R80 ;  /* 0x000000505127723e */ /* 0x000fe400000010ff */
[----:B------:R-:W-:-:S03]  /*25540*/  ISETP.NE.U32.AND P3, PT, RZ, UR4, PT ;  /* 0x00000004ff007c0c */ /* 0x000fc6000bf65070 */
[----:B------:R4:W-:Y:S01]  /*25550*/  STSM.16.M88.4 [R98], R36 ;  /* 0x0000002462007844 */ /* 0x0009e20000000200 */
[----:B------:R-:W-:Y:S01]  /*25560*/  BAR.SYNC.DEFER_BLOCKING 0x1, 0x100 ;  /* 0x0044000000007b1d */ /* 0x000fe20000010000 */
[----:B------:R-:W-:Y:S01]  /*25570*/  ISETP.NE.AND.EX P3, PT, RZ, UR5, PT, P3 ;  /* 0x00000005ff007c0c */ /* 0x000fe2000bf65330 */
[----:B0-----:R-:W-:-:S04]  /*25580*/  @P0 IMAD.WIDE R42, R237, 0x4, R42 ;  /* 0x00000004ed2a0825 */ /* 0x001fc800078e022a */
[----:B------:R-:W-:Y:S02]  /*25590*/  ULDC UR6, c[0x0][0xa88] ;  /* 0x0002a20000067ab9 */ /* 0x000fe40000000800 */
[----:B--2---:R-:W-:-:S06]  /*255a0*/  IMAD.U32 R45, RZ, RZ, UR6 ;  /* 0x00000006ff2d7e24 */ /* 0x004fcc000f8e00ff */
[----:B------:R0:W5:Y:S04]  /*255b0*/  @P3 LDG.E R11, desc[UR38][R82.64] ;  /* 0x00000026520b3981 */ /* 0x000168000c1e1900 */
[----:B------:R0:W5:Y:S01]  /*255c0*/  @P0 LDG.E R45, desc[UR38][R42.64] ;  /* 0x000000262a2d0981 */ /* 0x000162000c1e1900 */
[----:B---3--:R-:W-:Y:S01]  /*255d0*/  IMAD.MOV.U32 R12, RZ, RZ, 0x9b8 ;  /* 0x000009b8ff0c7424 */ /* 0x008fe200078e00ff */
[----:B------:R-:W-:Y:S02]  /*255e0*/  ISETP.GT.AND P1, PT, R236, 0x1, PT ;  /* 0x00000001ec00780c */ /* 0x000fe40003f24270 */
[----:B-1----:R-:W-:Y:S02]  /*255f0*/  ISETP.NE.AND P2, PT, R2, 0x1, PT ;  /* 0x000000010200780c */ /* 0x002fe40003f45270 */
[----:B------:R-:W-:-:S04]  /*25600*/  SEL R12, R12, 0x978, P1 ;  /* 0x000009780c0c7807 */ /* 0x000fc80000800000 */
[----:B----4-:R0:W1:Y:S08]  /*25610*/  LDC.64 R38, c[0x0][R12+0x220] ;  /* 0x000088000c267b82 */ /* 0x0100700000000a00 */
[----:B------:R0:W2:Y:S08]  /*25620*/  LDC.64 R40, c[0x0][R12+0x218] ;  /* 0x000086000c287b82 */ /* 0x0000b00000000a00 */
[----:B------:R0:W3:Y:S01]  /*25630*/  LDC.64 R36, c[0x0][R12+0x228] ;  /* 0x00008a000c247b82 */ /* 0x0000e20000000a00 */
[----:B------:R-:W-:Y:S05]  /*25640*/  @P0 BRA `(.L_x_1523) ;  /* 0x0000000000100947 */ /* 0x000fea0003800000 */
[----:B------:R-:W-:Y:S05]  /*25650*/  @!P3 BRA `(.L_x_1523) ;  /* 0x00000000000cb947 */ /* 0x000fea0003800000 */
[----:B------:R-:W4:Y:S04]  /*25660*/  LDG.E R14, desc[UR38][R82.64] ;  /* 0x00000026520e7981 */ /* 0x000f28000c1e1900 */
[----:B-----5:R-:W4:Y:S02]  /*25670*/  LDG.E R45, desc[UR38][R82.64+0x4] ;  /* 0x00000426522d7981 */ /* 0x020f24000c1e1900 */
[----:B----4-:R-:W-:-:S07]  /*25680*/  IMAD.IADD R45, R45, 0x1, -R14 ;  /* 0x000000012d2d7824 */ /* 0x010fce00078e0a0e */
.L_x_1523:
[----:B0-----:R-:W4:Y:S04]  /*25690*/  LDL R82, [R1+0x8] ;  /* 0x0000080001527983 */ /* 0x001f280000100800 */
[----:B------:R-:W3:Y:S01]  /*256a0*/  LDL R44, [R1+0x30] ;  /* 0x00003000012c7983 */ /* 0x000ee20000100800 */
[----:B------:R-:W0:Y:S01]  /*256b0*/  LDC.64 R12, c[0x0][R12+0x210] ;  /* 0x000084000c0c7b82 */ /* 0x000e220000000a00 */
[----:B------:R-:W-:-:S07]  /*256c0*/  ISETP.NE.U32.AND P0, PT, RZ, UR4, PT ;  /* 0x00000004ff007c0c */ /* 0x000fce000bf05070 */
[----:B------:R-:W0:Y:S01]  /*256d0*/  @P2 LDC R42, c[0x0][0xbec] ;  /* 0x0002fb00ff2a2b82 */ /* 0x000e220000000800 */
[----:B------:R-:W-:Y:S02]  /*256e0*/  ISETP.NE.AND.EX P0, PT, RZ, UR5, PT, P0 ;  /* 0x00000005ff007c0c */ /* 0x000fe4000bf05300 */
[----:B------:R-:W-:Y:S02]  /*256f0*/  SHF.R.S32.HI R43, RZ, 0x1f, R237 ;  /* 0x0000001fff2b7819 */ /* 0x000fe400000114ed */
[----:B------:R-:W-:-:S03]  /*25700*/  SEL R20, R237, RZ, !P0 ;  /* 0x000000ffed147207 */ /* 0x000fc60004000000 */
[----:B------:R-:W0:Y:S01]  /*25710*/  @P2 LDC R51, c[0x0][0xbf0] ;  /* 0x0002fc00ff332b82 */ /* 0x000e220000000800 */
[----:B------:R-:W-:-:S07]  /*25720*/  SEL R43, R43, RZ, !P0 ;  /* 0x000000ff2b2b7207 */ /* 0x000fce0004000000 */
[----:B------:R-:W0:Y:S01]  /*25730*/  LDC.64 R14, c[0x0][0xba8] ;  /* 0x0002ea00ff0e7b82 */ /* 0x000e220000000a00 */
[----:B-1----:R-:W-:Y:S02]  /*25740*/  IMAD R39, R39, R20, RZ ;  /* 0x0000001427277224 */ /* 0x002fe400078e02ff */
[-C--:B--2---:R-:W-:Y:S02]  /*25750*/  IMAD R47, R41, R232.reuse, RZ ;  /* 0x000000e8292f7224 */ /* 0x084fe400078e02ff */
[----:B------:R-:W-:Y:S02]  /*25760*/  IMAD R49, R38, R43, R39 ;  /* 0x0000002b26317224 */ /* 0x000fe400078e0227 */
[----:B------:R-:W-:-:S04]  /*25770*/  IMAD.WIDE.U32 R40, R40, R232, RZ ;  /* 0x000000e828287225 */ /* 0x000fc800078e00ff */
[----:B------:R-:W-:-:S04]  /*25780*/  IMAD.WIDE.U32 R38, R38, R20, RZ ;  /* 0x0000001426267225 */ /* 0x000fc800078e00ff */
[----:B------:R-:W-:Y:S01]  /*25790*/  IMAD.IADD R53, R224, 0x1, R219 ;  /* 0x00000001e0357824 */ /* 0x000fe200078e02db */
[----:B-----5:R-:W-:-:S03]  /*257a0*/  IADD3 R40, P0, P3, R38, R40, R11 ;  /* 0x0000002826287210 */ /* 0x020fc60007b1e00b */
[----:B0-----:R-:W-:-:S04]  /*257b0*/  @P2 IMAD.HI.U32 R38, R53, R42, RZ ;  /* 0x0000002a35262227 */ /* 0x001fc800078e00ff */
[----:B------:R-:W-:Y:S01]  /*257c0*/  IMAD.IADD R49, R39, 0x1, R49 ;  /* 0x0000000127317824 */ /* 0x000fe200078e0231 */
[----:B------:R-:W0:Y:S01]  /*257d0*/  @!P1 LDC R14, c[0x0][0xb50] ;  /* 0x0002d400ff0e9b82 */ /* 0x000e220000000800 */
[----:B------:R-:W-:Y:S01]  /*257e0*/  IMAD.MOV.U32 R39, RZ, RZ, R53 ;  /* 0x000000ffff277224 */ /* 0x000fe200078e0035 */
[----:B------:R-:W-:Y:S01]  /*257f0*/  @P2 SHF.R.U32.HI R39, RZ, R51, R38 ;  /* 0x00000033ff272219 */ /* 0x000fe20000011626 */
[----:B------:R-:W-:Y:S01]  /*25800*/  IMAD.IADD R47, R41, 0x1, R47 ;  /* 0x00000001292f7824 */ /* 0x000fe200078e022f */
[----:B------:R-:W-:-:S04]  /*25810*/  SHF.R.S32.HI R46, RZ, 0x1f, R11 ;  /* 0x0000001fff2e7819 */ /* 0x000fc8000001140b */
[----:B------:R-:W1:Y:S01]  /*25820*/  @!P1 LDC R15, c[0x0][0xb54] ;  /* 0x0002d500ff0f9b82 */ /* 0x000e620000000800 */
[----:B------:R-:W-:Y:S01]  /*25830*/  IADD3.X R38, R49, R47, R46, P0, P3 ;  /* 0x0000002f31267210 */ /* 0x000fe200007e642e */
[----:B------:R-:W-:-:S05]  /*25840*/  VIADD R50, R138, 0xffffff80 ;  /* 0xffffff808a327836 */ /* 0x000fca0000000000 */
[----:B------:R-:W-:-:S04]  /*25850*/  SHF.R.S32.HI R48, RZ, 0x1f, R50 ;  /* 0x0000001fff307819 */ /* 0x000fc80000011432 */
[----:B------:R-:W-:-:S04]  /*25860*/  LEA.HI R48, R48, R50, RZ, 0x7 ;  /* 0x0000003230307211 */ /* 0x000fc800078f38ff */
[----:B------:R-:W-:-:S05]  /*25870*/  LOP3.LUT R48, R48, 0xffffff80, RZ, 0xc0, !PT ;  /* 0xffffff8030307812 */ /* 0x000fca00078ec0ff */
[----:B------:R-:W-:Y:S01]  /*25880*/  IMAD.IADD R48, R50, 0x1, -R48 ;  /* 0x0000000132307824 */ /* 0x000fe200078e0a30 */
[----:B----4-:R-:W-:-:S05]  /*25890*/  SEL R43, R82, RZ, P1 ;  /* 0x000000ff522b7207 */ /* 0x010fca0000800000 */
[-C--:B---3--:R-:W-:Y:S02]  /*258a0*/  IMAD R41, R37, R43.reuse, RZ ;  /* 0x0000002b25297224 */ /* 0x088fe400078e02ff */
[----:B------:R-:W-:-:S04]  /*258b0*/  IMAD.WIDE.U32 R36, R36, R43, RZ ;  /* 0x0000002b24247225 */ /* 0x000fc800078e00ff */
[----:B------:R-:W-:Y:S01]  /*258c0*/  IMAD.MOV R43, RZ, RZ, -R39 ;  /* 0x000000ffff2b7224 */ /* 0x000fe200078e0a27 */
[----:B------:R-:W-:Y:S01]  /*258d0*/  IADD3 R36, P0, P3, R39, R40, R36 ;  /* 0x0000002827247210 */ /* 0x000fe20007b1e024 */
[----:B------:R-:W-:Y:S01]  /*258e0*/  IMAD.IADD R41, R37, 0x1, R41 ;  /* 0x0000000125297824 */ /* 0x000fe200078e0229 */
[----:B------:R-:W-:Y:S01]  /*258f0*/  SHF.R.S32.HI R37, RZ, 0x1f, R39 ;  /* 0x0000001fff257819 */ /* 0x000fe20000011427 */
[----:B------:R-:W-:-:S03]  /*25900*/  IMAD R39, R2, R43, R53 ;  /* 0x0000002b02277224 */ /* 0x000fc600078e0235 */
[----:B------:R-:W-:Y:S01]  /*25910*/  IADD3.X R37, R37, R38, R41, P0, P3 ;  /* 0x0000002625257210 */ /* 0x000fe200007e6429 */
[-C--:B------:R-:W-:Y:S01]  /*25920*/  IMAD R13, R13, R39.reuse, RZ ;  /* 0x000000270d0d7224 */ /* 0x080fe200078e02ff */
[----:B------:R-:W-:Y:S01]  /*25930*/  SHF.R.S32.HI R41, RZ, 0x1f, R39 ;  /* 0x0000001fff297819 */ /* 0x000fe20000011427 */
[----:B------:R-:W-:-:S04]  /*25940*/  IMAD.WIDE.U32 R36, R12, R39, R36 ;  /* 0x000000270c247225 */ /* 0x000fc800078e0024 */
[----:B------:R-:W-:-:S04]  /*25950*/  IMAD R13, R12, R41, R13 ;  /* 0x000000290c0d7224 */ /* 0x000fc800078e020d */
[----:B------:R-:W-:Y:S01]  /*25960*/  IMAD.IADD R12, R37, 0x1, R13 ;  /* 0x00000001250c7824 */ /* 0x000fe200078e020d */
[----:B0-----:R-:W-:-:S04]  /*25970*/  LEA R37, P0, R36, R14, 0x2 ;  /* 0x0000000e24257211 */ /* 0x001fc800078010ff */
[----:B-1----:R-:W-:Y:S01]  /*25980*/  LEA.HI.X R36, R36, R15, R12, 0x2, P0 ;  /* 0x0000000f24247211 */ /* 0x002fe200000f140c */
[----:B------:R-:W-:Y:S01]  /*25990*/  SHFL.IDX PT, R14, R37, 0x1, 0x1c1f ;  /* 0x003c1f00250e7f89 */ /* 0x000fe200000e0000 */
[----:B------:R-:W-:-:S03]  /*259a0*/  IMAD.IADD R39, R44, 0x1, R219 ;  /* 0x000000012c277824 */ /* 0x000fc600078e02db */
[----:B------:R-:W-:Y:S04]  /*259b0*/  SHFL.IDX PT, R12, R37, RZ, 0x1c1f ;  /* 0x001c1fff250c7589 */ /* 0x000fe800000e0000 */
[----:B------:R-:W0:Y:S04]  /*259c0*/  SHFL.IDX PT, R13, R36, RZ, 0x1c1f ;  /* 0x001c1fff240d7589 */ /* 0x000e2800000e0000 */
[----:B------:R-:W1:Y:S01]  /*259d0*/  SHFL.IDX PT, R15, R36, 0x1, 0x1c1f ;  /* 0x003c1f00240f7f89 */ /* 0x000e6200000e0000 */
[----:B------:R-:W-:Y:S01]  /*259e0*/  IMAD R44, R45, R2, RZ ;  /* 0x000000022d2c7224 */ /* 0x000fe200078e02ff */
[----:B------:R-:W-:Y:S01]  /*259f0*/  LOP3.LUT P0, RZ, R48, 0x3, RZ, 0xc0, !PT ;  /* 0x0000000330ff7812 */ /* 0x000fe2000780c0ff */
[----:B------:R-:W-:-:S03]  /*25a00*/  VIADD R83, R39, 0x8 ;  /* 0x0000000827537836 */ /* 0x000fc60000000000 */
[-C--:B------:R-:W-:Y:S02]  /*25a10*/  ISETP.GE.OR P3, PT, R39, R44.reuse, P0 ;  /* 0x0000002c2700720c */ /* 0x080fe40000766670 */
[----:B------:R-:W-:-:S11]  /*25a20*/  ISETP.GE.OR P0, PT, R83, R44, P0 ;  /* 0x0000002c5300720c */ /* 0x000fd60000706670 */
[----:B0-----:R0:W-:Y:S04]  /*25a30*/  @!P3 ST.E desc[UR38][R12.64], R72 ;  /* 0x000000480c00b985 */ /* 0x0011e8000c101926 */
[----:B-1----:R0:W-:Y:S01]  /*25a40*/  @!P0 ST.E desc[UR38][R14.64], R76 ;  /* 0x0000004c0e008985 */ /* 0x0021e2000c101926 */
[----:B------:R-:W-:Y:S05]  /*25a50*/  @P1 BRA `(.L_x_1524) ;  /* 0x0000000800a81947 */ /* 0x000fea0003800000 */
[----:B------:R-:W-:Y:S01]  /*25a60*/  SHF.R.S32.HI R102, RZ, 0x3, R102 ;  /* 0x00000003ff667819 */ /* 0x000fe20000011466 */
[----:B0-----:R-:W0:Y:S01]  /*25a70*/  @P2 LDC R13, c[0x0][0xbec] ;  /* 0x0002fb00ff0d2b82 */ /* 0x001e220000000800 */
[----:B------:R-:W-:-:S03]  /*25a80*/  ULDC.64 UR4, c[0x0][0xaa0] ;  /* 0x0002a80000047ab9 */ /* 0x000fc60000000a00 */
[----:B------:R-:W-:-:S04]  /*25a90*/  IMAD R3, R102, 0x40, R113 ;  /* 0x0000004066037824 */ /* 0x000fc800078e0271 */
[----:B------:R-:W-:Y:S01]  /*25aa0*/  IMAD.WIDE R74, R3, 0x2, R74 ;  /* 0x00000002034a7825 */ /* 0x000fe200078e024a */
[----:B------:R-:W1:Y:S02]  /*25ab0*/  @P2 LDC R15, c[0x0][0xbf0] ;  /* 0x0002fc00ff0f2b82 */ /* 0x000e640000000800 */
[C---:B------:R-:W-:Y:S02]  /*25ac0*/  IADD3 R29, P0, R74.reuse, 0x2000, RZ ;  /* 0x000020004a1d7810 */ /* 0x040fe40007f1e0ff */
[----:B------:R-:W-:Y:S02]  /*25ad0*/  IADD3 R37, P5, R74, 0x1000, RZ ;  /* 0x000010004a257810 */ /* 0x000fe40007fbe0ff */
[----:B------:R-:W-:Y:S02]  /*25ae0*/  LOP3.LUT R28, R29, 0x380, RZ, 0xc0, !PT ;  /* 0x000003801d1c7812 */ /* 0x000fe400078ec0ff */
[----:B------:R-:W-:Y:S02]  /*25af0*/  LOP3.LUT R36, R37, 0x380, RZ, 0xc0, !PT ;  /* 0x0000038025247812 */ /* 0x000fe400078ec0ff */
[----:B------:R-:W-:-:S02]  /*25b00*/  SHF.R.U64 R28, R28, 0x3, RZ ;  /* 0x000000031c1c7819 */ /* 0x000fc400000012ff */
[----:B------:R-:W-:Y:S02]  /*25b10*/  SHF.R.U64 R36, R36, 0x3, RZ ;  /* 0x0000000324247819 */ /* 0x000fe400000012ff */
[----:B------:R-:W-:Y:S01]  /*25b20*/  LOP3.LUT R28, R28, R29, RZ, 0x3c, !PT ;  /* 0x0000001d1c1c7212 */ /* 0x000fe200078e3cff */
[--C-:B------:R-:W-:Y:S01]  /*25b30*/  IMAD.X R29, RZ, RZ, R75.reuse, P0 ;  /* 0x000000ffff1d7224 */ /* 0x100fe200000e064b */
[----:B------:R-:W-:Y:S02]  /*25b40*/  IADD3 R3, P0, R74, 0x7000, RZ ;  /* 0x000070004a037810 */ /* 0x000fe40007f1e0ff */
[----:B------:R-:W-:Y:S01]  /*25b50*/  LOP3.LUT R36, R36, R37, RZ, 0x3c, !PT ;  /* 0x0000002524247212 */ /* 0x000fe200078e3cff */
[--C-:B------:R-:W-:Y:S01]  /*25b60*/  IMAD.X R37, RZ, RZ, R75.reuse, P5 ;  /* 0x000000ffff257224 */ /* 0x100fe200028e064b */
[----:B------:R-:W-:Y:S01]  /*25b70*/  LOP3.LUT R0, R3, 0x380, RZ, 0xc0, !PT ;  /* 0x0000038003007812 */ /* 0x000fe200078ec0ff */
[----:B------:R-:W-:Y:S01]  /*25b80*/  IMAD.WIDE.U32 R8, R11, UR4, RZ ;  /* 0x000000040b087c25 */ /* 0x000fe2000f8e00ff */
[----:B------:R-:W-:Y:S01]  /*25b90*/  IADD3 R5, P1, R74, 0x3000, RZ ;  /* 0x000030004a057810 */ /* 0x000fe20007f3e0ff */
[----:B------:R-:W5:Y:S01]  /*25ba0*/  LD.E.128 R28, desc[UR38][R28.64] ;  /* 0x000000261c1c7980 */ /* 0x000f62000c101d00 */
[----:B------:R-:W-:Y:S01]  /*25bb0*/  SHF.R.U64 R0, R0, 0x3, RZ ;  /* 0x0000000300007819 */ /* 0x000fe200000012ff */
[----:B------:R-:W-:Y:S01]  /*25bc0*/  IMAD R100, R100, 0x20, R102 ;  /* 0x0000002064647824 */ /* 0x000fe200078e0266 */
[C---:B------:R-:W-:Y:S01]  /*25bd0*/  IADD3 R53, P3, R74.reuse, 0x4000, RZ ;  /* 0x000040004a357810 */ /* 0x040fe20007f7e0ff */
[----:B------:R-:W-:Y:S01]  /*25be0*/  IMAD.X R25, RZ, RZ, R75, P0 ;  /* 0x000000ffff197224 */ /* 0x000fe200000e064b */
[C---:B------:R-:W-:Y:S01]  /*25bf0*/  IADD3 R49, P4, R74.reuse, 0x5000, RZ ;  /* 0x000050004a317810 */ /* 0x040fe20007f9e0ff */
[----:B------:R-:W5:Y:S01]  /*25c00*/  LD.E.128 R36, desc[UR38][R36.64] ;  /* 0x0000002624247980 */ /* 0x000f62000c101d00 */
[----:B------:R-:W-:-:S02]  /*25c10*/  IADD3 R33, P5, R74, 0x6000, RZ ;  /* 0x000060004a217810 */ /* 0x000fc40007fbe0ff */
[----:B------:R-:W-:Y:S01]  /*25c20*/  LOP3.LUT R24, R0, R3, RZ, 0x3c, !PT ;  /* 0x0000000300187212 */ /* 0x000fe200078e3cff */
[----:B------:R-:W-:Y:S01]  /*25c30*/  IMAD R0, R46, UR4, RZ ;  /* 0x000000042e007c24 */ /* 0x000fe2000f8e02ff */
[----:B------:R-:W-:Y:S02]  /*25c40*/  LOP3.LUT R4, R5, 0x380, RZ, 0xc0, !PT ;  /* 0x0000038005047812 */ /* 0x000fe400078ec0ff */
[----:B------:R-:W-:Y:S02]  /*25c50*/  LOP3.LUT R52, R53, 0x380, RZ, 0xc0, !PT ;  /* 0x0000038035347812 */ /* 0x000fe400078ec0ff */
[----:B------:R-:W-:Y:S02]  /*25c60*/  LOP3.LUT R48, R49, 0x380, RZ, 0xc0, !PT ;  /* 0x0000038031307812 */ /* 0x000fe400078ec0ff */
[----:B------:R-:W-:Y:S01]  /*25c70*/  LOP3.LUT R32, R33, 0x380, RZ, 0xc0, !PT ;  /* 0x0000038021207812 */ /* 0x000fe200078ec0ff */
[----:B------:R-:W-:Y:S01]  /*25c80*/  IMAD R3, R11, UR5, R0 ;  /* 0x000000050b037c24 */ /* 0x000fe2000f8e0200 */
[----:B------:R-:W-:Y:S01]  /*25c90*/  LOP3.LUT R7, R74, 0x380, RZ, 0xc0, !PT ;  /* 0x000003804a077812 */ /* 0x000fe200078ec0ff */
[----:B------:R-:W-:Y:S01]  /*25ca0*/  ULDC.64 UR4, c[0x0][0xae8] ;  /* 0x0002ba0000047ab9 */ /* 0x000fe20000000a00 */
[----:B------:R-:W-:Y:S01]  /*25cb0*/  SHF.R.U64 R4, R4, 0x3, RZ ;  /* 0x0000000304047819 */ /* 0x000fe200000012ff */
[----:B------:R-:W-:Y:S01]  /*25cc0*/  IMAD.IADD R100, R219, 0x1, R100 ;  /* 0x00000001db647824 */ /* 0x000fe200078e0264 */
[----:B------:R-:W-:Y:S01]  /*25cd0*/  SHF.R.U64 R52, R52, 0x3, RZ ;  /* 0x0000000334347819 */ /* 0x000fe200000012ff */
[----:B------:R-:W5:Y:S01]  /*25ce0*/  LD.E.128 R24, desc[UR38][R24.64] ;  /* 0x0000002618187980 */ /* 0x000f62000c101d00 */
[----:B------:R-:W-:-:S02]  /*25cf0*/  SHF.R.U64 R48, R48, 0x3, RZ ;  /* 0x0000000330307819 */ /* 0x000fc400000012ff */
[----:B------:R-:W-:Y:S01]  /*25d00*/  SHF.R.U64 R32, R32, 0x3, RZ ;  /* 0x0000000320207819 */ /* 0x000fe200000012ff */
[----:B------:R-:W-:Y:S01]  /*25d10*/  IMAD.IADD R9, R9, 0x1, R3 ;  /* 0x0000000109097824 */ /* 0x000fe200078e0203 */
        /* <DEDUP_REMOVED lines=10> */
[C---:B------:R-:W-:Y:S01]  /*25dc0*/  IMAD.WIDE.U32 R8, R232.reuse, UR4, R8 ;  /* 0x00000004e8087c25 */ /* 0x040fe2000f8e0008 */
[----:B------:R-:W-:Y:S01]  /*25dd0*/  SHF.R.S32.HI R11, RZ, 0x1f, R20 ;  /* 0x0000001fff0b7819 */ /* 0x000fe20000011414 */
[----:B------:R-:W5:Y:S02]  /*25de0*/  LD.E.128 R4, desc[UR38][R4.64] ;  /* 0x0000002604047980 */ /* 0x000f64000c101d00 */
[----:B------:R-:W-:Y:S01]  /*25df0*/  IMAD R9, R232, UR5, R9 ;  /* 0x00000005e8097c24 */ /* 0x000fe2000f8e0209 */
[----:B------:R-:W-:Y:S01]  /*25e00*/  ULDC.64 UR4, c[0x0][0xaf0] ;  /* 0x0002bc0000047ab9 */ /* 0x000fe20000000a00 */
[----:B------:R2:W5:Y:S01]  /*25e10*/  LD.E.128 R40, desc[UR38][R74.64] ;  /* 0x000000264a287980 */ /* 0x000562000c101d00 */
[----:B0-----:R-:W-:-:S03]  /*25e20*/  @P2 IMAD.HI.U32 R0, R100, R13, RZ ;  /* 0x0000000d64002227 */ /* 0x001fc600078e00ff */
[----:B------:R-:W5:Y:S01]  /*25e30*/  LD.E.128 R52, desc[UR38][R52.64] ;  /* 0x0000002634347980 */ /* 0x000f62000c101d00 */
[----:B------:R-:W-:-:S03]  /*25e40*/  IMAD R11, R11, UR4, RZ ;  /* 0x000000040b0b7c24 */ /* 0x000fc6000f8e02ff */
[----:B------:R-:W5:Y:S04]  /*25e50*/  LD.E.128 R48, desc[UR38][R48.64] ;  /* 0x0000002630307980 */ /* 0x000f68000c101d00 */
[----:B------:R-:W5:Y:S01]  /*25e60*/  LD.E.128 R32, desc[UR38][R32.64] ;  /* 0x0000002620207980 */ /* 0x000f62000c101d00 */
[----:B------:R-:W-:Y:S01]  /*25e70*/  @!PT LDS RZ, [RZ] ;  /* 0x00000000fffff984 */ /* 0x000fe20000000800 */
[----:B------:R-:W-:Y:S01]  /*25e80*/  @!PT LDS RZ, [RZ] ;  /* 0x00000000fffff984 */ /* 0x000fe20000000800 */
[----:B------:R-:W-:Y:S01]  /*25e90*/  @!PT LDS RZ, [RZ] ;  /* 0x00000000fffff984 */ /* 0x000fe20000000800 */
[----:B------:R-:W-:Y:S01]  /*25ea0*/  @!PT LDS RZ, [RZ] ;  /* 0x00000000fffff984 */ /* 0x000fe20000000800 */
[----:B------:R0:W-:Y:S06]  /*25eb0*/  MEMBAR.ALL.CTA ;  /* 0x0000000000007992 */ /* 0x0001ec0000008000 */
[----:B0-----:R-:W0:Y:S01]  /*25ec0*/  FENCE.VIEW.ASYNC.S ;  /* 0x00000000000073c6 */ /* 0x001e220000000000 */
[----:B------:R-:W-:Y:S01]  /*25ed0*/  IMAD.MOV.U32 R3, RZ, RZ, R100 ;  /* 0x000000ffff037224 */ /* 0x000fe200078e0064 */
[----:B-1----:R-:W-:Y:S01]  /*25ee0*/  @P2 SHF.R.U32.HI R3, RZ, R15, R0 ;  /* 0x0000000fff032219 */ /* 0x002fe20000011600 */
[----:B------:R-:W-:-:S02]  /*25ef0*/  IMAD R11, R20, UR5, R11 ;  /* 0x00000005140b7c24 */ /* 0x000fc4000f8e020b */
[----:B------:R-:W-:Y:S01]  /*25f00*/  IMAD.WIDE.U32 R20, R20, UR4, R8 ;  /* 0x0000000414147c25 */ /* 0x000fe2000f8e0008 */
[----:B------:R-:W-:Y:S01]  /*25f10*/  SHF.R.S32.HI R0, RZ, 0x1f, R3 ;  /* 0x0000001fff007819 */ /* 0x000fe20000011403 */
[----:B------:R-:W-:Y:S02]  /*25f20*/  ULDC.64 UR4, c[0x0][0xae0] ;  /* 0x0002b80000047ab9 */ /* 0x000fe40000000a00 */
[----:B------:R-:W-:Y:S02]  /*25f30*/  IMAD.IADD R21, R21, 0x1, R11 ;  /* 0x0000000115157824 */ /* 0x000fe400078e020b */
[----:B------:R-:W-:Y:S02]  /*25f40*/  IMAD.MOV R11, RZ, RZ, -R3 ;  /* 0x000000ffff0b7224 */ /* 0x000fe400078e0a03 */
[----:B------:R-:W-:Y:S02]  /*25f50*/  IMAD R8, R0, UR4, RZ ;  /* 0x0000000400087c24 */ /* 0x000fe4000f8e02ff */
[----:B------:R-:W-:-:S02]  /*25f60*/  VIADD R0, R18, 0x28820 ;  /* 0x0002882012007836 */ /* 0x000fc40000000000 */
[----:B------:R-:W-:Y:S02]  /*25f70*/  IMAD R11, R2, R11, R100 ;  /* 0x0000000b020b7224 */ /* 0x000fe400078e0264 */
[C---:B------:R-:W-:Y:S01]  /*25f80*/  IMAD R9, R3.reuse, UR5, R8 ;  /* 0x0000000503097c24 */ /* 0x040fe2000f8e0208 */
[----:B------:R-:W-:Y:S01]  /*25f90*/  PRMT R0, RZ, 0x654, R0 ;  /* 0x00000654ff007816 */ /* 0x000fe20000000000 */
[----:B------:R-:W-:Y:S01]  /*25fa0*/  IMAD.WIDE.U32 R2, R3, UR4, R20 ;  /* 0x0000000403027c25 */ /* 0x000fe2000f8e0014 */
[----:B------:R-:W-:Y:S01]  /*25fb0*/  SHF.R.S32.HI R8, RZ, 0x1f, R11 ;  /* 0x0000001fff087819 */ /* 0x000fe2000001140b */
[----:B------:R-:W-:Y:S01]  /*25fc0*/  ULDC.64 UR4, c[0x0][0xad8] ;  /* 0x0002b60000047ab9 */ /* 0x000fe20000000a00 */
[----:B0-----:R0:W-:Y:S01]  /*25fd0*/  SYNCS.ARRIVE.TRANS64.RED.A1T0 RZ, [R0+URZ], RZ ;  /* 0x000000ff00ff79a7 */ /* 0x0011e2000810043f */
[----:B------:R-:W-:Y:S02]  /*25fe0*/  IMAD.IADD R3, R3, 0x1, R9 ;  /* 0x0000000103037824 */ /* 0x000fe400078e0209 */
[----:B0-----:R-:W-:-:S02]  /*25ff0*/  IMAD R0, R8, UR4, RZ ;  /* 0x0000000408007c24 */ /* 0x001fc4000f8e02ff */
[----:B------:R-:W-:-:S04]  /*26000*/  IMAD.WIDE.U32 R8, R11, UR4, R2 ;  /* 0x000000040b087c25 */ /* 0x000fc8000f8e0002 */
[----:B------:R-:W-:Y:S01]  /*26010*/  IMAD R3, R11, UR5, R0 ;  /* 0x000000050b037c24 */ /* 0x000fe2000f8e0200 */
[----:B------:R-:W-:Y:S02]  /*26020*/  ULDC.64 UR4, c[0x0][0xa80] ;  /* 0x0002a00000047ab9 */ /* 0x000fe40000000a00 */
[----:B------:R-:W-:Y:S01]  /*26030*/  LEA R2, P0, R8, UR4, 0x1 ;  /* 0x0000000408027c11 */ /* 0x000fe2000f8008ff */
[----:B------:R-:W-:Y:S01]  /*26040*/  IMAD.IADD R3, R9, 0x1, R3 ;  /* 0x0000000109037824 */ /* 0x000fe200078e0203 */
[----:B------:R-:W-:Y:S01]  /*26050*/  UMOV UR4, 0xffffffff ;  /* 0xffffffff00047882 */ /* 0x000fe20000000000 */
[----:B------:R-:W-:-:S03]  /*26060*/  SHF.R.S32.HI R10, RZ, 0x1f, R113 ;  /* 0x0000001fff0a7819 */ /* 0x000fc60000011471 */
[----:B------:R-:W-:Y:S02]  /*26070*/  LEA.HI.X R3, R8, UR5, R3, 0x1, P0 ;  /* 0x0000000508037c11 */ /* 0x000fe400080f0c03 */
[----:B------:R-:W-:Y:S01]  /*26080*/  SHF.R.S32.HI R20, RZ, 0x1f, R111 ;  /* 0x0000001fff147819 */ /* 0x000fe2000001146f */
[----:B--2---:R-:W-:Y:S06]  /*26090*/  BRA.DIV UR4, `(.L_x_1525) ;  /* 0x000000ca04447947 */ /* 0x004fec000b800000 */
[----:B------:R0:W1:Y:S04]  /*260a0*/  SHFL.IDX PT, R0, R3, RZ, 0x181f ;  /* 0x00181fff03007589 */ /* 0x00006800000e0000 */
[----:B------:R0:W2:Y:S02]  /*260b0*/  SHFL.IDX PT, R14, R2, RZ, 0x181f ;  /* 0x00181fff020e7589 */ /* 0x0000a400000e0000 */
.L_x_1798:
[----:B------:R-:W-:Y:S01]  /*260c0*/  IMAD.IADD R219, R102, 0x1, R219 ;  /* 0x0000000166db7824 */ /* 0x000fe200078e02db */
[----:B------:R-:W-:Y:S04]  /*260d0*/  BSSY B1, `(.L_x_1526) ;  /* 0x000000c000017945 */ /* 0x000fe80003800000 */
[----:B------:R-:W-:-:S13]  /*260e0*/  ISETP.GE.AND P0, PT, R219, R44, PT ;  /* 0x0000002cdb00720c */ /* 0x000fda0003f06270 */
[----:B------:R-:W-:Y:S05]  /*260f0*/  @P0 BRA `(.L_x_1527) ;  /* 0x0000000000240947 */ /* 0x000fea0003800000 */
[----:B------:R-:W-:Y:S02]  /*26100*/  ULDC UR4, c[0x0][0xac8] ;  /* 0x0002b20000047ab9 */ /* 0x000fe40000000800 */
[----:B------:R-:W-:Y:S02]  /*26110*/  ISETP.GE.AND P0, PT, R113, UR4, PT ;  /* 0x0000000471007c0c */ /* 0x000fe4000bf06270 */
[----:B------:R-:W-:-:S11]  /*26120*/  ISETP.GE.AND P1, PT, R111, UR4, PT ;  /* 0x000000046f007c0c */ /* 0x000fd6000bf26270 */
[-C--:B--2---:R-:W-:Y:S02]  /*26130*/  @!P0 LEA R8, P2, R113, R14.reuse, 0x1 ;  /* 0x0000000e71088211 */ /* 0x084fe400078408ff */
[----:B------:R-:W-:Y:S02]  /*26140*/  @!P1 LEA R14, P3, R111, R14, 0x1 ;  /* 0x0000000e6f0e9211 */ /* 0x000fe400078608ff */
[-C--:B-1----:R-:W-:Y:S02]  /*26150*/  @!P0 LEA.HI.X R9, R113, R0.reuse, R10, 0x1, P2 ;  /* 0x0000000071098211 */ /* 0x082fe400010f0c0a */
[----:B------:R-:W-:-:S03]  /*26160*/  @!P1 LEA.HI.X R15, R111, R0, R20, 0x1, P3 ;  /* 0x000000006f0f9211 */ /* 0x000fc600018f0c14 */
[----:B-----5:R3:W-:Y:S04]  /*26170*/  @!P0 ST.E.128 desc[UR38][R8.64], R40 ;  /* 0x0000002808008985 */ /* 0x0207e8000c101d26 */
[----:B------:R3:W-:Y:S02]  /*26180*/  @!P1 ST.E.128 desc[UR38][R14.64], R52 ;  /* 0x000000340e009985 */ /* 0x0007e4000c101d26 */
.L_x_1527:
[----:B------:R-:W-:Y:S05]  /*26190*/  BSYNC B1 ;  /* 0x0000000000017941 */ /* 0x000fea0003800000 */
.L_x_1526:
[----:B------:R-:W-:-:S03]  /*261a0*/  UMOV UR4, 0xffffffff ;  /* 0xffffffff00047882 */ /* 0x000fc60000000000 */
[----:B------:R-:W-:Y:S05]  /*261b0*/  BRA.DIV UR4, `(.L_x_1528) ;  /* 0x000000ca04307947 */ /* 0x000fea000b800000 */
[----:B-1----:R1:W4:Y:S04]  /*261c0*/  SHFL.IDX PT, R0, R3, 0x1, 0x181f ;  /* 0x00381f0003007f89 */ /* 0x00232800000e0000 */
[----:B--23--:R1:W2:Y:S02]  /*261d0*/  SHFL.IDX PT, R14, R2, 0x1, 0x181f ;  /* 0x00381f00020e7f89 */ /* 0x00c2a400000e0000 */
.L_x_1802:
[----:B------:R-:W-:Y:S01]  /*261e0*/  VIADD R9, R219, 0x20 ;  /* 0x00000020db097836 */ /* 0x000fe20000000000 */
        /* <DEDUP_REMOVED lines=8> */
[-C--:B----4-:R-:W-:Y:S02]  /*26270*/  @!P2 LEA.HI.X R9, R113, R0.reuse, R10, 0x1, P0 ;  /* 0x000000007109a211 */ /* 0x090fe400000f0c0a */
[----:B------:R-:W-:-:S03]  /*26280*/  @!P3 LEA.HI.X R15, R111, R0, R20, 0x1, P1 ;  /* 0x000000006f0fb211 */ /* 0x000fc600008f0c14 */
[----:B-----5:R3:W-:Y:S04]  /*26290*/  @!P2 ST.E.128 desc[UR38][R8.64], R36 ;  /* 0x000000240800a985 */ /* 0x0207e8000c101d26 */
[----:B------:R3:W-:Y:S02]  /*262a0*/  @!P3 ST.E.128 desc[UR38][R14.64], R48 ;  /* 0x000000300e00b985 */ /* 0x0007e4000c101d26 */
.L_x_1530:
[----:B------:R-:W-:Y:S05]  /*262b0*/  BSYNC B1 ;  /* 0x0000000000017941 */ /* 0x000fea0003800000 */
.L_x_1529:
[----:B------:R-:W-:-:S03]  /*262c0*/  UMOV UR4, 0xffffffff ;  /* 0xffffffff00047882 */ /* 0x000fc60000000000 */
[----:B------:R-:W-:Y:S05]  /*262d0*/  BRA.DIV UR4, `(.L_x_1531) ;  /* 0x000000ca04307947 */ /* 0x000fea000b800000 */
[----:B----4-:R4:W0:Y:S04]  /*262e0*/  SHFL.IDX PT, R0, R3, 0x2, 0x181f ;  /* 0x00581f0003007f89 */ /* 0x01082800000e0000 */
[----:B--23--:R4:W2:Y:S02]  /*262f0*/  SHFL.IDX PT, R14, R2, 0x2, 0x181f ;  /* 0x00581f00020e7f89 */ /* 0x00c8a400000e0000 */
.L_x_1806:
        /* <DEDUP_REMOVED lines=9> */
[-C--:B0-----:R-:W-:Y:S02]  /*26390*/  @!P2 LEA.HI.X R9, R113, R0.reuse, R10, 0x1, P0 ;  /* 0x000000007109a211 */ /* 0x081fe400000f0c0a */
[----:B------:R-:W-:-:S03]  /*263a0*/  @!P3 LEA.HI.X R15, R111, R0, R20, 0x1, P1 ;  /* 0x000000006f0fb211 */ /* 0x000fc600008f0c14 */
[----:B-----5:R3:W-:Y:S04]  /*263b0*/  @!P2 ST.E.128 desc[UR38][R8.64], R28 ;  /* 0x0000001c0800a985 */ /* 0x0207e8000c101d26 */
[----:B------:R3:W-:Y:S02]  /*263c0*/  @!P3 ST.E.128 desc[UR38][R14.64], R32 ;  /* 0x000000200e00b985 */ /* 0x0007e4000c101d26 */
.L_x_1533:
[----:B------:R-:W-:Y:S05]  /*263d0*/  BSYNC B1 ;  /* 0x0000000000017941 */ /* 0x000fea0003800000 */
.L_x_1532:
[----:B------:R-:W-:-:S03]  /*263e0*/  UMOV UR4, 0xffffffff ;  /* 0xffffffff00047882 */ /* 0x000fc60000000000 */
[----:B------:R-:W-:Y:S05]  /*263f0*/  BRA.DIV UR4, `(.L_x_1534) ;  /* 0x000000ca04307947 */ /* 0x000fea000b800000 */
[----:B0-----:R0:W0:Y:S04]  /*26400*/  SHFL.IDX PT, R0, R3, 0x3, 0x181f ;  /* 0x00781f0003007f89 */ /* 0x00102800000e0000 */
[----:B--23--:R2:W3:Y:S02]  /*26410*/  SHFL.IDX PT, R14, R2, 0x3, 0x181f ;  /* 0x00781f00020e7f89 */ /* 0x00c4e400000e0000 */
.L_x_1810:
[----:B01--4-:R-:W-:-:S05]  /*26420*/  VIADD R3, R219, 0x60 ;  /* 0x00000060db037836 */ /* 0x013fca0000000000 */
[----:B------:R-:W-:-:S13]  /*26430*/  ISETP.GE.AND P0, PT, R3, R44, PT ;  /* 0x0000002c0300720c */ /* 0x000fda0003f06270 */
[----:B------:R-:W-:Y:S05]  /*26440*/  @P0 BRA `(.L_x_1535) ;  /* 0x0000001800f40947 */ /* 0x000fea0003800000 */
[----:B------:R-:W-:Y:S02]  /*26450*/  ULDC UR4, c[0x0][0xac8] ;  /* 0x0002b20000047ab9 */ /* 0x000fe40000000800 */
[----:B------:R-:W-:-:S13]  /*26460*/  ISETP.GE.AND P1, PT, R113, UR4, PT ;  /* 0x0000000471007c0c */ /* 0x000fda000bf26270 */
[----:B--23--:R-:W-:-:S04]  /*26470*/  @!P1 LEA R2, P0, R113, R14, 0x1 ;  /* 0x0000000e71029211 */ /* 0x00cfc800078008ff */
[----:B------:R-:W-:Y:S02]  /*26480*/  @!P1 LEA.HI.X R3, R113, R0, R10, 0x1, P0 ;  /* 0x0000000071039211 */ /* 0x000fe400000f0c0a */
[----:B------:R-:W-:-:S03]  /*26490*/  ISETP.GE.AND P0, PT, R111, UR4, PT ;  /* 0x000000046f007c0c */ /* 0x000fc6000bf06270 */
[----:B-----5:R0:W-:Y:S10]  /*264a0*/  @!P1 ST.E.128 desc[UR38][R2.64], R4 ;  /* 0x0000000402009985 */ /* 0x0201f4000c101d26 */
[----:B------:R-:W-:Y:S05]  /*264b0*/  @P0 BRA `(.L_x_1535) ;  /* 0x0000001800d80947 */ /* 0x000fea0003800000 */
[----:B------:R-:W-:-:S04]  /*264c0*/  LEA R14, P0, R111, R14, 0x1 ;  /* 0x0000000e6f0e7211 */ /* 0x000fc800078008ff */
[----:B------:R-:W-:-:S05]  /*264d0*/  LEA.HI.X R15, R111, R0, R20, 0x1, P0 ;  /* 0x000000006f0f7211 */ /* 0x000fca00000f0c14 */
[----:B------:R1:W-:Y:S01]  /*264e0*/  ST.E.128 desc[UR38][R14.64], R24 ;  /* 0x000000180e007985 */ /* 0x0003e2000c101d26 */
[----:B------:R-:W-:Y:S05]  /*264f0*/  BRA `(.L_x_1535) ;  /* 0x0000001800c87947 */ /* 0x000fea0003800000 */
.L_x_1524:
[----:B------:R-:W1:Y:S01]  /*26500*/  @P2 LDC R36, c[0x0][0xbec] ;  /* 0x0002fb00ff242b82 */ /* 0x000e620000000800 */
[----:B------:R-:W-:Y:S01]  /*26510*/  ULDC.64 UR4, c[0x0][0xb08] ;  /* 0x0002c20000047ab9 */ /* 0x000fe20000000a00 */
[----:B------:R-:W-:Y:S01]  /*26520*/  ULDC.64 UR6, c[0x0][0xb30] ;  /* 0x0002cc0000067ab9 */ /* 0x000fe20000000a00 */
[----:B0-----:R-:W-:Y:S02]  /*26530*/  IMAD R14, R46, UR4, RZ ;  /* 0x000000042e0e7c24 */ /* 0x001fe4000f8e02ff */
[----:B------:R-:W-:-:S03]  /*26540*/  IMAD.WIDE.U32 R12, R11, UR4, RZ ;  /* 0x000000040b0c7c25 */ /* 0x000fc6000f8e00ff */
[----:B------:R-:W0:Y:S01]  /*26550*/  @P2 LDC R37, c[0x0][0xbf0] ;  /* 0x0002fc00ff252b82 */ /* 0x000e220000000800 */
[----:B------:R-:W-:Y:S01]  /*26560*/  IMAD R11, R11, UR5, R14 ;  /* 0x000000050b0b7c24 */ /* 0x000fe2000f8e020e */
[----:B------:R-:W-:Y:S01]  /*26570*/  ULDC.64 UR4, c[0x0][0xb38] ;  /* 0x0002ce0000047ab9 */ /* 0x000fe20000000a00 */
[----:B------:R-:W-:Y:S02]  /*26580*/  VIADD R76, R217, 0x30 ;  /* 0x00000030d94c7836 */ /* 0x000fe40000000000 */
[----:B------:R-:W-:Y:S01]  /*26590*/  IMAD.IADD R13, R13, 0x1, R11 ;  /* 0x000000010d0d7824 */ /* 0x000fe200078e020b */
[----:B------:R-:W-:Y:S01]  /*265a0*/  SHF.R.S32.HI R11, RZ, 0x1f, R20 ;  /* 0x0000001fff0b7819 */ /* 0x000fe20000011414 */
[----:B------:R-:W-:Y:S01]  /*265b0*/  VIADD R93, R217, 0x38 ;  /* 0x00000038d95d7836 */ /* 0x000fe20000000000 */
[----:B------:R-:W-:Y:S01]  /*265c0*/  SHF.R.S32.HI R84, RZ, 0x1f, R76 ;  /* 0x0000001fff547819 */ /* 0x000fe2000001144c */
[----:B------:R-:W-:-:S04]  /*265d0*/  IMAD.WIDE.U32 R12, R232, UR4, R12 ;  /* 0x00000004e80c7c25 */ /* 0x000fc8000f8e000c */
[----:B------:R-:W-:Y:S01]  /*265e0*/  IMAD R13, R232, UR5, R13 ;  /* 0x00000005e80d7c24 */ /* 0x000fe2000f8e020d */
[----:B------:R-:W-:Y:S01]  /*265f0*/  ULDC.64 UR4, c[0x0][0xb40] ;  /* 0x0002d00000047ab9 */ /* 0x000fe20000000a00 */
[----:B------:R-:W-:Y:S02]  /*26600*/  VIADD R85, R217, 0x40 ;  /* 0x00000040d9557836 */ /* 0x000fe40000000000 */
[----:B------:R-:W-:Y:S02]  /*26610*/  IMAD R11, R11, UR4, RZ ;  /* 0x000000040b0b7c24 */ /* 0x000fe4000f8e02ff */
[----:B-1----:R-:W-:Y:S01]  /*26620*/  @P2 IMAD.HI.U32 R36, R53, R36, RZ ;  /* 0x0000002435242227 */ /* 0x002fe200078e00ff */
[----:B------:R-:W-:-:S03]  /*26630*/  SHF.R.S32.HI R74, RZ, 0x1f, R85 ;  /* 0x0000001fff4a7819 */ /* 0x000fc60000011455 */
[C---:B------:R-:W-:Y:S02]  /*26640*/  IMAD R15, R20.reuse, UR5, R11 ;  /* 0x00000005140f7c24 */ /* 0x040fe4000f8e020b */
[----:B------:R-:W-:Y:S01]  /*26650*/  IMAD.WIDE.U32 R12, R20, UR4, R12 ;  /* 0x00000004140c7c25 */ /* 0x000fe2000f8e000c */
[----:B------:R-:W-:-:S03]  /*26660*/  ULDC.64 UR4, c[0x0][0xb48] ;  /* 0x0002d20000047ab9 */ /* 0x000fc60000000a00 */
[----:B------:R-:W-:Y:S01]  /*26670*/  IMAD.MOV.U32 R11, RZ, RZ, R53 ;  /* 0x000000ffff0b7224 */ /* 0x000fe200078e0035 */
[----:B0-----:R-:W-:Y:S01]  /*26680*/  @P2 SHF.R.U32.HI R11, RZ, R37, R36 ;  /* 0x00000025ff0b2219 */ /* 0x001fe20000011624 */
[----:B------:R-:W-:Y:S02]  /*26690*/  IMAD.IADD R13, R13, 0x1, R15 ;  /* 0x000000010d0d7824 */ /* 0x000fe400078e020f */
[----:B------:R-:W-:Y:S01]  /*266a0*/  VIADD R75, R217, 0x48 ;  /* 0x00000048d94b7836 */ /* 0x000fe20000000000 */
[--C-:B------:R-:W-:Y:S01]  /*266b0*/  SHF.R.S32.HI R14, RZ, 0x1f, R11.reuse ;  /* 0x0000001fff0e7819 */ /* 0x100fe2000001140b */
[----:B------:R-:W-:Y:S02]  /*266c0*/  IMAD.MOV R15, RZ, RZ, -R11 ;  /* 0x000000ffff0f7224 */ /* 0x000fe400078e0a0b */
[----:B------:R-:W-:Y:S01]  /*266d0*/  IMAD.WIDE.U32 R12, R82, UR4, R12 ;  /* 0x00000004520c7c25 */ /* 0x000fe2000f8e000c */
[----:B------:R-:W-:-:S03]  /*266e0*/  SHF.R.S32.HI R72, RZ, 0x1f, R75 ;  /* 0x0000001fff487819 */ /* 0x000fc6000001144b */
[----:B------:R-:W-:Y:S02]  /*266f0*/  IMAD R15, R2, R15, R53 ;  /* 0x0000000f020f7224 */ /* 0x000fe400078e0235 */
[----:B------:R-:W-:Y:S02]  /*26700*/  IMAD R14, R14, UR6, RZ ;  /* 0x000000060e0e7c24 */ /* 0x000fe4000f8e02ff */
[----:B------:R-:W-:Y:S01]  /*26710*/  IMAD R13, R82, UR5, R13 ;  /* 0x00000005520d7c24 */ /* 0x000fe2000f8e020d */
[----:B------:R-:W-:Y:S01]  /*26720*/  SHF.R.S32.HI R2, RZ, 0x1f, R15 ;  /* 0x0000001fff027819 */ /* 0x000fe2000001140f */
[C---:B------:R-:W-:Y:S01]  /*26730*/  IMAD R37, R11.reuse, UR7, R14 ;  /* 0x000000070b257c24 */ /* 0x040fe2000f8e020e */
[----:B------:R-:W-:Y:S01]  /*26740*/  ULDC.64 UR4, c[0x0][0xb28] ;  /* 0x0002ca0000047ab9 */ /* 0x000fe20000000a00 */
[----:B------:R-:W-:Y:S01]  /*26750*/  IMAD.WIDE.U32 R12, R11, UR6, R12 ;  /* 0x000000060b0c7c25 */ /* 0x000fe2000f8e000c */
[----:B------:R-:W-:-:S03]  /*26760*/  SHF.R.S32.HI R82, RZ, 0x1f, R93 ;  /* 0x0000001fff527819 */ /* 0x000fc6000001145d */
        /* <DEDUP_REMOVED lines=9> */
[C---:B------:R-:W-:Y:S01]  /*26800*/  VIADD R55, R217.reuse, 0x50 ;  /* 0x00000050d9377836 */ /* 0x040fe20000000000 */
[----:B------:R-:W-:Y:S01]  /*26810*/  UMOV UR4, 0xffffffff ;  /* 0xffffffff00047882 */ /* 0x000fe20000000000 */
[C---:B------:R-:W-:Y:S01]  /*26820*/  VIADD R53, R217.reuse, 0x58 ;  /* 0x00000058d9357836 */ /* 0x040fe20000000000 */
[----:B------:R0:W-:Y:S01]  /*26830*/  SYNCS.ARRIVE.TRANS64.RED.A1T0 RZ, [R14+URZ], RZ ;  /* 0x000000ff0eff79a7 */ /* 0x0001e2000810043f */
[C---:B------:R-:W-:Y:S01]  /*26840*/  VIADD R51, R217.reuse, 0x60 ;  /* 0x00000060d9337836 */ /* 0x040fe20000000000 */
[----:B------:R-:W-:Y:S01]  /*26850*/  LEA.HI.X R20, R12, UR5, R11, 0x2, P0 ;  /* 0x000000050c147c11 */ /* 0x000fe200080f140b */
        /* <DEDUP_REMOVED lines=16> */
[----:B------:R-:W-:Y:S02]  /*26960*/  SHF.R.S32.HI R97, RZ, 0x1f, R96 ;  /* 0x0000001fff617819 */ /* 0x000fe40000011460 */
[----:B------:R-:W-:Y:S02]  /*26970*/  SHF.R.S32.HI R99, RZ, 0x1f, R98 ;  /* 0x0000001fff637819 */ /* 0x000fe40000011462 */
[----:B------:R-:W-:Y:S01]  /*26980*/  SHF.R.S32.HI R101, RZ, 0x1f, R100 ;  /* 0x0000001fff657819 */ /* 0x000fe20000011464 */
[----:B0-----:R-:W-:Y:S06]  /*26990*/  BRA.DIV UR4, `(.L_x_1536) ;  /* 0x000000c604107947 */ /* 0x001fec000b800000 */
[----:B------:R0:W1:Y:S04]  /*269a0*/  SHFL.IDX PT, R37, R20, RZ, 0x1c1f ;  /* 0x001c1fff14257589 */ /* 0x00006800000e0000 */
[----:B------:R0:W2:Y:S02]  /*269b0*/  SHFL.IDX PT, R14, R2, RZ, 0x1c1f ;  /* 0x001c1fff020e7589 */ /* 0x0000a400000e0000 */
.L_x_1813:
        /* <DEDUP_REMOVED lines=8> */
[----:B-1----:R-:W-:Y:S02]  /*26a40*/  @!P0 IMAD.MOV.U32 R15, RZ, RZ, R37 ;  /* 0x000000ffff0f8224 */ /* 0x002fe400078e0025 */
[----:B------:R-:W-:Y:S01]  /*26a50*/  @!P0 IMAD.MOV.U32 R91, RZ, RZ, R3 ;  /* 0x000000ffff5b8224 */ /* 0x000fe200078e0003 */
[-C--:B--2---:R-:W-:Y:S01]  /*26a60*/  @!P3 LEA R12, P4, R96, R14.reuse, 0x2 ;  /* 0x0000000e600cb211 */ /* 0x084fe200078810ff */
[----:B------:R-:W-:Y:S02]  /*26a70*/  @!P0 IMAD.WIDE R38, R217, 0x4, R14 ;  /* 0x00000004d9268825 */ /* 0x000fe400078e020e */
[-C--:B------:R-:W-:Y:S02]  /*26a80*/  @!P1 LEA R42, P5, R100, R14.reuse, 0x2 ;  /* 0x0000000e642a9211 */ /* 0x080fe400078a10ff */
[----:B------:R-:W-:Y:S01]  /*26a90*/  @!P3 LEA.HI.X R13, R96, R37, R97, 0x2, P4 ;  /* 0x00000025600db211 */ /* 0x000fe200020f1461 */
[----:B------:R1:W-:Y:S01]  /*26aa0*/  @!P0 ST.E.64 desc[UR38][R38.64], R90 ;  /* 0x0000005a26008985 */ /* 0x0003e2000c101b26 */
[----:B------:R-:W-:Y:S01]  /*26ab0*/  ISETP.GE.AND P0, PT, R88, UR4, PT ;  /* 0x0000000458007c0c */ /* 0x000fe2000bf06270 */
[----:B------:R-:W-:Y:S01]  /*26ac0*/  @!P3 IMAD.MOV.U32 R105, RZ, RZ, R5 ;  /* 0x000000ffff69b224 */ /* 0x000fe200078e0005 */
[----:B------:R-:W-:-:S02]  /*26ad0*/  @!P2 LEA R40, P4, R98, R14, 0x2 ;  /* 0x0000000e6228a211 */ /* 0x000fc400078810ff */
[-C--:B------:R-:W-:Y:S02]  /*26ae0*/  @!P1 LEA.HI.X R43, R100, R37.reuse, R101, 0x2, P5 ;  /* 0x00000025642b9211 */ /* 0x080fe400028f1465 */
[----:B------:R2:W-:Y:S01]  /*26af0*/  @!P3 ST.E.64 desc[UR38][R12.64], R104 ;  /* 0x000000680c00b985 */ /* 0x0005e2000c101b26 */
[----:B------:R-:W-:Y:S02]  /*26b00*/  @!P2 LEA.HI.X R41, R98, R37, R99, 0x2, P4 ;  /* 0x000000256229a211 */ /* 0x000fe400020f1463 */
[----:B------:R-:W-:-:S03]  /*26b10*/  ISETP.GE.AND P3, PT, R94, UR4, PT ;  /* 0x000000045e007c0c */ /* 0x000fc6000bf66270 */
[----:B------:R3:W-:Y:S01]  /*26b20*/  @!P2 ST.E.64 desc[UR38][R40.64], R122 ;  /* 0x0000007a2800a985 */ /* 0x0007e2000c101b26 */
[----:B------:R-:W-:Y:S02]  /*26b30*/  ISETP.GE.AND P2, PT, R76, UR4, PT ;  /* 0x000000044c007c0c */ /* 0x000fe4000bf46270 */
[C---:B-1----:R-:W-:Y:S01]  /*26b40*/  @!P0 LEA R38, P4, R88.reuse, R14, 0x2 ;  /* 0x0000000e58268211 */ /* 0x042fe200078810ff */
[----:B------:R1:W-:Y:S01]  /*26b50*/  @!P1 ST.E.64 desc[UR38][R42.64], R124 ;  /* 0x0000007c2a009985 */ /* 0x0003e2000c101b26 */
[----:B------:R-:W-:Y:S02]  /*26b60*/  ISETP.GE.AND P1, PT, R93, UR4, PT ;  /* 0x000000045d007c0c */ /* 0x000fe4000bf26270 */
[----:B------:R-:W-:-:S03]  /*26b70*/  @!P0 LEA.HI.X R39, R88, R37, R92, 0x2, P4 ;  /* 0x0000002558278211 */ /* 0x000fc600020f145c */
[----:B--2---:R-:W-:Y:S01]  /*26b80*/  @!P3 LEA R12, P5, R94, R14, 0x2 ;  /* 0x0000000e5e0cb211 */ /* 0x004fe200078a10ff */
[----:B---3--:R-:W-:-:S03]  /*26b90*/  @!P0 IMAD.MOV.U32 R40, RZ, RZ, R0 ;  /* 0x000000ffff288224 */ /* 0x008fc600078e0000 */
[----:B------:R-:W-:Y:S01]  /*26ba0*/  @!P3 LEA.HI.X R13, R94, R37, R95, 0x2, P5 ;  /* 0x000000255e0db211 */ /* 0x000fe200028f145f */
[----:B------:R-:W-:-:S03]  /*26bb0*/  @!P0 IMAD.MOV.U32 R41, RZ, RZ, R127 ;  /* 0x000000ffff298224 */ /* 0x000fc600078e007f */
[-C--:B-1----:R-:W-:Y:S02]  /*26bc0*/  @!P1 LEA R42, P4, R93, R14.reuse, 0x2 ;  /* 0x0000000e5d2a9211 */ /* 0x082fe400078810ff */
[----:B------:R1:W-:Y:S01]  /*26bd0*/  @!P0 ST.E.64 desc[UR38][R38.64], R40 ;  /* 0x0000002826008985 */ /* 0x0003e2000c101b26 */
[----:B------:R-:W-:Y:S02]  /*26be0*/  ISETP.GE.AND P0, PT, R85, UR4, PT ;  /* 0x0000000455007c0c */ /* 0x000fe4000bf06270 */
[----:B------:R-:W-:Y:S01]  /*26bf0*/  @!P1 LEA.HI.X R43, R93, R37, R82, 0x2, P4 ;  /* 0x000000255d2b9211 */ /* 0x000fe200020f1452 */
[----:B-1----:R-:W-:Y:S01]  /*26c00*/  @!P3 IMAD.MOV.U32 R38, RZ, RZ, R6 ;  /* 0x000000ffff26b224 */ /* 0x002fe200078e0006 */
[----:B------:R-:W-:Y:S01]  /*26c10*/  @!P2 LEA R6, P5, R76, R14, 0x2 ;  /* 0x0000000e4c06a211 */ /* 0x000fe200078a10ff */
[----:B------:R-:W-:-:S03]  /*26c20*/  @!P3 IMAD.MOV.U32 R39, RZ, RZ, R7 ;  /* 0x000000ffff27b224 */ /* 0x000fc600078e0007 */
[-C--:B------:R-:W-:Y:S02]  /*26c30*/  @!P2 LEA.HI.X R7, R76, R37.reuse, R84, 0x2, P5 ;  /* 0x000000254c07a211 */ /* 0x080fe400028f1454 */
[----:B------:R1:W-:Y:S01]  /*26c40*/  @!P3 ST.E.64 desc[UR38][R12.64], R38 ;  /* 0x000000260c00b985 */ /* 0x0003e2000c101b26 */
[----:B------:R-:W-:Y:S02]  /*26c50*/  ISETP.GE.AND P3, PT, R75, UR4, PT ;  /* 0x000000044b007c0c */ /* 0x000fe4000bf66270 */
[----:B------:R-:W-:Y:S01]  /*26c60*/  ISETP.GE.AND P5, PT, R55, UR4, PT ;  /* 0x0000000437007c0c */ /* 0x000fe2000bfa6270 */
[----:B------:R2:W-:Y:S10]  /*26c70*/  @!P2 ST.E.64 desc[UR38][R6.64], R8 ;  /* 0x000000080600a985 */ /* 0x0005f4000c101b26 */
[-C--:B-1----:R-:W-:Y:S01]  /*26c80*/  @!P3 LEA R12, P4, R75, R14.reuse, 0x2 ;  /* 0x0000000e4b0cb211 */ /* 0x082fe200078810ff */
[----:B--2---:R-:W-:Y:S01]  /*26c90*/  @!P1 IMAD.MOV.U32 R6, RZ, RZ, R4 ;  /* 0x000000ffff069224 */ /* 0x004fe200078e0004 */
[----:B------:R-:W-:Y:S01]  /*26ca0*/  @!P0 LEA R4, P2, R85, R14, 0x2 ;  /* 0x0000000e55048211 */ /* 0x000fe200078410ff */
[----:B------:R-:W-:Y:S01]  /*26cb0*/  @!P1 IMAD.MOV.U32 R7, RZ, RZ, R21 ;  /* 0x000000ffff079224 */ /* 0x000fe200078e0015 */
[----:B------:R-:W-:-:S02]  /*26cc0*/  @!P3 LEA.HI.X R13, R75, R37, R72, 0x2, P4 ;  /* 0x000000254b0db211 */ /* 0x000fc400020f1448 */
[----:B------:R-:W-:Y:S02]  /*26cd0*/  @!P0 LEA.HI.X R5, R85, R37, R74, 0x2, P2 ;  /* 0x0000002555058211 */ /* 0x000fe400010f144a */
[----:B------:R1:W-:Y:S01]  /*26ce0*/  @!P1 ST.E.64 desc[UR38][R42.64], R6 ;  /* 0x000000062a009985 */ /* 0x0003e2000c101b26 */
[----:B------:R-:W-:Y:S02]  /*26cf0*/  ISETP.GE.AND P1, PT, R53, UR4, PT ;  /* 0x0000000435007c0c */ /* 0x000fe4000bf26270 */
[----:B------:R-:W-:Y:S01]  /*26d00*/  ISETP.GE.AND P4, PT, R36, UR4, PT ;  /* 0x0000000424007c0c */ /* 0x000fe2000bf86270 */
[----:B-1----:R-:W-:Y:S01]  /*26d10*/  @!P0 IMAD.MOV.U32 R6, RZ, RZ, R24 ;  /* 0x000000ffff068224 */ /* 0x002fe200078e0018 */
[----:B------:R-:W-:Y:S01]  /*26d20*/  @!P5 LEA R24, P2, R55, R14, 0x2 ;  /* 0x0000000e3718d211 */ /* 0x000fe200078410ff */
[----:B------:R-:W-:-:S10]  /*26d30*/  @!P0 IMAD.MOV.U32 R7, RZ, RZ, R25 ;  /* 0x000000ffff078224 */ /* 0x000fd400078e0019 */
[----:B------:R-:W-:Y:S01]  /*26d40*/  @!P4 IMAD.MOV.U32 R119, RZ, RZ, R109 ;  /* 0x000000ffff77c224 */ /* 0x000fe200078e006d */
[-C--:B------:R-:W-:Y:S01]  /*26d50*/  @!P5 LEA.HI.X R25, R55, R37.reuse, R52, 0x2, P2 ;  /* 0x000000253719d211 */ /* 0x080fe200010f1434 */
[----:B------:R1:W-:Y:S01]  /*26d60*/  @!P0 ST.E.64 desc[UR38][R4.64], R6 ;  /* 0x0000000604008985 */ /* 0x0003e2000c101b26 */
[----:B------:R-:W-:Y:S02]  /*26d70*/  ISETP.GE.AND P0, PT, R51, UR4, PT ;  /* 0x0000000433007c0c */ /* 0x000fe4000bf06270 */
[----:B------:R-:W-:Y:S01]  /*26d80*/  @!P1 LEA R8, P2, R53, R14, 0x2 ;  /* 0x0000000e35089211 */ /* 0x000fe200078410ff */
[----:B------:R2:W-:Y:S01]  /*26d90*/  @!P3 ST.E.64 desc[UR38][R12.64], R26 ;  /* 0x0000001a0c00b985 */ /* 0x0005e2000c101b26 */
[----:B------:R-:W-:Y:S02]  /*26da0*/  ISETP.GE.AND P3, PT, R49, UR4, PT ;  /* 0x0000000431007c0c */ /* 0x000fe4000bf66270 */
[----:B------:R-:W-:Y:S01]  /*26db0*/  @!P1 LEA.HI.X R9, R53, R37, R54, 0x2, P2 ;  /* 0x0000002535099211 */ /* 0x000fe200010f1436 */
[----:B-1----:R-:W-:-:S06]  /*26dc0*/  @!P5 IMAD.MOV.U32 R4, RZ, RZ, R28 ;  /* 0x000000ffff04d224 */ /* 0x002fcc00078e001c */
[C---:B------:R-:W-:Y:S01]  /*26dd0*/  @!P0 LEA R6, P2, R51.reuse, R14, 0x2 ;  /* 0x0000000e33068211 */ /* 0x040fe200078410ff */
[----:B------:R-:W-:Y:S02]  /*26de0*/  @!P5 IMAD.MOV.U32 R5, RZ, RZ, R31 ;  /* 0x000000ffff05d224 */ /* 0x000fe400078e001f */
[----:B------:R-:W-:Y:S01]  /*26df0*/  @!P0 IMAD.MOV.U32 R31, RZ, RZ, R35 ;  /* 0x000000ffff1f8224 */ /* 0x000fe200078e0023 */
[----:B------:R-:W-:Y:S02]  /*26e00*/  @!P0 LEA.HI.X R7, R51, R37, R50, 0x2, P2 ;  /* 0x0000002533078211 */ /* 0x000fe400010f1432 */
[----:B------:R1:W-:Y:S01]  /*26e10*/  @!P5 ST.E.64 desc[UR38][R24.64], R4 ;  /* 0x000000041800d985 */ /* 0x0003e2000c101b26 */
[----:B------:R-:W-:-:S03]  /*26e20*/  ISETP.GE.AND P5, PT, R47, UR4, PT ;  /* 0x000000042f007c0c */ /* 0x000fc6000bfa6270 */
[----:B------:R3:W-:Y:S01]  /*26e30*/  @!P1 ST.E.64 desc[UR38][R8.64], R32 ;  /* 0x0000002008009985 */ /* 0x0007e2000c101b26 */
[----:B--2---:R-:W-:-:S03]  /*26e40*/  @!P3 LEA R12, P1, R49, R14, 0x2 ;  /* 0x0000000e310cb211 */ /* 0x004fc600078210ff */
[----:B------:R3:W-:Y:S01]  /*26e50*/  @!P0 ST.E.64 desc[UR38][R6.64], R30 ;  /* 0x0000001e06008985 */ /* 0x0007e2000c101b26 */
[----:B------:R-:W-:-:S05]  /*26e60*/  @!P3 LEA.HI.X R13, R49, R37, R48, 0x2, P1 ;  /* 0x00000025310db211 */ /* 0x000fca00008f1430 */
[CC--:B-1----:R-:W-:Y:S01]  /*26e70*/  @!P5 LEA R24, P0, R47.reuse, R14.reuse, 0x2 ;  /* 0x0000000e2f18d211 */ /* 0x0c2fe200078010ff */
[----:B------:R-:W-:Y:S01]  /*26e80*/  @!P3 IMAD.MOV.U32 R4, RZ, RZ, R114 ;  /* 0x000000ffff04b224 */ /* 0x000fe200078e0072 */
[C---:B------:R-:W-:Y:S01]  /*26e90*/  @!P4 LEA R14, P2, R36.reuse, R14, 0x2 ;  /* 0x0000000e240ec211 */ /* 0x040fe200078410ff */
[----:B------:R-:W-:Y:S01]  /*26ea0*/  @!P3 IMAD.MOV.U32 R5, RZ, RZ, R57 ;  /* 0x000000ffff05b224 */ /* 0x000fe200078e0039 */
[-C--:B------:R-:W-:Y:S02]  /*26eb0*/  @!P5 LEA.HI.X R25, R47, R37.reuse, R46, 0x2, P0 ;  /* 0x000000252f19d211 */ /* 0x080fe400000f142e */
[----:B------:R-:W-:Y:S02]  /*26ec0*/  @!P4 LEA.HI.X R15, R36, R37, R45, 0x2, P2 ;  /* 0x00000025240fc211 */ /* 0x000fe400010f142d */
[----:B------:R3:W-:Y:S04]  /*26ed0*/  @!P3 ST.E.64 desc[UR38][R12.64], R4 ;  /* 0x000000040c00b985 */ /* 0x0007e8000c101b26 */
[----:B------:R3:W-:Y:S04]  /*26ee0*/  @!P5 ST.E.64 desc[UR38][R24.64], R116 ;  /* 0x000000741800d985 */ /* 0x0007e8000c101b26 */
[----:B------:R3:W-:Y:S02]  /*26ef0*/  @!P4 ST.E.64 desc[UR38][R14.64], R118 ;  /* 0x000000760e00c985 */ /* 0x0007e4000c101b26 */
.L_x_1538:
[----:B------:R-:W-:Y:S05]  /*26f00*/  BSYNC B1 ;  /* 0x0000000000017941 */ /* 0x000fea0003800000 */
.L_x_1537:
[----:B------:R-:W-:-:S03]  /*26f10*/  UMOV UR4, 0xffffffff ;  /* 0xffffffff00047882 */ /* 0x000fc60000000000 */
[----:B------:R-:W-:Y:S05]  /*26f20*/  BRA.DIV UR4, `(.L_x_1539) ;  /* 0x000000be04e07947 */ /* 0x000fea000b800000 */
[----:B------:R4:W0:Y:S04]  /*26f30*/  SHFL.IDX PT, R3, R20, 0x1, 0x1c1f ;  /* 0x003c1f0014037f89 */ /* 0x00082800000e0000 */
[----:B--23--:R4:W2:Y:S02]  /*26f40*/  SHFL.IDX PT, R14, R2, 0x1, 0x1c1f ;  /* 0x003c1f00020e7f89 */ /* 0x00c8a400000e0000 */
.L_x_1817:
        /* <DEDUP_REMOVED lines=8> */
[----:B--2---:R-:W-:Y:S01]  /*26fd0*/  @!P2 LEA R6, P4, R96, R14, 0x2 ;  /* 0x0000000e6006a211 */ /* 0x004fe200078810ff */
[----:B------:R-:W-:-:S03]  /*26fe0*/  @!P2 IMAD.MOV.U32 R57, RZ, RZ, R115 ;  /* 0x000000ffff39a224 */ /* 0x000fc600078e0073 */
[-C--:B0-----:R-:W-:Y:S02]  /*26ff0*/  @!P2 LEA.HI.X R7, R96, R3.reuse, R97, 0x2, P4 ;  /* 0x000000036007a211 */ /* 0x081fe400020f1461 */
[CC--:B------:R-:W-:Y:S01]  /*27000*/  @!P1 LEA R8, P4, R98.reuse, R14.reuse, 0x2 ;  /* 0x0000000e62089211 */ /* 0x0c0fe200078810ff */
[----:B----4-:R-:W-:Y:S02]  /*27010*/  @!P3 IMAD.MOV.U32 R2, RZ, RZ, R14 ;  /* 0x000000ffff02b224 */ /* 0x010fe400078e000e */
[----:B------:R-:W-:Y:S01]  /*27020*/  @!P3 IMAD.MOV.U32 R35, RZ, RZ, R107 ;  /* 0x000000ffff23b224 */ /* 0x000fe200078e006b */
[----:B------:R-:W-:Y:S01]  /*27030*/  @!P1 LEA.HI.X R9, R98, R3, R99, 0x2, P4 ;  /* 0x0000000362099211 */ /* 0x000fe200020f1463 */
[----:B------:R-:W-:Y:S01]  /*27040*/  @!P3 IMAD.WIDE R4, R217, 0x4, R2 ;  /* 0x00000004d904b825 */ /* 0x000fe200078e0202 */
[----:B------:R-:W-:-:S04]  /*27050*/  @!P0 LEA R12, P4, R100, R14, 0x2 ;  /* 0x0000000e640c8211 */ /* 0x000fc800078810ff */
[-C--:B------:R-:W-:Y:S01]  /*27060*/  @!P0 LEA.HI.X R13, R100, R3.reuse, R101, 0x2, P4 ;  /* 0x00000003640d8211 */ /* 0x080fe200020f1465 */
[----:B------:R-:W-:Y:S01]  /*27070*/  @!P3 ST.E.64 desc[UR38][R4.64], R34 ;  /* 0x000000220400b985 */ /* 0x000fe2000c101b26 */
[----:B------:R-:W-:Y:S02]  /*27080*/  @!P5 LEA R20, P4, R88, R14, 0x2 ;  /* 0x0000000e5814d211 */ /* 0x000fe400078810ff */
[----:B------:R-:W-:Y:S01]  /*27090*/  ISETP.GE.AND P3, PT, R76, UR4, PT ;  /* 0x000000044c007c0c */ /* 0x000fe2000bf66270 */
[----:B------:R0:W-:Y:S01]  /*270a0*/  @!P2 ST.E.64 desc[UR38][R6.64], R56 ;  /* 0x000000380600a985 */ /* 0x0001e2000c101b26 */
[----:B------:R-:W-:Y:S02]  /*270b0*/  @!P5 LEA.HI.X R21, R88, R3, R92, 0x2, P4 ;  /* 0x000000035815d211 */ /* 0x000fe400020f145c */
[----:B------:R-:W-:Y:S01]  /*270c0*/  ISETP.GE.AND P4, PT, R94, UR4, PT ;  /* 0x000000045e007c0c */ /* 0x000fe2000bf86270 */
[----:B------:R2:W-:Y:S01]  /*270d0*/  @!P1 ST.E.64 desc[UR38][R8.64], R58 ;  /* 0x0000003a08009985 */ /* 0x0005e2000c101b26 */
[----:B------:R-:W-:-:S02]  /*270e0*/  ISETP.GE.AND P2, PT, R93, UR4, PT ;  /* 0x000000045d007c0c */ /* 0x000fc4000bf46270 */
[----:B------:R-:W-:Y:S01]  /*270f0*/  ISETP.GE.AND P1, PT, R85, UR4, PT ;  /* 0x0000000455007c0c */ /* 0x000fe2000bf26270 */
[----:B------:R3:W-:Y:S04]  /*27100*/  @!P0 ST.E.64 desc[UR38][R12.64], R60 ;  /* 0x0000003c0c008985 */ /* 0x0007e8000c101b26 */
[----:B------:R-:W-:Y:S01]  /*27110*/  @!P5 ST.E.64 desc[UR38][R20.64], R62 ;  /* 0x0000003e1400d985 */ /* 0x000fe2000c101b26 */
[----:B------:R-:W-:Y:S01]  /*27120*/  @!P3 IMAD.MOV.U32 R11, RZ, RZ, R29 ;  /* 0x000000ffff0bb224 */ /* 0x000fe200078e001d */
[-C--:B0-----:R-:W-:Y:S02]  /*27130*/  @!P3 LEA R6, P5, R76, R14.reuse, 0x2 ;  /* 0x0000000e4c06b211 */ /* 0x081fe400078a10ff */
[----:B------:R-:W-:Y:S02]  /*27140*/  @!P4 LEA R4, P0, R94, R14, 0x2 ;  /* 0x0000000e5e04c211 */ /* 0x000fe400078010ff */
[----:B------:R-:W-:-:S02]  /*27150*/  @!P3 LEA.HI.X R7, R76, R3, R84, 0x2, P5 ;  /* 0x000000034c07b211 */ /* 0x000fc400028f1454 */
[-C--:B------:R-:W-:Y:S02]  /*27160*/  @!P4 LEA.HI.X R5, R94, R3.reuse, R95, 0x2, P0 ;  /* 0x000000035e05c211 */ /* 0x080fe400000f145f */
[----:B------:R-:W-:Y:S02]  /*27170*/  ISETP.GE.AND P0, PT, R75, UR4, PT ;  /* 0x000000044b007c0c */ /* 0x000fe4000bf06270 */
[-C--:B--2---:R-:W-:Y:S01]  /*27180*/  @!P2 LEA R8, P5, R93, R14.reuse, 0x2 ;  /* 0x0000000e5d08a211 */ /* 0x084fe200078a10ff */
[----:B------:R0:W-:Y:S01]  /*27190*/  @!P4 ST.E.64 desc[UR38][R4.64], R64 ;  /* 0x000000400400c985 */ /* 0x0001e2000c101b26 */
[----:B------:R-:W-:Y:S02]  /*271a0*/  ISETP.GE.AND P4, PT, R55, UR4, PT ;  /* 0x0000000437007c0c */ /* 0x000fe4000bf86270 */
[----:B------:R-:W-:Y:S01]  /*271b0*/  @!P2 LEA.HI.X R9, R93, R3, R82, 0x2, P5 ;  /* 0x000000035d09a211 */ /* 0x000fe200028f1452 */
[----:B------:R2:W-:Y:S01]  /*271c0*/  @!P3 ST.E.64 desc[UR38][R6.64], R10 ;  /* 0x0000000a0600b985 */ /* 0x0005e2000c101b26 */
[----:B---3--:R-:W-:-:S02]  /*271d0*/  @!P1 LEA R12, P5, R85, R14, 0x2 ;  /* 0x0000000e550c9211 */ /* 0x008fc400078a10ff */
[----:B------:R-:W-:Y:S01]  /*271e0*/  ISETP.GE.AND P3, PT, R53, UR4, PT ;  /* 0x0000000435007c0c */ /* 0x000fe2000bf66270 */
[----:B------:R3:W-:Y:S01]  /*271f0*/  @!P2 ST.E.64 desc[UR38][R8.64], R66 ;  /* 0x000000420800a985 */ /* 0x0007e2000c101b26 */
[-C--:B------:R-:W-:Y:S02]  /*27200*/  @!P1 LEA.HI.X R13, R85, R3.reuse, R74, 0x2, P5 ;  /* 0x00000003550d9211 */ /* 0x080fe400028f144a */
[----:B------:R-:W-:Y:S02]  /*27210*/  @!P0 LEA R24, P5, R75, R14, 0x2 ;  /* 0x0000000e4b188211 */ /* 0x000fe400078a10ff */
[----:B------:R-:W-:Y:S01]  /*27220*/  ISETP.GE.AND P2, PT, R51, UR4, PT ;  /* 0x0000000433007c0c */ /* 0x000fe2000bf46270 */
[----:B------:R4:W-:Y:S01]  /*27230*/  @!P1 ST.E.64 desc[UR38][R12.64], R68 ;  /* 0x000000440c009985 */ /* 0x0009e2000c101b26 */
[----:B------:R-:W-:Y:S01]  /*27240*/  @!P0 LEA.HI.X R25, R75, R3, R72, 0x2, P5 ;  /* 0x000000034b198211 */ /* 0x000fe200028f1448 */
[----:B------:R-:W-:Y:S01]  /*27250*/  @!P4 IMAD.MOV.U32 R121, RZ, RZ, R73 ;  /* 0x000000ffff79c224 */ /* 0x000fe200078e0049 */
[----:B------:R-:W-:-:S02]  /*27260*/  ISETP.GE.AND P1, PT, R49, UR4, PT ;  /* 0x0000000431007c0c */ /* 0x000fc4000bf26270 */
[-C--:B0-----:R-:W-:Y:S01]  /*27270*/  @!P4 LEA R4, P5, R55, R14.reuse, 0x2 ;  /* 0x0000000e3704c211 */ /* 0x081fe200078a10ff */
[----:B------:R0:W-:Y:S01]  /*27280*/  @!P0 ST.E.64 desc[UR38][R24.64], R70 ;  /* 0x0000004618008985 */ /* 0x0001e2000c101b26 */
[-C--:B--2---:R-:W-:Y:S01]  /*27290*/  @!P3 LEA R6, P0, R53, R14.reuse, 0x2 ;  /* 0x0000000e3506b211 */ /* 0x084fe200078010ff */
[----:B------:R-:W-:Y:S01]  /*272a0*/  @!P3 IMAD.MOV.U32 R127, RZ, RZ, R77 ;  /* 0x000000ffff7fb224 */ /* 0x000fe200078e004d */
[-C--:B------:R-:W-:Y:S02]  /*272b0*/  @!P4 LEA.HI.X R5, R55, R3.reuse, R52, 0x2, P5 ;  /* 0x000000033705c211 */ /* 0x080fe400028f1434 */
[----:B------:R-:W-:Y:S01]  /*272c0*/  ISETP.GE.AND P5, PT, R47, UR4, PT ;  /* 0x000000042f007c0c */ /* 0x000fe2000bfa6270 */
[----:B------:R-:W-:Y:S01]  /*272d0*/  @!P2 IMAD.MOV.U32 R129, RZ, RZ, R87 ;  /* 0x000000ffff81a224 */ /* 0x000fe200078e0057 */
[----:B------:R-:W-:Y:S01]  /*272e0*/  @!P3 LEA.HI.X R7, R53, R3, R54, 0x2, P0 ;  /* 0x000000033507b211 */ /* 0x000fe200000f1436 */
[----:B------:R0:W-:Y:S01]  /*272f0*/  @!P4 ST.E.64 desc[UR38][R4.64], R120 ;  /* 0x000000780400c985 */ /* 0x0001e2000c101b26 */
[----:B---3--:R-:W-:Y:S01]  /*27300*/  @!P2 LEA R8, P0, R51, R14, 0x2 ;  /* 0x0000000e3308a211 */ /* 0x008fe200078010ff */
[----:B------:R-:W-:-:S02]  /*27310*/  @!P1 IMAD.MOV.U32 R87, RZ, RZ, R89 ;  /* 0x000000ffff579224 */ /* 0x000fc400078e0059 */
[----:B------:R0:W-:Y:S01]  /*27320*/  @!P3 ST.E.64 desc[UR38][R6.64], R126 ;  /* 0x0000007e0600b985 */ /* 0x0001e2000c101b26 */
[----:B------:R-:W-:Y:S02]  /*27330*/  @!P2 LEA.HI.X R9, R51, R3, R50, 0x2, P0 ;  /* 0x000000033309a211 */ /* 0x000fe400000f1432 */
[----:B------:R-:W-:-:S03]  /*27340*/  @!P1 LEA R10, P0, R49, R14, 0x2 ;  /* 0x0000000e310a9211 */ /* 0x000fc600078010ff */
[----:B------:R0:W-:Y:S01]  /*27350*/  @!P2 ST.E.64 desc[UR38][R8.64], R128 ;  /* 0x000000800800a985 */ /* 0x0001e2000c101b26 */
[----:B------:R-:W-:Y:S02]  /*27360*/  @!P1 LEA.HI.X R11, R49, R3, R48, 0x2, P0 ;  /* 0x00000003310b9211 */ /* 0x000fe400000f1430 */
[----:B----4-:R-:W-:-:S03]  /*27370*/  @!P5 LEA R12, P0, R47, R14, 0x2 ;  /* 0x0000000e2f0cd211 */ /* 0x010fc600078010ff */
        /* <DEDUP_REMOVED lines=9> */
.L_x_1521:
[----:B------:R-:W-:Y:S01]  /*27410*/  ULDC.64 UR4, c[0x0][0xc08] ;  /* 0x0003020000047ab9 */ /* 0x000fe20000000a00 */
[----:B------:R-:W3:Y:S01]  /*27420*/  LDC.64 R2, c[0x0][0xc00] ;  /* 0x00030000ff027b82 */ /* 0x000ee20000000a00 */
[----:B------:R-:W-:Y:S01]  /*27430*/  ISETP.NE.U32.AND P0, PT, RZ, UR4, PT ;  /* 0x00000004ff007c0c */ /* 0x000fe2000bf05070 */
[----:B------:R-:W-:-:S03]  /*27440*/  IMAD.MOV.U32 R13, RZ, RZ, RZ ;  /* 0x000000ffff0d7224 */ /* 0x000fc600078e00ff */
[----:B------:R-:W-:Y:S01]  /*27450*/  ISETP.NE.AND.EX P1, PT, RZ, UR5, PT, P0 ;  /* 0x00000005ff007c0c */ /* 0x000fe2000bf25300 */
[----:B------:R-:W-:Y:S02]  /*27460*/  ULDC.64 UR4, c[0x0][0xc00] ;  /* 0x0003000000047ab9 */ /* 0x000fe40000000a00 */
[----:B------:R-:W-:-:S04]  /*27470*/  ISETP.NE.U32.AND P0, PT, RZ, UR4, PT ;  /* 0x00000004ff007c0c */ /* 0x000fc8000bf05070 */
[----:B------:R-:W-:-:S06]  /*27480*/  ISETP.NE.AND.EX P0, PT, RZ, UR5, PT, P0 ;  /* 0x00000005ff007c0c */ /* 0x000fcc000bf05300 */
[----:B------:R-:W4:Y:S01]  /*27490*/  @P1 LDC.64 R4, c[0x0][0xc08] ;  /* 0x00030200ff041b82 */ /* 0x000f220000000a00 */
[----:B------:R-:W-:Y:S02]  /*274a0*/  ULDC UR4, c[0x0][0xa88] ;  /* 0x0002a20000047ab9 */ /* 0x000fe40000000800 */
[----:B------:R-:W-:Y:S02]  /*274b0*/  IMAD.U32 R20, RZ, RZ, UR4 ;  /* 0x00000004ff147e24 */ /* 0x000fe4000f8e00ff */
[----:B---3--:R-:W-:-:S05]  /*274c0*/  IMAD.WIDE R2, R237, 0x4, R2 ;  /* 0x00000004ed027825 */ /* 0x008fca00078e0202 */
[----:B------:R3:W5:Y:S01]  /*274d0*/  @P0 LDG.E R13, desc[UR38][R2.64] ;  /* 0x00000026020d0981 */ /* 0x000762000c1e1900 */
[----:B----4-:R-:W-:-:S05]  /*274e0*/  @P1 IMAD.WIDE R4, R237, 0x4, R4 ;  /* 0x00000004ed041825 */ /* 0x010fca00078e0204 */
[----:B------:R3:W5:Y:S01]  /*274f0*/  @P1 LDG.E R20, desc[UR38][R4.64] ;  /* 0x0000002604141981 */ /* 0x000762000c1e1900 */
[----:B------:R-:W-:Y:S02]  /*27500*/  ISETP.GT.AND P3, PT, R130, 0x7f, PT ;  /* 0x0000007f8200780c */ /* 0x000fe40003f64270 */
[----:B-1----:R-:W-:Y:S02]  /*27510*/  ISETP.GT.AND P2, PT, R236, 0x1, PT ;  /* 0x00000001ec00780c */ /* 0x002fe40003f44270 */
[----:B------:R-:W-:Y:S01]  /*27520*/  SHF.R.S32.HI R14, RZ, 0x1f, R237 ;  /* 0x0000001fff0e7819 */ /* 0x000fe200000114ed */
[----:B------:R-:W-:Y:S10]  /*27530*/  @P1 BRA `(.L_x_1540) ;  /* 0x0000000000101947 */ /* 0x000ff40003800000 */
[----:B------:R-:W-:Y:S05]  /*27540*/  @!P0 BRA `(.L_x_1540) ;  /* 0x00000000000c8947 */ /* 0x000fea0003800000 */
[----:B---3--:R-:W3:Y:S04]  /*27550*/  LDG.E R5, desc[UR38][R2.64] ;  /* 0x0000002602057981 */ /* 0x008ee8000c1e1900 */
[----:B-----5:R-:W3:Y:S02]  /*27560*/  LDG.E R20, desc[UR38][R2.64+0x4] ;  /* 0x0000042602147981 */ /* 0x020ee4000c1e1900 */
[----:B---3--:R-:W-:-:S07]  /*27570*/  IMAD.IADD R20, R20, 0x1, -R5 ;  /* 0x0000000114147824 */ /* 0x008fce00078e0a05 */
.L_x_1540:
[----:B------:R-:W-:Y:S01]  /*27580*/  BSSY B1, `(.L_x_1541) ;  /* 0x0000037000017945 */ /* 0x000fe20003800000 */
[----:B------:R-:W-:Y:S02]  /*27590*/  SEL R21, R237, RZ, !P0 ;  /* 0x000000ffed157207 */ /* 0x000fe40004000000 */
[----:B------:R-:W-:Y:S02]  /*275a0*/  SEL R14, R14, RZ, !P0 ;  /* 0x000000ff0e0e7207 */ /* 0x000fe40004000000 */
[----:B-----5:R-:W-:Y:S01]  /*275b0*/  SHF.R.S32.HI R12, RZ, 0x1f, R13 ;  /* 0x0000001fff0c7819 */ /* 0x020fe2000001140d */
[----:B------:R-:W-:Y:S06]  /*275c0*/  @P3 BRA `(.L_x_1542) ;  /* 0x0000000000c83947 */ /* 0x000fec0003800000 */
[----:B---3--:R-:W1:Y:S01]  /*275d0*/  S2R R2, SR_TID.X ;  /* 0x0000000000027919 */ /* 0x008e620000002100 */
[----:B------:R-:W3:Y:S02]  /*275e0*/  LDC R27, c[0x0][0xbe8] ;  /* 0x0002fa00ff1b7b82 */ /* 0x000ee40000000800 */
[----:B---3--:R-:W-:Y:S01]  /*275f0*/  IMAD R0, R20, R27, RZ ;  /* 0x0000001b14007224 */ /* 0x008fe200078e02ff */
[----:B-1----:R-:W-:-:S04]  /*27600*/  IADD3 R25, R219, -0x80, R2 ;  /* 0xffffff80db197810 */ /* 0x002fc80007ffe002 */
[----:B------:R-:W-:-:S13]  /*27610*/  ISETP.GE.AND P0, PT, R25, R0, PT ;  /* 0x000000001900720c */ /* 0x000fda0003f06270 */
[----:B------:R-:W-:Y:S05]  /*27620*/  @P0 BRA `(.L_x_1542) ;  /* 0x0000000000b00947 */ /* 0x000fea0003800000 */
[----:B------:R-:W3:Y:S01]  /*27630*/  LDL.LU R26, [R1+0x8] ;  /* 0x00000800011a7983 */ /* 0x000ee20000300800 */
[----:B------:R-:W-:Y:S01]  /*27640*/  IMAD.MOV.U32 R0, RZ, RZ, 0x9b8 ;  /* 0x000009b8ff007424 */ /* 0x000fe200078e00ff */
[----:B------:R-:W-:Y:S01]  /*27650*/  ISETP.GT.AND P3, PT, R236, 0x1, PT ;  /* 0x00000001ec00780c */ /* 0x000fe20003f64270 */
[----:B------:R-:W1:Y:S01]  /*27660*/  LDC.64 R28, c[0x0][0xba8] ;  /* 0x0002ea00ff1c7b82 */ /* 0x000e620000000a00 */
[----:B------:R-:W-:Y:S01]  /*27670*/  ISETP.NE.AND P0, PT, R27, 0x1, PT ;  /* 0x000000011b00780c */ /* 0x000fe20003f05270 */
[----:B------:R-:W-:Y:S01]  /*27680*/  IMAD.MOV.U32 R15, RZ, RZ, R25 ;  /* 0x000000ffff0f7224 */ /* 0x000fe200078e0019 */
[----:B------:R-:W-:-:S05]  /*27690*/  SEL R24, R0, 0x978, P3 ;  /* 0x0000097800187807 */ /* 0x000fca0001800000 */
[----:B------:R-:W4:Y:S08]  /*276a0*/  LDC.64 R6, c[0x0][R24+0x220] ;  /* 0x0000880018067b82 */ /* 0x000f300000000a00 */
[----:B------:R-:W5:Y:S08]  /*276b0*/  LDC.64 R2, c[0x0][R24+0x218] ;  /* 0x0000860018027b82 */ /* 0x000f700000000a00 */
[----:B------:R-:W0:Y:S08]  /*276c0*/  LDC.64 R8, c[0x0][R24+0x228] ;  /* 0x00008a0018087b82 */ /* 0x000e300000000a00 */
[----:B------:R-:W2:Y:S08]  /*276d0*/  LDC.64 R4, c[0x0][R24+0x210] ;  /* 0x0000840018047b82 */ /* 0x000eb00000000a00 */
[----:B------:R-:W5:Y:S08]  /*276e0*/  @P0 LDC R0, c[0x0][0xbec] ;  /* 0x0002fb00ff000b82 */ /* 0x000f700000000800 */
[----:B------:R-:W0:Y:S01]  /*276f0*/  @P0 LDC R33, c[0x0][0xbf0] ;  /* 0x0002fc00ff210b82 */ /* 0x000e220000000800 */
[----:B----4-:R-:W-:-:S07]  /*27700*/  IMAD R7, R7, R21, RZ ;  /* 0x0000001507077224 */ /* 0x010fce00078e02ff */
[----:B-1----:R-:W1:Y:S01]  /*27710*/  @!P3 LDC R28, c[0x0][0xb50] ;  /* 0x0002d400ff1cbb82 */ /* 0x002e620000000800 */
[----:B------:R-:W-:Y:S02]  /*27720*/  IMAD R7, R6, R14, R7 ;  /* 0x0000000e06077224 */ /* 0x000fe400078e0207 */
[----:B-----5:R-:W-:-:S05]  /*27730*/  @P0 IMAD.HI.U32 R0, R25, R0, RZ ;  /* 0x0000000019000227 */ /* 0x020fca00078e00ff */
[----:B------:R-:W4:Y:S01]  /*27740*/  @!P3 LDC R29, c[0x0][0xb54] ;  /* 0x0002d500ff1dbb82 */ /* 0x000f220000000800 */
[-C--:B------:R-:W-:Y:S02]  /*27750*/  IMAD R31, R3, R232.reuse, RZ ;  /* 0x000000e8031f7224 */ /* 0x080fe400078e02ff */
[----:B------:R-:W-:Y:S01]  /*27760*/  IMAD.WIDE.U32 R10, R2, R232, RZ ;  /* 0x000000e8020a7225 */ /* 0x000fe200078e00ff */
[----:B0-----:R-:W-:-:S03]  /*27770*/  @P0 SHF.R.U32.HI R15, RZ, R33, R0 ;  /* 0x00000021ff0f0219 */ /* 0x001fc60000011600 */
[----:B------:R-:W-:-:S04]  /*27780*/  IMAD.WIDE.U32 R2, R6, R21, RZ ;  /* 0x0000001506027225 */ /* 0x000fc800078e00ff */
[----:B------:R-:W-:Y:S01]  /*27790*/  IMAD.IADD R11, R31, 0x1, R11 ;  /* 0x000000011f0b7824 */ /* 0x000fe200078e020b */
[----:B------:R-:W-:Y:S01]  /*277a0*/  IADD3 R10, P0, P1, R2, R10, R13 ;  /* 0x0000000a020a7210 */ /* 0x000fe2000791e00d */
[----:B------:R-:W-:Y:S02]  /*277b0*/  IMAD.MOV R0, RZ, RZ, -R15 ;  /* 0x000000ffff007224 */ /* 0x000fe400078e0a0f */
[----:B------:R-:W-:Y:S02]  /*277c0*/  IMAD.IADD R6, R3, 0x1, R7 ;  /* 0x0000000103067824 */ /* 0x000fe400078e0207 */
[----:B------:R-:W-:-:S03]  /*277d0*/  IMAD R7, R27, R0, R25 ;  /* 0x000000001b077224 */ /* 0x000fc600078e0219 */
[----:B------:R-:W-:Y:S02]  /*277e0*/  IADD3.X R0, R6, R11, R12, P0, P1 ;  /* 0x0000000b06007210 */ /* 0x000fe400007e240c */
[----:B---3--:R-:W-:-:S05]  /*277f0*/  SEL R33, R26, RZ, P3 ;  /* 0x000000ff1a217207 */ /* 0x008fca0001800000 */
[----:B------:R-:W-:-:S04]  /*27800*/  IMAD.WIDE.U32 R2, R8, R33, RZ ;  /* 0x0000002108027225 */ /* 0x000fc800078e00ff */
[----:B------:R-:W-:Y:S01]  /*27810*/  IMAD R9, R9, R33, RZ ;  /* 0x0000002109097224 */ /* 0x000fe200078e02ff */
[----:B------:R-:W-:Y:S02]  /*27820*/  IADD3 R2, P0, P1, R15, R10, R2 ;  /* 0x0000000a0f027210 */ /* 0x000fe4000791e002 */
[----:B------:R-:W-:Y:S01]  /*27830*/  SHF.R.S32.HI R15, RZ, 0x1f, R15 ;  /* 0x0000001fff0f7819 */ /* 0x000fe2000001140f */
[----:B------:R-:W-:Y:S01]  /*27840*/  IMAD.IADD R3, R9, 0x1, R3 ;  /* 0x0000000109037824 */ /* 0x000fe200078e0203 */
[----:B------:R-:W-:-:S04]  /*27850*/  SHF.R.S32.HI R9, RZ, 0x1f, R7 ;  /* 0x0000001fff097819 */ /* 0x000fc80000011407 */
[----:B------:R-:W-:Y:S01]  /*27860*/  IADD3.X R3, R15, R0, R3, P0, P1 ;  /* 0x000000000f037210 */ /* 0x000fe200007e2403 */
[----:B--2---:R-:W-:-:S04]  /*27870*/  IMAD R0, R5, R7, RZ ;  /* 0x0000000705007224 */ /* 0x004fc800078e02ff */
[C---:B------:R-:W-:Y:S02]  /*27880*/  IMAD R9, R4.reuse, R9, R0 ;  /* 0x0000000904097224 */ /* 0x040fe400078e0200 */
[----:B------:R-:W-:-:S04]  /*27890*/  IMAD.WIDE.U32 R2, R4, R7, R2 ;  /* 0x0000000704027225 */ /* 0x000fc800078e0002 */
[----:B------:R-:W-:Y:S01]  /*278a0*/  IMAD.IADD R0, R3, 0x1, R9 ;  /* 0x0000000103007824 */ /* 0x000fe200078e0209 */
[----:B-1----:R-:W-:Y:S01]  /*278b0*/  LEA R4, P0, R2, R28, 0x2 ;  /* 0x0000001c02047211 */ /* 0x002fe200078010ff */
[----:B------:R-:W-:-:S03]  /*278c0*/  IMAD.MOV.U32 R3, RZ, RZ, -0x800000 ;  /* 0xff800000ff037424 */ /* 0x000fc600078e00ff */
[----:B----4-:R-:W-:-:S05]  /*278d0*/  LEA.HI.X R5, R2, R29, R0, 0x2, P0 ;  /* 0x0000001d02057211 */ /* 0x010fca00000f1400 */
[----:B------:R1:W-:Y:S04]  /*278e0*/  STG.E desc[UR38][R4.64], R3 ;  /* 0x0000000304007986 */ /* 0x0003e8000c101926 */
.L_x_1542:
[----:B------:R-:W-:Y:S05]  /*278f0*/  BSYNC B1 ;  /* 0x0000000000017941 */ /* 0x000fea0003800000 */
.L_x_1541:
[----:B------:R-:W-:Y:S05]  /*27900*/  @P2 BRA `(.L_x_1535) ;  /* 0x0000000400c42947 */ /* 0x000fea0003800000 */
[----:B------:R-:W4:Y:S01]  /*27910*/  LDC R25, c[0x0][0xbe8] ;  /* 0x0002fa00ff197b82 */ /* 0x000f220000000800 */
[----:B------:R-:W-:Y:S01]  /*27920*/  ULDC.64 UR4, c[0x0][0xaa0] ;  /* 0x0002a80000047ab9 */ /* 0x000fe20000000a00 */
[----:B------:R-:W-:Y:S01]  /*27930*/  SHF.R.S32.HI R6, RZ, 0x3, R102 ;  /* 0x00000003ff067819 */ /* 0x000fe20000011466 */
[----:B------:R-:W-:Y:S01]  /*27940*/  IMAD R0, R12, UR4, RZ ;  /* 0x000000040c007c24 */ /* 0x000fe2000f8e02ff */
[----:B------:R-:W-:Y:S01]  /*27950*/  ULDC.64 UR6, c[0x0][0xaf0] ;  /* 0x0002bc0000067ab9 */ /* 0x000fe20000000a00 */
[----:B-1-3--:R-:W-:-:S04]  /*27960*/  IMAD.WIDE.U32 R2, R13, UR4, RZ ;  /* 0x000000040d027c25 */ /* 0x00afc8000f8e00ff */
[----:B------:R-:W-:Y:S02]  /*27970*/  IMAD R100, R100, 0x20, R6 ;  /* 0x0000002064647824 */ /* 0x000fe400078e0206 */
[----:B------:R-:W-:Y:S01]  /*27980*/  IMAD R5, R13, UR5, R0 ;  /* 0x000000050d057c24 */ /* 0x000fe2000f8e0200 */
[----:B------:R-:W-:Y:S01]  /*27990*/  ULDC.64 UR4, c[0x0][0xae8] ;  /* 0x0002ba0000047ab9 */ /* 0x000fe20000000a00 */
[----:B------:R-:W-:Y:S02]  /*279a0*/  IMAD.IADD R9, R219, 0x1, R100 ;  /* 0x00000001db097824 */ /* 0x000fe400078e0264 */
[----:B------:R-:W-:Y:S02]  /*279b0*/  IMAD.IADD R3, R3, 0x1, R5 ;  /* 0x0000000103037824 */ /* 0x000fe400078e0205 */
[----:B------:R-:W-:Y:S02]  /*279c0*/  IMAD.MOV.U32 R5, RZ, RZ, R9 ;  /* 0x000000ffff057224 */ /* 0x000fe400078e0009 */
[----:B------:R-:W-:-:S04]  /*279d0*/  IMAD.WIDE.U32 R2, R232, UR4, R2 ;  /* 0x00000004e8027c25 */ /* 0x000fc8000f8e0002 */
[----:B------:R-:W-:Y:S01]  /*279e0*/  IMAD R3, R232, UR5, R3 ;  /* 0x00000005e8037c24 */ /* 0x000fe2000f8e0203 */
[----:B----4-:R-:W-:Y:S01]  /*279f0*/  ISETP.NE.AND P0, PT, R25, 0x1, PT ;  /* 0x000000011900780c */ /* 0x010fe20003f05270 */
[----:B------:R-:W-:Y:S01]  /*27a00*/  ULDC.64 UR4, c[0x0][0xae0] ;  /* 0x0002b80000047ab9 */ /* 0x000fe20000000a00 */
[----:B------:R-:W-:-:S11]  /*27a10*/  IMAD.WIDE.U32 R2, R21, UR6, R2 ;  /* 0x0000000615027c25 */ /* 0x000fd6000f8e0002 */
[----:B------:R-:W1:Y:S08]  /*27a20*/  @P0 LDC R4, c[0x0][0xbec] ;  /* 0x0002fb00ff040b82 */ /* 0x000e700000000800 */
[----:B------:R-:W3:Y:S01]  /*27a30*/  @P0 LDC R7, c[0x0][0xbf0] ;  /* 0x0002fc00ff070b82 */ /* 0x000ee20000000800 */
[----:B-1----:R-:W-:-:S04]  /*27a40*/  @P0 IMAD.HI.U32 R0, R9, R4, RZ ;  /* 0x0000000409000227 */ /* 0x002fc800078e00ff */
[----:B------:R-:W-:Y:S01]  /*27a50*/  IMAD R4, R14, UR6, RZ ;  /* 0x000000060e047c24 */ /* 0x000fe2000f8e02ff */
[----:B---3--:R-:W-:-:S03]  /*27a60*/  @P0 SHF.R.U32.HI R5, RZ, R7, R0 ;  /* 0x00000007ff050219 */ /* 0x008fc60000011600 */
[----:B------:R-:W-:Y:S01]  /*27a70*/  IMAD R7, R21, UR7, R4 ;  /* 0x0000000715077c24 */ /* 0x000fe2000f8e0204 */
[--C-:B------:R-:W-:Y:S01]  /*27a80*/  SHF.R.S32.HI R0, RZ, 0x1f, R5.reuse ;  /* 0x0000001fff007819 */ /* 0x100fe20000011405 */
[----:B------:R-:W-:Y:S02]  /*27a90*/  IMAD.MOV R4, RZ, RZ, -R5 ;  /* 0x000000ffff047224 */ /* 0x000fe400078e0a05 */
[----:B------:R-:W-:Y:S02]  /*27aa0*/  IMAD.IADD R3, R3, 0x1, R7 ;  /* 0x0000000103037824 */ /* 0x000fe400078e0207 */
[----:B------:R-:W-:Y:S02]  /*27ab0*/  IMAD R0, R0, UR4, RZ ;  /* 0x0000000400007c24 */ /* 0x000fe4000f8e02ff */
[----:B------:R-:W-:Y:S02]  /*27ac0*/  IMAD R7, R25, R4, R9 ;  /* 0x0000000419077224 */ /* 0x000fe400078e0209 */
[----:B------:R-:W-:-:S02]  /*27ad0*/  IMAD R9, R5, UR5, R0 ;  /* 0x0000000505097c24 */ /* 0x000fc4000f8e0200 */
[----:B------:R-:W-:Y:S01]  /*27ae0*/  IMAD.WIDE.U32 R2, R5, UR4, R2 ;  /* 0x0000000405027c25 */ /* 0x000fe2000f8e0002 */
[----:B------:R-:W-:Y:S01]  /*27af0*/  SHF.R.S32.HI R0, RZ, 0x1f, R7 ;  /* 0x0000001fff007819 */ /* 0x000fe20000011407 */
[----:B------:R-:W-:Y:S02]  /*27b00*/  ULDC.64 UR4, c[0x0][0xad8] ;  /* 0x0002b60000047ab9 */ /* 0x000fe40000000a00 */
[----:B------:R-:W-:Y:S02]  /*27b10*/  IMAD.IADD R3, R3, 0x1, R9 ;  /* 0x0000000103037824 */ /* 0x000fe400078e0209 */
[----:B------:R-:W-:Y:S02]  /*27b20*/  IMAD R0, R0, UR4, RZ ;  /* 0x0000000400007c24 */ /* 0x000fe4000f8e02ff */
[----:B------:R-:W-:-:S04]  /*27b30*/  IMAD.WIDE.U32 R4, R7, UR4, R2 ;  /* 0x0000000407047c25 */ /* 0x000fc8000f8e0002 */
[----:B------:R-:W-:Y:S01]  /*27b40*/  IMAD R3, R7, UR5, R0 ;  /* 0x0000000507037c24 */ /* 0x000fe2000f8e0200 */
[----:B------:R-:W-:Y:S01]  /*27b50*/  ULDC.64 UR4, c[0x0][0xa80] ;  /* 0x0002a00000047ab9 */ /* 0x000fe20000000a00 */
[----:B------:R-:W-:Y:S02]  /*27b60*/  SHF.R.S32.HI R7, RZ, 0x1f, R113 ;  /* 0x0000001fff077819 */ /* 0x000fe40000011471 */
[----:B------:R-:W-:Y:S01]  /*27b70*/  IMAD.IADD R3, R5, 0x1, R3 ;  /* 0x0000000105037824 */ /* 0x000fe200078e0203 */
[C---:B------:R-:W-:Y:S01]  /*27b80*/  LEA R2, P0, R4.reuse, UR4, 0x1 ;  /* 0x0000000404027c11 */ /* 0x040fe2000f8008ff */
[----:B------:R-:W-:Y:S01]  /*27b90*/  UMOV UR4, 0xffffffff ;  /* 0xffffffff00047882 */ /* 0x000fe20000000000 */
[----:B------:R-:W-:Y:S02]  /*27ba0*/  SHF.R.S32.HI R5, RZ, 0x1f, R111 ;  /* 0x0000001fff057819 */ /* 0x000fe4000001146f */
[----:B------:R-:W-:Y:S01]  /*27bb0*/  LEA.HI.X R3, R4, UR5, R3, 0x1, P0 ;  /* 0x0000000504037c11 */ /* 0x000fe200080f0c03 */
[----:B------:R-:W-:Y:S08]  /*27bc0*/  BRA.DIV UR4, `(.L_x_1543) ;  /* 0x000000b604007947 */ /* 0x000ff0000b800000 */
[----:B------:R1:W3:Y:S04]  /*27bd0*/  SHFL.IDX PT, R0, R3, RZ, 0x181f ;  /* 0x00181fff03007589 */ /* 0x0002e800000e0000 */
[----:B------:R1:W4:Y:S02]  /*27be0*/  SHFL.IDX PT, R14, R2, RZ, 0x181f ;  /* 0x00181fff020e7589 */ /* 0x00032400000e0000 */
.L_x_1820:
[----:B------:R-:W-:Y:S01]  /*27bf0*/  IMAD R25, R20, R25, RZ ;  /* 0x0000001914197224 */ /* 0x000fe200078e02ff */
[----:B------:R-:W-:Y:S01]  /*27c00*/  BSSY B1, `(.L_x_1544) ;  /* 0x000000d000017945 */ /* 0x000fe20003800000 */
[----:B------:R-:W-:-:S05]  /*27c10*/  IMAD.IADD R6, R6, 0x1, R219 ;  /* 0x0000000106067824 */ /* 0x000fca00078e02db */
[----:B------:R-:W-:-:S13]  /*27c20*/  ISETP.GE.AND P0, PT, R6, R25, PT ;  /* 0x000000190600720c */ /* 0x000fda0003f06270 */
[----:B------:R-:W-:Y:S05]  /*27c30*/  @P0 BRA `(.L_x_1545) ;  /* 0x0000000000240947 */ /* 0x000fea0003800000 */
[----:B------:R-:W-:Y:S02]  /*27c40*/  ULDC UR4, c[0x0][0xac8] ;  /* 0x0002b20000047ab9 */ /* 0x000fe40000000800 */
[----:B------:R-:W-:Y:S02]  /*27c50*/  ISETP.GE.AND P2, PT, R113, UR4, PT ;  /* 0x0000000471007c0c */ /* 0x000fe4000bf46270 */
[----:B------:R-:W-:-:S11]  /*27c60*/  ISETP.GE.AND P3, PT, R111, UR4, PT ;  /* 0x000000046f007c0c */ /* 0x000fd6000bf66270 */
[-C--:B----4-:R-:W-:Y:S02]  /*27c70*/  @!P2 LEA R8, P0, R113, R14.reuse, 0x1 ;  /* 0x0000000e7108a211 */ /* 0x090fe400078008ff */
[----:B------:R-:W-:Y:S02]  /*27c80*/  @!P3 LEA R14, P1, R111, R14, 0x1 ;  /* 0x0000000e6f0eb211 */ /* 0x000fe400078208ff */
[-C--:B---3--:R-:W-:Y:S02]  /*27c90*/  @!P2 LEA.HI.X R9, R113, R0.reuse, R7, 0x1, P0 ;  /* 0x000000007109a211 */ /* 0x088fe400000f0c07 */
[----:B------:R-:W-:-:S03]  /*27ca0*/  @!P3 LEA.HI.X R15, R111, R0, R5, 0x1, P1 ;  /* 0x000000006f0fb211 */ /* 0x000fc600008f0c05 */
[----:B------:R3:W-:Y:S04]  /*27cb0*/  @!P2 ST.E.128 desc[UR38][R8.64], RZ ;  /* 0x000000ff0800a985 */ /* 0x0007e8000c101d26 */
[----:B------:R3:W-:Y:S02]  /*27cc0*/  @!P3 ST.E.128 desc[UR38][R14.64], RZ ;  /* 0x000000ff0e00b985 */ /* 0x0007e4000c101d26 */
.L_x_1545:
[----:B------:R-:W-:Y:S05]  /*27cd0*/  BSYNC B1 ;  /* 0x0000000000017941 */ /* 0x000fea0003800000 */
.L_x_1544:
[----:B------:R-:W-:-:S03]  /*27ce0*/  UMOV UR4, 0xffffffff ;  /* 0xffffffff00047882 */ /* 0x000fc60000000000 */
[----:B------:R-:W-:Y:S05]  /*27cf0*/  BRA.DIV UR4, `(.L_x_1546) ;  /* 0x000000b204e87947 */ /* 0x000fea000b800000 */
[----:B---3--:R3:W0:Y:S04]  /*27d00*/  SHFL.IDX PT, R0, R3, 0x1, 0x181f ;  /* 0x00381f0003007f89 */ /* 0x00862800000e0000 */
[----:B----4-:R3:W4:Y:S02]  /*27d10*/  SHFL.IDX PT, R14, R2, 0x1, 0x181f ;  /* 0x00381f00020e7f89 */ /* 0x01072400000e0000 */
.L_x_1824:
[----:B------:R-:W-:Y:S01]  /*27d20*/  VIADD R4, R6, 0x20 ;  /* 0x0000002006047836 */ /* 0x000fe20000000000 */
[----:B------:R-:W-:Y:S04]  /*27d30*/  BSSY B1, `(.L_x_1547) ;  /* 0x000000c000017945 */ /* 0x000fe80003800000 */
[----:B------:R-:W-:-:S13]  /*27d40*/  ISETP.GE.AND P0, PT, R4, R25, PT ;  /* 0x000000190400720c */ /* 0x000fda0003f06270 */
[----:B------:R-:W-:Y:S05]  /*27d50*/  @P0 BRA `(.L_x_1548) ;  /* 0x0000000000240947 */ /* 0x000fea0003800000 */
[----:B------:R-:W-:Y:S02]  /*27d60*/  ULDC UR4, c[0x0][0xac8] ;  /* 0x0002b20000047ab9 */ /* 0x000fe40000000800 */
[----:B------:R-:W-:Y:S02]  /*27d70*/  ISETP.GE.AND P2, PT, R113, UR4, PT ;  /* 0x0000000471007c0c */ /* 0x000fe4000bf46270 */
[----:B------:R-:W-:-:S11]  /*27d80*/  ISETP.GE.AND P3, PT, R111, UR4, PT ;  /* 0x000000046f007c0c */ /* 0x000fd6000bf66270 */
[-C--:B----4-:R-:W-:Y:S02]  /*27d90*/  @!P2 LEA R8, P0, R113, R14.reuse, 0x1 ;  /* 0x0000000e7108a211 */ /* 0x090fe400078008ff */
[----:B------:R-:W-:Y:S02]  /*27da0*/  @!P3 LEA R14, P1, R111, R14, 0x1 ;  /* 0x0000000e6f0eb211 */ /* 0x000fe400078208ff */
[-C--:B0-----:R-:W-:Y:S02]  /*27db0*/  @!P2 LEA.HI.X R9, R113, R0.reuse, R7, 0x1, P0 ;  /* 0x000000007109a211 */ /* 0x081fe400000f0c07 */
[----:B------:R-:W-:-:S03]  /*27dc0*/  @!P3 LEA.HI.X R15, R111, R0, R5, 0x1, P1 ;  /* 0x000000006f0fb211 */ /* 0x000fc600008f0c05 */
[----:B------:R0:W-:Y:S04]  /*27dd0*/  @!P2 ST.E.128 desc[UR38][R8.64], RZ ;  /* 0x000000ff0800a985 */ /* 0x0001e8000c101d26 */
[----:B------:R0:W-:Y:S02]  /*27de0*/  @!P3 ST.E.128 desc[UR38][R14.64], RZ ;  /* 0x000000ff0e00b985 */ /* 0x0001e4000c101d26 */
.L_x_1548:
[----:B------:R-:W-:Y:S05]  /*27df0*/  BSYNC B1 ;  /* 0x0000000000017941 */ /* 0x000fea0003800000 */
.L_x_1547:
[----:B------:R-:W-:-:S03]  /*27e00*/  UMOV UR4, 0xffffffff ;  /* 0xffffffff00047882 */ /* 0x000fc60000000000 */
[----:B------:R-:W-:Y:S05]  /*27e10*/  BRA.DIV UR4, `(.L_x_1549) ;  /* 0x000000b204e87947 */ /* 0x000fea000b800000 */
[----:B0-----:R0:W0:Y:S04]  /*27e20*/  SHFL.IDX PT, R0, R3, 0x2, 0x181f ;  /* 0x00581f0003007f89 */ /* 0x00102800000e0000 */
[----:B----4-:R4:W0:Y:S02]  /*27e30*/  SHFL.IDX PT, R14, R2, 0x2, 0x181f ;  /* 0x00581f00020e7f89 */ /* 0x01082400000e0000 */
.L_x_1828:
[----:B------:R-:W-:Y:S01]  /*27e40*/  VIADD R4, R6, 0x40 ;  /* 0x0000004006047836 */ /* 0x000fe20000000000 */
[----:B------:R-:W-:Y:S04]  /*27e50*/  BSSY B1, `(.L_x_1550) ;  /* 0x000000c000017945 */ /* 0x000fe80003800000 */
[----:B------:R-:W-:-:S13]  /*27e60*/  ISETP.GE.AND P0, PT, R4, R25, PT ;  /* 0x000000190400720c */ /* 0x000fda0003f06270 */
[----:B------:R-:W-:Y:S05]  /*27e70*/  @P0 BRA `(.L_x_1551) ;  /* 0x0000000000240947 */ /* 0x000fea0003800000 */
[----:B------:R-:W-:Y:S02]  /*27e80*/  ULDC UR4, c[0x0][0xac8] ;  /* 0x0002b20000047ab9 */ /* 0x000fe40000000800 */
[----:B------:R-:W-:Y:S02]  /*27e90*/  ISETP.GE.AND P2, PT, R113, UR4, PT ;  /* 0x0000000471007c0c */ /* 0x000fe4000bf46270 */
[----:B------:R-:W-:-:S11]  /*27ea0*/  ISETP.GE.AND P3, PT, R111, UR4, PT ;  /* 0x000000046f007c0c */ /* 0x000fd6000bf66270 */
[-C--:B0-----:R-:W-:Y:S02]  /*27eb0*/  @!P2 LEA R8, P0, R113, R14.reuse, 0x1 ;  /* 0x0000000e7108a211 */ /* 0x081fe400078008ff */
[----:B------:R-:W-:Y:S02]  /*27ec0*/  @!P3 LEA R14, P1, R111, R14, 0x1 ;  /* 0x0000000e6f0eb211 */ /* 0x000fe400078208ff */
[-C--:B------:R-:W-:Y:S02]  /*27ed0*/  @!P2 LEA.HI.X R9, R113, R0.reuse, R7, 0x1, P0 ;  /* 0x000000007109a211 */ /* 0x080fe400000f0c07 */
[----:B------:R-:W-:-:S03]  /*27ee0*/  @!P3 LEA.HI.X R15, R111, R0, R5, 0x1, P1 ;  /* 0x000000006f0fb211 */ /* 0x000fc600008f0c05 */
[----:B------:R0:W-:Y:S04]  /*27ef0*/  @!P2 ST.E.128 desc[UR38][R8.64], RZ ;  /* 0x000000ff0800a985 */ /* 0x0001e8000c101d26 */
[----:B------:R0:W-:Y:S02]  /*27f00*/  @!P3 ST.E.128 desc[UR38][R14.64], RZ ;  /* 0x000000ff0e00b985 */ /* 0x0001e4000c101d26 */
.L_x_1551:
[----:B------:R-:W-:Y:S05]  /*27f10*/  BSYNC B1 ;  /* 0x0000000000017941 */ /* 0x000fea0003800000 */
.L_x_1550:
[----:B------:R-:W-:-:S03]  /*27f20*/  UMOV UR4, 0xffffffff ;  /* 0xffffffff00047882 */ /* 0x000fc60000000000 */
[----:B------:R-:W-:Y:S05]  /*27f30*/  BRA.DIV UR4, `(.L_x_1552) ;  /* 0x000000b204e87947 */ /* 0x000fea000b800000 */
[----:B0-----:R0:W0:Y:S04]  /*27f40*/  SHFL.IDX PT, R0, R3, 0x3, 0x181f ;  /* 0x00781f0003007f89 */ /* 0x00102800000e0000 */
[----:B------:R0:W0:Y:S02]  /*27f50*/  SHFL.IDX PT, R14, R2, 0x3, 0x181f ;  /* 0x00781f00020e7f89 */ /* 0x00002400000e0000 */
.L_x_1832:
[----:B01-34-:R-:W-:-:S05]  /*27f60*/  VIADD R2, R6, 0x60 ;  /* 0x0000006006027836 */ /* 0x01bfca0000000000 */
[----:B------:R-:W-:-:S13]  /*27f70*/  ISETP.GE.AND P0, PT, R2, R25, PT ;  /* 0x000000190200720c */ /* 0x000fda0003f06270 */
[----:B------:R-:W-:Y:S05]  /*27f80*/  @P0 BRA `(.L_x_1535) ;  /* 0x0000000000240947 */ /* 0x000fea0003800000 */
[----:B------:R-:W-:Y:S02]  /*27f90*/  ULDC UR4, c[0x0][0xac8] ;  /* 0x0002b20000047ab9 */ /* 0x000fe40000000800 */
[----:B------:R-:W-:Y:S02]  /*27fa0*/  ISETP.GE.AND P2, PT, R113, UR4, PT ;  /* 0x0000000471007c0c */ /* 0x000fe4000bf46270 */
[----:B------:R-:W-:-:S11]  /*27fb0*/  ISETP.GE.AND P3, PT, R111, UR4, PT ;  /* 0x000000046f007c0c */ /* 0x000fd6000bf66270 */
[-C--:B------:R-:W-:Y:S02]  /*27fc0*/  @!P2 LEA R2, P0, R113, R14.reuse, 0x1 ;  /* 0x0000000e7102a211 */ /* 0x080fe400078008ff */
[----:B------:R-:W-:Y:S02]  /*27fd0*/  @!P3 LEA R14, P1, R111, R14, 0x1 ;  /* 0x0000000e6f0eb211 */ /* 0x000fe400078208ff */
[-C--:B------:R-:W-:Y:S02]  /*27fe0*/  @!P2 LEA.HI.X R3, R113, R0.reuse, R7, 0x1, P0 ;  /* 0x000000007103a211 */ /* 0x080fe400000f0c07 */
[----:B------:R-:W-:-:S03]  /*27ff0*/  @!P3 LEA.HI.X R15, R111, R0, R5, 0x1, P1 ;  /* 0x000000006f0fb211 */ /* 0x000fc600008f0c05 */
[----:B------:R4:W-:Y:S04]  /*28000*/  @!P2 ST.E.128 desc[UR38][R2.64], RZ ;  /* 0x000000ff0200a985 */ /* 0x0009e8000c101d26 */
[----:B------:R4:W-:Y:S02]  /*28010*/  @!P3 ST.E.128 desc[UR38][R14.64], RZ ;  /* 0x000000ff0e00b985 */ /* 0x0009e4000c101d26 */
.L_x_1535:
[----:B------:R-:W-:Y:S05]  /*28020*/  BSYNC B0 ;  /* 0x0000000000007941 */ /* 0x000fea0003800000 */
.L_x_1520:
[----:B------:R-:W-:Y:S02]  /*28030*/  ULDC UR4, c[0x0][0xc3c] ;  /* 0x00030f0000047ab9 */ /* 0x000fe40000000800 */
[----:B--2---:R-:W-:-:S13]  /*28040*/  ISETP.GE.AND P0, PT, R223, UR4, PT ;  /* 0x00000004df007c0c */ /* 0x004fda000bf06270 */
[----:B------:R-:W-:Y:S05]  /*28050*/  @!P0 BRA `(.L_x_1553) ;  /* 0xfffffd8c00cc8947 */ /* 0x000fea000383ffff */
[----:B------:R-:W-:Y:S05]  /*28060*/  BRA `(.L_x_1312) ;  /* 0x0000007c007c7947 */ /* 0x000fea0003800000 */
.L_x_1310:
        /* <DEDUP_REMOVED lines=14> */
[----:B0-----:R3:W-:Y:S04]  /*28150*/  STL.64 [R1], R4 ;  /* 0x0000000401007387 */ /* 0x0017e80000100a00 */
[----:B------:R3:W-:Y:S01]  /*28160*/  STL.64 [R1+0x8], R6 ;  /* 0x0000080601007387 */ /* 0x0007e20000100a00 */
[----:B------:R-:W-:Y:S06]  /*28170*/  BAR.ARV 0x4, 0x180 ;  /* 0x0106000000007b1d */ /* 0x000fec0000002000 */
[----:B------:R-:W-:Y:S05]  /*28180*/  BRA `(.L_x_1555) ;  /* 0x0000000c00b47947 */ /* 0x000fea0003800000 */
.L_x_1554:
[----:B------:R-:W0:Y:S01]  /*28190*/  S2R R0, SR_TID.X ;  /* 0x0000000000007919 */ /* 0x000e220000002100 */
[----:B------:R-:W-:Y:S01]  /*281a0*/  ULDC UR4, c[0x0][0xc3c] ;  /* 0x00030f0000047ab9 */ /* 0x000fe20000000800 */
[----:B------:R-:W1:Y:S01]  /*281b0*/  S2UR UR6, SR_CTAID.X ;  /* 0x00000000000679c3 */ /* 0x000e620000002500 */
[----:B------:R-:W-:Y:S01]  /*281c0*/  ULDC UR5, c[0x0][0xc38] ;  /* 0x00030e0000057ab9 */ /* 0x000fe20000000800 */
[----:B0-----:R-:W-:-:S04]  /*281d0*/  LOP3.LUT R0, R0, 0x1f, RZ, 0xc0, !PT ;  /* 0x0000001f00007812 */ /* 0x001fc800078ec0ff */
[----:B------:R-:W-:-:S04]  /*281e0*/  ISETP.NE.AND P0, PT, R0, 0x1f, PT ;  /* 0x0000001f0000780c */ /* 0x000fc80003f05270 */
[----:B------:R-:W-:-:S13]  /*281f0*/  ISETP.GE.OR P1, PT, R0, UR4, !P0 ;  /* 0x0000000400007c0c */ /* 0x000fda000c726670 */
[----:B------:R-:W0:Y:S08]  /*28200*/  @!P1 LDC.64 R2, c[0x0][0xc80] ;  /* 0x00032000ff029b82 */ /* 0x000e300000000a00 */
[----:B------:R-:W2:Y:S01]  /*28210*/  @!P1 LDC.64 R4, c[0x0][0xc78] ;  /* 0x00031e00ff049b82 */ /* 0x000ea20000000a00 */
[----:B0-----:R-:W-:-:S05]  /*28220*/  @!P1 IMAD.WIDE.U32 R2, R0, 0x4, R2 ;  /* 0x0000000400029825 */ /* 0x001fca00078e0002 */
[----:B------:R2:W3:Y:S02]  /*28230*/  @!P1 LDG.E R6, desc[UR38][R2.64] ;  /* 0x0000002602069981 */ /* 0x0004e4000c1e1900 */
[----:B--2---:R-:W-:-:S04]  /*28240*/  @!P1 IMAD.WIDE.U32 R2, R0, 0x4, R4 ;  /* 0x0000000400029825 */ /* 0x004fc800078e0004 */
[----:B------:R-:W-:-:S06]  /*28250*/  IMAD.MOV.U32 R5, RZ, RZ, RZ ;  /* 0x000000ffff057224 */ /* 0x000fcc00078e00ff */
        /* <DEDUP_REMOVED lines=26> */
[----:B-1----:R-:W-:-:S13]  /*28400*/  ISETP.GT.AND P6, PT, R7, UR6, PT ;  /* 0x0000000607007c0c */ /* 0x002fda000bfc4270 */
[----:B------:R-:W-:Y:S05]  /*28410*/  @P6 BRA `(.L_x_1556) ;  /* 0x0000000000a86947 */ /* 0x000fea0003800000 */
[----:B------:R-:W-:Y:S01]  /*28420*/  IMAD.MOV.U32 R7, RZ, RZ, R4 ;  /* 0x000000ffff077224 */ /* 0x000fe200078e0004 */
[----:B------:R-:W-:Y:S01]  /*28430*/  UMOV UR4, URZ ;  /* 0x0000003f00047c82 */ /* 0x000fe20008000000 */
[----:B------:R-:W-:-:S05]  /*28440*/  ULDC UR5, c[0x0][0xc38] ;  /* 0x00030e0000057ab9 */ /* 0x000fca0000000800 */
.L_x_1558:
        /* <DEDUP_REMOVED lines=35> */
[----:B------:R-:W-:-:S05]  /*28680*/  IMAD.IADD R7, R4, 0x1, R7 ;  /* 0x0000000104077824 */ /* 0x000fca00078e0207 */
[----:B------:R-:W-:-:S13]  /*28690*/  ISETP.GT.AND P6, PT, R7, UR6, PT ;  /* 0x0000000607007c0c */ /* 0x000fda000bfc4270 */
[----:B------:R-:W-:Y:S05]  /*286a0*/  @!P6 BRA `(.L_x_1558) ;  /* 0xfffffffc0068e947 */ /* 0x000fea000383ffff */
[----:B------:R-:W-:-:S07]  /*286b0*/  IMAD.MOV.U32 R3, RZ, RZ, R2 ;  /* 0x000000ffff037224 */ /* 0x000fce00078e0002 */
.L_x_1556:
[----:B------:R-:W-:Y:S02]  /*286c0*/  IMAD.IADD R9, R7, 0x1, -R4 ;  /* 0x0000000107097824 */ /* 0x000fe400078e0a04 */
[----:B------:R-:W-:Y:S02]  /*286d0*/  IMAD.MOV.U32 R8, RZ, RZ, RZ ;  /* 0x000000ffff087224 */ /* 0x000fe400078e00ff */
[----:B------:R-:W-:-:S05]  /*286e0*/  IMAD R2, R3, UR5, R9 ;  /* 0x0000000503027c24 */ /* 0x000fca000f8e0209 */
[----:B------:R-:W-:-:S13]  /*286f0*/  ISETP.GT.AND P0, PT, R2, UR6, PT ;  /* 0x0000000602007c0c */ /* 0x000fda000bf04270 */
[----:B------:R-:W-:-:S04]  /*28700*/  VOTE.ANY R2, PT, !P0 ;  /* 0x0000000000027806 */ /* 0x000fc800040e0100 */
[----:B------:R-:W0:Y:S01]  /*28710*/  POPC R10, R2 ;  /* 0x00000002000a7309 */ /* 0x000e220000000000 */
[----:B------:R-:W-:Y:S01]  /*28720*/  ISETP.NE.AND P0, PT, R2, RZ, PT ;  /* 0x000000ff0200720c */ /* 0x000fe20003f05270 */
[----:B0-----:R0:W1:Y:S04]  /*28730*/  SHFL.IDX PT, R7, R5, R10, 0x1f ;  /* 0x00001f0a05077589 */ /* 0x00106800000e0000 */
[----:B------:R0:W2:Y:S08]  /*28740*/  SHFL.IDX PT, R4, R6, R10, 0x1f ;  /* 0x00001f0a06047589 */ /* 0x0000b000000e0000 */
[----:B------:R-:W-:Y:S05]  /*28750*/  @!P0 BRA `(.L_x_1559) ;  /* 0x0000000000088947 */ /* 0x000fea0003800000 */
[----:B------:R-:W-:-:S06]  /*28760*/  VIADD R8, R10, 0xffffffff ;  /* 0xffffffff0a087836 */ /* 0x000fcc0000000000 */
[----:B------:R3:W4:Y:S02]  /*28770*/  SHFL.IDX PT, R8, R3, R8, 0x1f ;  /* 0x00001f0803087589 */ /* 0x00072400000e0000 */
.L_x_1559:
[----:B----4-:R-:W-:Y:S01]  /*28780*/  IMAD R2, R8, UR5, R9 ;  /* 0x0000000508027c24 */ /* 0x010fe2000f8e0209 */
[----:B-1----:R-:W-:Y:S01]  /*28790*/  ISETP.NE.AND P0, PT, R7, 0x1, PT ;  /* 0x000000010700780c */ /* 0x002fe20003f05270 */
[----:B------:R-:W-:-:S03]  /*287a0*/  VIADD R12, R10, UR4 ;  /* 0x000000040a0c7c36 */ /* 0x000fc60008000000 */
[----:B------:R1:W-:Y:S01]  /*287b0*/  STL [R1], R2 ;  /* 0x0000000201007387 */ /* 0x0003e20000100800 */
[----:B0-----:R-:W-:-:S03]  /*287c0*/  IADD3 R5, -R2, UR6, RZ ;  /* 0x0000000602057c10 */ /* 0x001fc6000fffe1ff */
[----:B------:R1:W-:Y:S05]  /*287d0*/  STL [R1+0xc], R12 ;  /* 0x00000c0c01007387 */ /* 0x0003ea0000100800 */
[----:B------:R-:W-:Y:S05]  /*287e0*/  @!P0 BRA `(.L_x_1560) ;  /* 0x0000000000e08947 */ /* 0x000fea0003800000 */
[-C--:B--2---:R-:W-:Y:S02]  /*287f0*/  IABS R6, R4.reuse ;  /* 0x0000000400067213 */ /* 0x084fe40000000000 */
[----:B------:R-:W-:Y:S02]  /*28800*/  IABS R8, R7 ;  /* 0x0000000700087213 */ /* 0x000fe40000000000 */
[----:B------:R-:W0:Y:S08]  /*28810*/  I2F.RP R9, R6 ;  /* 0x0000000600097306 */ /* 0x000e300000209400 */
[----:B------:R-:W2:Y:S08]  /*28820*/  I2F.RP R10, R8 ;  /* 0x00000008000a7306 */ /* 0x000eb00000209400 */
[----:B0-----:R-:W1:Y:S08]  /*28830*/  MUFU.RCP R9, R9 ;  /* 0x0000000900097308 */ /* 0x001e700000001000 */
[----:B--2---:R-:W-:Y:S01]  /*28840*/  MUFU.RCP R10, R10 ;  /* 0x0000000a000a7308 */ /* 0x004fe20000001000 */
[----:B-1----:R-:W-:Y:S01]  /*28850*/  VIADD R2, R9, 0xffffffe ;  /* 0x0ffffffe09027836 */ /* 0x002fe20000000000 */
[----:B------:R-:W-:-:S06]  /*28860*/  IABS R9, R4 ;  /* 0x0000000400097213 */ /* 0x000fcc0000000000 */
[----:B---3--:R0:W1:Y:S02]  /*28870*/  F2I.FTZ.U32.TRUNC.NTZ R3, R2 ;  /* 0x0000000200037305 */ /* 0x008064000021f000 */
[----:B0-----:R-:W-:Y:S02]  /*28880*/  IMAD.MOV.U32 R2, RZ, RZ, RZ ;  /* 0x000000ffff027224 */ /* 0x001fe400078e00ff */
[----:B-1----:R-:W-:-:S04]  /*28890*/  IMAD.MOV R11, RZ, RZ, -R3 ;  /* 0x000000ffff0b7224 */ /* 0x002fc800078e0a03 */
[----:B------:R-:W-:-:S04]  /*288a0*/  IMAD R11, R11, R6, RZ ;  /* 0x000000060b0b7224 */ /* 0x000fc800078e02ff */
[----:B------:R-:W-:Y:S01]  /*288b0*/  IMAD.HI.U32 R3, R3, R11, R2 ;  /* 0x0000000b03037227 */ /* 0x000fe200078e0002 */
[----:B------:R-:W-:-:S03]  /*288c0*/  IABS R2, R5 ;  /* 0x0000000500027213 */ /* 0x000fc60000000000 */
[----:B------:R-:W-:Y:S02]  /*288d0*/  IMAD.MOV R11, RZ, RZ, -R9 ;  /* 0x000000ffff0b7224 */ /* 0x000fe400078e0a09 */
[----:B------:R-:W-:-:S04]  /*288e0*/  IMAD.HI.U32 R9, R3, R2, RZ ;  /* 0x0000000203097227 */ /* 0x000fc800078e00ff */
[----:B------:R-:W-:Y:S02]  /*288f0*/  IMAD R11, R9, R11, R2 ;  /* 0x0000000b090b7224 */ /* 0x000fe400078e0202 */
[----:B------:R-:W-:Y:S02]  /*28900*/  VIADD R3, R10, 0xffffffe ;  /* 0x0ffffffe0a037836 */ /* 0x000fe40000000000 */
[----:B------:R-:W-:Y:S01]  /*28910*/  IMAD.MOV.U32 R2, RZ, RZ, RZ ;  /* 0x000000ffff027224 */ /* 0x000fe200078e00ff */
[----:B------:R-:W-:-:S03]  /*28920*/  ISETP.GT.U32.AND P1, PT, R6, R11, PT ;  /* 0x0000000b0600720c */ /* 0x000fc60003f24070 */
[----:B------:R-:W0:Y:S10]  /*28930*/  F2I.FTZ.U32.TRUNC.NTZ R3, R3 ;  /* 0x0000000300037305 */ /* 0x000e34000021f000 */
[----:B------:R-:W-:-:S02]  /*28940*/  @!P1 IMAD.IADD R11, R11, 0x1, -R6 ;  /* 0x000000010b0b9824 */ /* 0x000fc400078e0a06 */
[----:B------:R-:W-:Y:S01]  /*28950*/  @!P1 VIADD R9, R9, 0x1 ;  /* 0x0000000109099836 */ /* 0x000fe20000000000 */
[----:B------:R-:W-:Y:S02]  /*28960*/  ISETP.NE.AND P1, PT, R4, RZ, PT ;  /* 0x000000ff0400720c */ /* 0x000fe40003f25270 */
[----:B------:R-:W-:Y:S01]  /*28970*/  ISETP.GE.U32.AND P0, PT, R11, R6, PT ;  /* 0x000000060b00720c */ /* 0x000fe20003f06070 */
[----:B0-----:R-:W-:-:S04]  /*28980*/  IMAD.MOV R11, RZ, RZ, -R3 ;  /* 0x000000ffff0b7224 */ /* 0x001fc800078e0a03 */
[----:B------:R-:W-:-:S04]  /*28990*/  IMAD R11, R11, R8, RZ ;  /* 0x000000080b0b7224 */ /* 0x000fc800078e02ff */
[----:B------:R-:W-:Y:S01]  /*289a0*/  IMAD.HI.U32 R6, R3, R11, R2 ;  /* 0x0000000b03067227 */ /* 0x000fe200078e0002 */
[----:B------:R-:W-:-:S03]  /*289b0*/  LOP3.LUT R2, R5, R4, RZ, 0x3c, !PT ;  /* 0x0000000405027212 */ /* 0x000fc600078e3cff */
[----:B------:R-:W-:Y:S01]  /*289c0*/  @P0 VIADD R9, R9, 0x1 ;  /* 0x0000000109090836 */ /* 0x000fe20000000000 */
[----:B------:R-:W-:Y:S02]  /*289d0*/  ISETP.GE.AND P2, PT, R2, RZ, PT ;  /* 0x000000ff0200720c */ /* 0x000fe40003f46270 */
[----:B------:R-:W-:-:S05]  /*289e0*/  IABS R2, R7 ;  /* 0x0000000700027213 */ /* 0x000fca0000000000 */
[----:B------:R-:W-:-:S06]  /*289f0*/  IMAD.MOV R2, RZ, RZ, -R2 ;  /* 0x000000ffff027224 */ /* 0x000fcc00078e0a02 */
[----:B------:R-:W-:Y:S01]  /*28a00*/  @!P2 IMAD.MOV R9, RZ, RZ, -R9 ;  /* 0x000000ffff09a224 */ /* 0x000fe200078e0a09 */
[----:B------:R-:W-:-:S04]  /*28a10*/  @!P1 LOP3.LUT R9, RZ, R4, RZ, 0x33, !PT ;  /* 0x00000004ff099212 */ /* 0x000fc800078e33ff */
[----:B------:R-:W-:-:S05]  /*28a20*/  IABS R3, R9 ;  /* 0x0000000900037213 */ /* 0x000fca0000000000 */
        /* <DEDUP_REMOVED lines=20> */
.L_x_1560:
[----:B-1-3--:R-:W0:Y:S02]  /*28b70*/  LDC.64 R2, c[0x0][0xc90] ;  /* 0x00032400ff027b82 */ /* 0x00ae240000000a00 */
[----:B0-----:R-:W-:-:S05]  /*28b80*/  IMAD.WIDE R2, R12, 0x4, R2 ;  /* 0x000000040c027825 */ /* 0x001fca00078e0202 */
        /* <DEDUP_REMOVED lines=30> */
[----:B------:R-:W-:-:S04]  /*28d70*/  VIADDMNMX R7, R10, UR5, R7, PT ;  /* 0x000000050a077c46 */ /* 0x000fc8000b800107 */
        /* <DEDUP_REMOVED lines=28> */
.L_x_1561:
[----:B01----:R-:W-:-:S05]  /*28f40*/  LOP3.LUT R3, RZ, R2, RZ, 0x33, !PT ;  /* 0x00000002ff037212 */ /* 0x003fca00078e33ff */
[----:B------:R-:W-:-:S05]  /*28f50*/  IMAD.IADD R2, R4, 0x1, R3 ;  /* 0x0000000104027824 */ /* 0x000fca00078e0203 */
[----:B------:R1:W-:Y:S01]  /*28f60*/  STL [R1+0x4], R2 ;  /* 0x0000040201007387 */ /* 0x0003e20000100800 */
[----:B------:R-:W-:Y:S05]  /*28f70*/  BRA `(.L_x_1562) ;  /* 0x0000000000107947 */ /* 0x000fea0003800000 */
.L_x_1557:
[----:B------:R-:W-:Y:S01]  /*28f80*/  IMAD.U32 R2, RZ, RZ, UR6 ;  /* 0x00000006ff027e24 */ /* 0x000fe2000f8e00ff */
[----:B------:R0:W-:Y:S04]  /*28f90*/  STL [R1+0x4], RZ ;  /* 0x000004ff01007387 */ /* 0x0001e80000100800 */
[----:B------:R0:W-:Y:S04]  /*28fa0*/  STL [R1+0x8], RZ ;  /* 0x000008ff01007387 */ /* 0x0001e80000100800 */
[----:B------:R0:W-:Y:S02]  /*28fb0*/  STL [R1], R2 ;  /* 0x0000000201007387 */ /* 0x0001e40000100800 */
.L_x_1562:
[----:B------:R-:W2:Y:S04]  /*28fc0*/  LDL R4, [R1] ;  /* 0x0000000001047983 */ /* 0x000ea80000100800 */
[----:B------:R-:W2:Y:S04]  /*28fd0*/  LDL R5, [R1+0x4] ;  /* 0x0000040001057983 */ /* 0x000ea80000100800 */
[----:B------:R-:W2:Y:S04]  /*28fe0*/  LDL R6, [R1+0x8] ;  /* 0x0000080001067983 */ /* 0x000ea80000100800 */
[----:B------:R-:W2:Y:S01]  /*28ff0*/  LDL R7, [R1+0xc] ;  /* 0x00000c0001077983 */ /* 0x000ea20000100800 */
[----:B------:R-:W-:-:S13]  /*29000*/  ISETP.NE.AND P0, PT, R0, RZ, PT ;  /* 0x000000ff0000720c */ /* 0x000fda0003f05270 */
[----:B------:R-:W3:Y:S01]  /*29010*/  @!P0 S2R R3, SR_CgaCtaId ;  /* 0x0000000000038919 */ /* 0x000ee20000008800 */
[----:B------:R-:W-:-:S04]  /*29020*/  @!P0 MOV R0, 0x400 ;  /* 0x0000040000008802 */ /* 0x000fc80000000f00 */
[----:B---3--:R-:W-:-:S05]  /*29030*/  @!P0 LEA R0, R3, R0, 0x18 ;  /* 0x0000000003008211 */ /* 0x008fca00078ec0ff */
[----:B--2---:R2:W-:Y:S01]  /*29040*/  @!P0 STS.128 [R0+0x288d0], R4 ;  /* 0x0288d00400008388 */ /* 0x0045e20000000c00 */
[----:B------:R-:W-:Y:S06]  /*29050*/  BAR.ARV 0x5, 0x180 ;  /* 0x0146000000007b1d */ /* 0x000fec0000002000 */
.L_x_1555:
[----:B--2---:R-:W2:Y:S01]  /*29060*/  LDL R0, [R1+0xc] ;  /* 0x00000c0001007983 */ /* 0x004ea20000100800 */
[----:B------:R-:W-:-:S03]  /*29070*/  ULDC UR4, c[0x0][0xc3c] ;  /* 0x00030f0000047ab9 */ /* 0x000fc60000000800 */
[----:B------:R4:W-:Y:S01]  /*29080*/  STL [R1+0x10], RZ ;  /* 0x000010ff01007387 */ /* 0x0009e20000100800 */
[----:B--2---:R-:W-:Y:S01]  /*29090*/  ISETP.GE.AND P0, PT, R0, UR4, PT ;  /* 0x0000000400007c0c */ /* 0x004fe2000bf06270 */
[----:B------:R-:W-:-:S05]  /*290a0*/  IMAD.MOV.U32 R0, RZ, RZ, 0x1 ;  /* 0x00000001ff007424 */ /* 0x000fca00078e00ff */
[----:B------:R4:W-:Y:S04]  /*290b0*/  STL [R1+0x18], R0 ;  /* 0x0000180001007387 */ /* 0x0009e80000100800 */
[----:B------:R4:W-:Y:S03]  /*290c0*/  STL [R1+0x54], RZ ;  /* 0x000054ff01007387 */ /* 0x0009e60000100800 */
[----:B------:R-:W-:Y:S05]  /*290d0*/  @P0 BRA `(.L_x_1563) ;  /* 0x00000068005c0947 */ /* 0x000fea0003800000 */
[----:B------:R-:W3:Y:S01]  /*290e0*/  S2R R8, SR_TID.X ;  /* 0x0000000000087919 */ /* 0x000ee20000002100 */
[----:B------:R-:W2:Y:S01]  /*290f0*/  S2UR UR5, SR_CgaCtaId ;  /* 0x00000000000579c3 */ /* 0x000ea20000008800 */
[----:B------:R-:W-:Y:S01]  /*29100*/  UMOV UR4, 0x400 ;  /* 0x0000040000047882 */ /* 0x000fe20000000000 */
[----:B------:R-:W-:Y:S01]  /*29110*/  BSSY B7, `(.L_x_1563) ;  /* 0x0000693000077945 */ /* 0x000fe20003800000 */
[----:B------:R-:W-:Y:S01]  /*29120*/  ULDC.64 UR42, c[0x0][0x198] ;  /* 0x00006600002a7ab9 */ /* 0x000fe20000000a00 */
[----:B------:R-:W-:Y:S02]  /*29130*/  ULOP3.LUT UR37, UR36, 0x1, URZ, 0xfc, !UPT ;  /* 0x0000000124257892 */ /* 0x000fe4000f8efc3f */
[----:B------:R-:W-:Y:S01]  /*29140*/  ULOP3.LUT UR41, UR36, 0x2, URZ, 0xfc, !UPT ;  /* 0x0000000224297892 */ /* 0x000fe2000f8efc3f */
[----:B------:R-:W-:Y:S01]  /*29150*/  ULDC UR40, c[0x0][0xc] ;  /* 0x0000030000287ab9 */ /* 0x000fe20000000800 */
[----:B--2---:R-:W-:-:S06]  /*29160*/  ULEA UR4, UR5, UR4, 0x18 ;  /* 0x0000000405047291 */ /* 0x004fcc000f8ec03f */
[----:B------:R-:W-:Y:S01]  /*29170*/  IMAD.U32 R19, RZ, RZ, UR4 ;  /* 0x00000004ff137e24 */ /* 0x000fe2000f8e00ff */
[C---:B---3--:R-:W-:Y:S01]  /*29180*/  LOP3.LUT R6, R8.reuse, 0x7f, RZ, 0xc0, !PT ;  /* 0x0000007f08067812 */ /* 0x048fe200078ec0ff */
[C---:B01----:R-:W-:Y:S01]  /*29190*/  IMAD.SHL.U32 R2, R8.reuse, 0x80, RZ ;  /* 0x0000008008027824 */ /* 0x043fe200078e00ff */
[C---:B------:R-:W-:Y:S01]  /*291a0*/  LOP3.LUT P0, RZ, R8.reuse, 0x4, RZ, 0xc0, !PT ;  /* 0x0000000408ff7812 */ /* 0x040fe2000780c0ff */
[----:B------:R-:W-:Y:S02]  /*291b0*/  IMAD.SHL.U32 R5, R8, 0x8, RZ ;  /* 0x0000000808057824 */ /* 0x000fe400078e00ff */
[----:B----4-:R-:W-:-:S05]  /*291c0*/  IMAD.SHL.U32 R0, R6, 0x20, RZ ;  /* 0x0000002006007824 */ /* 0x010fca00078e00ff */
[----:B------:R-:W-:Y:S01]  /*291d0*/  LOP3.LUT R3, R0, 0xc00, RZ, 0xc0, !PT ;  /* 0x00000c0000037812 */ /* 0x000fe200078ec0ff */
[----:B------:R-:W-:-:S05]  /*291e0*/  IMAD.SHL.U32 R0, R8, 0x40, RZ ;  /* 0x0000004008007824 */ /* 0x000fca00078e00ff */
[--C-:B------:R-:W-:Y:S02]  /*291f0*/  LOP3.LUT R3, R3, 0x40, R0.reuse, 0xf8, !PT ;  /* 0x0000004003037812 */ /* 0x100fe400078ef800 */
[----:B------:R-:W-:Y:S02]  /*29200*/  LOP3.LUT R4, R0, 0x180, RZ, 0xc0, !PT ;  /* 0x0000018000047812 */ /* 0x000fe400078ec0ff */
[----:B------:R-:W-:Y:S02]  /*29210*/  LOP3.LUT R7, R3, 0x200, R0, 0xf8, !PT ;  /* 0x0000020003077812 */ /* 0x000fe400078ef800 */
[--C-:B------:R-:W-:Y:S02]  /*29220*/  SHF.R.U32.HI R3, RZ, 0x1, R8.reuse ;  /* 0x00000001ff037819 */ /* 0x100fe40000011608 */
[----:B------:R-:W-:Y:S02]  /*29230*/  LOP3.LUT R0, R2, 0x380, RZ, 0xc0, !PT ;  /* 0x0000038002007812 */ /* 0x000fe400078ec0ff */
[----:B------:R-:W-:-:S02]  /*29240*/  LOP3.LUT R4, R4, 0x10, R8, 0xf8, !PT ;  /* 0x0000001004047812 */ /* 0x000fc400078ef808 */
[----:B------:R-:W-:Y:S01]  /*29250*/  LOP3.LUT R3, R0, 0x30, R3, 0xf8, !PT ;  /* 0x0000003000037812 */ /* 0x000fe200078ef803 */
[----:B------:R-:W-:Y:S01]  /*29260*/  IMAD.SHL.U32 R0, R8, 0x10, RZ ;  /* 0x0000001008007824 */ /* 0x000fe200078e00ff */
[----:B------:R-:W-:-:S04]  /*29270*/  LOP3.LUT R4, R4, 0x30, R5, 0x78, !PT ;  /* 0x0000003004047812 */ /* 0x000fc800078e7805 */
[----:B------:R-:W-:Y:S02]  /*29280*/  LOP3.LUT R3, R3, 0x70, R0, 0x78, !PT ;  /* 0x0000007003037812 */ /* 0x000fe400078e7800 */
[----:B------:R-:W-:Y:S02]  /*29290*/  LOP3.LUT R5, R7, R4, RZ, 0xfc, !PT ;  /* 0x0000000407057212 */ /* 0x000fe400078efcff */
[----:B------:R-:W-:Y:S01]  /*292a0*/  LOP3.LUT R4, R3, 0xc00, R2, 0xf8, !PT ;  /* 0x00000c0003047812 */ /* 0x000fe200078ef802 */
[----:B------:R-:W-:Y:S01]  /*292b0*/  IMAD.SHL.U32 R3, R8, 0x2, RZ ;  /* 0x0000000208037824 */ /* 0x000fe200078e00ff */
[----:B------:R-:W-:Y:S01]  /*292c0*/  LOP3.LUT R2, R0, 0x3f0, RZ, 0xc0, !PT ;  /* 0x000003f000027812 */ /* 0x000fe200078ec0ff */
[----:B------:R0:W-:Y:S03]  /*292d0*/  STL [R1+0x2c], R5 ;  /* 0x00002c0501007387 */ /* 0x0001e60000100800 */
[----:B------:R-:W-:Y:S01]  /*292e0*/  LOP3.LUT R3, R2, 0x70, R3, 0x78, !PT ;  /* 0x0000007002037812 */ /* 0x000fe200078e7803 */
[----:B------:R-:W-:Y:S01]  /*292f0*/  IMAD.SHL.U32 R2, R6, 0x10, RZ ;  /* 0x0000001006027824 */ /* 0x000fe200078e00ff */
[----:B------:R1:W-:Y:S04]  /*29300*/  STL [R1+0x34], R4 ;  /* 0x0000340401007387 */ /* 0x0003e80000100800 */
[----:B------:R-:W-:Y:S01]  /*29310*/  LOP3.LUT R2, R3, 0x400, R2, 0xf8, !PT ;  /* 0x0000040003027812 */ /* 0x000fe200078ef802 */
[----:B------:R-:W-:-:S04]  /*29320*/  IMAD.MOV.U32 R3, RZ, RZ, 0x40 ;  /* 0x00000040ff037424 */ /* 0x000fc800078e00ff */
[----:B------:R-:W-:Y:S01]  /*29330*/  IMAD.IADD R2, R19, 0x1, R2 ;  /* 0x0000000113027824 */ /* 0x000fe200078e0202 */
[----:B0-----:R-:W-:Y:S01]  /*29340*/  SEL R5, R3, 0xffffffc0, !P0 ;  /* 0xffffffc003057807 */ /* 0x001fe20004000000 */
[----:B-1----:R-:W-:Y:S01]  /*29350*/  IMAD.MOV.U32 R4, RZ, RZ, 0x20 ;  /* 0x00000020ff047424 */ /* 0x002fe200078e00ff */
[----:B------:R-:W-:Y:S02]  /*29360*/  SHF.R.U32.HI R3, RZ, 0x3, R6 ;  /* 0x00000003ff037819 */ /* 0x000fe40000011606 */
[----:B------:R0:W-:Y:S02]  /*29370*/  STL [R1+0x50], R2 ;  /* 0x0000500201007387 */ /* 0x0001e40000100800 */
[----:B------:R-:W-:Y:S01]  /*29380*/  LOP3.LUT R3, R3, 0x70, R0, 0xf8, !PT ;  /* 0x0000007003037812 */ /* 0x000fe200078ef800 */
[----:B------:R-:W-:Y:S01]  /*29390*/  IMAD.MOV.U32 R0, RZ, RZ, 0x1 ;  /* 0x00000001ff007424 */ /* 0x000fe200078e00ff */
[----:B------:R0:W-:Y:S01]  /*293a0*/  STL [R1+0x54], RZ ;  /* 0x000054ff01007387 */ /* 0x0001e20000100800 */
[----:B------:R-:W-:-:S03]  /*293b0*/  SEL R4, R4, 0xffffffe0, !P0 ;  /* 0xffffffe004047807 */ /* 0x000fc60004000000 */
[----:B------:R0:W-:Y:S04]  /*293c0*/  STL [R1+0x1c], R0 ;  /* 0x00001c0001007387 */ /* 0x0001e80000100800 */
[----:B------:R0:W-:Y:S04]  /*293d0*/  STL [R1+0x14], RZ ;  /* 0x000014ff01007387 */ /* 0x0001e80000100800 */
[----:B------:R0:W-:Y:S04]  /*293e0*/  STL [R1+0x10], RZ ;  /* 0x000010ff01007387 */ /* 0x0001e80000100800 */
[----:B------:R0:W-:Y:S02]  /*293f0*/  STL [R1+0x18], R0 ;  /* 0x0000180001007387 */ /* 0x0001e40000100800 */
.L_x_1685:
[----:B------:R-:W2:Y:S01]  /*29400*/  LDL R14, [R1+0xc] ;  /* 0x00000c00010e7983 */ /* 0x000ea20000100800 */
[----:B------:R-:W-:Y:S05]  /*29410*/  YIELD ;  /* 0x0000000000007946 */ /* 0x000fea0003800000 */
[----:B------:R-:W-:Y:S01]  /*29420*/  ULDC.64 UR4, c[0x0][0xa28] ;  /* 0x00028a0000047ab9 */ /* 0x000fe20000000a00 */
[----:B---3--:R-:W-:Y:S02]  /*29430*/  CS2R R6, SRZ ;  /* 0x0000000000067805 */ /* 0x008fe4000001ff00 */
[----:B------:R-:W-:Y:S01]  /*29440*/  ISETP.NE.U32.AND P0, PT, RZ, UR4, PT ;  /* 0x00000004ff007c0c */ /* 0x000fe2000bf05070 */
[----:B-1----:R-:W1:Y:S01]  /*29450*/  LDC.64 R12, c[0x0][0xa00] ;  /* 0x00028000ff0c7b82 */ /* 0x002e620000000a00 */
[----:B------:R-:W-:Y:S01]  /*29460*/  ULDC.64 UR6, c[0x0][0xa08] ;  /* 0x0002820000067ab9 */ /* 0x000fe20000000a00 */
[----:B------:R-:W-:Y:S01]  /*29470*/  ULDC.64 UR8, c[0x0][0xa10] ;  /* 0x0002840000087ab9 */ /* 0x000fe20000000a00 */
[----:B------:R-:W-:Y:S01]  /*29480*/  ISETP.NE.AND.EX P0, PT, RZ, UR5, PT, P0 ;  /* 0x00000005ff007c0c */ /* 0x000fe2000bf05300 */
[----:B------:R-:W-:-:S04]  /*29490*/  ULDC.64 UR4, c[0x0][0xa18] ;  /* 0x0002860000047ab9 */ /* 0x000fc80000000a00 */
[----:B------:R-:W3:Y:S08]  /*294a0*/  LDC.64 R4, c[0x0][0xa08] ;  /* 0x00028200ff047b82 */ /* 0x000ef00000000a00 */
[----:B0-----:R-:W2:Y:S02]  /*294b0*/  @P0 LDC.64 R2, c[0x0][0xa28] ;  /* 0x00028a00ff020b82 */ /* 0x001ea40000000a00 */
[----:B--2---:R-:W-:-:S05]  /*294c0*/  @P0 IMAD.WIDE R2, R14, 0x4, R2 ;  /* 0x000000040e020825 */ /* 0x004fca00078e0202 */
[----:B------:R0:W5:Y:S01]  /*294d0*/  @P0 LDG.E R6, desc[UR38][R2.64] ;  /* 0x0000002602060981 */ /* 0x000162000c1e1900 */
[----:B------:R-:W-:Y:S01]  /*294e0*/  ISETP.NE.U32.AND P0, PT, RZ, UR4, PT ;  /* 0x00000004ff007c0c */ /* 0x000fe2000bf05070 */
[----:B-1----:R-:W-:Y:S01]  /*294f0*/  IMAD.WIDE R12, R14, 0x4, R12 ;  /* 0x000000040e0c7825 */ /* 0x002fe200078e020c */
[----:B------:R-:W-:Y:S02]  /*29500*/  ISETP.NE.U32.AND P2, PT, RZ, UR6, PT ;  /* 0x00000006ff007c0c */ /* 0x000fe4000bf45070 */
[----:B------:R-:W-:Y:S01]  /*29510*/  ISETP.NE.AND.EX P0, PT, RZ, UR5, PT, P0 ;  /* 0x00000005ff007c0c */ /* 0x000fe2000bf05300 */
[----:B------:R-:W-:Y:S01]  /*29520*/  ULDC.64 UR4, c[0x0][0xa00] ;  /* 0x0002800000047ab9 */ /* 0x000fe20000000a00 */
[----:B------:R-:W-:Y:S01]  /*29530*/  ISETP.NE.U32.AND P4, PT, RZ, UR8, PT ;  /* 0x00000008ff007c0c */ /* 0x000fe2000bf85070 */
[----:B------:R-:W-:Y:S01]  /*29540*/  IMAD.MOV.U32 R8, RZ, RZ, RZ ;  /* 0x000000ffff087224 */ /* 0x000fe200078e00ff */
[----:B------:R-:W-:Y:S01]  /*29550*/  ISETP.NE.U32.AND P1, PT, RZ, UR4, PT ;  /* 0x00000004ff007c0c */ /* 0x000fe2000bf25070 */
[----:B0-----:R-:W0:Y:S01]  /*29560*/  LDC.64 R2, c[0x0][0xa10] ;  /* 0x00028400ff027b82 */ /* 0x001e220000000a00 */
[----:B------:R-:W-:-:S02]  /*29570*/  IMAD.MOV.U32 R0, RZ, RZ, RZ ;  /* 0x000000ffff007224 */ /* 0x000fc400078e00ff */
[----:B------:R-:W-:Y:S01]  /*29580*/  ISETP.NE.AND.EX P3, PT, RZ, UR5, PT, P1 ;  /* 0x00000005ff007c0c */ /* 0x000fe2000bf65310 */
[----:B---3--:R-:W-:-:S04]  /*29590*/  IMAD.WIDE R4, R14, 0x4, R4 ;  /* 0x000000040e047825 */ /* 0x008fc800078e0204 */
[----:B------:R-:W1:Y:S01]  /*295a0*/  @P0 LDC.64 R10, c[0x0][0xa18] ;  /* 0x00028600ff0a0b82 */ /* 0x000e620000000a00 */
[----:B------:R-:W-:Y:S01]  /*295b0*/  ULDC UR4, c[0x0][0x288] ;  /* 0x0000a20000047ab9 */ /* 0x000fe20000000800 */
[----:B------:R-:W-:Y:S02]  /*295c0*/  ISETP.NE.AND.EX P1, PT, RZ, UR7, PT, P2 ;  /* 0x00000007ff007c0c */ /* 0x000fe4000bf25320 */
[----:B------:R-:W-:-:S04]  /*295d0*/  ISETP.NE.AND.EX P2, PT, RZ, UR9, PT, P4 ;  /* 0x00000009ff007c0c */ /* 0x000fc8000bf45340 */
[----:B------:R-:W2:Y:S07]  /*295e0*/  @P3 LDG.E R7, desc[UR38][R12.64] ;  /* 0x000000260c073981 */ /* 0x000eae000c1e1900 */
[----:B------:R3:W5:Y:S01]  /*295f0*/  @P1 LDG.E R8, desc[UR38][R4.64] ;  /* 0x0000002604081981 */ /* 0x000762000c1e1900 */
[----:B0-----:R-:W-:-:S05]  /*29600*/  IMAD.WIDE R2, R14, 0x4, R2 ;  /* 0x000000040e027825 */ /* 0x001fca00078e0202 */
[----:B------:R3:W5:Y:S01]  /*29610*/  @P2 LDG.E R0, desc[UR38][R2.64] ;  /* 0x0000002602002981 */ /* 0x000762000c1e1900 */
[----:B-1----:R-:W-:-:S03]  /*29620*/  @P0 IMAD.WIDE R10, R14, 0x4, R10 ;  /* 0x000000040e0a0825 */ /* 0x002fc600078e020a */
[----:B--2---:R0:W-:Y:S02]  /*29630*/  STL [R1+0x3c], R7 ;  /* 0x00003c0701007387 */ /* 0x0041e40000100800 */
[----:B0-----:R-:W-:Y:S01]  /*29640*/  IMAD.U32 R7, RZ, RZ, UR4 ;  /* 0x00000004ff077e24 */ /* 0x001fe2000f8e00ff */
[----:B------:R-:W-:-:S05]  /*29650*/  ULDC.64 UR4, c[0x0][0x418] ;  /* 0x0001060000047ab9 */ /* 0x000fca0000000a00 */
[----:B------:R-:W2:Y:S01]  /*29660*/  @P0 LDG.E R7, desc[UR38][R10.64] ;  /* 0x000000260a070981 */ /* 0x000ea2000c1e1900 */
[----:B------:R-:W-:-:S03]  /*29670*/  UISETP.NE.U32.AND UP0, UPT, UR4, URZ, UPT ;  /* 0x0000003f0400728c */ /* 0x000fc6000bf05070 */
[----:B------:R-:W-:Y:S01]  /*29680*/  ULDC UR4, c[0x0][0x424] ;  /* 0x0001090000047ab9 */ /* 0x000fe20000000800 */
[----:B------:R-:W-:-:S03]  /*29690*/  UISETP.NE.AND.EX UP0, UPT, UR5, URZ, UPT, UP0 ;  /* 0x0000003f0500728c */ /* 0x000fc6000bf05300 */
[----:B------:R-:W-:Y:S01]  /*296a0*/  ULDC UR5, c[0x0][0x2f0] ;  /* 0x0000bc0000057ab9 */ /* 0x000fe20000000800 */
[----:B------:R-:W-:Y:S01]  /*296b0*/  USEL UR4, UR4, 0x1, UP0 ;  /* 0x0000000104047887 */ /* 0x000fe20008000000 */
[----:B--2---:R0:W-:Y:S04]  /*296c0*/  STL [R1+0x38], R7 ;  /* 0x0000380701007387 */ /* 0x0041e80000100800 */
[----:B------:R3:W5:Y:S01]  /*296d0*/  LDL R15, [R1+0x38] ;  /* 0x00003800010f7983 */ /* 0x0007620000100800 */
[----:B------:R-:W-:-:S03]  /*296e0*/  UIMAD UR4, UR4, UR5, URZ ;  /* 0x00000005040472a4 */ /* 0x000fc6000f8e023f */
[----:B------:R-:W-:Y:S02]  /*296f0*/  ULDC UR5, c[0x0][0x348] ;  /* 0x0000d20000057ab9 */ /* 0x000fe40000000800 */
[----:B------:R-:W-:Y:S02]  /*29700*/  IMAD.U32 R10, RZ, RZ, UR5 ;  /* 0x00000005ff0a7e24 */ /* 0x000fe4000f8e00ff */
[----:B0-----:R-:W-:Y:S01]  /*29710*/  IMAD.U32 R7, RZ, RZ, UR4 ;  /* 0x00000004ff077e24 */ /* 0x001fe2000f8e00ff */
[----:B---3--:R-:W-:Y:S06]  /*29720*/  @P0 BRA `(.L_x_1564) ;  /* 0x0000000000140947 */ /* 0x008fec0003800000 */
[----:B------:R-:W-:Y:S05]  /*29730*/  @!P3 BRA `(.L_x_1564) ;  /* 0x000000000010b947 */ /* 0x000fea0003800000 */
[----:B------:R-:W2:Y:S04]  /*29740*/  LDG.E R9, desc[UR38][R12.64] ;  /* 0x000000260c097981 */ /* 0x000ea8000c1e1900 */
[----:B------:R-:W2:Y:S02]  /*29750*/  LDG.E R12, desc[UR38][R12.64+0x4] ;  /* 0x000004260c0c7981 */ /* 0x000ea4000c1e1900 */
[----:B--2--5:R-:W-:-:S05]  /*29760*/  IMAD.IADD R15, R12, 0x1, -R9 ;  /* 0x000000010c0f7824 */ /* 0x024fca00078e0a09 */
[----:B------:R0:W-:Y:S02]  /*29770*/  STL [R1+0x38], R15 ;  /* 0x0000380f01007387 */ /* 0x0001e40000100800 */
.L_x_1564:
[----:B------:R-:W2:Y:S01]  /*29780*/  LDL.LU R12, [R1+0x8] ;  /* 0x00000800010c7983 */ /* 0x000ea20000300800 */
[----:B-----5:R-:W-:Y:S01]  /*29790*/  IMAD.IADD R8, R8, 0x1, R6 ;  /* 0x0000000108087824 */ /* 0x020fe200078e0206 */
[----:B------:R-:W-:Y:S02]  /*297a0*/  ULDC.64 UR4, c[0x0][0xa20] ;  /* 0x0002880000047ab9 */ /* 0x000fe40000000a00 */
[----:B------:R-:W-:Y:S02]  /*297b0*/  ISETP.NE.U32.AND P0, PT, RZ, UR4, PT ;  /* 0x00000004ff007c0c */ /* 0x000fe4000bf05070 */
[----:B------:R1:W-:Y:S02]  /*297c0*/  STL [R1+0x28], R8 ;  /* 0x0000280801007387 */ /* 0x0003e40000100800 */
[----:B------:R-:W-:Y:S02]  /*297d0*/  ISETP.NE.AND.EX P0, PT, RZ, UR5, PT, P0 ;  /* 0x00000005ff007c0c */ /* 0x000fe4000bf05300 */
[----:B--2---:R-:W-:-:S02]  /*297e0*/  LOP3.LUT R11, R12, 0xff000000, RZ, 0xc0, !PT ;  /* 0xff0000000c0b7812 */ /* 0x004fc400078ec0ff */
[C---:B------:R-:W-:Y:S02]  /*297f0*/  LOP3.LUT R9, R12.reuse, 0xff0000, RZ, 0xc0, !PT ;  /* 0x00ff00000c097812 */ /* 0x040fe400078ec0ff */
[----:B------:R-:W-:Y:S02]  /*29800*/  SHF.R.U32.HI R11, RZ, 0x8, R11 ;  /* 0x00000008ff0b7819 */ /* 0x000fe4000001160b */
[----:B------:R-:W-:Y:S02]  /*29810*/  LOP3.LUT R17, R12, 0xffff, RZ, 0xc0, !PT ;  /* 0x0000ffff0c117812 */ /* 0x000fe400078ec0ff */
[----:B------:R-:W-:-:S03]  /*29820*/  LEA.HI R11, R9, R11, RZ, 0x10 ;  /* 0x0000000b090b7211 */ /* 0x000fc600078f80ff */
[----:B-1----:R-:W-:Y:S05]  /*29830*/  @!P0 BRA `(.L_x_1565) ;  /* 0x0000000000108947 */ /* 0x002fea0003800000 */
[----:B------:R-:W1:Y:S02]  /*29840*/  LDC.64 R4, c[0x0][0xa20] ;  /* 0x00028800ff047b82 */ /* 0x000e640000000a00 */
[----:B-1----:R-:W-:-:S05]  /*29850*/  IMAD.WIDE R4, R14, 0x4, R4 ;  /* 0x000000040e047825 */ /* 0x002fca00078e0204 */
[----:B------:R1:W5:Y:S01]  /*29860*/  LDG.E R7, desc[UR38][R4.64] ;  /* 0x0000002604077981 */ /* 0x000362000c1e1900 */
[----:B------:R-:W-:Y:S05]  /*29870*/  BRA `(.L_x_1566) ;  /* 0x0000000000107947 */ /* 0x000fea0003800000 */
.L_x_1565:
[----:B------:R-:W-:Y:S05]  /*29880*/  @!P1 BRA `(.L_x_1566) ;  /* 0x00000000000c9947 */ /* 0x000fea0003800000 */
[----:B------:R-:W2:Y:S04]  /*29890*/  LDG.E R7, desc[UR38][R4.64] ;  /* 0x0000002604077981 */ /* 0x000ea8000c1e1900 */
[----:B------:R-:W2:Y:S02]  /*298a0*/  LDG.E R4, desc[UR38][R4.64+0x4] ;  /* 0x0000042604047981 */ /* 0x000ea4000c1e1900 */
[----:B--2---:R-:W-:-:S07]  /*298b0*/  IMAD.IADD R7, R4, 0x1, -R7 ;  /* 0x0000000104077824 */ /* 0x004fce00078e0a07 */
.L_x_1566:
[----:B------:R-:W2:Y:S04]  /*298c0*/  LDL.LU R8, [R1+0x4] ;  /* 0x0000040001087983 */ /* 0x000ea80000300800 */
[----:B-1----:R-:W3:Y:S04]  /*298d0*/  @P2 LDG.E R4, desc[UR38][R2.64] ;  /* 0x0000002602042981 */ /* 0x002ee8000c1e1900 */
[----:B------:R1:W3:Y:S01]  /*298e0*/  @P2 LDG.E R2, desc[UR38][R2.64+0x4] ;  /* 0x0000042602022981 */ /* 0x0002e2000c1e1900 */
[----:B-----5:R-:W-:Y:S01]  /*298f0*/  IMAD.IADD R9, R7, 0x1, -R6 ;  /* 0x0000000107097824 */ /* 0x020fe200078e0a06 */
[----:B-1----:R-:W1:Y:S02]  /*29900*/  LDC R3, c[0x0][0x448] ;  /* 0x00011200ff037b82 */ /* 0x002e640000000800 */
[----:B-1----:R-:W-:-:S13]  /*29910*/  ISETP.NE.AND P1, PT, R3, 0x1, PT ;  /* 0x000000010300780c */ /* 0x002fda0003f25270 */
[----:B------:R-:W1:Y:S08]  /*29920*/  @P1 LDC R3, c[0x0][0x44c] ;  /* 0x00011300ff031b82 */ /* 0x000e700000000800 */
[----:B------:R-:W4:Y:S01]  /*29930*/  @P1 LDC R5, c[0x0][0x450] ;  /* 0x00011400ff051b82 */ /* 0x000f220000000800 */
[----:B--2---:R-:W-:-:S04]  /*29940*/  IMAD.SHL.U32 R13, R8, 0x80, RZ ;  /* 0x00000080080d7824 */ /* 0x004fc800078e00ff */
[----:B------:R-:W-:Y:S01]  /*29950*/  VIADD R6, R13, 0x7f ;  /* 0x0000007f0d067836 */ /* 0x000fe20000000000 */
[----:B------:R2:W-:Y:S01]  /*29960*/  STL [R1+0x4], R13 ;  /* 0x0000040d01007387 */ /* 0x0005e20000100800 */
[----:B---3--:R-:W-:Y:S02]  /*29970*/  @P2 IMAD.IADD R10, R2, 0x1, -R4 ;  /* 0x00000001020a2824 */ /* 0x008fe400078e0a04 */
[----:B-1----:R-:W-:-:S04]  /*29980*/  @P1 IMAD.HI.U32 R2, R6, R3, RZ ;  /* 0x0000000306021227 */ /* 0x002fc800078e00ff */
[----:B------:R-:W-:Y:S01]  /*29990*/  IMAD.IADD R7, R9, 0x1, R10 ;  /* 0x0000000109077824 */ /* 0x000fe200078e020a */
[----:B----4-:R-:W-:-:S03]  /*299a0*/  @P1 SHF.R.U32.HI R6, RZ, R5, R2 ;  /* 0x00000005ff061219 */ /* 0x010fc60000011602 */
[C---:B------:R-:W-:Y:S01]  /*299b0*/  VIADD R2, R7.reuse, 0xbf ;  /* 0x000000bf07027836 */ /* 0x040fe20000000000 */
[----:B------:R-:W-:-:S03]  /*299c0*/  IADD3 R18, R7, 0x1, -R15 ;  /* 0x0000000107127810 */ /* 0x000fc60007ffe80f */
[----:B------:R-:W-:-:S04]  /*299d0*/  IMAD.HI R2, R2, 0x2aaaaaab, RZ ;  /* 0x2aaaaaab02027827 */ /* 0x000fc800078e02ff */
[----:B------:R-:W-:Y:S01]  /*299e0*/  IMAD.IADD R6, R18, 0x1, R6 ;  /* 0x0000000112067824 */ /* 0x000fe200078e0206 */
[----:B------:R-:W-:-:S04]  /*299f0*/  SHF.R.U32.HI R3, RZ, 0x1f, R2 ;  /* 0x0000001fff037819 */ /* 0x000fc80000011602 */
[----:B------:R-:W-:Y:S02]  /*29a00*/  LEA.HI.SX32 R12, R2, R3, 0x1b ;  /* 0x00000003020c7211 */ /* 0x000fe400078fdaff */
[----:B------:R-:W1:Y:S03]  /*29a10*/  LDC.64 R2, c[0x0][0x9e0] ;  /* 0x00027800ff027b82 */ /* 0x000e660000000a00 */
[----:B------:R2:W-:Y:S01]  /*29a20*/  STL [R1+0x8], R12 ;  /* 0x0000080c01007387 */ /* 0x0005e20000100800 */
[----:B-1----:R-:W-:Y:S01]  /*29a30*/  ISETP.GE.AND P3, PT, R3, 0x1, PT ;  /* 0x000000010300780c */ /* 0x002fe20003f66270 */
[----:B------:R-:W-:-:S12]  /*29a40*/  IMAD.IADD R8, R6, 0x1, R2 ;  /* 0x0000000106087824 */ /* 0x000fd800078e0202 */
[----:B--2---:R-:W-:Y:S05]  /*29a50*/  @!P3 BRA `(.L_x_1567) ;  /* 0x000000000048b947 */ /* 0x004fea0003800000 */
[C---:B------:R-:W-:Y:S01]  /*29a60*/  ISETP.GT.AND P0, PT, R6.reuse, RZ, PT ;  /* 0x000000ff0600720c */ /* 0x040fe20003f04270 */
[----:B------:R-:W-:Y:S01]  /*29a70*/  BSSY B0, `(.L_x_1568) ;  /* 0x000000e000007945 */ /* 0x000fe20003800000 */
[----:B------:R-:W-:-:S11]  /*29a80*/  VIADD R2, R6, 0xffffffff ;  /* 0xffffffff06027836 */ /* 0x000fd60000000000 */
[----:B------:R-:W-:Y:S05]  /*29a90*/  @P0 BRA `(.L_x_1569) ;  /* 0x00000000001c0947 */ /* 0x000fea0003800000 */
[----:B------:R-:W-:Y:S01]  /*29aa0*/  ISETP.NE.AND P0, PT, R3, 0x1, PT ;  /* 0x000000010300780c */ /* 0x000fe20003f05270 */
[----:B------:R-:W-:-:S12]  /*29ab0*/  IMAD.MOV R2, RZ, RZ, -R6 ;  /* 0x000000ffff027224 */ /* 0x000fd800078e0a06 */
[----:B------:R-:W1:Y:S02]  /*29ac0*/  @P0 LDC.64 R4, c[0x0][0x9e8] ;  /* 0x00027a00ff040b82 */ /* 0x000e640000000a00 */
[----:B-1----:R-:W-:-:S05]  /*29ad0*/  @P0 IMAD.HI.U32 R4, R2, R4, RZ ;  /* 0x0000000402040227 */ /* 0x002fca00078e00ff */
[----:B------:R-:W-:-:S04]  /*29ae0*/  @P0 SHF.R.U32.HI R2, RZ, R5, R4 ;  /* 0x00000005ff020219 */ /* 0x000fc80000011604 */
[----:B------:R-:W-:Y:S01]  /*29af0*/  LOP3.LUT R2, RZ, R2, RZ, 0x33, !PT ;  /* 0x00000002ff027212 */ /* 0x000fe200078e33ff */
[----:B------:R-:W-:Y:S06]  /*29b00*/  BRA `(.L_x_1570) ;  /* 0x0000000000107947 */ /* 0x000fec0003800000 */
.L_x_1569:
[----:B------:R-:W-:-:S13]  /*29b10*/  ISETP.NE.AND P0, PT, R3, 0x1, PT ;  /* 0x000000010300780c */ /* 0x000fda0003f05270 */
[----:B------:R-:W1:Y:S02]  /*29b20*/  @P0 LDC.64 R4, c[0x0][0x9e8] ;  /* 0x00027a00ff040b82 */ /* 0x000e640000000a00 */
[----:B-1----:R-:W-:-:S05]  /*29b30*/  @P0 IMAD.HI.U32 R4, R2, R4, RZ ;  /* 0x0000000402040227 */ /* 0x002fca00078e00ff */
[----:B------:R-:W-:-:S07]  /*29b40*/  @P0 SHF.R.U32.HI R2, RZ, R5, R4 ;  /* 0x00000005ff020219 */ /* 0x000fce0000011604 */
.L_x_1570:
[----:B------:R-:W-:Y:S05]  /*29b50*/  BSYNC B0 ;  /* 0x0000000000007941 */ /* 0x000fea0003800000 */
.L_x_1568:
[----:B------:R-:W-:-:S05]  /*29b60*/  IMAD R2, R2, R3, R3 ;  /* 0x0000000302027224 */ /* 0x000fca00078e0203 */
[----:B------:R-:W-:-:S07]  /*29b70*/  VIMNMX R8, R8, R2, PT ;  /* 0x0000000208087248 */ /* 0x000fce0003fe0100 */
.L_x_1567:
[----:B------:R-:W1:Y:S01]  /*29b80*/  @P1 LDC R4, c[0x0][0x44c] ;  /* 0x00011300ff041b82 */ /* 0x000e620000000800 */
[----:B------:R-:W-:Y:S01]  /*29b90*/  VIADD R8, R8, 0xbf ;  /* 0x000000bf08087836 */ /* 0x000fe20000000000 */
[----:B------:R-:W-:Y:S01]  /*29ba0*/  ULDC UR4, c[0x0][0x9dc] ;  /* 0x0002770000047ab9 */ /* 0x000fe20000000800 */
[----:B------:R-:W-:Y:S02]  /*29bb0*/  IMAD.MOV.U32 R2, RZ, RZ, R13 ;  /* 0x000000ffff027224 */ /* 0x000fe400078e000d */
[----:B------:R-:W-:-:S03]  /*29bc0*/  IMAD.HI R8, R8, 0x2aaaaaab, RZ ;  /* 0x2aaaaaab08087827 */ /* 0x000fc600078e02ff */
[----:B------:R-:W2:Y:S01]  /*29bd0*/  @P1 LDC R5, c[0x0][0x450] ;  /* 0x00011400ff051b82 */ /* 0x000ea20000000800 */
[----:B------:R-:W-:Y:S02]  /*29be0*/  IMAD.IADD R20, R7, 0x1, -R15 ;  /* 0x0000000107147824 */ /* 0x000fe400078e0a0f */
[----:B-1----:R-:W-:-:S05]  /*29bf0*/  @P1 IMAD.HI.U32 R4, R13, R4, RZ ;  /* 0x000000040d041227 */ /* 0x002fca00078e00ff */
[----:B--2---:R-:W-:Y:S02]  /*29c00*/  @P1 SHF.R.U32.HI R2, RZ, R5, R4 ;  /* 0x00000005ff021219 */ /* 0x004fe40000011604 */
[----:B------:R-:W-:-:S03]  /*29c10*/  SHF.R.U32.HI R4, RZ, 0x1f, R8 ;  /* 0x0000001fff047819 */ /* 0x000fc60000011608 */
[----:B------:R-:W-:Y:S01]  /*29c20*/  IMAD.IADD R2, R20, 0x1, R2 ;  /* 0x0000000114027824 */ /* 0x000fe200078e0202 */
[----:B------:R-:W-:-:S03]  /*29c30*/  LEA.HI.SX32 R8, R8, R4, 0x1b ;  /* 0x0000000408087211 */ /* 0x000fc600078fdaff */
[----:B------:R-:W-:Y:S01]  /*29c40*/  VIADD R6, R2, -UR4 ;  /* 0x8000000402067c36 */ /* 0x000fe20008000000 */
[----:B------:R-:W-:Y:S01]  /*29c50*/  VIMNMX R8, R12, R8, PT ;  /* 0x000000080c087248 */ /* 0x000fe20003fe0100 */
[----:B------:R-:W-:Y:S06]  /*29c60*/  @!P3 BRA `(.L_x_1571) ;  /* 0x000000000044b947 */ /* 0x000fec0003800000 */
[----:B------:R-:W-:Y:S01]  /*29c70*/  ISETP.GT.AND P0, PT, R2, -0x1, PT ;  /* 0xffffffff0200780c */ /* 0x000fe20003f04270 */
[----:B------:R-:W-:-:S12]  /*29c80*/  BSSY B0, `(.L_x_1572) ;  /* 0x000000d000007945 */ /* 0x000fd80003800000 */
        /* <DEDUP_REMOVED lines=8> */
.L_x_1573:
[----:B------:R-:W-:-:S13]  /*29d10*/  ISETP.NE.AND P0, PT, R3, 0x1, PT ;  /* 0x000000010300780c */ /* 0x000fda0003f05270 */
[----:B------:R-:W1:Y:S02]  /*29d20*/  @P0 LDC.64 R4, c[0x0][0x9e8] ;  /* 0x00027a00ff040b82 */ /* 0x000e640000000a00 */
[----:B-1----:R-:W-:-:S05]  /*29d30*/  @P0 IMAD.HI.U32 R4, R2, R4, RZ ;  /* 0x0000000402040227 */ /* 0x002fca00078e00ff */
[----:B------:R-:W-:-:S07]  /*29d40*/  @P0 SHF.R.U32.HI R2, RZ, R5, R4 ;  /* 0x00000005ff020219 */ /* 0x000fce0000011604 */
.L_x_1574:
[----:B------:R-:W-:Y:S05]  /*29d50*/  BSYNC B0 ;  /* 0x0000000000007941 */ /* 0x000fea0003800000 */
.L_x_1572:
[----:B------:R-:W-:-:S05]  /*29d60*/  IMAD R2, R2, R3, RZ ;  /* 0x0000000302027224 */ /* 0x000fca00078e02ff */
[----:B------:R-:W-:-:S07]  /*29d70*/  VIMNMX R6, R6, R2, !PT ;  /* 0x0000000206067248 */ /* 0x000fce0007fe0100 */
.L_x_1571:
[----:B------:R-:W-:Y:S01]  /*29d80*/  IMAD.HI R6, R6, 0x2aaaaaab, RZ ;  /* 0x2aaaaaab06067827 */ /* 0x000fe200078e02ff */
[----:B------:R-:W-:Y:S01]  /*29d90*/  BSSY B0, `(.L_x_1575) ;  /* 0x0000027000007945 */ /* 0x000fe20003800000 */
[----:B------:R-:W-:Y:S02]  /*29da0*/  LOP3.LUT R21, R11, 0xff, RZ, 0xc0, !PT ;  /* 0x000000ff0b157812 */ /* 0x000fe400078ec0ff */
[----:B------:R-:W-:Y:S01]  /*29db0*/  SHF.R.U32.HI R4, RZ, 0x10, R11 ;  /* 0x00000010ff047819 */ /* 0x000fe2000001160b */
[----:B------:R-:W-:Y:S01]  /*29dc0*/  IMAD.MOV.U32 R2, RZ, RZ, RZ ;  /* 0x000000ffff027224 */ /* 0x000fe200078e00ff */
[----:B------:R-:W-:-:S04]  /*29dd0*/  SHF.R.U32.HI R7, RZ, 0x1f, R6 ;  /* 0x0000001fff077819 */ /* 0x000fc80000011606 */
[----:B------:R-:W-:-:S04]  /*29de0*/  LEA.HI.SX32 R7, R6, R7, 0x1b ;  /* 0x0000000706077211 */ /* 0x000fc800078fdaff */
[----:B------:R-:W-:-:S04]  /*29df0*/  VIMNMX R7, RZ, R7, !PT ;  /* 0x00000007ff077248 */ /* 0x000fc80007fe0100 */
[----:B------:R-:W-:-:S13]  /*29e00*/  ISETP.GT.AND P0, PT, R8, R7, PT ;  /* 0x000000070800720c */ /* 0x000fda0003f04270 */
[----:B------:R-:W-:Y:S05]  /*29e10*/  @!P0 BRA `(.L_x_1576) ;  /* 0x0000000000788947 */ /* 0x000fea0003800000 */
[----:B------:R-:W-:Y:S01]  /*29e20*/  ISETP.NE.AND P0, PT, R4, RZ, PT ;  /* 0x000000ff0400720c */ /* 0x000fe20003f05270 */
[----:B------:R-:W-:-:S03]  /*29e30*/  ULDC UR4, c[0x0][0x9f0] ;  /* 0x00027c0000047ab9 */ /* 0x000fc60000000800 */
[----:B------:R-:W-:-:S04]  /*29e40*/  SEL R5, R4, UR4, P0 ;  /* 0x0000000404057c07 */ /* 0x000fc80008000000 */
[----:B------:R-:W-:Y:S02]  /*29e50*/  IABS R6, R5 ;  /* 0x0000000500067213 */ /* 0x000fe40000000000 */
[----:B------:R-:W-:Y:S02]  /*29e60*/  IADD3 R11, R5, -0x1, R8 ;  /* 0xffffffff050b7810 */ /* 0x000fe40007ffe008 */
[----:B------:R-:W1:Y:S03]  /*29e70*/  I2F.RP R2, R6 ;  /* 0x0000000600027306 */ /* 0x000e660000209400 */
[----:B------:R-:W-:-:S05]  /*29e80*/  IMAD.IADD R11, R11, 0x1, -R7 ;  /* 0x000000010b0b7824 */ /* 0x000fca00078e0a07 */
[----:B-1----:R-:W1:Y:S02]  /*29e90*/  MUFU.RCP R2, R2 ;  /* 0x0000000200027308 */ /* 0x002e640000001000 */
[----:B-1----:R-:W-:-:S06]  /*29ea0*/  VIADD R2, R2, 0xffffffe ;  /* 0x0ffffffe02027836 */ /* 0x002fcc0000000000 */
[----:B------:R1:W2:Y:S02]  /*29eb0*/  F2I.FTZ.U32.TRUNC.NTZ R3, R2 ;  /* 0x0000000200037305 */ /* 0x0002a4000021f000 */
[----:B-1----:R-:W-:-:S04]  /*29ec0*/  LOP3.LUT R2, R11, R5, RZ, 0x3c, !PT ;  /* 0x000000050b027212 */ /* 0x002fc800078e3cff */
[----:B------:R-:W-:Y:S01]  /*29ed0*/  ISETP.GE.AND P3, PT, R2, RZ, PT ;  /* 0x000000ff0200720c */ /* 0x000fe20003f66270 */
[----:B--2---:R-:W-:-:S04]  /*29ee0*/  IMAD.MOV R2, RZ, RZ, -R3 ;  /* 0x000000ffff027224 */ /* 0x004fc800078e0a03 */
[----:B------:R-:W-:Y:S02]  /*29ef0*/  IMAD R12, R2, R6, RZ ;  /* 0x00000006020c7224 */ /* 0x000fe400078e02ff */
[----:B------:R-:W-:-:S04]  /*29f00*/  IMAD.MOV.U32 R2, RZ, RZ, RZ ;  /* 0x000000ffff027224 */ /* 0x000fc800078e00ff */
[----:B------:R-:W-:Y:S01]  /*29f10*/  IMAD.HI.U32 R12, R3, R12, R2 ;  /* 0x0000000c030c7227 */ /* 0x000fe200078e0002 */
[----:B------:R-:W-:Y:S02]  /*29f20*/  IABS R2, R5 ;  /* 0x0000000500027213 */ /* 0x000fe40000000000 */
[----:B------:R-:W-:-:S03]  /*29f30*/  IABS R3, R11 ;  /* 0x0000000b00037213 */ /* 0x000fc60000000000 */
        /* <DEDUP_REMOVED lines=12> */
.L_x_1576:
[----:B------:R-:W-:Y:S05]  /*2a000*/  BSYNC B0 ;  /* 0x0000000000007941 */ /* 0x000fea0003800000 */
.L_x_1575:
[-C--:B------:R-:W-:Y:S01]  /*2a010*/  IMAD R7, R21, R2.reuse, R7 ;  /* 0x0000000215077224 */ /* 0x080fe200078e0207 */
[----:B------:R-:W-:Y:S04]  /*2a020*/  BSSY B0, `(.L_x_1577) ;  /* 0x00000e3000007945 */ /* 0x000fe80003800000 */
        /* <DEDUP_REMOVED lines=19> */
[----:B------:R-:W1:Y:S02]  /*2a160*/  S2R R5, SR_TID.X ;  /* 0x0000000000057919 */ /* 0x000e640000002100 */
[----:B-1----:R-:W-:-:S04]  /*2a170*/  SHF.R.U32.HI R5, RZ, 0x5, R5 ;  /* 0x00000005ff057819 */ /* 0x002fc80000011605 */
[----:B------:R-:W-:-:S05]  /*2a180*/  LOP3.LUT R5, R5, 0x3, RZ, 0xc0, !PT ;  /* 0x0000000305057812 */ /* 0x000fca00078ec0ff */
[----:B------:R1:W2:Y:S02]  /*2a190*/  SHFL.IDX PT, R14, R5, RZ, 0x1f ;  /* 0x00001fff050e7589 */ /* 0x0002a400000e0000 */
.L_x_1835:
[----:B--2---:R-:W-:Y:S02]  /*2a1a0*/  ISETP.NE.AND P0, PT, R14, RZ, PT ;  /* 0x000000ff0e00720c */ /* 0x004fe40003f05270 */
[----:B------:R-:W-:-:S11]  /*2a1b0*/  PLOP3.LUT P6, PT, PT, PT, PT, 0x8, 0x0 ;  /* 0x000000000000781c */ /* 0x000fd60003fce170 */
[----:B------:R-:W-:Y:S05]  /*2a1c0*/  @P0 BRA `(.L_x_1580) ;  /* 0x00000000000c0947 */ /* 0x000fea0003800000 */
[----:B------:R-:W-:-:S03]  /*2a1d0*/  UMOV UR4, 0xffffffff ;  /* 0xffffffff00047882 */ /* 0x000fc60000000000 */
[----:B------:R-:W-:Y:S05]  /*2a1e0*/  BRA.DIV UR4, `(.L_x_1581) ;  /* 0x0000009204b87947 */ /* 0x000fea000b800000 */
[----:B------:R-:W-:-:S13]  /*2a1f0*/  ELECT P6, URZ, PT ;  /* 0x00000000003f782f */ /* 0x000fda00038c0000 */
.L_x_1580:
[----:B-1----:R-:W2:Y:S01]  /*2a200*/  LDL R5, [R1+0x54] ;  /* 0x0000540001057983 */ /* 0x002ea20000100800 */
[----:B------:R-:W-:Y:S01]  /*2a210*/  BSSY B1, `(.L_x_1582) ;  /* 0x0000008000017945 */ /* 0x000fe20003800000 */
[----:B--2---:R-:W-:-:S05]  /*2a220*/  VIADD R5, R5, 0x1 ;  /* 0x0000000105057836 */ /* 0x004fca0000000000 */
[----:B------:R-:W-:-:S04]  /*2a230*/  LEA.HI R6, R5, R5, RZ, 0x1 ;  /* 0x0000000505067211 */ /* 0x000fc800078f08ff */
[----:B------:R-:W-:-:S05]  /*2a240*/  LOP3.LUT R6, R6, 0xfffffffe, RZ, 0xc0, !PT ;  /* 0xfffffffe06067812 */ /* 0x000fca00078ec0ff */
[----:B------:R-:W-:-:S05]  /*2a250*/  IMAD.IADD R5, R5, 0x1, -R6 ;  /* 0x0000000105057824 */ /* 0x000fca00078e0a06 */
[----:B------:R-:W-:-:S04]  /*2a260*/  SHF.L.U32 R5, R5, 0x1f, RZ ;  /* 0x0000001f05057819 */ /* 0x000fc800000006ff */
[----:B------:R-:W1:Y:S02]  /*2a270*/  SYNCS.PHASECHK.TRANS64.TRYWAIT P0, [R19+URZ+0x28820], R5 ;  /* 0x02882005130075a7 */ /* 0x000e64000800017f */
[----:B-1----:R-:W-:Y:S05]  /*2a280*/  @!P0 BRA `(.L_x_1583) ;  /* 0x0000009000b08947 */ /* 0x002fea0003800000 */
.L_x_1838:
[----:B------:R-:W-:Y:S05]  /*2a290*/  BSYNC B1 ;  /* 0x0000000000017941 */ /* 0x000fea0003800000 */
.L_x_1582:
[----:B------:R-:W-:Y:S04]  /*2a2a0*/  BSSY B1, `(.L_x_1584) ;  /* 0x0000050000017945 */ /* 0x000fe80003800000 */
[----:B------:R-:W-:Y:S05]  /*2a2b0*/  @!P6 BRA `(.L_x_1585) ;  /* 0x000000040038e947 */ /* 0x000fea0003800000 */
[----:B------:R-:W2:Y:S04]  /*2a2c0*/  LDL R8, [R1+0x14] ;  /* 0x0000140001087983 */ /* 0x000ea80000100800 */
[----:B------:R-:W3:Y:S01]  /*2a2d0*/  LDL R7, [R1+0x1c] ;  /* 0x00001c0001077983 */ /* 0x000ee20000100800 */
[----:B------:R-:W4:Y:S01]  /*2a2e0*/  S2R R6, SR_TID.X ;  /* 0x0000000000067919 */ /* 0x000f220000002100 */
[----:B------:R-:W-:Y:S01]  /*2a2f0*/  BSSY B2, `(.L_x_1586) ;  /* 0x0000007000027945 */ /* 0x000fe20003800000 */
[----:B----4-:R-:W-:-:S04]  /*2a300*/  LOP3.LUT R6, R6, 0x7f, RZ, 0xc0, !PT ;  /* 0x0000007f06067812 */ /* 0x010fc800078ec0ff */
[----:B------:R-:W-:Y:S01]  /*2a310*/  ISETP.NE.AND P1, PT, R6, RZ, PT ;  /* 0x000000ff0600720c */ /* 0x000fe20003f25270 */
[----:B--2---:R-:W-:Y:S01]  /*2a320*/  IMAD R8, R8, 0x8, R19 ;  /* 0x0000000808087824 */ /* 0x004fe200078e0213 */
[----:B---3--:R-:W-:-:S04]  /*2a330*/  SHF.L.U32 R10, R7, 0x1f, RZ ;  /* 0x0000001f070a7819 */ /* 0x008fc800000006ff */
[----:B------:R-:W2:Y:S02]  /*2a340*/  SYNCS.PHASECHK.TRANS64.TRYWAIT P0, [R8+URZ+0x288a0], R10 ;  /* 0x0288a00a080075a7 */ /* 0x000ea4000800017f */
[----:B--2---:R-:W-:Y:S05]  /*2a350*/  @!P0 BRA `(.L_x_1587) ;  /* 0x0000009000908947 */ /* 0x004fea0003800000 */
.L_x_1839:
[----:B------:R-:W-:Y:S05]  /*2a360*/  BSYNC B2 ;  /* 0x0000000000027941 */ /* 0x000fea0003800000 */
.L_x_1586:
[----:B------:R-:W-:Y:S04]  /*2a370*/  BSSY B2, `(.L_x_1588) ;  /* 0x0000009000027945 */ /* 0x000fe80003800000 */
[----:B------:R-:W-:Y:S05]  /*2a380*/  @P1 BRA `(.L_x_1589) ;  /* 0x00000000001c1947 */ /* 0x000fea0003800000 */
[----:B-1----:R-:W1:Y:S02]  /*2a390*/  S2R R5, SR_TID.X ;  /* 0x0000000000057919 */ /* 0x002e640000002100 */
[----:B-1----:R-:W-:Y:S01]  /*2a3a0*/  LOP3.LUT R6, R5, 0x1f, RZ, 0xc0, !PT ;  /* 0x0000001f05067812 */ /* 0x002fe200078ec0ff */
[----:B------:R-:W-:-:S03]  /*2a3b0*/  IMAD.MOV.U32 R5, RZ, RZ, 0x6000 ;  /* 0x00006000ff057424 */ /* 0x000fc600078e00ff */
[----:B------:R-:W-:Y:S01]  /*2a3c0*/  ISETP.NE.AND P0, PT, R6, RZ, PT ;  /* 0x000000ff0600720c */ /* 0x000fe20003f05270 */
[----:B------:R3:W-:-:S12]  /*2a3d0*/  SYNCS.ARRIVE.TRANS64 RZ, [R8+URZ+0x28890], R5 ;  /* 0x0288900508ff79a7 */ /* 0x0007d8000800003f */
[----:B---3--:R-:W-:Y:S05]  /*2a3e0*/  @!P0 BRA `(.L_x_1589) ;  /* 0x0000000000048947 */ /* 0x008fea0003800000 */
[----:B------:R-:W-:Y:S01]  /*2a3f0*/  BPT.TRAP 0x1 ;  /* 0x000000040000795c */ /* 0x000fe20000300000 */
.L_x_1589:
[----:B------:R-:W-:Y:S05]  /*2a400*/  BSYNC B2 ;  /* 0x0000000000027941 */ /* 0x000fea0003800000 */
.L_x_1588:
[----:B------:R-:W3:Y:S01]  /*2a410*/  LDL R6, [R1+0x14] ;  /* 0x0000140001067983 */ /* 0x000ee20000100800 */
[----:B------:R-:W-:Y:S01]  /*2a420*/  IMAD.MOV.U32 R12, RZ, RZ, RZ ;  /* 0x000000ffff0c7224 */ /* 0x000fe200078e00ff */
[----:B------:R-:W-:Y:S01]  /*2a430*/  UIADD3 UR4, UP0, UR42, 0x570, URZ ;  /* 0x000005702a047890 */ /* 0x000fe2000ff1e03f */
[----:B-1----:R-:W-:Y:S01]  /*2a440*/  IMAD R5, R9, 0xc0, R0 ;  /* 0x000000c009057824 */ /* 0x002fe200078e0200 */
[----:B------:R-:W-:Y:S01]  /*2a450*/  PLOP3.LUT P0, PT, PT, PT, PT, 0x80, 0x0 ;  /* 0x000000000000781c */ /* 0x000fe20003f0f070 */
[----:B------:R-:W-:Y:S01]  /*2a460*/  UMOV UR6, 0x0 ;  /* 0x0000000000067882 */ /* 0x000fe20000000000 */
[----:B------:R-:W-:Y:S01]  /*2a470*/  R2UR UR10, R12 ;  /* 0x000000000c0a72ca */ /* 0x000fe200000e0000 */
[----:B------:R-:W-:Y:S01]  /*2a480*/  VIADD R5, R5, 0xffffff40 ;  /* 0xffffff4005057836 */ /* 0x000fe20000000000 */
[----:B------:R-:W-:Y:S01]  /*2a490*/  UIADD3.X UR5, URZ, UR43, URZ, UP0, !UPT ;  /* 0x0000002b3f057290 */ /* 0x000fe200087fe43f */
[----:B------:R-:W-:Y:S01]  /*2a4a0*/  UMOV UR7, 0x12f00000 ;  /* 0x12f0000000077882 */ /* 0x000fe20000000000 */
[----:B---3--:R-:W-:-:S02]  /*2a4b0*/  IMAD R11, R6, 0x6000, R19 ;  /* 0x00006000060b7824 */ /* 0x008fc400078e0213 */
[----:B------:R-:W-:Y:S02]  /*2a4c0*/  VIADD R6, R8, 0x28890 ;  /* 0x0002889008067836 */ /* 0x000fe40000000000 */
[----:B------:R-:W-:-:S07]  /*2a4d0*/  VIADD R7, R11, 0x1c400 ;  /* 0x0001c4000b077836 */ /* 0x000fce0000000000 */
.L_x_1590:
        /* <DEDUP_REMOVED lines=13> */
.L_x_1840:
[----:B------:R-:W-:Y:S05]  /*2a5b0*/  BSYNC B2 ;  /* 0x0000000000027941 */ /* 0x000fea0003800000 */
.L_x_1591:
        /* <DEDUP_REMOVED lines=11> */
.L_x_1594:
[----:B------:R-:W-:Y:S05]  /*2a670*/  BSYNC B2 ;  /* 0x0000000000027941 */ /* 0x000fea0003800000 */
.L_x_1593:
        /* <DEDUP_REMOVED lines=8> */
.L_x_1595:
        /* <DEDUP_REMOVED lines=9> */
[----:B---3--:R-:W-:Y:S05]  /*2a790*/  @P0 BRA.U.ANY `(.L_x_1595) ;  /* 0xfffffffd00d80947 */ /* 0x008fea000393ffff */
.L_x_1585:
[----:B------:R-:W-:Y:S05]  /*2a7a0*/  BSYNC B1 ;  /* 0x0000000000017941 */ /* 0x000fea0003800000 */
.L_x_1584:
[----:B-12---:R-:W2:Y:S04]  /*2a7b0*/  LDL.LU R10, [R1+0x14] ;  /* 0x00001400010a7983 */ /* 0x006ea80000300800 */
        /* <DEDUP_REMOVED lines=12> */
.L_x_1608:
[----:B------:R-:W-:Y:S05]  /*2a880*/  YIELD ;  /* 0x0000000000007946 */ /* 0x000fea0003800000 */
[----:B------:R-:W-:Y:S04]  /*2a890*/  BSSY B1, `(.L_x_1596) ;  /* 0x000004f000017945 */ /* 0x000fe80003800000 */
[----:B--2---:R-:W-:Y:S05]  /*2a8a0*/  @!P6 BRA `(.L_x_1597) ;  /* 0x000000040034e947 */ /* 0x004fea0003800000 */
[----:B-1----:R-:W2:Y:S04]  /*2a8b0*/  LDL R6, [R1+0x14] ;  /* 0x0000140001067983 */ /* 0x002ea80000100800 */
        /* <DEDUP_REMOVED lines=9> */
.L_x_1841:
[----:B------:R-:W-:Y:S05]  /*2a950*/  BSYNC B2 ;  /* 0x0000000000027941 */ /* 0x000fea0003800000 */
.L_x_1598:
        /* <DEDUP_REMOVED lines=9> */
.L_x_1601:
[----:B------:R-:W-:Y:S05]  /*2a9f0*/  BSYNC B2 ;  /* 0x0000000000027941 */ /* 0x000fea0003800000 */
.L_x_1600:
        /* <DEDUP_REMOVED lines=12> */
.L_x_1602:
        /* <DEDUP_REMOVED lines=10> */
[----:B------:R-:W2:Y:S01]  /*2ab60*/  SYNCS.PHASECHK.TRANS64.TRYWAIT P1, [R6+URZ+0x288c0], R7 ;  /* 0x0288c007060075a7 */ /* 0x000ea2000802017f */
[----:B------:R-:W-:Y:S04]  /*2ab70*/  BSSY B2, `(.L_x_1603) ;  /* 0x0000002000027945 */ /* 0x000fe80003800000 */
[----:B--2---:R-:W-:Y:S05]  /*2ab80*/  @!P1 BRA `(.L_x_1604) ;  /* 0x0000008800c09947 */ /* 0x004fea0003800000 */
.L_x_1842:
[----:B------:R-:W-:Y:S05]  /*2ab90*/  BSYNC B2 ;  /* 0x0000000000027941 */ /* 0x000fea0003800000 */
.L_x_1603:
        /* <DEDUP_REMOVED lines=11> */
.L_x_1606:
[----:B------:R-:W-:Y:S05]  /*2ac50*/  BSYNC B2 ;  /* 0x0000000000027941 */ /* 0x000fea0003800000 */
.L_x_1605:
        /* <DEDUP_REMOVED lines=8> */
.L_x_1607:
        /* <DEDUP_REMOVED lines=10> */
.L_x_1597:
[----:B------:R-:W-:Y:S05]  /*2ad80*/  BSYNC B1 ;  /* 0x0000000000017941 */ /* 0x000fea0003800000 */
.L_x_1596:
[----:B------:R-:W1:Y:S04]  /*2ad90*/  LDL.LU R7, [R1+0x14] ;  /* 0x0000140001077983 */ /* 0x000e680000300800 */
[----:B------:R-:W2:Y:S01]  /*2ada0*/  LDL.LU R10, [R1+0x1c] ;  /* 0x00001c00010a7983 */ /* 0x000ea20000300800 */
[C---:B------:R-:W-:Y:S01]  /*2adb0*/  ISETP.GT.AND P2, PT, R5.reuse, R3, PT ;  /* 0x000000030500720c */ /* 0x040fe20003f44270 */
[----:B------:R-:W-:Y:S02]  /*2adc0*/  VIADD R5, R5, 0xffffffff ;  /* 0xffffffff05057836 */ /* 0x000fe40000000000 */
[----:B-1----:R-:W-:-:S05]  /*2add0*/  VIADD R6, R7, 0x1 ;  /* 0x0000000107067836 */ /* 0x002fca0000000000 */
[----:B------:R-:W-:-:S04]  /*2ade0*/  ISETP.NE.AND P1, PT, R6, 0x2, PT ;  /* 0x000000020600780c */ /* 0x000fc80003f25270 */
[----:B------:R-:W-:Y:S02]  /*2adf0*/  SEL R7, RZ, 0x1, P1 ;  /* 0x00000001ff077807 */ /* 0x000fe40000800000 */
[----:B------:R-:W-:Y:S02]  /*2ae00*/  SEL R6, R6, RZ, P1 ;  /* 0x000000ff06067207 */ /* 0x000fe40000800000 */
[----:B--2---:R-:W-:-:S05]  /*2ae10*/  LOP3.LUT R10, R10, R7, RZ, 0x3c, !PT ;  /* 0x000000070a0a7212 */ /* 0x004fca00078e3cff */
[----:B------:R2:W-:Y:S04]  /*2ae20*/  STL [R1+0x1c], R10 ;  /* 0x00001c0a01007387 */ /* 0x0005e80000100800 */
[----:B------:R2:W-:Y:S01]  /*2ae30*/  STL [R1+0x14], R6 ;  /* 0x0000140601007387 */ /* 0x0005e20000100800 */
[----:B------:R-:W-:Y:S05]  /*2ae40*/  @P2 BRA `(.L_x_1608) ;  /* 0xfffffff8008c2947 */ /* 0x000fea000383ffff */
.L_x_1578:
[----:B------:R-:W-:Y:S05]  /*2ae50*/  BSYNC B0 ;  /* 0x0000000000007941 */ /* 0x000fea0003800000 */
.L_x_1577:
[----:B-1----:R-:W3:Y:S01]  /*2ae60*/  LDL R8, [R1+0x4] ;  /* 0x0000040001087983 */ /* 0x002ee20000100800 */
[----:B------:R-:W1:Y:S01]  /*2ae70*/  LDC R0, c[0x0][0x448] ;  /* 0x00011200ff007b82 */ /* 0x000e620000000800 */
[----:B------:R-:W-:Y:S07]  /*2ae80*/  @!P0 WARPSYNC.ALL ;  /* 0x0000000000008948 */ /* 0x000fee0003800000 */
[----:B------:R-:W-:Y:S01]  /*2ae90*/  @!P0 BAR.SYNC.DEFER_BLOCKING 0xc, 0x180 ;  /* 0x0306000000008b1d */ /* 0x000fe20000010000 */
[----:B-1----:R-:W-:-:S13]  /*2aea0*/  ISETP.NE.AND P1, PT, R0, 0x1, PT ;  /* 0x000000010000780c */ /* 0x002fda0003f25270 */
[----:B------:R-:W1:Y:S08]  /*2aeb0*/  @P1 LDC R2, c[0x0][0x44c] ;  /* 0x00011300ff021b82 */ /* 0x000e700000000800 */
[----:B------:R-:W4:Y:S01]  /*2aec0*/  @P1 LDC R3, c[0x0][0x450] ;  /* 0x00011400ff031b82 */ /* 0x000f220000000800 */
[----:B---3--:R-:W-:-:S04]  /*2aed0*/  VIADD R0, R8, 0x7f ;  /* 0x0000007f08007836 */ /* 0x008fc80000000000 */
[----:B-1----:R-:W-:-:S05]  /*2aee0*/  @P1 IMAD.HI.U32 R2, R0, R2, RZ ;  /* 0x0000000200021227 */ /* 0x002fca00078e00ff */
[----:B----4-:R-:W-:Y:S02]  /*2aef0*/  @P1 SHF.R.U32.HI R0, RZ, R3, R2 ;  /* 0x00000003ff001219 */ /* 0x010fe40000011602 */
[----:B------:R-:W1:Y:S03]  /*2af00*/  LDC.64 R2, c[0x0][0x9e0] ;  /* 0x00027800ff027b82 */ /* 0x000e660000000a00 */
[----:B------:R-:W-:Y:S01]  /*2af10*/  IMAD.IADD R0, R18, 0x1, R0 ;  /* 0x0000000112007824 */ /* 0x000fe200078e0200 */
[----:B-1----:R-:W-:-:S03]  /*2af20*/  ISETP.GE.AND P2, PT, R3, 0x1, PT ;  /* 0x000000010300780c */ /* 0x002fc60003f46270 */
[----:B------:R-:W-:-:S10]  /*2af30*/  IMAD.IADD R5, R0, 0x1, R2 ;  /* 0x0000000100057824 */ /* 0x000fd400078e0202 */
[----:B------:R-:W-:Y:S05]  /*2af40*/  @!P2 BRA `(.L_x_1609) ;  /* 0x000000000048a947 */ /* 0x000fea0003800000 */
[C---:B------:R-:W-:Y:S01]  /*2af50*/  ISETP.GT.AND P0, PT, R0.reuse, RZ, PT ;  /* 0x000000ff0000720c */ /* 0x040fe20003f04270 */
[----:B------:R-:W-:Y:S01]  /*2af60*/  BSSY B0, `(.L_x_1610) ;  /* 0x000000e000007945 */ /* 0x000fe20003800000 */
[----:B------:R-:W-:-:S11]  /*2af70*/  VIADD R2, R0, 0xffffffff ;  /* 0xffffffff00027836 */ /* 0x000fd60000000000 */
[----:B------:R-:W-:Y:S05]  /*2af80*/  @P0 BRA `(.L_x_1611) ;  /* 0x00000000001c0947 */ /* 0x000fea0003800000 */
[----:B------:R-:W-:Y:S01]  /*2af90*/  ISETP.NE.AND P0, PT, R3, 0x1, PT ;  /* 0x000000010300780c */ /* 0x000fe20003f05270 */
[----:B------:R-:W-:-:S12]  /*2afa0*/  IMAD.MOV R0, RZ, RZ, -R0 ;  /* 0x000000ffff007224 */ /* 0x000fd800078e0a00 */
[----:B--2---:R-:W1:Y:S02]  /*2afb0*/  @P0 LDC.64 R6, c[0x0][0x9e8] ;  /* 0x00027a00ff060b82 */ /* 0x004e640000000a00 */
[----:B-1----:R-:W-:-:S05]  /*2afc0*/  @P0 IMAD.HI.U32 R6, R0, R6, RZ ;  /* 0x0000000600060227 */ /* 0x002fca00078e00ff */
[----:B------:R-:W-:-:S04]  /*2afd0*/  @P0 SHF.R.U32.HI R0, RZ, R7, R6 ;  /* 0x00000007ff000219 */ /* 0x000fc80000011606 */
[----:B------:R-:W-:Y:S01]  /*2afe0*/  LOP3.LUT R2, RZ, R0, RZ, 0x33, !PT ;  /* 0x00000000ff027212 */ /* 0x000fe200078e33ff */
[----:B------:R-:W-:Y:S06]  /*2aff0*/  BRA `(.L_x_1612) ;  /* 0x0000000000107947 */ /* 0x000fec0003800000 */
.L_x_1611:
[----:B------:R-:W-:-:S13]  /*2b000*/  ISETP.NE.AND P0, PT, R3, 0x1, PT ;  /* 0x000000010300780c */ /* 0x000fda0003f05270 */
[----:B--2---:R-:W1:Y:S02]  /*2b010*/  @P0 LDC.64 R6, c[0x0][0x9e8] ;  /* 0x00027a00ff060b82 */ /* 0x004e640000000a00 */
[----:B-1----:R-:W-:-:S05]  /*2b020*/  @P0 IMAD.HI.U32 R6, R2, R6, RZ ;  /* 0x0000000602060227 */ /* 0x002fca00078e00ff */
[----:B------:R-:W-:-:S07]  /*2b030*/  @P0 SHF.R.U32.HI R2, RZ, R7, R6 ;  /* 0x00000007ff020219 */ /* 0x000fce0000011606 */
.L_x_1612:
[----:B------:R-:W-:Y:S05]  /*2b040*/  BSYNC B0 ;  /* 0x0000000000007941 */ /* 0x000fea0003800000 */
.L_x_1610:
[----:B------:R-:W-:-:S05]  /*2b050*/  IMAD R2, R2, R3, R3 ;  /* 0x0000000302027224 */ /* 0x000fca00078e0203 */
[----:B------:R-:W-:-:S07]  /*2b060*/  VIMNMX R5, R5, R2, PT ;  /* 0x0000000205057248 */ /* 0x000fce0003fe0100 */
.L_x_1609:
[----:B------:R-:W3:Y:S01]  /*2b070*/  LDL.LU R2, [R1+0x8] ;  /* 0x0000080001027983 */ /* 0x000ee20000300800 */
[----:B------:R-:W-:Y:S01]  /*2b080*/  VIADD R5, R5, 0xbf ;  /* 0x000000bf05057836 */ /* 0x000fe20000000000 */
[----:B--2---:R-:W1:Y:S01]  /*2b090*/  @P1 LDC R6, c[0x0][0x450] ;  /* 0x00011400ff061b82 */ /* 0x004e620000000800 */
[----:B------:R-:W-:Y:S02]  /*2b0a0*/  ULDC UR4, c[0x0][0x9dc] ;  /* 0x0002770000047ab9 */ /* 0x000fe40000000800 */
[----:B------:R-:W-:-:S05]  /*2b0b0*/  IMAD.HI R5, R5, 0x2aaaaaab, RZ ;  /* 0x2aaaaaab05057827 */ /* 0x000fca00078e02ff */
[----:B------:R-:W-:-:S04]  /*2b0c0*/  SHF.R.U32.HI R0, RZ, 0x1f, R5 ;  /* 0x0000001fff007819 */ /* 0x000fc80000011605 */
[----:B------:R-:W-:Y:S01]  /*2b0d0*/  LEA.HI.SX32 R5, R5, R0, 0x1b ;  /* 0x0000000005057211 */ /* 0x000fe200078fdaff */
[----:B------:R-:W-:-:S03]  /*2b0e0*/  IMAD.MOV.U32 R0, RZ, RZ, R8 ;  /* 0x000000ffff007224 */ /* 0x000fc600078e0008 */
[----:B---3--:R-:W-:Y:S02]  /*2b0f0*/  VIMNMX R5, R2, R5, PT ;  /* 0x0000000502057248 */ /* 0x008fe40003fe0100 */
[----:B------:R-:W2:Y:S02]  /*2b100*/  @P1 LDC R2, c[0x0][0x44c] ;  /* 0x00011300ff021b82 */ /* 0x000ea40000000800 */
[----:B--2---:R-:W-:-:S05]  /*2b110*/  @P1 IMAD.HI.U32 R2, R8, R2, RZ ;  /* 0x0000000208021227 */ /* 0x004fca00078e00ff */
        /* <DEDUP_REMOVED lines=14> */
.L_x_1615:
[----:B------:R-:W-:-:S13]  /*2b200*/  ISETP.NE.AND P0, PT, R3, 0x1, PT ;  /* 0x000000010300780c */ /* 0x000fda0003f05270 */
[----:B------:R-:W1:Y:S02]  /*2b210*/  @P0 LDC.64 R6, c[0x0][0x9e8] ;  /* 0x00027a00ff060b82 */ /* 0x000e640000000a00 */
[----:B-1----:R-:W-:-:S05]  /*2b220*/  @P0 IMAD.HI.U32 R6, R0, R6, RZ ;  /* 0x0000000600060227 */ /* 0x002fca00078e00ff */
[----:B------:R-:W-:-:S07]  /*2b230*/  @P0 SHF.R.U32.HI R0, RZ, R7, R6 ;  /* 0x00000007ff000219 */ /* 0x000fce0000011606 */
.L_x_1616:
[----:B------:R-:W-:Y:S05]  /*2b240*/  BSYNC B0 ;  /* 0x0000000000007941 */ /* 0x000fea0003800000 */
.L_x_1614:
[----:B------:R-:W-:-:S05]  /*2b250*/  IMAD R0, R0, R3, RZ ;  /* 0x0000000300007224 */ /* 0x000fca00078e02ff */
[----:B------:R-:W-:-:S07]  /*2b260*/  VIMNMX R2, R2, R0, !PT ;  /* 0x0000000002027248 */ /* 0x000fce0007fe0100 */
.L_x_1613:
[----:B------:R-:W-:Y:S01]  /*2b270*/  ISETP.NE.AND P1, PT, R4, RZ, PT ;  /* 0x000000ff0400720c */ /* 0x000fe20003f25270 */
[----:B------:R-:W-:Y:S01]  /*2b280*/  IMAD.HI R2, R2, 0x2aaaaaab, RZ ;  /* 0x2aaaaaab02027827 */ /* 0x000fe200078e02ff */
[----:B------:R-:W-:Y:S04]  /*2b290*/  BSSY B0, `(.L_x_1617) ;  /* 0x0000023000007945 */ /* 0x000fe80003800000 */
[----:B------:R-:W-:-:S04]  /*2b2a0*/  SHF.R.U32.HI R0, RZ, 0x1f, R2 ;  /* 0x0000001fff007819 */ /* 0x000fc80000011602 */
[----:B------:R-:W-:Y:S01]  /*2b2b0*/  LEA.HI.SX32 R0, R2, R0, 0x1b ;  /* 0x0000000002007211 */ /* 0x000fe200078fdaff */
[----:B------:R-:W-:Y:S02]  /*2b2c0*/  IMAD.MOV.U32 R2, RZ, RZ, RZ ;  /* 0x000000ffff027224 */ /* 0x000fe400078e00ff */
[----:B------:R-:W1:Y:S01]  /*2b2d0*/  @!P1 LDC R4, c[0x0][0x9f0] ;  /* 0x00027c00ff049b82 */ /* 0x000e620000000800 */
[----:B------:R-:W-:-:S04]  /*2b2e0*/  VIMNMX R0, RZ, R0, !PT ;  /* 0x00000000ff007248 */ /* 0x000fc80007fe0100 */
[----:B------:R-:W-:-:S13]  /*2b2f0*/  ISETP.GT.AND P0, PT, R5, R0, PT ;  /* 0x000000000500720c */ /* 0x000fda0003f04270 */
[----:B------:R-:W-:Y:S05]  /*2b300*/  @!P0 BRA `(.L_x_1618) ;  /* 0x00000000006c8947 */ /* 0x000fea0003800000 */
[----:B-1----:R-:W-:-:S04]  /*2b310*/  IABS R6, R4 ;  /* 0x0000000400067213 */ /* 0x002fc80000000000 */
[----:B------:R-:W1:Y:S08]  /*2b320*/  I2F.RP R2, R6 ;  /* 0x0000000600027306 */ /* 0x000e700000209400 */
[----:B-1----:R-:W1:Y:S02]  /*2b330*/  MUFU.RCP R2, R2 ;  /* 0x0000000200027308 */ /* 0x002e640000001000 */
[----:B-1----:R-:W-:-:S06]  /*2b340*/  VIADD R2, R2, 0xffffffe ;  /* 0x0ffffffe02027836 */ /* 0x002fcc0000000000 */
[----:B------:R-:W1:Y:S02]  /*2b350*/  F2I.FTZ.U32.TRUNC.NTZ R3, R2 ;  /* 0x0000000200037305 */ /* 0x000e64000021f000 */
[----:B-1----:R-:W-:-:S04]  /*2b360*/  IMAD.MOV R2, RZ, RZ, -R3 ;  /* 0x000000ffff027224 */ /* 0x002fc800078e0a03 */
[----:B------:R-:W-:Y:S02]  /*2b370*/  IMAD R7, R2, R6, RZ ;  /* 0x0000000602077224 */ /* 0x000fe400078e02ff */
[----:B------:R-:W-:-:S04]  /*2b380*/  IMAD.MOV.U32 R2, RZ, RZ, RZ ;  /* 0x000000ffff027224 */ /* 0x000fc800078e00ff */
[----:B------:R-:W-:Y:S01]  /*2b390*/  IMAD.HI.U32 R9, R3, R7, R2 ;  /* 0x0000000703097227 */ /* 0x000fe200078e0002 */
[----:B------:R-:W-:Y:S02]  /*2b3a0*/  IADD3 R7, R4, -0x1, R5 ;  /* 0xffffffff04077810 */ /* 0x000fe40007ffe005 */
[----:B------:R-:W-:-:S03]  /*2b3b0*/  IABS R2, R4 ;  /* 0x0000000400027213 */ /* 0x000fc60000000000 */
[----:B------:R-:W-:Y:S02]  /*2b3c0*/  IMAD.IADD R7, R7, 0x1, -R0 ;  /* 0x0000000107077824 */ /* 0x000fe400078e0a00 */
[----:B------:R-:W-:-:S03]  /*2b3d0*/  IMAD.MOV R2, RZ, RZ, -R2 ;  /* 0x000000ffff027224 */ /* 0x000fc600078e0a02 */
[----:B------:R-:W-:Y:S01]  /*2b3e0*/  IABS R3, R7 ;  /* 0x0000000700037213 */ /* 0x000fe20000000000 */
[----:B------:R-:W-:Y:S01]  /*2b3f0*/  IMAD.MOV.U32 R8, RZ, RZ, R2 ;  /* 0x000000ffff087224 */ /* 0x000fe200078e0002 */
        /* <DEDUP_REMOVED lines=12> */
.L_x_1618:
[----:B------:R-:W-:Y:S05]  /*2b4c0*/  BSYNC B0 ;  /* 0x0000000000007941 */ /* 0x000fea0003800000 */
.L_x_1617:
[----:B------:R-:W-:-:S05]  /*2b4d0*/  IMAD R0, R21, R2, R0 ;  /* 0x0000000215007224 */ /* 0x000fca00078e0200 */
        /* <DEDUP_REMOVED lines=11> */
[----:B-1----:R-:W1:Y:S01]  /*2b590*/  LDC.64 R4, c[0x0][0xc60] ;  /* 0x00031800ff047b82 */ /* 0x002e620000000a00 */
[----:B------:R-:W2:Y:S08]  /*2b5a0*/  FLO.U32 R0, UR4 ;  /* 0x0000000400007d00 */ /* 0x000eb000080e0000 */
[----:B------:R-:W1:Y:S01]  /*2b5b0*/  POPC R2, UR4 ;  /* 0x0000000400027d09 */ /* 0x000e620008000000 */
[----:B--2---:R-:W-:-:S13]  /*2b5c0*/  ISETP.EQ.U32.AND P0, PT, R0, R3, PT ;  /* 0x000000030000720c */ /* 0x004fda0003f02070 */
[----:B-1----:R-:W2:Y:S01]  /*2b5d0*/  @P0 ATOMG.E.ADD.STRONG.GPU PT, R5, desc[UR38][R4.64], R2 ;  /* 0x00000002040509a8 */ /* 0x002ea200081ee1e6 */
[----:B------:R-:W1:Y:S02]  /*2b5e0*/  S2R R3, SR_LTMASK ;  /* 0x0000000000037919 */ /* 0x000e640000003900 */
[----:B-1----:R-:W-:-:S06]  /*2b5f0*/  LOP3.LUT R3, R3, UR4, RZ, 0xc0, !PT ;  /* 0x0000000403037c12 */ /* 0x002fcc000f8ec0ff */
[----:B------:R-:W1:Y:S01]  /*2b600*/  POPC R3, R3 ;  /* 0x0000000300037309 */ /* 0x000e620000000000 */
[----:B--2---:R-:W1:Y:S02]  /*2b610*/  SHFL.IDX PT, R0, R5, R0, 0x1f ;  /* 0x00001f0005007589 */ /* 0x004e6400000e0000 */
[----:B-1----:R-:W-:-:S05]  /*2b620*/  IADD3 R0, R0, UR40, R3 ;  /* 0x0000002800007c10 */ /* 0x002fca000fffe003 */
[----:B------:R2:W-:Y:S01]  /*2b630*/  STL [R1], R0 ;  /* 0x0000000001007387 */ /* 0x0005e20000100800 */
[----:B------:R-:W-:Y:S05]  /*2b640*/  BRA `(.L_x_1620) ;  /* 0x00000030007c7947 */ /* 0x000fea0003800000 */
.L_x_1619:
        /* <DEDUP_REMOVED lines=8> */
[----:B-1----:R-:W-:Y:S02]  /*2b6d0*/  IMAD.U32 R4, RZ, RZ, UR6 ;  /* 0x00000006ff047e24 */ /* 0x002fe4000f8e00ff */
        /* <DEDUP_REMOVED lines=11> */
.L_x_1622:
[----:B------:R-:W-:Y:S05]  /*2b790*/  BSYNC B6 ;  /* 0x0000000000067941 */ /* 0x000fea0003800000 */
.L_x_1621:
        /* <DEDUP_REMOVED lines=22> */
.L_x_1624:
[----:B------:R-:W-:Y:S05]  /*2b900*/  BSYNC B6 ;  /* 0x0000000000067941 */ /* 0x000fea0003800000 */
.L_x_1623:
        /* <DEDUP_REMOVED lines=20> */
.L_x_1626:
[----:B------:R-:W-:Y:S05]  /*2ba50*/  BSYNC B6 ;  /* 0x0000000000067941 */ /* 0x000fea0003800000 */
.L_x_1625:
[----:B------:R-:W-:Y:S01]  /*2ba60*/  LOP3.LUT P6, RZ, R16, 0x1, RZ, 0xc0, !PT ;  /* 0x0000000110ff7812 */ /* 0x000fe200078cc0ff */
[----:B------:R-:W-:-:S12]  /*2ba70*/  BSSY B6, `(.L_x_1627) ;  /* 0x0000012000067945 */ /* 0x000fd80003800000 */
        /* <DEDUP_REMOVED lines=17> */
.L_x_1628:
[----:B------:R-:W-:Y:S05]  /*2bb90*/  BSYNC B6 ;  /* 0x0000000000067941 */ /* 0x000fea0003800000 */
.L_x_1627:
[----:B------:R-:W2:Y:S01]  /*2bba0*/  LDL R18, [R1+0xc] ;  /* 0x00000c0001127983 */ /* 0x000ea20000100800 */
[----:B------:R-:W-:Y:S02]  /*2bbb0*/  ULDC.64 UR4, c[0x0][0x9f8] ;  /* 0x00027e0000047ab9 */ /* 0x000fe40000000a00 */
[----:B------:R-:W-:-:S04]  /*2bbc0*/  ISETP.NE.U32.AND P0, PT, RZ, UR4, PT ;  /* 0x00000004ff007c0c */ /* 0x000fc8000bf05070 */
[----:B------:R-:W-:Y:S01]  /*2bbd0*/  ISETP.NE.AND.EX P0, PT, RZ, UR5, PT, P0 ;  /* 0x00000005ff007c0c */ /* 0x000fe2000bf05300 */
[----:B------:R-:W-:-:S12]  /*2bbe0*/  ULDC.64 UR4, c[0x0][0xa08] ;  /* 0x0002820000047ab9 */ /* 0x000fd80000000a00 */
[----:B------:R-:W3:Y:S01]  /*2bbf0*/  @P0 LDC.64 R2, c[0x0][0x9f8] ;  /* 0x00027e00ff020b82 */ /* 0x000ee20000000a00 */
[----:B--2---:R-:W-:Y:S02]  /*2bc00*/  IMAD.MOV.U32 R8, RZ, RZ, R18 ;  /* 0x000000ffff087224 */ /* 0x004fe400078e0012 */
[----:B---3--:R-:W-:-:S05]  /*2bc10*/  @P0 IMAD.WIDE R2, R18, 0x4, R2 ;  /* 0x0000000412020825 */ /* 0x008fca00078e0202 */
[----:B------:R2:W3:Y:S02]  /*2bc20*/  @P0 LDG.E R8, desc[UR38][R2.64] ;  /* 0x0000002602080981 */ /* 0x0004e4000c1e1900 */
[----:B--2---:R-:W2:Y:S02]  /*2bc30*/  LDC.64 R2, c[0x0][0x418] ;  /* 0x00010600ff027b82 */ /* 0x004ea40000000a00 */
        /* <DEDUP_REMOVED lines=8> */
[----:B------:R-:W3:Y:S02]  /*2bcc0*/  S2R R0, SR_TID.X ;  /* 0x0000000000007919 */ /* 0x000ee40000002100 */
[----:B---3--:R-:W-:-:S04]  /*2bcd0*/  SHF.R.U32.HI R0, RZ, 0x5, R0 ;  /* 0x00000005ff007819 */ /* 0x008fc80000011600 */
[----:B------:R-:W-:-:S05]  /*2bce0*/  LOP3.LUT R0, R0, 0x3, RZ, 0xc0, !PT ;  /* 0x0000000300007812 */ /* 0x000fca00078ec0ff */
[----:B------:R3:W4:Y:S02]  /*2bcf0*/  SHFL.IDX PT, R14, R0, RZ, 0x1f ;  /* 0x00001fff000e7589 */ /* 0x00072400000e0000 */
.L_x_1845:
[----:B----4-:R-:W-:Y:S02]  /*2bd00*/  ISETP.NE.AND P0, PT, R14, RZ, PT ;  /* 0x000000ff0e00720c */ /* 0x010fe40003f05270 */
[----:B------:R-:W-:Y:S02]  /*2bd10*/  PLOP3.LUT P1, PT, PT, PT, PT, 0x8, 0x0 ;  /* 0x000000000000781c */ /* 0x000fe40003f2e170 */
[----:B------:R-:W-:-:S11]  /*2bd20*/  LOP3.LUT R16, R16, 0xfffffffe, RZ, 0xc0, !PT ;  /* 0xfffffffe10107812 */ /* 0x000fd600078ec0ff */
[----:B------:R-:W-:Y:S01]  /*2bd30*/  @P1 LOP3.LUT R16, R16, 0x1, RZ, 0xfc, !PT ;  /* 0x0000000110101812 */ /* 0x000fe200078efcff */
[----:B------:R-:W-:Y:S06]  /*2bd40*/  @P0 BRA `(.L_x_1630) ;  /* 0x00000004005c0947 */ /* 0x000fec0003800000 */
[----:B------:R-:W-:-:S03]  /*2bd50*/  UMOV UR4, 0xffffffff ;  /* 0xffffffff00047882 */ /* 0x000fc60000000000 */
[----:B------:R-:W-:Y:S05]  /*2bd60*/  BRA.DIV UR4, `(.L_x_1631) ;  /* 0x0000007a04907947 */ /* 0x000fea000b800000 */
[----:B------:R-:W-:-:S13]  /*2bd70*/  ELECT P6, URZ, PT ;  /* 0x00000000003f782f */ /* 0x000fda00038c0000 */
.L_x_1848:
[----:B------:R-:W-:Y:S05]  /*2bd80*/  @!P6 BRA `(.L_x_1630) ;  /* 0x00000004004ce947 */ /* 0x000fea0003800000 */
[----:B---3--:R-:W3:Y:S01]  /*2bd90*/  LDL R0, [R1+0x40] ;  /* 0x0000400001007983 */ /* 0x008ee20000100800 */
[----:B------:R-:W-:-:S04]  /*2bda0*/  ISETP.NE.U32.AND P0, PT, R2, RZ, PT ;  /* 0x000000ff0200720c */ /* 0x000fc80003f05070 */
[----:B------:R-:W-:Y:S01]  /*2bdb0*/  ISETP.NE.AND.EX P0, PT, R3, RZ, PT, P0 ;  /* 0x000000ff0300720c */ /* 0x000fe20003f05300 */
[----:B---3--:R-:W-:-:S12]  /*2bdc0*/  VIADD R0, R0, 0xffffffff ;  /* 0xffffffff00007836 */ /* 0x008fd80000000000 */
[----:B------:R-:W-:Y:S05]  /*2bdd0*/  @!P0 BRA `(.L_x_1632) ;  /* 0x0000000000448947 */ /* 0x000fea0003800000 */
[----:B------:R-:W3:Y:S01]  /*2bde0*/  LDC R7, c[0x0][0x43c] ;  /* 0x00010f00ff077b82 */ /* 0x000ee20000000800 */
[----:B------:R-:W-:Y:S01]  /*2bdf0*/  ULDC.64 UR4, c[0x0][0x428] ;  /* 0x00010a0000047ab9 */ /* 0x000fe20000000a00 */
[----:B---3--:R-:W-:-:S13]  /*2be00*/  ISETP.NE.AND P0, PT, R7, 0x1, PT ;  /* 0x000000010700780c */ /* 0x008fda0003f05270 */
[----:B-1----:R-:W1:Y:S02]  /*2be10*/  @P0 LDC.64 R4, c[0x0][0x440] ;  /* 0x00011000ff040b82 */ /* 0x002e640000000a00 */
        /* <DEDUP_REMOVED lines=13> */
.L_x_1632:
[----:B---3--:R-:W3:Y:S04]  /*2bef0*/  LDL R2, [R1+0x10] ;  /* 0x0000100001027983 */ /* 0x008ee80000100800 */
[----:B------:R-:W1:Y:S01]  /*2bf00*/  LDL R3, [R1+0x18] ;  /* 0x0000180001037983 */ /* 0x000e620000100800 */
[----:B--2---:R-:W2:Y:S02]  /*2bf10*/  S2R R8, SR_TID.X ;  /* 0x0000000000087919 */ /* 0x004ea40000002100 */
[----:B--2---:R-:W-:-:S04]  /*2bf20*/  LOP3.LUT R8, R8, 0x7f, RZ, 0xc0, !PT ;  /* 0x0000007f08087812 */ /* 0x004fc800078ec0ff */
[----:B------:R-:W-:Y:S01]  /*2bf30*/  ISETP.NE.AND P1, PT, R8, RZ, PT ;  /* 0x000000ff0800720c */ /* 0x000fe20003f25270 */
[----:B---3--:R-:W-:Y:S01]  /*2bf40*/  IMAD R2, R2, 0x8, R19 ;  /* 0x0000000802027824 */ /* 0x008fe200078e0213 */
[----:B-1----:R-:W-:-:S04]  /*2bf50*/  SHF.L.U32 R4, R3, 0x1f, RZ ;  /* 0x0000001f03047819 */ /* 0x002fc800000006ff */
[----:B------:R-:W1:Y:S02]  /*2bf60*/  SYNCS.PHASECHK.TRANS64.TRYWAIT P0, [R2+URZ+0x28880], R4 ;  /* 0x02888004020075a7 */ /* 0x000e64000800017f */
[----:B-1----:R-:W-:Y:S05]  /*2bf70*/  @!P0 BRA `(.L_x_1633) ;  /* 0x00000078002c8947 */ /* 0x002fea0003800000 */
.L_x_1849:
        /* <DEDUP_REMOVED lines=8> */
.L_x_1634:
[----:B------:R-:W2:Y:S04]  /*2c000*/  LDL R3, [R1+0x10] ;  /* 0x0000100001037983 */ /* 0x000ea80000100800 */
[----:B------:R-:W3:Y:S01]  /*2c010*/  LDL R5, [R1+0x28] ;  /* 0x0000280001057983 */ /* 0x000ee20000100800 */
        /* <DEDUP_REMOVED lines=15> */
[----:B------:R-:W3:Y:S02]  /*2c110*/  SYNCS.PHASECHK.TRANS64.TRYWAIT P0, [R2+URZ+0x28840], R4 ;  /* 0x02884004020075a7 */ /* 0x000ee4000800017f */
[----:B--23--:R-:W-:Y:S05]  /*2c120*/  @!P0 BRA `(.L_x_1635) ;  /* 0x0000007400d48947 */ /* 0x00cfea0003800000 */
.L_x_1850:
        /* <DEDUP_REMOVED lines=8> */
.L_x_1636:
        /* <DEDUP_REMOVED lines=8> */
[----:B------:R-:W-:Y:S01]  /*2c230*/  R2UR UR13, R18 ;  /* 0x00000000120d72ca */ /* 0x000fe200000e0000 */
[----:B------:R-:W-:Y:S01]  /*2c240*/  UMOV UR10, URZ ;  /* 0x0000003f000a7c82 */ /* 0x000fe20008000000 */
[----:B------:R-:W-:-:S02]  /*2c250*/  PLOP3.LUT P0, PT, PT, PT, PT, 0x80, 0x0 ;  /* 0x000000000000781c */ /* 0x000fc40003f0f070 */
[----:B------:R-:W-:Y:S01]  /*2c260*/  LOP3.LUT R16, R16, 0xfffffffe, RZ, 0xc0, !PT ;  /* 0xfffffffe10107812 */ /* 0x000fe200078ec0ff */
[----:B------:R-:W-:Y:S02]  /*2c270*/  UIADD3 UR8, UR8, 0x1c400, URZ ;  /* 0x0001c40008087890 */ /* 0x000fe4000fffe03f */
[----:B------:R-:W-:-:S08]  /*2c280*/  UIADD3 UR9, UR9, 0x28830, URZ ;  /* 0x0002883009097890 */ /* 0x000fd0000fffe03f */
[----:B------:R-:W-:Y:S01]  /*2c290*/  @P0 LOP3.LUT R16, R16, 0x1, RZ, 0xfc, !PT ;  /* 0x0000000110100812 */ /* 0x000fe200078efcff */
[----:B------:R4:W-:Y:S02]  /*2c2a0*/  UTMALDG.4D [UR8], [UR4], desc[UR6] ;  /* 0x00000608040075b4 */ /* 0x0009e40008019000 */
[----:B----4-:R-:W-:-:S04]  /*2c2b0*/  NOP ;  /* 0x0000000000007918 */ /* 0x010fc80000000000 */
.L_x_1630:
[----:B------:R-:W3:Y:S01]  /*2c2c0*/  LDL.LU R3, [R1+0x3c] ;  /* 0x00003c0001037983 */ /* 0x000ee20000300800 */
[----:B------:R-:W-:Y:S05]  /*2c2d0*/  WARPSYNC.ALL ;  /* 0x0000000000007948 */ /* 0x000fea0003800000 */
[----:B------:R-:W-:Y:S01]  /*2c2e0*/  ULDC.64 UR4, c[0x0][0x298] ;  /* 0x0000a60000047ab9 */ /* 0x000fe20000000a00 */
[----:B------:R-:W-:Y:S01]  /*2c2f0*/  BSSY B6, `(.L_x_1637) ;  /* 0x000001c000067945 */ /* 0x000fe20003800000 */
[----:B------:R-:W-:Y:S01]  /*2c300*/  BAR.SYNC.DEFER_BLOCKING 0x8, 0x180 ;  /* 0x0206000000007b1d */ /* 0x000fe20000010000 */
[----:B---3--:R-:W-:Y:S01]  /*2c310*/  SHF.R.S32.HI R0, RZ, 0x1f, R3 ;  /* 0x0000001fff007819 */ /* 0x008fe20000011403 */
[----:B-12---:R-:W-:-:S04]  /*2c320*/  IMAD.WIDE.U32 R4, R3, UR4, RZ ;  /* 0x0000000403047c25 */ /* 0x006fc8000f8e00ff */
[----:B------:R-:W-:Y:S01]  /*2c330*/  IMAD R2, R0, UR4, RZ ;  /* 0x0000000400027c24 */ /* 0x000fe2000f8e02ff */
[----:B------:R1:W-:Y:S01]  /*2c340*/  STL.64 [R1+0x48], R4 ;  /* 0x0000480401007387 */ /* 0x0003e20000100a00 */
[----:B------:R-:W-:Y:S02]  /*2c350*/  VIADD R0, R19, 0x18400 ;  /* 0x0001840013007836 */ /* 0x000fe40000000000 */
[----:B------:R-:W-:-:S03]  /*2c360*/  IMAD R2, R3, UR5, R2 ;  /* 0x0000000503027c24 */ /* 0x000fc6000f8e0202 */
[----:B------:R-:W-:Y:S01]  /*2c370*/  LOP3.LUT P0, RZ, R0, 0x3ff, RZ, 0xc0, !PT ;  /* 0x000003ff00ff7812 */ /* 0x000fe2000780c0ff */
[----:B------:R-:W-:-:S05]  /*2c380*/  IMAD.IADD R0, R5, 0x1, R2 ;  /* 0x0000000105007824 */ /* 0x000fca00078e0202 */
[----:B------:R1:W-:Y:S07]  /*2c390*/  STL [R1+0x3c], R0 ;  /* 0x00003c0001007387 */ /* 0x0003ee0000100800 */
        /* <DEDUP_REMOVED lines=17> */
.L_x_1638:
[----:B------:R-:W-:Y:S05]  /*2c4b0*/  BSYNC B6 ;  /* 0x0000000000067941 */ /* 0x000fea0003800000 */
.L_x_1637:
[----:B-1----:R-:W2:Y:S01]  /*2c4c0*/  LDL.LU R0, [R1+0x3c] ;  /* 0x00003c0001007983 */ /* 0x002ea20000300800 */
[----:B------:R-:W-:Y:S01]  /*2c4d0*/  ULDC.64 UR6, c[0x0][0xa00] ;  /* 0x0002800000067ab9 */ /* 0x000fe20000000a00 */
[----:B------:R-:W-:Y:S01]  /*2c4e0*/  ULDC.64 UR4, c[0x0][0x2d8] ;  /* 0x0000b60000047ab9 */ /* 0x000fe20000000a00 */
[----:B------:R-:W1:Y:S01]  /*2c4f0*/  LDC R7, c[0x0][0x448] ;  /* 0x00011200ff077b82 */ /* 0x000e620000000800 */
[----:B------:R-:W2:Y:S04]  /*2c500*/  LDL.LU.64 R2, [R1+0x48] ;  /* 0x0000480001027983 */ /* 0x000ea80000300a00 */
[----:B------:R-:W3:Y:S04]  /*2c510*/  LDL R6, [R1+0xc] ;  /* 0x00000c0001067983 */ /* 0x000ee80000100800 */
[----:B------:R-:W4:Y:S01]  /*2c520*/  LDL R12, [R1+0x4] ;  /* 0x00000400010c7983 */ /* 0x000f220000100800 */
[----:B------:R-:W-:Y:S01]  /*2c530*/  ISETP.NE.U32.AND P0, PT, RZ, UR6, PT ;  /* 0x00000006ff007c0c */ /* 0x000fe2000bf05070 */
[----:B------:R-:W-:-:S03]  /*2c540*/  ULDC UR6, c[0x0][0x2b8] ;  /* 0x0000ae0000067ab9 */ /* 0x000fc60000000800 */
[----:B------:R-:W-:Y:S01]  /*2c550*/  ISETP.NE.AND.EX P0, PT, RZ, UR7, PT, P0 ;  /* 0x00000007ff007c0c */ /* 0x000fe2000bf05300 */
[----:B------:R-:W0:Y:S02]  /*2c560*/  S2R R5, SR_TID.X ;  /* 0x0000000000057919 */ /* 0x000e240000002100 */
[----:B0-----:R-:W-:-:S04]  /*2c570*/  LOP3.LUT R5, R5, 0x7f, RZ, 0xc0, !PT ;  /* 0x0000007f05057812 */ /* 0x001fc800078ec0ff */
[----:B------:R-:W-:Y:S01]  /*2c580*/  SHF.R.U32.HI R5, RZ, 0x3, R5 ;  /* 0x00000003ff057819 */ /* 0x000fe20000011605 */
[----:B--2---:R-:W-:Y:S01]  /*2c590*/  IMAD.MOV.U32 R3, RZ, RZ, R0 ;  /* 0x000000ffff037224 */ /* 0x004fe200078e0000 */
[----:B---3--:R-:W-:-:S04]  /*2c5a0*/  SHF.R.S32.HI R0, RZ, 0x1f, R6 ;  /* 0x0000001fff007819 */ /* 0x008fc80000011406 */
[----:B------:R-:W-:Y:S02]  /*2c5b0*/  SEL R4, R0, RZ, !P0 ;  /* 0x000000ff00047207 */ /* 0x000fe40004000000 */
[----:B------:R-:W-:Y:S02]  /*2c5c0*/  SEL R0, R6, RZ, !P0 ;  /* 0x000000ff06007207 */ /* 0x000fe40004000000 */
[----:B------:R-:W0:Y:S01]  /*2c5d0*/  S2R R6, SR_TID.X ;  /* 0x0000000000067919 */ /* 0x000e220000002100 */
[----:B------:R-:W-:-:S04]  /*2c5e0*/  IMAD.WIDE.U32 R2, R17, UR4, R2 ;  /* 0x0000000411027c25 */ /* 0x000fc8000f8e0002 */
[----:B------:R-:W-:Y:S01]  /*2c5f0*/  IMAD R3, R17, UR5, R3 ;  /* 0x0000000511037c24 */ /* 0x000fe2000f8e0203 */
[----:B------:R-:W-:Y:S02]  /*2c600*/  ULDC.64 UR4, c[0x0][0x2e0] ;  /* 0x0000b80000047ab9 */ /* 0x000fe40000000a00 */
[----:B------:R-:W-:Y:S02]  /*2c610*/  IMAD R4, R4, UR4, RZ ;  /* 0x0000000404047c24 */ /* 0x000fe4000f8e02ff */
[----:B------:R-:W-:-:S04]  /*2c620*/  IMAD.WIDE.U32 R2, R0, UR4, R2 ;  /* 0x0000000400027c25 */ /* 0x000fc8000f8e0002 */
[----:B------:R-:W-:Y:S01]  /*2c630*/  IMAD R0, R0, UR5, R4 ;  /* 0x0000000500007c24 */ /* 0x000fe2000f8e0204 */
[----:B-1----:R-:W-:Y:S01]  /*2c640*/  ISETP.NE.AND P0, PT, R7, 0x1, PT ;  /* 0x000000010700780c */ /* 0x002fe20003f05270 */
[----:B------:R-:W1:Y:S01]  /*2c650*/  S2R R10, SR_TID.X ;  /* 0x00000000000a7919 */ /* 0x000e620000002100 */
[----:B------:R-:W-:Y:S01]  /*2c660*/  ULDC.64 UR4, c[0x0][0x2d0] ;  /* 0x0000b40000047ab9 */ /* 0x000fe20000000a00 */
[----:B0-----:R-:W-:-:S10]  /*2c670*/  IMAD.SHL.U32 R8, R6, 0x10, RZ ;  /* 0x0000001006087824 */ /* 0x001fd400078e00ff */
[----:B------:R-:W0:Y:S01]  /*2c680*/  @P0 LDC R6, c[0x0][0x450] ;  /* 0x00011400ff060b82 */ /* 0x000e220000000800 */
[----:B------:R-:W-:-:S05]  /*2c690*/  LOP3.LUT R8, R5, 0x70, R8, 0xf8, !PT ;  /* 0x0000007005087812 */ /* 0x000fca00078ef808 */
[----:B----4-:R-:W-:Y:S02]  /*2c6a0*/  IMAD.IADD R4, R8, 0x1, R12 ;  /* 0x0000000108047824 */ /* 0x010fe400078e020c */
[----:B------:R-:W2:Y:S01]  /*2c6b0*/  @P0 LDC R5, c[0x0][0x44c] ;  /* 0x00011300ff050b82 */ /* 0x000ea20000000800 */
[----:B------:R3:W5:Y:S01]  /*2c6c0*/  LDL R8, [R1+0x50] ;  /* 0x0000500001087983 */ /* 0x0007620000100800 */
[----:B------:R-:W-:Y:S02]  /*2c6d0*/  IMAD.IADD R3, R3, 0x1, R0 ;  /* 0x0000000103037824 */ /* 0x000fe400078e0200 */
[----:B------:R-:W-:Y:S02]  /*2c6e0*/  IMAD.MOV.U32 R0, RZ, RZ, R4 ;  /* 0x000000ffff007224 */ /* 0x000fe400078e0004 */
[----:B--2---:R-:W-:-:S05]  /*2c6f0*/  @P0 IMAD.HI.U32 R5, R4, R5, RZ ;  /* 0x0000000504050227 */ /* 0x004fca00078e00ff */
[----:B0-----:R-:W-:-:S05]  /*2c700*/  @P0 SHF.R.U32.HI R0, RZ, R6, R5 ;  /* 0x00000006ff000219 */ /* 0x001fca0000011605 */
[----:B------:R-:W-:-:S04]  /*2c710*/  IMAD.MOV R5, RZ, RZ, -R0 ;  /* 0x000000ffff057224 */ /* 0x000fc800078e0a00 */
        /* <DEDUP_REMOVED lines=8> */
[----:B-1----:R-:W-:Y:S02]  /*2c7a0*/  IMAD.SHL.U32 R9, R10, 0x10, RZ ;  /* 0x000000100a097824 */ /* 0x002fe400078e00ff */
[----:B------:R-:W-:-:S04]  /*2c7b0*/  IMAD.WIDE.U32 R2, R4, UR4, R2 ;  /* 0x0000000404027c25 */ /* 0x000fc8000f8e0002 */
[----:B------:R-:W-:Y:S01]  /*2c7c0*/  IMAD R0, R0, UR4, RZ ;  /* 0x0000000400007c24 */ /* 0x000fe2000f8e02ff */
[----:B------:R-:W-:-:S03]  /*2c7d0*/  LOP3.LUT R9, R9, 0x70, RZ, 0xc0, !PT ;  /* 0x0000007009097812 */ /* 0x000fc600078ec0ff */
[----:B------:R-:W-:Y:S01]  /*2c7e0*/  IMAD R0, R4, UR5, R0 ;  /* 0x0000000504007c24 */ /* 0x000fe2000f8e0200 */
[----:B------:R-:W-:Y:S02]  /*2c7f0*/  ULDC.64 UR4, c[0x0][0x280] ;  /* 0x0000a00000047ab9 */ /* 0x000fe40000000a00 */
[----:B------:R-:W-:Y:S01]  /*2c800*/  IADD3 R4, P1, R2, UR4, RZ ;  /* 0x0000000402047c10 */ /* 0x000fe2000ff3e0ff */
[----:B------:R-:W-:Y:S01]  /*2c810*/  UMOV UR4, 0xffffffff ;  /* 0xffffffff00047882 */ /* 0x000fe20000000000 */
[----:B------:R-:W-:Y:S02]  /*2c820*/  LOP3.LUT R10, R10, 0x7f, RZ, 0xc0, !PT ;  /* 0x0000007f0a0a7812 */ /* 0x000fe400078ec0ff */
[----:B------:R-:W-:Y:S02]  /*2c830*/  ISETP.GE.AND P0, PT, R9, UR6, PT ;  /* 0x0000000609007c0c */ /* 0x000fe4000bf06270 */
[----:B------:R-:W-:Y:S02]  /*2c840*/  IADD3.X R3, R3, UR5, R0, P1, !PT ;  /* 0x0000000503037c10 */ /* 0x000fe40008ffe400 */
[----:B------:R-:W-:Y:S01]  /*2c850*/  SHF.R.U32.HI R10, RZ, 0x3, R10 ;  /* 0x00000003ff0a7819 */ /* 0x000fe2000001160a */
[----:B---3--:R-:W-:Y:S08]  /*2c860*/  BRA.DIV UR4, `(.L_x_1639) ;  /* 0x0000007204187947 */ /* 0x008ff0000b800000 */
[----:B------:R-:W2:Y:S04]  /*2c870*/  LDL.LU R6, [R1+0x38] ;  /* 0x0000380001067983 */ /* 0x000ea80000300800 */
[----:B------:R-:W3:Y:S01]  /*2c880*/  LDL.LU R11, [R1+0x4] ;  /* 0x00000400010b7983 */ /* 0x000ee20000300800 */
[----:B--2---:R-:W-:-:S03]  /*2c890*/  IMAD R2, R6, R7, RZ ;  /* 0x0000000706027224 */ /* 0x004fc600078e02ff */
[----:B------:R-:W0:Y:S01]  /*2c8a0*/  SHFL.IDX PT, R7, R4, RZ, 0x181f ;  /* 0x00181fff04077589 */ /* 0x000e2200000e0000 */
[----:B---3--:R-:W-:-:S03]  /*2c8b0*/  IMAD.IADD R0, R10, 0x1, R11 ;  /* 0x000000010a007824 */ /* 0x008fc600078e020b */
[----:B------:R-:W1:Y:S01]  /*2c8c0*/  SHFL.IDX PT, R6, R3, RZ, 0x181f ;  /* 0x00181fff03067589 */ /* 0x000e6200000e0000 */
        /* <DEDUP_REMOVED lines=61> */
[----:B------:R0:W1:Y:S04]  /*2cca0*/  SHFL.IDX PT, R5, R3, 0x7, 0x181f ;  /* 0x00f81f0003057f89 */ /* 0x00006800000e0000 */
[----:B------:R0:W-:Y:S04]  /*2ccb0*/  @!P1 LDGSTS.E.BYPASS.LTC128B.128 [R8+0x1b400], desc[UR38][R6.64], !P0 ;  /* 0x1b40000006089fae */ /* 0x0001e8000c101d66 */
[----:B------:R0:W2:Y:S02]  /*2ccc0*/  SHFL.IDX PT, R3, R4, 0x7, 0x181f ;  /* 0x00f81f0004037f89 */ /* 0x0000a400000e0000 */
.L_x_1867:
[----:B------:R-:W-:-:S05]  /*2ccd0*/  VIADD R0, R0, 0x70 ;  /* 0x0000007000007836 */ /* 0x000fca0000000000 */
[----:B------:R-:W-:-:S13]  /*2cce0*/  ISETP.GE.AND P1, PT, R0, R2, PT ;  /* 0x000000020000720c */ /* 0x000fda0003f26270 */
[----:B--2---:R-:W-:-:S05]  /*2ccf0*/  @!P1 IADD3 R2, P2, R9, R3, RZ ;  /* 0x0000000309029210 */ /* 0x004fca0007f5e0ff */
[----:B01----:R-:W-:-:S05]  /*2cd00*/  @!P1 IMAD.X R3, RZ, RZ, R5, P2 ;  /* 0x000000ffff039224 */ /* 0x003fca00010e0605 */
[----:B------:R-:W-:Y:S01]  /*2cd10*/  @!PT LDS RZ, [RZ] ;  /* 0x00000000fffff984 */ /* 0x000fe20000000800 */
[----:B------:R-:W-:Y:S01]  /*2cd20*/  @!PT LDS RZ, [RZ] ;  /* 0x00000000fffff984 */ /* 0x000fe20000000800 */
[----:B------:R-:W-:Y:S01]  /*2cd30*/  @!PT LDS RZ, [RZ] ;  /* 0x00000000fffff984 */ /* 0x000fe20000000800 */
[----:B------:R0:W-:Y:S01]  /*2cd40*/  @!P1 LDGSTS.E.BYPASS.LTC128B.128 [R8+0x1bc00], desc[UR38][R2.64], !P0 ;  /* 0x1bc0000002089fae */ /* 0x0001e2000c101d66 */
[----:B------:R-:W-:Y:S01]  /*2cd50*/  PLOP3.LUT P0, PT, PT, PT, PT, 0x80, 0x0 ;  /* 0x000000000000781c */ /* 0x000fe20003f0f070 */
[----:B------:R-:W-:-:S12]  /*2cd60*/  NOP ;  /* 0x0000000000007918 */ /* 0x000fd80000000000 */
.L_x_1640:
        /* <DEDUP_REMOVED lines=18> */
.L_x_1868:
[----:B------:R-:W-:Y:S05]  /*2ce90*/  BSYNC B0 ;  /* 0x0000000000007941 */ /* 0x000fea0003800000 */
.L_x_1641:
[----:B------:R-:W2:Y:S04]  /*2cea0*/  LDL.LU R3, [R1+0x40] ;  /* 0x0000400001037983 */ /* 0x000ea80000300800 */
[----:B------:R-:W3:Y:S01]  /*2ceb0*/  LDL R2, [R1+0x20] ;  /* 0x0000200001027983 */ /* 0x000ee20000100800 */
[----:B--2---:R-:W-:-:S05]  /*2cec0*/  VIADD R3, R3, 0xfffffffe ;  /* 0xfffffffe03037836 */ /* 0x004fca0000000000 */
[----:B---3--:R-:W-:-:S13]  /*2ced0*/  ISETP.GE.AND P0, PT, R3, R2, PT ;  /* 0x000000020300720c */ /* 0x008fda0003f06270 */
[----:B------:R-:W-:Y:S05]  /*2cee0*/  @!P0 BRA `(.L_x_1643) ;  /* 0x0000000c00f08947 */ /* 0x000fea0003800000 */
[----:B0-----:R0:W5:Y:S04]  /*2cef0*/  LDL.LU R0, [R1+0x10] ;  /* 0x0000100001007983 */ /* 0x0011680000300800 */
[----:B------:R0:W5:Y:S02]  /*2cf00*/  LDL.LU R2, [R1+0x18] ;  /* 0x0000180001027983 */ /* 0x0001640000300800 */
.L_x_1663:
[----:B-----5:R-:W-:Y:S01]  /*2cf10*/  VIADD R5, R0, 0x1 ;  /* 0x0000000100057836 */ /* 0x020fe20000000000 */
[----:B------:R-:W-:Y:S01]  /*2cf20*/  LOP3.LUT P1, RZ, R16, 0x1, RZ, 0xc0, !PT ;  /* 0x0000000110ff7812 */ /* 0x000fe2000782c0ff */
[----:B------:R-:W-:Y:S05]  /*2cf30*/  YIELD ;  /* 0x0000000000007946 */ /* 0x000fea0003800000 */
[----:B------:R-:W-:Y:S01]  /*2cf40*/  ISETP.NE.AND P0, PT, R5, 0x2, PT ;  /* 0x000000020500780c */ /* 0x000fe20003f05270 */
[----:B------:R-:W-:Y:S03]  /*2cf50*/  BSSY B0, `(.L_x_1644) ;  /* 0x000006b000007945 */ /* 0x000fe60003800000 */
[----:B------:R-:W-:-:S02]  /*2cf60*/  SEL R4, RZ, 0x1, P0 ;  /* 0x00000001ff047807 */ /* 0x000fc40000000000 */
[----:B--2---:R-:W-:Y:S02]  /*2cf70*/  SEL R10, R5, RZ, P0 ;  /* 0x000000ff050a7207 */ /* 0x004fe40000000000 */
        /* <DEDUP_REMOVED lines=28> */
.L_x_1646:
        /* <DEDUP_REMOVED lines=8> */
.L_x_1869:
[----:B------:R-:W-:Y:S05]  /*2d1c0*/  BSYNC B1 ;  /* 0x0000000000017941 */ /* 0x000fea0003800000 */
.L_x_1647:
        /* <DEDUP_REMOVED lines=9> */
.L_x_1650:
[----:B------:R-:W-:Y:S05]  /*2d260*/  BSYNC B1 ;  /* 0x0000000000017941 */ /* 0x000fea0003800000 */
.L_x_1649:
        /* <DEDUP_REMOVED lines=13> */
.L_x_1651:
        /* <DEDUP_REMOVED lines=13> */
.L_x_1870:
[----:B------:R-:W-:Y:S05]  /*2d410*/  BSYNC B1 ;  /* 0x0000000000017941 */ /* 0x000fea0003800000 */
.L_x_1652:
        /* <DEDUP_REMOVED lines=11> */
.L_x_1655:
[----:B------:R-:W-:Y:S05]  /*2d4d0*/  BSYNC B1 ;  /* 0x0000000000017941 */ /* 0x000fea0003800000 */
.L_x_1654:
        /* <DEDUP_REMOVED lines=8> */
.L_x_1656:
        /* <DEDUP_REMOVED lines=10> */
.L_x_1645:
[----:B------:R-:W-:Y:S05]  /*2d600*/  BSYNC B0 ;  /* 0x0000000000007941 */ /* 0x000fea0003800000 */
.L_x_1644:
[----:B------:R-:W-:-:S06]  /*2d610*/  UISETP.NE.AND UP0, UPT, UR37, 0x3, UPT ;  /* 0x000000032500788c */ /* 0x000fcc000bf05270 */
[----:B------:R-:W-:-:S13]  /*2d620*/  PLOP3.LUT P0, PT, PT, PT, UP0, 0x80, 0x0 ;  /* 0x000000000000781c */ /* 0x000fda0003f0f008 */
[----:B------:R-:W-:Y:S05]  /*2d630*/  @!P0 BRA `(.L_x_1657) ;  /* 0x0000000000048947 */ /* 0x000fea0003800000 */
[----:B------:R-:W-:Y:S01]  /*2d640*/  BPT.TRAP 0x1 ;  /* 0x000000040000795c */ /* 0x000fe20000300000 */
.L_x_1657:
        /* <DEDUP_REMOVED lines=8> */
.L_x_1871:
[----:B------:R-:W-:Y:S05]  /*2d6d0*/  BSYNC B0 ;  /* 0x0000000000007941 */ /* 0x000fea0003800000 */
.L_x_1658:
[----:B------:R-:W-:Y:S05]  /*2d6e0*/  @!P1 BRA `(.L_x_1660) ;  /* 0x0000000000049947 */ /* 0x000fea0003800000 */
[----:B------:R-:W-:Y:S01]  /*2d6f0*/  BPT.TRAP 0x1 ;  /* 0x000000040000795c */ /* 0x000fe20000300000 */
.L_x_1660:
[----:B------:R-:W-:Y:S01]  /*2d700*/  SHF.L.U32 R2, R2, 0x1f, RZ ;  /* 0x0000001f02027819 */ /* 0x000fe200000006ff */
[----:B------:R-:W-:-:S03]  /*2d710*/  IMAD R12, R0, 0x6000, RZ ;  /* 0x00006000000c7824 */ /* 0x000fc600078e02ff */
[----:B------:R-:W3:Y:S02]  /*2d720*/  SYNCS.PHASECHK.TRANS64.TRYWAIT P0, [R20+URZ+0x28860], R2 ;  /* 0x02886002140075a7 */ /* 0x000ee4000800017f */
[----:B---3--:R-:W-:Y:S05]  /*2d730*/  @!P0 BRA `(.L_x_1661) ;  /* 0x0000006c00488947 */ /* 0x008fea0003800000 */
.L_x_1872:
[----:B------:R-:W4:Y:S04]  /*2d740*/  LDL R0, [R1+0x34] ;  /* 0x0000340001007983 */ /* 0x000f280000100800 */
[----:B------:R-:W5:Y:S01]  /*2d750*/  LDL R13, [R1+0x2c] ;  /* 0x00002c00010d7983 */ /* 0x000f620000100800 */
[----:B------:R-:W-:Y:S05]  /*2d760*/  WARPSYNC.ALL ;  /* 0x0000000000007948 */ /* 0x000fea0003800000 */
[----:B-1----:R-:W1:Y:S01]  /*2d770*/  S2R R9, SR_TID.X ;  /* 0x0000000000097919 */ /* 0x002e620000002100 */
[----:B------:R-:W-:Y:S01]  /*2d780*/  IMAD.MOV.U32 R14, RZ, RZ, 0x40 ;  /* 0x00000040ff0e7424 */ /* 0x000fe200078e00ff */
[----:B-1----:R-:W-:-:S04]  /*2d790*/  LOP3.LUT P0, RZ, R9, 0x4, RZ, 0xc0, !PT ;  /* 0x0000000409ff7812 */ /* 0x002fc8000780c0ff */
[----:B------:R-:W-:Y:S02]  /*2d7a0*/  SEL R14, R14, 0xffffffc0, !P0 ;  /* 0xffffffc00e0e7807 */ /* 0x000fe40004000000 */
[C---:B----4-:R-:W-:Y:S02]  /*2d7b0*/  LOP3.LUT R0, R12.reuse, R0, RZ, 0xfc, !PT ;  /* 0x000000000c007212 */ /* 0x050fe400078efcff */
[----:B-----5:R-:W-:-:S03]  /*2d7c0*/  LOP3.LUT R12, R12, R13, RZ, 0xfc, !PT ;  /* 0x0000000d0c0c7212 */ /* 0x020fc600078efcff */
[----:B------:R-:W-:-:S04]  /*2d7d0*/  IMAD.IADD R0, R19, 0x1, R0 ;  /* 0x0000000113007824 */ /* 0x000fc800078e0200 */
[----:B---3--:R-:W-:Y:S01]  /*2d7e0*/  IMAD.IADD R2, R14, 0x1, R0 ;  /* 0x000000010e027824 */ /* 0x008fe200078e0200 */
[----:B--2---:R-:W1:Y:S01]  /*2d7f0*/  LDSM.16.MT88.4 R4, [R0+0xc400] ;  /* 0x00c400000004783b */ /* 0x004e620000004200 */
[----:B------:R-:W-:Y:S01]  /*2d800*/  IMAD.IADD R13, R19, 0x1, R12 ;  /* 0x00000001130d7824 */ /* 0x000fe200078e020c */
[----:B------:R-:W2:Y:S02]  /*2d810*/  S2R R14, SR_TID.X ;  /* 0x00000000000e7919 */ /* 0x000ea40000002100 */
[----:B--2---:R-:W-:Y:S02]  /*2d820*/  LOP3.LUT P0, RZ, R14, 0x4, RZ, 0xc0, !PT ;  /* 0x000000040eff7812 */ /* 0x004fe4000780c0ff */
        /* <DEDUP_REMOVED lines=10> */
[----:B------:R1:W-:Y:S04]  /*2d8d0*/  STSM.16.M88.4 [R13+0x1400], R8 ;  /* 0x001400080d007844 */ /* 0x0003e80000000200 */
[----:B------:R-:W2:Y:S01]  /*2d8e0*/  LDSM.16.MT88.4 R4, [R0+0xd400] ;  /* 0x00d400000004783b */ /* 0x000ea20000004200 */
[----:B-1----:R-:W-:Y:S02]  /*2d8f0*/  IMAD.MOV.U32 R11, RZ, RZ, R13 ;  /* 0x000000ffff0b7224 */ /* 0x002fe400078e000d */
[----:B------:R-:W-:-:S05]  /*2d900*/  IMAD.MOV.U32 R10, RZ, RZ, 0x20 ;  /* 0x00000020ff0a7424 */ /* 0x000fca00078e00ff */
[----:B------:R-:W-:-:S04]  /*2d910*/  SEL R10, R10, 0xffffffe0, !P0 ;  /* 0xffffffe00a0a7807 */ /* 0x000fc80004000000 */
[----:B------:R-:W-:Y:S02]  /*2d920*/  IADD3 R21, R10, 0x400, R11 ;  /* 0x000004000a157810 */ /* 0x000fe40007ffe00b */
[C-C-:B--2---:R-:W-:Y:S02]  /*2d930*/  PRMT R12, R4.reuse, 0x6420, R5.reuse ;  /* 0x00006420040c7816 */ /* 0x144fe40000000005 */
[----:B------:R-:W-:Y:S02]  /*2d940*/  PRMT R13, R4, 0x7531, R5 ;  /* 0x00007531040d7816 */ /* 0x000fe40000000005 */
[C-C-:B------:R-:W-:Y:S02]  /*2d950*/  PRMT R14, R6.reuse, 0x6420, R7.reuse ;  /* 0x00006420060e7816 */ /* 0x140fe40000000007 */
[----:B------:R-:W-:Y:S02]  /*2d960*/  PRMT R15, R6, 0x7531, R7 ;  /* 0x00007531060f7816 */ /* 0x000fe40000000007 */
[----:B------:R-:W1:Y:S04]  /*2d970*/  LDSM.16.MT88.4 R4, [R2+0xd400] ;  /* 0x00d400000204783b */ /* 0x000e680000004200 */
[----:B------:R2:W-:Y:S02]  /*2d980*/  STSM.16.M88.4 [R21], R12 ;  /* 0x0000000c15007844 */ /* 0x0005e40000000200 */
[----:B--2---:R-:W-:Y:S01]  /*2d990*/  IMAD.MOV.U32 R15, RZ, RZ, R11 ;  /* 0x000000ffff0f7224 */ /* 0x004fe200078e000b */
[----:B-1----:R-:W-:-:S02]  /*2d9a0*/  PRMT R8, R4, 0x6420, R5 ;  /* 0x0000642004087816 */ /* 0x002fc40000000005 */
[----:B------:R-:W-:Y:S02]  /*2d9b0*/  PRMT R9, R4, 0x7531, R5 ;  /* 0x0000753104097816 */ /* 0x000fe40000000005 */
[C-C-:B------:R-:W-:Y:S02]  /*2d9c0*/  PRMT R10, R6.reuse, 0x6420, R7.reuse ;  /* 0x00006420060a7816 */ /* 0x140fe40000000007 */
[----:B------:R-:W-:-:S05]  /*2d9d0*/  PRMT R11, R6, 0x7531, R7 ;  /* 0x00007531060b7816 */ /* 0x000fca0000000007 */
[----:B------:R1:W-:Y:S04]  /*2d9e0*/  STSM.16.M88.4 [R21+0x1000], R8 ;  /* 0x0010000815007844 */ /* 0x0003e80000000200 */
[----:B------:R-:W2:Y:S01]  /*2d9f0*/  LDSM.16.MT88.4 R4, [R0+0xe400] ;  /* 0x00e400000004783b */ /* 0x000ea20000004200 */
[----:B-1----:R-:W-:Y:S01]  /*2da00*/  IMAD.MOV.U32 R11, RZ, RZ, R15 ;  /* 0x000000ffff0b7224 */ /* 0x002fe200078e000f */
[C-C-:B--2---:R-:W-:Y:S02]  /*2da10*/  PRMT R12, R4.reuse, 0x6420, R5.reuse ;  /* 0x00006420040c7816 */ /* 0x144fe40000000005 */
[----:B------:R-:W-:Y:S02]  /*2da20*/  PRMT R13, R4, 0x7531, R5 ;  /* 0x00007531040d7816 */ /* 0x000fe40000000005 */
[----:B------:R-:W-:-:S02]  /*2da30*/  PRMT R14, R6, 0x6420, R7 ;  /* 0x00006420060e7816 */ /* 0x000fc40000000007 */
[----:B------:R-:W-:Y:S02]  /*2da40*/  PRMT R15, R6, 0x7531, R7 ;  /* 0x00007531060f7816 */ /* 0x000fe40000000007 */
[----:B------:R-:W1:Y:S04]  /*2da50*/  LDSM.16.MT88.4 R4, [R2+0xe400] ;  /* 0x00e400000204783b */ /* 0x000e680000004200 */
[----:B------:R2:W-:Y:S02]  /*2da60*/  STSM.16.M88.4 [R11+0x2400], R12 ;  /* 0x0024000c0b007844 */ /* 0x0005e40000000200 */
[----:B--2---:R-:W-:Y:S01]  /*2da70*/  IMAD.MOV.U32 R15, RZ, RZ, R11 ;  /* 0x000000ffff0f7224 */ /* 0x004fe200078e000b */
[C-C-:B-1----:R-:W-:Y:S02]  /*2da80*/  PRMT R8, R4.reuse, 0x6420, R5.reuse ;  /* 0x0000642004087816 */ /* 0x142fe40000000005 */
[----:B------:R-:W-:-:S02]  /*2da90*/  PRMT R9, R4, 0x7531, R5 ;  /* 0x0000753104097816 */ /* 0x000fc40000000005 */
        /* <DEDUP_REMOVED lines=51> */
.L_x_1662:
        /* <DEDUP_REMOVED lines=14> */
.L_x_1643:
[----:B------:R-:W1:Y:S01]  /*2deb0*/  S2R R4, SR_TID.X ;  /* 0x0000000000047919 */ /* 0x000e620000002100 */
[----:B------:R-:W-:Y:S01]  /*2dec0*/  BSSY B0, `(.L_x_1664) ;  /* 0x0000011000007945 */ /* 0x000fe20003800000 */
[----:B-1----:R-:W-:-:S04]  /*2ded0*/  LOP3.LUT R4, R4, 0x7f, RZ, 0xc0, !PT ;  /* 0x0000007f04047812 */ /* 0x002fc800078ec0ff */
[----:B------:R-:W-:-:S13]  /*2dee0*/  ISETP.NE.AND P0, PT, R4, RZ, PT ;  /* 0x000000ff0400720c */ /* 0x000fda0003f05270 */
[----:B------:R-:W-:Y:S05]  /*2def0*/  @P0 BRA `(.L_x_1665) ;  /* 0x0000000000340947 */ /* 0x000fea0003800000 */
[----:B------:R-:W1:Y:S01]  /*2df00*/  S2R R3, SR_LANEID ;  /* 0x0000000000037919 */ /* 0x000e620000000000 */
[----:B------:R-:W-:Y:S01]  /*2df10*/  VOTEU.ANY UR4, UPT, PT ;  /* 0x0000000000047886 */ /* 0x000fe200038e0100 */
[----:B------:R-:W3:Y:S01]  /*2df20*/  LDC.64 R4, c[0x0][0xc60] ;  /* 0x00031800ff047b82 */ /* 0x000ee20000000a00 */
[----:B0----5:R-:W1:Y:S08]  /*2df30*/  FLO.U32 R0, UR4 ;  /* 0x0000000400007d00 */ /* 0x021e7000080e0000 */
[----:B------:R-:W3:Y:S01]  /*2df40*/  POPC R2, UR4 ;  /* 0x0000000400027d09 */ /* 0x000ee20008000000 */
[----:B-1----:R-:W-:-:S13]  /*2df50*/  ISETP.EQ.U32.AND P1, PT, R0, R3, PT ;  /* 0x000000030000720c */ /* 0x002fda0003f22070 */
[----:B---3--:R-:W3:Y:S01]  /*2df60*/  @P1 ATOMG.E.ADD.STRONG.GPU PT, R5, desc[UR38][R4.64], R2 ;  /* 0x00000002040519a8 */ /* 0x008ee200081ee1e6 */
[----:B------:R-:W0:Y:S02]  /*2df70*/  S2R R3, SR_LTMASK ;  /* 0x0000000000037919 */ /* 0x000e240000003900 */
[----:B0-----:R-:W-:-:S06]  /*2df80*/  LOP3.LUT R3, R3, UR4, RZ, 0xc0, !PT ;  /* 0x0000000403037c12 */ /* 0x001fcc000f8ec0ff */
[----:B------:R-:W0:Y:S01]  /*2df90*/  POPC R3, R3 ;  /* 0x0000000300037309 */ /* 0x000e220000000000 */
[----:B---3--:R-:W0:Y:S02]  /*2dfa0*/  SHFL.IDX PT, R0, R5, R0, 0x1f ;  /* 0x00001f0005007589 */ /* 0x008e2400000e0000 */
[----:B0-----:R-:W-:-:S05]  /*2dfb0*/  IADD3 R0, R0, UR40, R3 ;  /* 0x0000002800007c10 */ /* 0x001fca000fffe003 */
[----:B------:R1:W-:Y:S02]  /*2dfc0*/  STL [R1], R0 ;  /* 0x0000000001007387 */ /* 0x0003e40000100800 */
.L_x_1665:
[----:B------:R-:W-:Y:S05]  /*2dfd0*/  BSYNC B0 ;  /* 0x0000000000007941 */ /* 0x000fea0003800000 */
.L_x_1664:
[----:B------:R-:W-:-:S06]  /*2dfe0*/  UISETP.NE.AND UP0, UPT, UR37, 0x3, UPT ;  /* 0x000000032500788c */ /* 0x000fcc000bf05270 */
[----:B------:R-:W-:-:S13]  /*2dff0*/  PLOP3.LUT P1, PT, PT, PT, UP0, 0x80, 0x0 ;  /* 0x000000000000781c */ /* 0x000fda0003f2f008 */
[----:B------:R-:W-:Y:S05]  /*2e000*/  @!P1 BRA `(.L_x_1666) ;  /* 0x0000000000049947 */ /* 0x000fea0003800000 */
[----:B------:R-:W-:Y:S01]  /*2e010*/  BPT.TRAP 0x1 ;  /* 0x000000040000795c */ /* 0x000fe20000300000 */
.L_x_1666:
[----:B------:R-:W3:Y:S04]  /*2e020*/  LDL R3, [R1+0x18] ;  /* 0x0000180001037983 */ /* 0x000ee80000100800 */
[----:B-----5:R-:W4:Y:S01]  /*2e030*/  LDL R2, [R1+0x10] ;  /* 0x0000100001027983 */ /* 0x020f220000100800 */
[----:B01----:R-:W-:Y:S01]  /*2e040*/  IMAD.U32 R0, RZ, RZ, UR41 ;  /* 0x00000029ff007e24 */ /* 0x003fe2000f8e00ff */
[----:B------:R-:W-:Y:S04]  /*2e050*/  BSSY B0, `(.L_x_1667) ;  /* 0x0000007000007945 */ /* 0x000fe80003800000 */
[----:B------:R-:W-:-:S02]  /*2e060*/  ISETP.NE.AND P2, PT, R0, 0x3, PT ;  /* 0x000000030000780c */ /* 0x000fc40003f45270 */
[----:B---3--:R-:W-:-:S04]  /*2e070*/  LOP3.LUT R0, R3, 0x1, RZ, 0x3c, !PT ;  /* 0x0000000103007812 */ /* 0x008fc800078e3cff */
[----:B------:R-:W-:Y:S01]  /*2e080*/  SHF.L.U32 R0, R0, 0x1f, RZ ;  /* 0x0000001f00007819 */ /* 0x000fe200000006ff */
[----:B----4-:R-:W-:-:S04]  /*2e090*/  IMAD R18, R2, 0x8, R19 ;  /* 0x0000000802127824 */ /* 0x010fc800078e0213 */
[----:B------:R-:W0:Y:S02]  /*2e0a0*/  SYNCS.PHASECHK.TRANS64.TRYWAIT P1, [R18+URZ+0x28870], R0 ;  /* 0x02887000120075a7 */ /* 0x000e24000802017f */
[----:B0-----:R-:W-:Y:S05]  /*2e0b0*/  @!P1 BRA `(.L_x_1668) ;  /* 0x0000006000fc9947 */ /* 0x001fea0003800000 */
.L_x_1873:
[----:B------:R-:W-:Y:S05]  /*2e0c0*/  BSYNC B0 ;  /* 0x0000000000007941 */ /* 0x000fea0003800000 */
.L_x_1667:
[----:B------:R-:W-:Y:S05]  /*2e0d0*/  @!P2 BRA `(.L_x_1669) ;  /* 0x000000000004a947 */ /* 0x000fea0003800000 */
[----:B------:R-:W-:Y:S01]  /*2e0e0*/  BPT.TRAP 0x1 ;  /* 0x000000040000795c */ /* 0x000fe20000300000 */
.L_x_1669:
[----:B0-----:R-:W3:Y:S02]  /*2e0f0*/  LDL R0, [R1+0x18] ;  /* 0x0000180001007983 */ /* 0x001ee40000100800 */
[----:B---3--:R-:W-:-:S04]  /*2e100*/  SHF.L.U32 R0, R0, 0x1f, RZ ;  /* 0x0000001f00007819 */ /* 0x008fc800000006ff */
[----:B------:R-:W0:Y:S02]  /*2e110*/  SYNCS.PHASECHK.TRANS64.TRYWAIT P1, [R18+URZ+0x28860], R0 ;  /* 0x02886000120075a7 */ /* 0x000e24000802017f */
[----:B0-----:R-:W-:Y:S05]  /*2e120*/  @!P1 BRA `(.L_x_1670) ;  /* 0x0000006000f49947 */ /* 0x001fea0003800000 */
.L_x_1874:
[----:B------:R-:W0:Y:S04]  /*2e130*/  LDL R4, [R1+0x10] ;  /* 0x0000100001047983 */ /* 0x000e280000100800 */
[----:B------:R-:W3:Y:S04]  /*2e140*/  LDL R2, [R1+0x34] ;  /* 0x0000340001027983 */ /* 0x000ee80000100800 */
[----:B------:R-:W4:Y:S01]  /*2e150*/  LDL R3, [R1+0x2c] ;  /* 0x00002c0001037983 */ /* 0x000f220000100800 */
[----:B------:R-:W-:Y:S05]  /*2e160*/  WARPSYNC.ALL ;  /* 0x0000000000007948 */ /* 0x000fea0003800000 */
[----:B--2---:R-:W1:Y:S01]  /*2e170*/  S2R R9, SR_TID.X ;  /* 0x0000000000097919 */ /* 0x004e620000002100 */
[----:B------:R-:W-:Y:S01]  /*2e180*/  IMAD.MOV.U32 R12, RZ, RZ, 0x40 ;  /* 0x00000040ff0c7424 */ /* 0x000fe200078e00ff */
[----:B-1----:R-:W-:-:S04]  /*2e190*/  LOP3.LUT P1, RZ, R9, 0x4, RZ, 0xc0, !PT ;  /* 0x0000000409ff7812 */ /* 0x002fc8000782c0ff */
[----:B------:R-:W-:Y:S01]  /*2e1a0*/  SEL R12, R12, 0xffffffc0, !P1 ;  /* 0xffffffc00c0c7807 */ /* 0x000fe20004800000 */
[----:B0-----:R-:W-:-:S05]  /*2e1b0*/  IMAD R0, R4, 0x6000, RZ ;  /* 0x0000600004007824 */ /* 0x001fca00078e02ff */
[C---:B---3--:R-:W-:Y:S02]  /*2e1c0*/  LOP3.LUT R2, R0.reuse, R2, RZ, 0xfc, !PT ;  /* 0x0000000200027212 */ /* 0x048fe400078efcff */
[----:B----4-:R-:W-:-:S03]  /*2e1d0*/  LOP3.LUT R0, R0, R3, RZ, 0xfc, !PT ;  /* 0x0000000300007212 */ /* 0x010fc600078efcff */
[C---:B------:R-:W-:Y:S01]  /*2e1e0*/  IMAD.IADD R2, R19.reuse, 0x1, R2 ;  /* 0x0000000113027824 */ /* 0x040fe200078e0202 */
[----:B------:R-:W0:Y:S01]  /*2e1f0*/  S2R R3, SR_TID.X ;  /* 0x0000000000037919 */ /* 0x000e220000002100 */
[----:B------:R-:W-:-:S03]  /*2e200*/  IMAD.IADD R0, R19, 0x1, R0 ;  /* 0x0000000113007824 */ /* 0x000fc600078e0200 */
[----:B------:R-:W1:Y:S01]  /*2e210*/  LDSM.16.MT88.4 R4, [R2+0xc400] ;  /* 0x00c400000204783b */ /* 0x000e620000004200 */
[----:B------:R-:W-:Y:S01]  /*2e220*/  IMAD.IADD R17, R12, 0x1, R2 ;  /* 0x000000010c117824 */ /* 0x000fe200078e0202 */
        /* <DEDUP_REMOVED lines=83> */
.L_x_1671:
[----:B------:R-:W2:Y:S01]  /*2e760*/  LDL.LU R0, [R1+0x10] ;  /* 0x0000100001007983 */ /* 0x000ea20000300800 */
[----:B0-----:R0:W-:Y:S03]  /*2e770*/  SYNCS.ARRIVE.TRANS64.A1T0 RZ, [R18+URZ+0x28850], RZ ;  /* 0x028850ff12ff79a7 */ /* 0x0011e6000810003f */
[----:B-1----:R-:W3:Y:S01]  /*2e780*/  LDL.LU R3, [R1+0x18] ;  /* 0x0000180001037983 */ /* 0x002ee20000300800 */
[----:B0-----:R-:W-:-:S05]  /*2e790*/  @!P0 VIADD R18, R18, 0x28880 ;  /* 0x0002888012128836 */ /* 0x001fca0000000000 */
[----:B------:R-:W-:Y:S01]  /*2e7a0*/  @!P0 PRMT R18, RZ, 0x654, R18 ;  /* 0x00000654ff128816 */ /* 0x000fe20000000012 */
[----:B------:R-:W-:Y:S06]  /*2e7b0*/  BAR.SYNC.DEFER_BLOCKING 0x2, 0x80 ;  /* 0x0082000000007b1d */ /* 0x000fec0000010000 */
[----:B------:R0:W-:Y:S01]  /*2e7c0*/  @!P0 SYNCS.ARRIVE.TRANS64.RED.A1T0 RZ, [R18+URZ], RZ ;  /* 0x000000ff12ff89a7 */ /* 0x0001e2000810043f */
[----:B--2---:R-:W-:-:S05]  /*2e7d0*/  VIADD R0, R0, 0x1 ;  /* 0x0000000100007836 */ /* 0x004fca0000000000 */
[----:B------:R-:W-:-:S04]  /*2e7e0*/  ISETP.NE.AND P0, PT, R0, 0x2, PT ;  /* 0x000000020000780c */ /* 0x000fc80003f05270 */
[----:B------:R-:W-:Y:S02]  /*2e7f0*/  SEL R2, RZ, 0x1, P0 ;  /* 0x00000001ff027807 */ /* 0x000fe40000000000 */
[----:B------:R-:W-:Y:S02]  /*2e800*/  SEL R0, R0, RZ, P0 ;  /* 0x000000ff00007207 */ /* 0x000fe40000000000 */
[----:B---3--:R-:W-:-:S03]  /*2e810*/  LOP3.LUT R3, R3, R2, RZ, 0x3c, !PT ;  /* 0x0000000203037212 */ /* 0x008fc600078e3cff */
[----:B------:R0:W-:Y:S04]  /*2e820*/  STL [R1+0x10], R0 ;  /* 0x0000100001007387 */ /* 0x0001e80000100800 */
[----:B------:R0:W-:Y:S02]  /*2e830*/  STL [R1+0x18], R3 ;  /* 0x0000180301007387 */ /* 0x0001e40000100800 */
.L_x_1620:
[----:B------:R-:W-:-:S13]  /*2e840*/  LOP3.LUT P0, RZ, R16, 0x2, RZ, 0xc0, !PT ;  /* 0x0000000210ff7812 */ /* 0x000fda000780c0ff */
[----:B------:R-:W-:Y:S05]  /*2e850*/  @!P0 BRA `(.L_x_1672) ;  /* 0x00000000002c8947 */ /* 0x000fea0003800000 */
[----:B------:R-:W-:Y:S05]  /*2e860*/  WARPSYNC.ALL ;  /* 0x0000000000007948 */ /* 0x000fea0003800000 */
[----:B------:R-:W3:Y:S08]  /*2e870*/  S2UR UR5, SR_CgaCtaId ;  /* 0x00000000000579c3 */ /* 0x000ef00000008800 */
[----:B------:R-:W-:Y:S06]  /*2e880*/  BAR.SYNC.DEFER_BLOCKING 0x5, 0x180 ;  /* 0x0146000000007b1d */ /* 0x000fec0000010000 */
[----:B------:R-:W-:-:S02]  /*2e890*/  UMOV UR4, 0x400 ;  /* 0x0000040000047882 */ /* 0x000fc40000000000 */
[----:B---3--:R-:W-:-:S06]  /*2e8a0*/  ULEA UR4, UR5, UR4, 0x18 ;  /* 0x0000000405047291 */ /* 0x008fcc000f8ec03f */
[----:B------:R-:W-:-:S05]  /*2e8b0*/  IMAD.U32 R19, RZ, RZ, UR4 ;  /* 0x00000004ff137e24 */ /* 0x000fca000f8e00ff */
[----:B-1----:R-:W1:Y:S04]  /*2e8c0*/  LDS.128 R4, [R19+0x288d0] ;  /* 0x0288d00013047984 */ /* 0x002e680000000c00 */
[----:B-1----:R3:W-:Y:S04]  /*2e8d0*/  STL.64 [R1], R4 ;  /* 0x0000000401007387 */ /* 0x0027e80000100a00 */
[----:B------:R3:W-:Y:S01]  /*2e8e0*/  STL.64 [R1+0x8], R6 ;  /* 0x0000080601007387 */ /* 0x0007e20000100a00 */
[----:B------:R-:W-:Y:S06]  /*2e8f0*/  BAR.ARV 0x4, 0x180 ;  /* 0x0106000000007b1d */ /* 0x000fec0000002000 */
[----:B------:R-:W-:Y:S05]  /*2e900*/  BRA `(.L_x_1673) ;  /* 0x00000010003c7947 */ /* 0x000fea0003800000 */
.L_x_1672:
[----:B0-2---:R-:W0:Y:S01]  /*2e910*/  S2R R0, SR_TID.X ;  /* 0x0000000000007919 */ /* 0x005e220000002100 */
[----:B------:R-:W-:Y:S01]  /*2e920*/  UMOV UR4, 0xffffffff ;  /* 0xffffffff00047882 */ /* 0x000fe20000000000 */
[----:B0-----:R-:W-:-:S04]  /*2e930*/  LOP3.LUT R17, R0, 0x1f, RZ, 0xc0, !PT ;  /* 0x0000001f00117812 */ /* 0x001fc800078ec0ff */
        /* <DEDUP_REMOVED lines=8> */
[----:B------:R-:W0:Y:S08]  /*2e9c0*/  @!P1 LDC.64 R2, c[0x0][0xc80] ;  /* 0x00032000ff029b82 */ /* 0x000e300000000a00 */
[----:B------:R-:W2:Y:S01]  /*2e9d0*/  @!P1 LDC.64 R6, c[0x0][0xc78] ;  /* 0x00031e00ff069b82 */ /* 0x000ea20000000a00 */
[----:B0-----:R-:W-:-:S05]  /*2e9e0*/  @!P1 IMAD.WIDE R2, R0, 0x4, R2 ;  /* 0x0000000400029825 */ /* 0x001fca00078e0202 */
[----:B------:R2:W3:Y:S02]  /*2e9f0*/  @!P1 LDG.E R8, desc[UR38][R2.64] ;  /* 0x0000002602089981 */ /* 0x0004e4000c1e1900 */
[----:B--2---:R-:W-:-:S06]  /*2ea00*/  @!P1 IMAD.WIDE R2, R0, 0x4, R6 ;  /* 0x0000000400029825 */ /* 0x004fcc00078e0206 */
[----:B------:R-:W2:Y:S01]  /*2ea10*/  @!P1 LDG.E R2, desc[UR38][R2.64] ;  /* 0x0000002602029981 */ /* 0x000ea2000c1e1900 */
[----:B-1----:R-:W-:Y:S01]  /*2ea20*/  IMAD.MOV.U32 R4, RZ, RZ, RZ ;  /* 0x000000ffff047224 */ /* 0x002fe200078e00ff */
[C---:B------:R-:W-:Y:S01]  /*2ea30*/  ISETP.GE.U32.AND P2, PT, R17.reuse, 0x2, PT ;  /* 0x000000021100780c */ /* 0x040fe20003f46070 */
[----:B------:R-:W-:Y:S01]  /*2ea40*/  IMAD.MOV.U32 R6, RZ, RZ, RZ ;  /* 0x000000ffff067224 */ /* 0x000fe200078e00ff */
[C---:B------:R-:W-:Y:S01]  /*2ea50*/  ISETP.GE.U32.AND P3, PT, R17.reuse, 0x4, PT ;  /* 0x000000041100780c */ /* 0x040fe20003f66070 */
[----:B------:R-:W-:Y:S01]  /*2ea60*/  SHFL.IDX PT, R5, R10, RZ, 0x1f ;  /* 0x00001fff0a057589 */ /* 0x000fe200000e0000 */
[C---:B------:R-:W-:Y:S02]  /*2ea70*/  ISETP.GE.U32.AND P4, PT, R17.reuse, 0x8, PT ;  /* 0x000000081100780c */ /* 0x040fe40003f86070 */
[----:B------:R-:W-:Y:S01]  /*2ea80*/  ISETP.GE.U32.AND P5, PT, R17, 0x10, PT ;  /* 0x000000101100780c */ /* 0x000fe20003fa6070 */
[----:B------:R-:W-:Y:S01]  /*2ea90*/  SHFL.IDX PT, R0, R10, 0x1, 0x1f ;  /* 0x00201f000a007f89 */ /* 0x000fe200000e0000 */
[----:B---3--:R-:W-:-:S02]  /*2eaa0*/  @!P1 IMAD.MOV.U32 R4, RZ, RZ, R8 ;  /* 0x000000ffff049224 */ /* 0x008fc400078e0008 */
[----:B------:R-:W-:Y:S02]  /*2eab0*/  IMAD.MOV.U32 R8, RZ, RZ, RZ ;  /* 0x000000ffff087224 */ /* 0x000fe400078e00ff */
[----:B--2---:R-:W-:Y:S01]  /*2eac0*/  @!P1 IMAD.MOV.U32 R6, RZ, RZ, R2 ;  /* 0x000000ffff069224 */ /* 0x004fe200078e0002 */
        /* <DEDUP_REMOVED lines=17> */
[----:B------:R0:W1:Y:S02]  /*2ebe0*/  SHFL.IDX PT, R9, R3, 0x1f, 0x1f ;  /* 0x03e01f0003097f89 */ /* 0x00006400000e0000 */
.L_x_1884:
[----:B------:R-:W-:Y:S01]  /*2ebf0*/  ULDC UR4, c[0x0][0xc38] ;  /* 0x00030e0000047ab9 */ /* 0x000fe20000000800 */
[----:B------:R-:W-:Y:S02]  /*2ec00*/  IMAD.MOV.U32 R7, RZ, RZ, R3 ;  /* 0x000000ffff077224 */ /* 0x000fe400078e0003 */
[----:B------:R-:W-:-:S04]  /*2ec10*/  IMAD.U32 R2, RZ, RZ, UR4 ;  /* 0x00000004ff027e24 */ /* 0x000fc8000f8e00ff */
[----:B-1----:R-:W-:-:S04]  /*2ec20*/  IMAD R9, R9, R2, RZ ;  /* 0x0000000209097224 */ /* 0x002fc800078e02ff */
[----:B------:R-:W-:-:S05]  /*2ec30*/  IMAD.IADD R0, R0, 0x1, R9 ;  /* 0x0000000100007824 */ /* 0x000fca00078e0209 */
[----:B------:R-:W-:-:S13]  /*2ec40*/  ISETP.GT.AND P6, PT, R0, R5, PT ;  /* 0x000000050000720c */ /* 0x000fda0003fc4270 */
[----:B------:R-:W-:Y:S05]  /*2ec50*/  @P6 BRA `(.L_x_1675) ;  /* 0x0000000000ac6947 */ /* 0x000fea0003800000 */
.L_x_1678:
[----:B0-----:R-:W2:Y:S01]  /*2ec60*/  LDL.LU R3, [R1+0xc] ;  /* 0x00000c0001037983 */ /* 0x001ea20000300800 */
[----:B------:R-:W0:Y:S01]  /*2ec70*/  LDC R2, c[0x0][0xc3c] ;  /* 0x00030f00ff027b82 */ /* 0x000e220000000800 */
[----:B--2---:R-:W-:-:S05]  /*2ec80*/  VIADD R3, R3, 0x1f ;  /* 0x0000001f03037836 */ /* 0x004fca0000000000 */
[----:B0-----:R-:W-:-:S13]  /*2ec90*/  ISETP.GE.AND P6, PT, R3, R2, PT ;  /* 0x000000020300720c */ /* 0x001fda0003fc6270 */
[----:B------:R-:W-:Y:S05]  /*2eca0*/  @P6 BRA `(.L_x_1676) ;  /* 0x0000000800ec6947 */ /* 0x000fea0003800000 */
[----:B------:R-:W0:Y:S01]  /*2ecb0*/  S2R R4, SR_TID.X ;  /* 0x0000000000047919 */ /* 0x000e220000002100 */
[----:B------:R1:W-:Y:S01]  /*2ecc0*/  STL [R1+0xc], R3 ;  /* 0x00000c0301007387 */ /* 0x0003e20000100800 */
[----:B0-----:R-:W-:-:S05]  /*2ecd0*/  LOP3.LUT R4, R4, 0x1f, RZ, 0xc0, !PT ;  /* 0x0000001f04047812 */ /* 0x001fca00078ec0ff */
[----:B------:R-:W-:Y:S02]  /*2ece0*/  IMAD.IADD R6, R3, 0x1, R4 ;  /* 0x0000000103067824 */ /* 0x000fe400078e0204 */
[----:B------:R-:W-:-:S03]  /*2ecf0*/  IMAD.MOV.U32 R4, RZ, RZ, RZ ;  /* 0x000000ffff047224 */ /* 0x000fc600078e00ff */
[----:B------:R-:W-:-:S13]  /*2ed00*/  ISETP.GE.OR P6, PT, R6, R2, !P0 ;  /* 0x000000020600720c */ /* 0x000fda00047c6670 */
[----:B-1----:R-:W0:Y:S02]  /*2ed10*/  @!P6 LDC.64 R2, c[0x0][0xc80] ;  /* 0x00032000ff02eb82 */ /* 0x002e240000000a00 */
[----:B0-----:R-:W-:-:S05]  /*2ed20*/  @!P6 IMAD.WIDE R2, R6, 0x4, R2 ;  /* 0x000000040602e825 */ /* 0x001fca00078e0202 */
[----:B------:R0:W2:Y:S02]  /*2ed30*/  @!P6 LDG.E R4, desc[UR38][R2.64] ;  /* 0x000000260204e981 */ /* 0x0000a4000c1e1900 */
[----:B0-----:R-:W0:Y:S02]  /*2ed40*/  @!P6 LDC.64 R2, c[0x0][0xc78] ;  /* 0x00031e00ff02eb82 */ /* 0x001e240000000a00 */
[----:B0-----:R-:W-:-:S04]  /*2ed50*/  @!P6 IMAD.WIDE R2, R6, 0x4, R2 ;  /* 0x000000040602e825 */ /* 0x001fc800078e0202 */
[----:B------:R-:W-:-:S06]  /*2ed60*/  IMAD.MOV.U32 R6, RZ, RZ, RZ ;  /* 0x000000ffff067224 */ /* 0x000fcc00078e00ff */
[----:B------:R-:W2:Y:S01]  /*2ed70*/  @!P6 LDG.E R6, desc[UR38][R2.64] ;  /* 0x000000260206e981 */ /* 0x000ea2000c1e1900 */
[----:B------:R-:W-:Y:S01]  /*2ed80*/  UMOV UR4, 0xffffffff ;  /* 0xffffffff00047882 */ /* 0x000fe20000000000 */
[----:B--2---:R-:W-:Y:S02]  /*2ed90*/  IMAD R2, R6, R4, RZ ;  /* 0x0000000406027224 */ /* 0x004fe400078e02ff */
[----:B------:R-:W-:Y:S05]  /*2eda0*/  BRA.DIV UR4, `(.L_x_1677) ;  /* 0x0000005e04487947 */ /* 0x000fea000b800000 */
        /* <DEDUP_REMOVED lines=16> */
.L_x_1892:
[----:B------:R-:W-:Y:S02]  /*2eeb0*/  ULDC UR4, c[0x0][0xc38] ;  /* 0x00030e0000047ab9 */ /* 0x000fe40000000800 */
[----:B------:R-:W-:-:S04]  /*2eec0*/  IMAD.U32 R2, RZ, RZ, UR4 ;  /* 0x00000004ff027e24 */ /* 0x000fc8000f8e00ff */
[----:B-1----:R-:W-:-:S04]  /*2eed0*/  IMAD R9, R9, R2, RZ ;  /* 0x0000000209097224 */ /* 0x002fc800078e02ff */
[----:B------:R-:W-:-:S05]  /*2eee0*/  IMAD.IADD R0, R9, 0x1, R0 ;  /* 0x0000000109007824 */ /* 0x000fca00078e0200 */
[----:B------:R-:W-:-:S13]  /*2eef0*/  ISETP.GT.AND P6, PT, R0, R5, PT ;  /* 0x000000050000720c */ /* 0x000fda0003fc4270 */
[----:B------:R-:W-:Y:S05]  /*2ef00*/  @!P6 BRA `(.L_x_1678) ;  /* 0xfffffffc0054e947 */ /* 0x000fea000383ffff */
.L_x_1675:
[----:B------:R-:W-:Y:S01]  /*2ef10*/  IMAD.IADD R9, R0, 0x1, -R9 ;  /* 0x0000000100097824 */ /* 0x000fe200078e0a09 */
[----:B------:R-:W-:-:S03]  /*2ef20*/  UMOV UR4, 0xffffffff ;  /* 0xffffffff00047882 */ /* 0x000fc60000000000 */
[----:B------:R-:W-:-:S05]  /*2ef30*/  IMAD R0, R7, R2, R9 ;  /* 0x0000000207007224 */ /* 0x000fca00078e0209 */
[----:B------:R-:W-:Y:S01]  /*2ef40*/  ISETP.GT.AND P6, PT, R0, R5, PT ;  /* 0x000000050000720c */ /* 0x000fe20003fc4270 */
[----:B------:R-:W-:-:S12]  /*2ef50*/  BRA.DIV UR4, `(.L_x_1679) ;  /* 0x0000005e04b47947 */ /* 0x000fd8000b800000 */
[----:B------:R-:W2:Y:S01]  /*2ef60*/  LDL.LU R10, [R1+0xc] ;  /* 0x00000c00010a7983 */ /* 0x000ea20000300800 */
[----:B0-----:R-:W-:-:S04]  /*2ef70*/  VOTE.ANY R3, PT, !P6 ;  /* 0x0000000000037806 */ /* 0x001fc800070e0100 */
[----:B------:R-:W0:Y:S02]  /*2ef80*/  POPC R0, R3 ;  /* 0x0000000300007309 */ /* 0x000e240000000000 */
[----:B0-----:R0:W1:Y:S04]  /*2ef90*/  SHFL.IDX PT, R4, R4, R0, 0x1f ;  /* 0x00001f0004047589 */ /* 0x00106800000e0000 */
[----:B------:R0:W3:Y:S01]  /*2efa0*/  SHFL.IDX PT, R6, R6, R0, 0x1f ;  /* 0x00001f0006067589 */ /* 0x0000e200000e0000 */
[----:B--2---:R-:W-:-:S05]  /*2efb0*/  IMAD.IADD R10, R0, 0x1, R10 ;  /* 0x00000001000a7824 */ /* 0x004fca00078e020a */
[----:B-1-3--:R0:W-:Y:S02]  /*2efc0*/  STL [R1+0xc], R10 ;  /* 0x00000c0a01007387 */ /* 0x00a1e40000100800 */
.L_x_1897:
[----:B------:R-:W-:-:S13]  /*2efd0*/  ISETP.NE.AND P0, PT, R3, RZ, PT ;  /* 0x000000ff0300720c */ /* 0x000fda0003f05270 */
[----:B------:R-:W-:Y:S05]  /*2efe0*/  @!P0 BRA `(.L_x_1680) ;  /* 0x0000000000148947 */ /* 0x000fea0003800000 */
[----:B------:R-:W-:Y:S01]  /*2eff0*/  UMOV UR4, 0xffffffff ;  /* 0xffffffff00047882 */ /* 0x000fe20000000000 */
[----:B0-----:R-:W-:Y:S02]  /*2f000*/  VIADD R0, R0, 0xffffffff ;  /* 0xffffffff00007836 */ /* 0x001fe40000000000 */
[----:B------:R-:W-:Y:S05]  /*2f010*/  BRA.DIV UR4, `(.L_x_1681) ;  /* 0x0000005e04ec7947 */ /* 0x000fea000b800000 */
[----:B------:R0:W2:Y:S02]  /*2f020*/  SHFL.IDX PT, R0, R7, R0, 0x1f ;  /* 0x00001f0007007589 */ /* 0x0000a400000e0000 */
.L_x_1900:
[----:B--2---:R-:W-:-:S07]  /*2f030*/  IMAD.MOV.U32 R8, RZ, RZ, R0 ;  /* 0x000000ffff087224 */ /* 0x004fce00078e0000 */
.L_x_1680:
[----:B------:R-:W-:Y:S01]  /*2f040*/  ISETP.NE.AND P0, PT, R6, 0x1, PT ;  /* 0x000000010600780c */ /* 0x000fe20003f05270 */
[----:B0-----:R-:W-:-:S05]  /*2f050*/  IMAD R0, R8, R2, R9 ;  /* 0x0000000208007224 */ /* 0x001fca00078e0209 */
[----:B------:R0:W-:Y:S02]  /*2f060*/  STL [R1], R0 ;  /* 0x0000000001007387 */ /* 0x0001e40000100800 */
[----:B0-----:R-:W-:-:S05]  /*2f070*/  IMAD.IADD R0, R5, 0x1, -R0 ;  /* 0x0000000105007824 */ /* 0x001fca00078e0a00 */
[----:B------:R-:W-:Y:S05]  /*2f080*/  @!P0 BRA `(.L_x_1682) ;  /* 0x0000000000e48947 */ /* 0x000fea0003800000 */
        /* <DEDUP_REMOVED lines=57> */
.L_x_1682:
[----:B------:R-:W2:Y:S01]  /*2f420*/  LDL R3, [R1+0xc] ;  /* 0x00000c0001037983 */ /* 0x000ea20000100800 */
[----:B------:R-:W2:Y:S02]  /*2f430*/  LDC.64 R6, c[0x0][0xc90] ;  /* 0x00032400ff067b82 */ /* 0x000ea40000000a00 */
[----:B--2---:R-:W-:-:S05]  /*2f440*/  IMAD.WIDE R6, R3, 0x4, R6 ;  /* 0x0000000403067825 */ /* 0x004fca00078e0206 */
[----:B------:R-:W2:Y:S02]  /*2f450*/  LDG.E R3, desc[UR38][R6.64] ;  /* 0x0000002606037981 */ /* 0x000ea4000c1e1900 */
[----:B--2---:R-:W-:-:S05]  /*2f460*/  IMAD R5, R4, R3, RZ ;  /* 0x0000000304057224 */ /* 0x004fca00078e02ff */
        /* <DEDUP_REMOVED lines=21> */
[----:B------:R-:W-:-:S04]  /*2f5c0*/  @P0 VIADD R9, R9, 0x1 ;  /* 0x0000000109090836 */ /* 0x000fc80000000000 */
[----:B------:R-:W-:-:S04]  /*2f5d0*/  IMAD.MOV.U32 R6, RZ, RZ, R9 ;  /* 0x000000ffff067224 */ /* 0x000fc800078e0009 */
[----:B------:R-:W-:Y:S01]  /*2f5e0*/  @!P2 IMAD.MOV R6, RZ, RZ, -R6 ;  /* 0x000000ffff06a224 */ /* 0x000fe200078e0a06 */
[----:B------:R-:W-:-:S05]  /*2f5f0*/  @!P1 LOP3.LUT R6, RZ, R5, RZ, 0x33, !PT ;  /* 0x00000005ff069212 */ /* 0x000fca00078e33ff */
[----:B------:R-:W-:Y:S02]  /*2f600*/  IMAD R7, R3, R6, RZ ;  /* 0x0000000603077224 */ /* 0x000fe400078e02ff */
[----:B------:R-:W-:Y:S02]  /*2f610*/  IMAD.MOV R6, RZ, RZ, -R6 ;  /* 0x000000ffff067224 */ /* 0x000fe400078e0a06 */
[----:B------:R-:W-:Y:S02]  /*2f620*/  IMAD.MOV R8, RZ, RZ, -R7 ;  /* 0x000000ffff087224 */ /* 0x000fe400078e0a07 */
[----:B------:R-:W-:-:S03]  /*2f630*/  IMAD R6, R5, R6, R0 ;  /* 0x0000000605067224 */ /* 0x000fc600078e0200 */
[----:B------:R-:W-:-:S04]  /*2f640*/  VIADDMNMX R8, R8, R2, R3, PT ;  /* 0x0000000208087246 */ /* 0x000fc80003800103 */
[----:B------:R-:W-:-:S04]  /*2f650*/  IABS R9, R8 ;  /* 0x0000000800097213 */ /* 0x000fc80000000000 */
[----:B------:R-:W0:Y:S08]  /*2f660*/  I2F.RP R2, R9 ;  /* 0x0000000900027306 */ /* 0x000e300000209400 */
[----:B0-----:R-:W0:Y:S02]  /*2f670*/  MUFU.RCP R2, R2 ;  /* 0x0000000200027308 */ /* 0x001e240000001000 */
[----:B0-----:R-:W-:-:S06]  /*2f680*/  VIADD R2, R2, 0xffffffe ;  /* 0x0ffffffe02027836 */ /* 0x001fcc0000000000 */
[----:B------:R0:W2:Y:S02]  /*2f690*/  F2I.FTZ.U32.TRUNC.NTZ R3, R2 ;  /* 0x0000000200037305 */ /* 0x0000a4000021f000 */
[----:B0-----:R-:W-:Y:S02]  /*2f6a0*/  IMAD.MOV.U32 R2, RZ, RZ, RZ ;  /* 0x000000ffff027224 */ /* 0x001fe400078e00ff */
[----:B--2---:R-:W-:-:S04]  /*2f6b0*/  IMAD.MOV R0, RZ, RZ, -R3 ;  /* 0x000000ffff007224 */ /* 0x004fc800078e0a03 */
        /* <DEDUP_REMOVED lines=12> */
[----:B------:R-:W-:Y:S02]  /*2f780*/  LOP3.LUT R0, R6, R8, RZ, 0x3c, !PT ;  /* 0x0000000806007212 */ /* 0x000fe400078e3cff */
[----:B------:R-:W-:Y:S02]  /*2f790*/  IADD3 R6, R7, 0x1000000, R6 ;  /* 0x0100000007067810 */ /* 0x000fe40007ffe006 */
[----:B------:R-:W-:-:S07]  /*2f7a0*/  ISETP.GE.AND P2, PT, R0, RZ, PT ;  /* 0x000000ff0000720c */ /* 0x000fce0003f46270 */
[----:B------:R-:W-:-:S04]  /*2f7b0*/  @P0 VIADD R2, R2, 0x1 ;  /* 0x0000000102020836 */ /* 0x000fc80000000000 */
[----:B------:R-:W-:-:S04]  /*2f7c0*/  IMAD.MOV.U32 R0, RZ, RZ, R2 ;  /* 0x000000ffff007224 */ /* 0x000fc800078e0002 */
[----:B------:R-:W-:Y:S01]  /*2f7d0*/  @!P2 IMAD.MOV R0, RZ, RZ, -R0 ;  /* 0x000000ffff00a224 */ /* 0x000fe200078e0a00 */
[----:B------:R-:W-:Y:S01]  /*2f7e0*/  @!P1 LOP3.LUT R0, RZ, R8, RZ, 0x33, !PT ;  /* 0x00000008ff009212 */ /* 0x000fe200078e33ff */
[----:B------:R-:W-:-:S04]  /*2f7f0*/  IMAD.MOV R8, RZ, RZ, -R8 ;  /* 0x000000ffff087224 */ /* 0x000fc800078e0a08 */
[----:B------:R-:W-:-:S05]  /*2f800*/  IMAD R2, R0, R8, R6 ;  /* 0x0000000800027224 */ /* 0x000fca00078e0206 */
[----:B------:R2:W-:Y:S02]  /*2f810*/  STL [R1+0x8], R2 ;  /* 0x0000080201007387 */ /* 0x0005e40000100800 */
.L_x_1683:
[----:B------:R-:W-:-:S05]  /*2f820*/  LOP3.LUT R0, RZ, R0, RZ, 0x33, !PT ;  /* 0x00000000ff007212 */ /* 0x000fca00078e33ff */
[----:B------:R-:W-:-:S05]  /*2f830*/  IMAD.IADD R0, R4, 0x1, R0 ;  /* 0x0000000104007824 */ /* 0x000fca00078e0200 */
[----:B------:R3:W-:Y:S01]  /*2f840*/  STL [R1+0x4], R0 ;  /* 0x0000040001007387 */ /* 0x0007e20000100800 */
[----:B------:R-:W-:Y:S05]  /*2f850*/  BRA `(.L_x_1684) ;  /* 0x0000000000287947 */ /* 0x000fea0003800000 */
.L_x_1676:
[----:B------:R-:W-:Y:S01]  /*2f860*/  UMOV UR4, URZ ;  /* 0x0000003f00047c82 */ /* 0x000fe20008000000 */
[----:B------:R-:W-:Y:S01]  /*2f870*/  ULDC UR6, c[0x0][0xc3c] ;  /* 0x00030f0000067ab9 */ /* 0x000fe20000000800 */
[----:B------:R-:W-:Y:S01]  /*2f880*/  UMOV UR5, URZ ;  /* 0x0000003f00057c82 */ /* 0x000fe20008000000 */
[----:B------:R-:W-:Y:S01]  /*2f890*/  IMAD.U32 R3, RZ, RZ, UR4 ;  /* 0x00000004ff037e24 */ /* 0x000fe2000f8e00ff */
[----:B------:R0:W-:Y:S01]  /*2f8a0*/  STL [R1], R5 ;  /* 0x0000000501007387 */ /* 0x0001e20000100800 */
[----:B------:R-:W-:Y:S02]  /*2f8b0*/  IMAD.U32 R0, RZ, RZ, UR6 ;  /* 0x00000006ff007e24 */ /* 0x000fe4000f8e00ff */
[----:B------:R-:W-:Y:S01]  /*2f8c0*/  IMAD.U32 R2, RZ, RZ, UR5 ;  /* 0x00000005ff027e24 */ /* 0x000fe2000f8e00ff */
[----:B------:R0:W-:Y:S04]  /*2f8d0*/  STL [R1+0x4], R3 ;  /* 0x0000040301007387 */ /* 0x0001e80000100800 */
[----:B------:R0:W-:Y:S04]  /*2f8e0*/  STL [R1+0xc], R0 ;  /* 0x00000c0001007387 */ /* 0x0001e80000100800 */
[----:B------:R0:W-:Y:S02]  /*2f8f0*/  STL [R1+0x8], R2 ;  /* 0x0000080201007387 */ /* 0x0001e40000100800 */
.L_x_1684:
[----:B0-2---:R-:W2:Y:S04]  /*2f900*/  LDL R2, [R1+0xc] ;  /* 0x00000c0001027983 */ /* 0x005ea80000100800 */
[----:B------:R-:W4:Y:S04]  /*2f910*/  LDL R3, [R1+0x8] ;  /* 0x0000080001037983 */ /* 0x000f280000100800 */
[----:B------:R-:W5:Y:S04]  /*2f920*/  LDL R4, [R1] ;  /* 0x0000000001047983 */ /* 0x000f680000100800 */
[----:B------:R-:W5:Y:S01]  /*2f930*/  LDL R5, [R1+0x4] ;  /* 0x0000040001057983 */ /* 0x000f620000100800 */
[----:B---3--:R-:W0:Y:S01]  /*2f940*/  S2R R0, SR_TID.X ;  /* 0x0000000000007919 */ /* 0x008e220000002100 */
[----:B------:R-:W-:Y:S05]  /*2f950*/  WARPSYNC.ALL ;  /* 0x0000000000007948 */ /* 0x000fea0003800000 */
[----:B0-----:R-:W-:Y:S01]  /*2f960*/  LOP3.LUT R0, R0, 0x1f, RZ, 0xc0, !PT ;  /* 0x0000001f00007812 */ /* 0x001fe200078ec0ff */
[----:B------:R-:W-:Y:S03]  /*2f970*/  BAR.SYNC.DEFER_BLOCKING 0x4, 0x180 ;  /* 0x0106000000007b1d */ /* 0x000fe60000010000 */
[----:B------:R-:W-:-:S13]  /*2f980*/  ISETP.NE.AND P0, PT, R0, RZ, PT ;  /* 0x000000ff0000720c */ /* 0x000fda0003f05270 */
[----:B------:R-:W0:Y:S01]  /*2f990*/  @!P0 S2R R0, SR_CgaCtaId ;  /* 0x0000000000008919 */ /* 0x000e220000008800 */
[----:B--2---:R-:W-:Y:S01]  /*2f9a0*/  IMAD.MOV.U32 R7, RZ, RZ, R2 ;  /* 0x000000ffff077224 */ /* 0x004fe200078e0002 */
[----:B------:R-:W-:Y:S01]  /*2f9b0*/  @!P0 MOV R2, 0x400 ;  /* 0x0000040000028802 */ /* 0x000fe20000000f00 */
[----:B----4-:R-:W-:-:S03]  /*2f9c0*/  IMAD.MOV.U32 R6, RZ, RZ, R3 ;  /* 0x000000ffff067224 */ /* 0x010fc600078e0003 */
[----:B0-----:R-:W-:-:S05]  /*2f9d0*/  @!P0 LEA R19, R0, R2, 0x18 ;  /* 0x0000000200138211 */ /* 0x001fca00078ec0ff */
[----:B-----5:R0:W-:Y:S01]  /*2f9e0*/  @!P0 STS.128 [R19+0x288d0], R4 ;  /* 0x0288d00413008388 */ /* 0x0201e20000000c00 */
[----:B------:R-:W-:Y:S06]  /*2f9f0*/  BAR.ARV 0x5, 0x180 ;  /* 0x0146000000007b1d */ /* 0x000fec0000002000 */
.L_x_1673:
[----:B0-2---:R-:W2:Y:S01]  /*2fa00*/  LDL R0, [R1+0xc] ;  /* 0x00000c0001007983 */ /* 0x005ea20000100800 */
[----:B------:R-:W-:Y:S02]  /*2fa10*/  ULDC UR4, c[0x0][0xc3c] ;  /* 0x00030f0000047ab9 */ /* 0x000fe40000000800 */
[----:B--2---:R-:W-:-:S13]  /*2fa20*/  ISETP.GE.AND P0, PT, R0, UR4, PT ;  /* 0x0000000400007c0c */ /* 0x004fda000bf06270 */
[----:B------:R-:W-:Y:S05]  /*2fa30*/  @!P0 BRA `(.L_x_1685) ;  /* 0xffffff9800708947 */ /* 0x000fea000383ffff */
[----:B------:R-:W-:Y:S05]  /*2fa40*/  BSYNC B7 ;  /* 0x0000000000077941 */ /* 0x000fea0003800000 */
.L_x_1563:
[----:B----4-:R-:W2:Y:S01]  /*2fa50*/  LDL.LU R0, [R1+0x54] ;  /* 0x0000540001007983 */ /* 0x010ea20000300800 */
[----:B------:R-:W-:Y:S01]  /*2fa60*/  BSSY B0, `(.L_x_1686) ;  /* 0x000000b000007945 */ /* 0x000fe20003800000 */
[----:B---3--:R-:W3:Y:S01]  /*2fa70*/  S2R R5, SR_CgaCtaId ;  /* 0x0000000000057919 */ /* 0x008ee20000008800 */
[----:B--2---:R-:W-:-:S05]  /*2fa80*/  VIADD R0, R0, 0x1 ;  /* 0x0000000100007836 */ /* 0x004fca0000000000 */
[----:B01----:R-:W-:-:S04]  /*2fa90*/  LEA.HI R2, R0, R0, RZ, 0x1 ;  /* 0x0000000000027211 */ /* 0x003fc800078f08ff */
[----:B------:R-:W-:-:S05]  /*2faa0*/  LOP3.LUT R3, R2, 0xfffffffe, RZ, 0xc0, !PT ;  /* 0xfffffffe02037812 */ /* 0x000fca00078ec0ff */
[----:B------:R-:W-:Y:S01]  /*2fab0*/  IMAD.IADD R3, R0, 0x1, -R3 ;  /* 0x0000000100037824 */ /* 0x000fe200078e0a03 */
[----:B------:R-:W-:-:S04]  /*2fac0*/  MOV R0, 0x400 ;  /* 0x0000040000007802 */ /* 0x000fc80000000f00 */
[----:B---3--:R-:W-:Y:S02]  /*2fad0*/  LEA R0, R5, R0, 0x18 ;  /* 0x0000000005007211 */ /* 0x008fe400078ec0ff */
[----:B------:R-:W-:-:S04]  /*2fae0*/  SHF.L.U32 R3, R3, 0x1f, RZ ;  /* 0x0000001f03037819 */ /* 0x000fc800000006ff */
[----:B------:R-:W0:Y:S02]  /*2faf0*/  SYNCS.PHASECHK.TRANS64.TRYWAIT P0, [R0+URZ+0x28820], R3 ;  /* 0x02882003000075a7 */ /* 0x000e24000800017f */
[----:B0-----:R-:W-:Y:S05]  /*2fb00*/  @!P0 BRA `(.L_x_1687) ;  /* 0x00000054005c8947 */ /* 0x001fea0003800000 */
.L_x_1901:
[----:B------:R-:W-:Y:S05]  /*2fb10*/  BSYNC B0 ;  /* 0x0000000000007941 */ /* 0x000fea0003800000 */
.L_x_1686:
[----:B------:R-:W-:-:S03]  /*2fb20*/  UMOV UR4, 0xffffffff ;  /* 0xffffffff00047882 */ /* 0x000fc60000000000 */
[----:B------:R-:W-:Y:S05]  /*2fb30*/  BRA.DIV UR4, `(.L_x_1688) ;  /* 0x0000005604647947 */ /* 0x000fea000b800000 */
[----:B------:R-:W1:Y:S02]  /*2fb40*/  S2R R2, SR_TID.X ;  /* 0x0000000000027919 */ /* 0x000e640000002100 */
[----:B-1----:R-:W-:-:S04]  /*2fb50*/  SHF.R.U32.HI R2, RZ, 0x5, R2 ;  /* 0x00000005ff027819 */ /* 0x002fc80000011602 */
[----:B------:R-:W-:-:S05]  /*2fb60*/  LOP3.LUT R2, R2, 0x3, RZ, 0xc0, !PT ;  /* 0x0000000302027812 */ /* 0x000fca00078ec0ff */
[----:B------:R1:W2:Y:S02]  /*2fb70*/  SHFL.IDX PT, R14, R2, RZ, 0x1f ;  /* 0x00001fff020e7589 */ /* 0x0002a400000e0000 */
.L_x_1904:
[----:B--2---:R-:W-:-:S13]  /*2fb80*/  ISETP.NE.AND P0, PT, R14, RZ, PT ;  /* 0x000000ff0e00720c */ /* 0x004fda0003f05270 */
[----:B------:R-:W-:Y:S05]  /*2fb90*/  @P0 BRA `(.L_x_1312) ;  /* 0x0000000000b00947 */ /* 0x000fea0003800000 */
[----:B------:R-:W-:-:S03]  /*2fba0*/  UMOV UR4, 0xffffffff ;  /* 0xffffffff00047882 */ /* 0x000fc60000000000 */
[----:B------:R-:W-:Y:S05]  /*2fbb0*/  BRA.DIV UR4, `(.L_x_1689) ;  /* 0x0000005604787947 */ /* 0x000fea000b800000 */
[----:B------:R-:W-:-:S13]  /*2fbc0*/  ELECT P6, URZ, PT ;  /* 0x00000000003f782f */ /* 0x000fda00038c0000 */
.L_x_1907:
[----:B------:R-:W-:Y:S05]  /*2fbd0*/  @!P6 BRA `(.L_x_1312) ;  /* 0x0000000000a0e947 */ /* 0x000fea0003800000 */
[----:B------:R-:W-:-:S06]  /*2fbe0*/  ULOP3.LUT UR4, UR36, 0x2, URZ, 0xfc, !UPT ;  /* 0x0000000224047892 */ /* 0x000fcc000f8efc3f */
[----:B-1----:R-:W-:-:S05]  /*2fbf0*/  IMAD.U32 R2, RZ, RZ, UR4 ;  /* 0x00000004ff027e24 */ /* 0x002fca000f8e00ff */
[----:B------:R-:W-:-:S13]  /*2fc00*/  ISETP.NE.AND P0, PT, R2, 0x3, PT ;  /* 0x000000030200780c */ /* 0x000fda0003f05270 */
[----:B------:R-:W-:Y:S05]  /*2fc10*/  @!P0 BRA `(.L_x_1690) ;  /* 0x0000000000048947 */ /* 0x000fea0003800000 */
[----:B------:R-:W-:Y:S01]  /*2fc20*/  BPT.TRAP 0x1 ;  /* 0x000000040000795c */ /* 0x000fe20000300000 */
.L_x_1690:
        /* <DEDUP_REMOVED lines=14> */
.L_x_1908:
[----:B------:R-:W1:Y:S02]  /*2fd10*/  SYNCS.PHASECHK.TRANS64.TRYWAIT P1, [R7+URZ], R2 ;  /* 0x00000002070075a7 */ /* 0x000e64000802017f */
[----:B-1----:R-:W-:Y:S05]  /*2fd20*/  @!P1 BRA `(.L_x_1692) ;  /* 0x0000005400509947 */ /* 0x002fea0003800000 */
.L_x_1909:
[----:B------:R-:W-:Y:S05]  /*2fd30*/  @!P0 BRA `(.L_x_1693) ;  /* 0x0000000000048947 */ /* 0x000fea0003800000 */
[----:B------:R-:W-:Y:S01]  /*2fd40*/  BPT.TRAP 0x1 ;  /* 0x000000040000795c */ /* 0x000fe20000300000 */
.L_x_1693:
[----:B------:R-:W2:Y:S02]  /*2fd50*/  LDL.LU R4, [R1+0x10] ;  /* 0x0000100001047983 */ /* 0x000ea40000300800 */
[----:B--2---:R-:W-:-:S04]  /*2fd60*/  IMAD R4, R4, 0x8, R0 ;  /* 0x0000000804047824 */ /* 0x004fc800078e0200 */
[----:B------:R-:W2:Y:S02]  /*2fd70*/  SYNCS.PHASECHK.TRANS64.TRYWAIT P1, [R4+URZ+0x28860], R5 ;  /* 0x02886005040075a7 */ /* 0x000ea4000802017f */
[----:B--2---:R-:W-:Y:S05]  /*2fd80*/  @!P1 BRA `(.L_x_1694) ;  /* 0x00000054004c9947 */ /* 0x004fea0003800000 */
.L_x_1910:
[----:B------:R-:W-:Y:S05]  /*2fd90*/  @!P0 BRA `(.L_x_1695) ;  /* 0x0000000000048947 */ /* 0x000fea0003800000 */
[----:B------:R-:W-:Y:S01]  /*2fda0*/  BPT.TRAP 0x1 ;  /* 0x000000040000795c */ /* 0x000fe20000300000 */
.L_x_1695:
[----:B------:R-:W-:-:S04]  /*2fdb0*/  IMAD R3, R3, 0x8, R0 ;  /* 0x0000000803037824 */ /* 0x000fc800078e0200 */
[----:B------:R-:W3:Y:S02]  /*2fdc0*/  SYNCS.PHASECHK.TRANS64.TRYWAIT P1, [R3+URZ+0x28860], R2 ;  /* 0x02886002030075a7 */ /* 0x000ee4000802017f */
[----:B---3--:R-:W-:Y:S05]  /*2fdd0*/  @!P1 BRA `(.L_x_1696) ;  /* 0x00000054004c9947 */ /* 0x008fea0003800000 */
.L_x_1911:
[----:B------:R-:W-:Y:S05]  /*2fde0*/  @!P0 BRA `(.L_x_1697) ;  /* 0x0000000000048947 */ /* 0x000fea0003800000 */
[----:B------:R-:W-:Y:S01]  /*2fdf0*/  BPT.TRAP 0x1 ;  /* 0x000000040000795c */ /* 0x000fe20000300000 */
.L_x_1697:
[----:B------:R-:W4:Y:S02]  /*2fe00*/  SYNCS.PHASECHK.TRANS64.TRYWAIT P0, [R4+URZ+0x28880], R5 ;  /* 0x02888005040075a7 */ /* 0x000f24000800017f */
[----:B----4-:R-:W-:Y:S05]  /*2fe10*/  @!P0 BRA `(.L_x_1698) ;  /* 0x0000005400508947 */ /* 0x010fea0003800000 */
.L_x_1699:
[----:B------:R0:W0:Y:S02]  /*2fe20*/  SYNCS.PHASECHK.TRANS64.TRYWAIT P0, [R3+URZ+0x28880], R2 ;  /* 0x02888002030075a7 */ /* 0x000024000800017f */
[----:B0-----:R-:W-:Y:S05]  /*2fe30*/  @!P0 NANOSLEEP.SYNCS 0x989680 ;  /* 0x009896800000895d */ /* 0x001fea0003900000 */
[----:B------:R-:W0:Y:S02]  /*2fe40*/  @!P0 SYNCS.PHASECHK.TRANS64 P0, [R3+URZ+0x28880], R2 ;  /* 0x02888002030085a7 */ /* 0x000e24000800007f */
[----:B0-----:R-:W-:Y:S05]  /*2fe50*/  @!P0 BRA `(.L_x_1699) ;  /* 0xfffffffc00f08947 */ /* 0x001fea000383ffff */
.L_x_1312:
[----:B------:R-:W-:Y:S05]  /*2fe60*/  BSYNC B8 ;  /* 0x0000000000087941 */ /* 0x000fea0003800000 */
.L_x_1309:
[----:B------:R-:W-:Y:S05]  /*2fe70*/  EXIT ;  /* 0x000000000000794d */ /* 0x000fea0003800000 */
.L_x_1342:
[----:B-1----:R1:W2:Y:S02]  /*2fe80*/  SYNCS.PHASECHK.TRANS64.TRYWAIT P6, [R115+URZ+0x28890], R128 ;  /* 0x02889080730075a7 */ /* 0x0022a400080c017f */
[----:B--2---:R-:W-:Y:S05]  /*2fe90*/  @!P6 NANOSLEEP.SYNCS 0x989680 ;  /* 0x009896800000e95d */ /* 0x004fea0003900000 */
[----:B------:R-:W2:Y:S02]  /*2fea0*/  @!P6 SYNCS.PHASECHK.TRANS64 P6, [R115+URZ+0x28890], R128 ;  /* 0x028890807300e5a7 */ /* 0x000ea400080c007f */
[----:B--2---:R-:W-:Y:S05]  /*2feb0*/  @!P6 BRA `(.L_x_1342) ;  /* 0xfffffffc00f0e947 */ /* 0x004fea000383ffff */
[----:B------:R-:W-:Y:S05]  /*2fec0*/  BRA `(.L_x_1700) ;  /* 0xfffffd3000587947 */ /* 0x000fea000383ffff */
.L_x_1368:
[----:B0-----:R0:W1:Y:S02]  /*2fed0*/  SYNCS.PHASECHK.TRANS64.TRYWAIT P3, [R115+URZ+0x28890], R128 ;  /* 0x02889080730075a7 */ /* 0x001064000806017f */
[----:B-1----:R-:W-:Y:S05]  /*2fee0*/  @!P3 NANOSLEEP.SYNCS 0x989680 ;  /* 0x009896800000b95d */ /* 0x002fea0003900000 */
[----:B------:R-:W1:Y:S02]  /*2fef0*/  @!P3 SYNCS.PHASECHK.TRANS64 P3, [R115+URZ+0x28890], R128 ;  /* 0x028890807300b5a7 */ /* 0x000e64000806007f */
[----:B-1----:R-:W-:Y:S05]  /*2ff00*/  @!P3 BRA `(.L_x_1368) ;  /* 0xfffffffc00f0b947 */ /* 0x002fea000383ffff */
[----:B------:R-:W-:Y:S05]  /*2ff10*/  BRA `(.L_x_1701) ;  /* 0xfffffd6000bc7947 */ /* 0x000fea000383ffff */
.L_x_1381:
[----:B0-----:R0:W1:Y:S02]  /*2ff20*/  SYNCS.PHASECHK.TRANS64.TRYWAIT P2, [R115+URZ+0x28890], R128 ;  /* 0x02889080730075a7 */ /* 0x001064000804017f */
[----:B-1----:R-:W-:Y:S05]  /*2ff30*/  @!P2 NANOSLEEP.SYNCS 0x989680 ;  /* 0x009896800000a95d */ /* 0x002fea0003900000 */
[----:B------:R-:W1:Y:S02]  /*2ff40*/  @!P2 SYNCS.PHASECHK.TRANS64 P2, [R115+URZ+0x28890], R128 ;  /* 0x028890807300a5a7 */ /* 0x000e64000804007f */
[----:B-1----:R-:W-:Y:S05]  /*2ff50*/  @!P2 BRA `(.L_x_1381) ;  /* 0xfffffffc00f0a947 */ /* 0x002fea000383ffff */
[----:B------:R-:W-:Y:S05]  /*2ff60*/  BRA `(.L_x_1702) ;  /* 0xfffffd9000947947 */ /* 0x000fea000383ffff */
.L_x_1389:
[----:B-1----:R1:W2:Y:S02]  /*2ff70*/  SYNCS.PHASECHK.TRANS64.TRYWAIT P3, [R115+URZ+0x288b0], R128 ;  /* 0x0288b080730075a7 */ /* 0x0022a4000806017f */
[----:B--2---:R-:W-:Y:S05]  /*2ff80*/  @!P3 NANOSLEEP.SYNCS 0x989680 ;  /* 0x009896800000b95d */ /* 0x004fea0003900000 */
[----:B------:R-:W2:Y:S02]  /*2ff90*/  @!P3 SYNCS.PHASECHK.TRANS64 P3, [R115+URZ+0x288b0], R128 ;  /* 0x0288b0807300b5a7 */ /* 0x000ea4000806007f */
[----:B--2---:R-:W-:Y:S05]  /*2ffa0*/  @!P3 BRA `(.L_x_1389) ;  /* 0xfffffffc00f0b947 */ /* 0x004fea000383ffff */
[----:B------:R-:W-:Y:S05]  /*2ffb0*/  BRA `(.L_x_1703) ;  /* 0xfffffd9400f47947 */ /* 0x000fea000383ffff */
.L_x_1409:
[----:B------:R-:W0:Y:S01]  /*2ffc0*/  S2R R7, SR_TID.X ;  /* 0x0000000000077919 */ /* 0x000e220000002100 */
[----:B------:R-:W-:Y:S01]  /*2ffd0*/  BSSY B0, `(.L_x_1704) ;  /* 0x000000c000007945 */ /* 0x000fe20003800000 */
[----:B------:R-:W-:Y:S02]  /*2ffe0*/  IMAD.MOV.U32 R12, RZ, RZ, RZ ;  /* 0x000000ffff0c7224 */ /* 0x000fe400078e00ff */
[----:B------:R-:W-:Y:S02]  /*2fff0*/  IMAD.MOV.U32 R11, RZ, RZ, 0x1f ;  /* 0x0000001fff0b7424 */ /* 0x000fe400078e00ff */
        /* <DEDUP_REMOVED lines=9> */
.L_x_1705:
[----:B------:R-:W-:Y:S05]  /*30090*/  BSYNC B0 ;  /* 0x0000000000007941 */ /* 0x000fea0003800000 */
.L_x_1704:
[----:B------:R-:W-:Y:S01]  /*300a0*/  IMAD.MOV.U32 R220, RZ, RZ, R14 ;  /* 0x000000ffffdc7224 */ /* 0x000fe200078e000e */
[----:B------:R-:W-:Y:S06]  /*300b0*/  BRA `(.L_x_1706) ;  /* 0xfffffda400dc7947 */ /* 0x000fec000383ffff */
.L_x_1421:
[----:B------:R-:W-:Y:S01]  /*300c0*/  BSSY B1, `(.L_x_1707) ;  /* 0x0000008000017945 */ /* 0x000fe20003800000 */
[----:B------:R-:W-:Y:S02]  /*300d0*/  IMAD.MOV.U32 R13, RZ, RZ, R6 ;  /* 0x000000ffff0d7224 */ /* 0x000fe400078e0006 */
[----:B------:R-:W-:Y:S02]  /*300e0*/  IMAD.MOV.U32 R12, RZ, RZ, RZ ;  /* 0x000000ffff0c7224 */ /* 0x000fe400078e00ff */
[----:B------:R-:W-:Y:S02]  /*300f0*/  IMAD.MOV.U32 R11, RZ, RZ, 0x1c1f ;  /* 0x00001c1fff0b7424 */ /* 0x000fe400078e00ff */
[----:B------:R-:W-:-:S07]  /*30100*/  IMAD.MOV.U32 R15, RZ, RZ, -0x1 ;  /* 0xffffffffff0f7424 */ /* 0x000fce00078e00ff */
[----:B------:R-:W-:Y:S05]  /*30110*/  WARPSYNC.COLLECTIVE R15, `(.L_x_1708) ;  /* 0x000000000f087348 */ /* 0x000fea0003c00000 */
[----:B------:R0:W1:Y:S02]  /*30120*/  SHFL.IDX P6, R14, R13, R12, R11 ;  /* 0x0000000c0d0e7389 */ /* 0x00006400000c000b */
[----:B01----:R-:W-:Y:S01]  /*30130*/  ENDCOLLECTIVE ;  /* 0x000000000000791b */ /* 0x003fe20003800000 */
.L_x_1708:
[----:B------:R-:W-:Y:S05]  /*30140*/  BSYNC B1 ;  /* 0x0000000000017941 */ /* 0x000fea0003800000 */
.L_x_1707:
[----:B------:R-:W-:Y:S02]  /*30150*/  IMAD.MOV.U32 R13, RZ, RZ, R5 ;  /* 0x000000ffff0d7224 */ /* 0x000fe400078e0005 */
[----:B------:R-:W-:Y:S02]  /*30160*/  IMAD.MOV.U32 R12, RZ, RZ, RZ ;  /* 0x000000ffff0c7224 */ /* 0x000fe400078e00ff */
[----:B------:R-:W-:Y:S02]  /*30170*/  IMAD.MOV.U32 R11, RZ, RZ, 0x1c1f ;  /* 0x00001c1fff0b7424 */ /* 0x000fe400078e00ff */
[----:B------:R-:W-:Y:S02]  /*30180*/  IMAD.MOV.U32 R15, RZ, RZ, -0x1 ;  /* 0xffffffffff0f7424 */ /* 0x000fe400078e00ff */
[----:B------:R-:W-:-:S07]  /*30190*/  IMAD.MOV.U32 R0, RZ, RZ, R14 ;  /* 0x000000ffff007224 */ /* 0x000fce00078e000e */
[----:B------:R-:W-:Y:S05]  /*301a0*/  WARPSYNC.COLLECTIVE R15, `(.L_x_1709) ;  /* 0x000000000f087348 */ /* 0x000fea0003c00000 */
[----:B------:R0:W1:Y:S02]  /*301b0*/  SHFL.IDX P6, R14, R13, R12, R11 ;  /* 0x0000000c0d0e7389 */ /* 0x00006400000c000b */
[----:B01----:R-:W-:Y:S01]  /*301c0*/  ENDCOLLECTIVE ;  /* 0x000000000000791b */ /* 0x003fe20003800000 */
.L_x_1709:
[----:B------:R-:W-:Y:S02]  /*301d0*/  IMAD.MOV.U32 R13, RZ, RZ, R8 ;  /* 0x000000ffff0d7224 */ /* 0x000fe400078e0008 */
[----:B------:R-:W-:-:S07]  /*301e0*/  IMAD.MOV.U32 R3, RZ, RZ, R14 ;  /* 0x000000ffff037224 */ /* 0x000fce00078e000e */
[----:B------:R-:W-:Y:S05]  /*301f0*/  WARPSYNC.COLLECTIVE R15, `(.L_x_1710) ;  /* 0x000000000f087348 */ /* 0x000fea0003c00000 */
[----:B------:R0:W1:Y:S02]  /*30200*/  SHFL.IDX P6, R14, R13, R12, R11 ;  /* 0x0000000c0d0e7389 */ /* 0x00006400000c000b */
[----:B01----:R-:W-:Y:S01]  /*30210*/  ENDCOLLECTIVE ;  /* 0x000000000000791b */ /* 0x003fe20003800000 */
.L_x_1710:
[----:B------:R-:W-:Y:S02]  /*30220*/  IMAD.MOV.U32 R13, RZ, RZ, R7 ;  /* 0x000000ffff0d7224 */ /* 0x000fe400078e0007 */
[----:B------:R-:W-:-:S07]  /*30230*/  IMAD.MOV.U32 R4, RZ, RZ, R14 ;  /* 0x000000ffff047224 */ /* 0x000fce00078e000e */
[----:B------:R-:W-:Y:S05]  /*30240*/  WARPSYNC.COLLECTIVE R15, `(.L_x_1711) ;  /* 0x000000000f087348 */ /* 0x000fea0003c00000 */
[----:B------:R0:W1:Y:S02]  /*30250*/  SHFL.IDX P6, R14, R13, R12, R11 ;  /* 0x0000000c0d0e7389 */ /* 0x00006400000c000b */
[----:B01----:R-:W-:Y:S01]  /*30260*/  ENDCOLLECTIVE ;  /* 0x000000000000791b */ /* 0x003fe20003800000 */
.L_x_1711:
[----:B------:R-:W-:Y:S05]  /*30270*/  BRA `(.L_x_1712) ;  /* 0xfffffdac00dc7947 */ /* 0x000fea000383ffff */
.L_x_1424:
[----:B------:R-:W-:Y:S01]  /*30280*/  BSSY B1, `(.L_x_1713) ;  /* 0x0000008000017945 */ /* 0x000fe20003800000 */
[----:B------:R-:W-:Y:S02]  /*30290*/  IMAD.MOV.U32 R13, RZ, RZ, R6 ;  /* 0x000000ffff0d7224 */ /* 0x000fe400078e0006 */
[----:B------:R-:W-:Y:S02]  /*302a0*/  IMAD.MOV.U32 R12, RZ, RZ, 0x1 ;  /* 0x00000001ff0c7424 */ /* 0x000fe400078e00ff */
[----:B------:R-:W-:Y:S02]  /*302b0*/  IMAD.MOV.U32 R11, RZ, RZ, 0x1c1f ;  /* 0x00001c1fff0b7424 */ /* 0x000fe400078e00ff */
[----:B------:R-:W-:-:S07]  /*302c0*/  IMAD.MOV.U32 R15, RZ, RZ, -0x1 ;  /* 0xffffffffff0f7424 */ /* 0x000fce00078e00ff */
[----:B0-2345:R-:W-:Y:S05]  /*302d0*/  WARPSYNC.COLLECTIVE R15, `(.L_x_1714) ;  /* 0x000000000f087348 */ /* 0x03dfea0003c00000 */
[----:B----4-:R1:W4:Y:S02]  /*302e0*/  SHFL.IDX P6, R14, R13, R12, R11 ;  /* 0x0000000c0d0e7389 */ /* 0x01032400000c000b */
[----:B012345:R-:W-:Y:S01]  /*302f0*/  ENDCOLLECTIVE ;  /* 0x000000000000791b */ /* 0x03ffe20003800000 */
.L_x_1714:
[----:B------:R-:W-:Y:S05]  /*30300*/  BSYNC B1 ;  /* 0x0000000000017941 */ /* 0x000fea0003800000 */
.L_x_1713:
[----:B------:R-:W-:Y:S02]  /*30310*/  IMAD.MOV.U32 R13, RZ, RZ, R5 ;  /* 0x000000ffff0d7224 */ /* 0x000fe400078e0005 */
[----:B------:R-:W-:Y:S02]  /*30320*/  IMAD.MOV.U32 R12, RZ, RZ, 0x1 ;  /* 0x00000001ff0c7424 */ /* 0x000fe400078e00ff */
[----:B------:R-:W-:Y:S02]  /*30330*/  IMAD.MOV.U32 R11, RZ, RZ, 0x1c1f ;  /* 0x00001c1fff0b7424 */ /* 0x000fe400078e00ff */
[----:B------:R-:W-:Y:S02]  /*30340*/  IMAD.MOV.U32 R15, RZ, RZ, -0x1 ;  /* 0xffffffffff0f7424 */ /* 0x000fe400078e00ff */
[----:B------:R-:W-:-:S07]  /*30350*/  IMAD.MOV.U32 R0, RZ, RZ, R14 ;  /* 0x000000ffff007224 */ /* 0x000fce00078e000e */
[----:B------:R-:W-:Y:S05]  /*30360*/  WARPSYNC.COLLECTIVE R15, `(.L_x_1715) ;  /* 0x000000000f087348 */ /* 0x000fea0003c00000 */
[----:B------:R0:W1:Y:S02]  /*30370*/  SHFL.IDX P6, R14, R13, R12, R11 ;  /* 0x0000000c0d0e7389 */ /* 0x00006400000c000b */
[----:B01----:R-:W-:Y:S01]  /*30380*/  ENDCOLLECTIVE ;  /* 0x000000000000791b */ /* 0x003fe20003800000 */
.L_x_1715:
[----:B------:R-:W-:Y:S02]  /*30390*/  IMAD.MOV.U32 R13, RZ, RZ, R8 ;  /* 0x000000ffff0d7224 */ /* 0x000fe400078e0008 */
[----:B------:R-:W-:-:S07]  /*303a0*/  IMAD.MOV.U32 R3, RZ, RZ, R14 ;  /* 0x000000ffff037224 */ /* 0x000fce00078e000e */
[----:B------:R-:W-:Y:S05]  /*303b0*/  WARPSYNC.COLLECTIVE R15, `(.L_x_1716) ;  /* 0x000000000f087348 */ /* 0x000fea0003c00000 */
[----:B------:R0:W1:Y:S02]  /*303c0*/  SHFL.IDX P6, R14, R13, R12, R11 ;  /* 0x0000000c0d0e7389 */ /* 0x00006400000c000b */
[----:B01----:R-:W-:Y:S01]  /*303d0*/  ENDCOLLECTIVE ;  /* 0x000000000000791b */ /* 0x003fe20003800000 */
.L_x_1716:
[----:B------:R-:W-:Y:S02]  /*303e0*/  IMAD.MOV.U32 R13, RZ, RZ, R7 ;  /* 0x000000ffff0d7224 */ /* 0x000fe400078e0007 */
[----:B------:R-:W-:-:S07]  /*303f0*/  IMAD.MOV.U32 R4, RZ, RZ, R14 ;  /* 0x000000ffff047224 */ /* 0x000fce00078e000e */
[----:B------:R-:W-:Y:S05]  /*30400*/  WARPSYNC.COLLECTIVE R15, `(.L_x_1717) ;  /* 0x000000000f087348 */ /* 0x000fea0003c00000 */
[----:B------:R0:W1:Y:S02]  /*30410*/  SHFL.IDX P6, R14, R13, R12, R11 ;  /* 0x0000000c0d0e7389 */ /* 0x00006400000c000b */
[----:B01----:R-:W-:Y:S01]  /*30420*/  ENDCOLLECTIVE ;  /* 0x000000000000791b */ /* 0x003fe20003800000 */
.L_x_1717:
[----:B------:R-:W-:Y:S05]  /*30430*/  BRA `(.L_x_1718) ;  /* 0xfffffdac00fc7947 */ /* 0x000fea000383ffff */
.L_x_1428:
[----:B0-----:R0:W1:Y:S02]  /*30440*/  SYNCS.PHASECHK.TRANS64.TRYWAIT P0, [R18+URZ+0x28800], R5 ;  /* 0x02880005120075a7 */ /* 0x001064000800017f */
[----:B-1----:R-:W-:Y:S05]  /*30450*/  @!P0 NANOSLEEP.SYNCS 0x989680 ;  /* 0x009896800000895d */ /* 0x002fea0003900000 */
[----:B------:R-:W1:Y:S02]  /*30460*/  @!P0 SYNCS.PHASECHK.TRANS64 P0, [R18+URZ+0x28800], R5 ;  /* 0x02880005120085a7 */ /* 0x000e64000800007f */
[----:B-1----:R-:W-:Y:S05]  /*30470*/  @!P0 BRA `(.L_x_1428) ;  /* 0xfffffffc00f08947 */ /* 0x002fea000383ffff */
[----:B------:R-:W-:Y:S05]  /*30480*/  BRA `(.L_x_1719) ;  /* 0xfffffdb000a47947 */ /* 0x000fea000383ffff */
.L_x_1436:
[----:B------:R-:W0:Y:S01]  /*30490*/  LDC R37, c[0x0][0x3f4] ;  /* 0x0000fd00ff257b82 */ /* 0x000e220000000800 */
[----:B------:R-:W-:Y:S01]  /*304a0*/  BSSY B1, `(.L_x_1720) ;  /* 0x0000008000017945 */ /* 0x000fe20003800000 */
[----:B------:R-:W-:Y:S02]  /*304b0*/  IMAD.MOV.U32 R13, RZ, RZ, R10 ;  /* 0x000000ffff0d7224 */ /* 0x000fe400078e000a */
[----:B------:R-:W-:Y:S02]  /*304c0*/  IMAD.MOV.U32 R12, RZ, RZ, RZ ;  /* 0x000000ffff0c7224 */ /* 0x000fe400078e00ff */
[----:B------:R-:W-:Y:S02]  /*304d0*/  IMAD.MOV.U32 R11, RZ, RZ, 0x1c1f ;  /* 0x00001c1fff0b7424 */ /* 0x000fe400078e00ff */
[----:B------:R-:W-:-:S07]  /*304e0*/  IMAD.MOV.U32 R15, RZ, RZ, -0x1 ;  /* 0xffffffffff0f7424 */ /* 0x000fce00078e00ff */
[----:B0-----:R-:W-:Y:S05]  /*304f0*/  WARPSYNC.COLLECTIVE R15, `(.L_x_1721) ;  /* 0x000000000f087348 */ /* 0x001fea0003c00000 */
[----:B------:R1:W2:Y:S02]  /*30500*/  SHFL.IDX P6, R14, R13, R12, R11 ;  /* 0x0000000c0d0e7389 */ /* 0x0002a400000c000b */
[----:B012---:R-:W-:Y:S01]  /*30510*/  ENDCOLLECTIVE ;  /* 0x000000000000791b */ /* 0x007fe20003800000 */
.L_x_1721:
[----:B------:R-:W-:Y:S05]  /*30520*/  BSYNC B1 ;  /* 0x0000000000017941 */ /* 0x000fea0003800000 */
.L_x_1720:
[----:B------:R-:W-:Y:S01]  /*30530*/  IMAD.MOV.U32 R13, RZ, RZ, R29 ;  /* 0x000000ffff0d7224 */ /* 0x000fe200078e001d */
[----:B------:R-:W-:Y:S01]  /*30540*/  ISETP.GE.AND P0, PT, R22, R37, PT ;  /* 0x000000251600720c */ /* 0x000fe20003f06270 */
[----:B------:R-:W-:Y:S02]  /*30550*/  IMAD.MOV.U32 R12, RZ, RZ, RZ ;  /* 0x000000ffff0c7224 */ /* 0x000fe400078e00ff */
[----:B------:R-:W-:Y:S02]  /*30560*/  IMAD.MOV.U32 R11, RZ, RZ, 0x1c1f ;  /* 0x00001c1fff0b7424 */ /* 0x000fe400078e00ff */
[----:B------:R-:W-:Y:S02]  /*30570*/  IMAD.MOV.U32 R15, RZ, RZ, -0x1 ;  /* 0xffffffffff0f7424 */ /* 0x000fe400078e00ff */
[----:B------:R-:W-:Y:S02]  /*30580*/  IMAD.MOV.U32 R3, RZ, RZ, R14 ;  /* 0x000000ffff037224 */ /* 0x000fe400078e000e */
[----:B------:R-:W-:-:S07]  /*30590*/  IMAD R30, R215, R30, RZ ;  /* 0x0000001ed71e7224 */ /* 0x000fce00078e02ff */
[----:B------:R-:W-:Y:S05]  /*305a0*/  WARPSYNC.COLLECTIVE R15, `(.L_x_1722) ;  /* 0x000000000f087348 */ /* 0x000fea0003c00000 */
[----:B------:R0:W1:Y:S02]  /*305b0*/  SHFL.IDX P6, R14, R13, R12, R11 ;  /* 0x0000000c0d0e7389 */ /* 0x00006400000c000b */
[----:B01----:R-:W-:Y:S01]  /*305c0*/  ENDCOLLECTIVE ;  /* 0x000000000000791b */ /* 0x003fe20003800000 */
.L_x_1722:
[----:B------:R-:W-:Y:S01]  /*305d0*/  ISETP.GE.OR P1, PT, R39, R30, P0 ;  /* 0x0000001e2700720c */ /* 0x000fe20000726670 */
[----:B------:R-:W-:Y:S02]  /*305e0*/  IMAD.MOV.U32 R13, RZ, RZ, R31 ;  /* 0x000000ffff0d7224 */ /* 0x000fe400078e001f */
[----:B------:R-:W-:-:S10]  /*305f0*/  IMAD.MOV.U32 R5, RZ, RZ, R14 ;  /* 0x000000ffff057224 */ /* 0x000fd400078e000e */
[----:B------:R-:W-:Y:S05]  /*30600*/  WARPSYNC.COLLECTIVE R15, `(.L_x_1723) ;  /* 0x000000000f087348 */ /* 0x000fea0003c00000 */
[----:B------:R0:W1:Y:S02]  /*30610*/  SHFL.IDX P6, R14, R13, R12, R11 ;  /* 0x0000000c0d0e7389 */ /* 0x00006400000c000b */
[----:B01----:R-:W-:Y:S01]  /*30620*/  ENDCOLLECTIVE ;  /* 0x000000000000791b */ /* 0x003fe20003800000 */
.L_x_1723:
[----:B------:R-:W-:-:S05]  /*30630*/  @!P1 IADD3 R0, P2, R22, R5, RZ ;  /* 0x0000000516009210 */ /* 0x000fca0007f5e0ff */
[----:B------:R-:W-:Y:S02]  /*30640*/  @!P1 IMAD.X R5, R3, 0x1, R23, P2 ;  /* 0x0000000103059824 */ /* 0x000fe400010e0617 */
[----:B------:R-:W-:Y:S02]  /*30650*/  @!P1 IMAD.MOV.U32 R4, RZ, RZ, R0 ;  /* 0x000000ffff049224 */ /* 0x000fe400078e0000 */
[----:B------:R-:W-:Y:S02]  /*30660*/  IMAD.MOV.U32 R13, RZ, RZ, R28 ;  /* 0x000000ffff0d7224 */ /* 0x000fe400078e001c */
[----:B------:R-:W-:-:S07]  /*30670*/  IMAD.MOV.U32 R7, RZ, RZ, R14 ;  /* 0x000000ffff077224 */ /* 0x000fce00078e000e */
[----:B------:R-:W-:Y:S05]  /*30680*/  WARPSYNC.COLLECTIVE R15, `(.L_x_1724) ;  /* 0x000000000f087348 */ /* 0x000fea0003c00000 */
[----:B------:R0:W1:Y:S02]  /*30690*/  SHFL.IDX P6, R14, R13, R12, R11 ;  /* 0x0000000c0d0e7389 */ /* 0x00006400000c000b */
[----:B01----:R-:W-:Y:S01]  /*306a0*/  ENDCOLLECTIVE ;  /* 0x000000000000791b */ /* 0x003fe20003800000 */
.L_x_1724:
[----:B------:R-:W-:-:S05]  /*306b0*/  @!P1 IADD3 R14, P3, R22, R14, RZ ;  /* 0x0000000e160e9210 */ /* 0x000fca0007f7e0ff */
[----:B------:R-:W-:Y:S02]  /*306c0*/  @!P1 IMAD.X R3, R7, 0x1, R23, P3 ;  /* 0x0000000107039824 */ /* 0x000fe400018e0617 */
[----:B------:R-:W-:Y:S01]  /*306d0*/  @!P1 IMAD.MOV.U32 R32, RZ, RZ, R14 ;  /* 0x000000ffff209224 */ /* 0x000fe200078e000e */
[----:B------:R-:W5:Y:S01]  /*306e0*/  @!P1 LD.E.128 R4, desc[UR38][R4.64] ;  /* 0x0000002604049980 */ /* 0x000f62000c101d00 */
[----:B------:R-:W-:-:S06]  /*306f0*/  @!P1 IMAD.MOV.U32 R33, RZ, RZ, R3 ;  /* 0x000000ffff219224 */ /* 0x000fcc00078e0003 */
[----:B------:R-:W5:Y:S01]  /*30700*/  @!P1 LD.E.128 R32, desc[UR38][R32.64] ;  /* 0x0000002620209980 */ /* 0x000f62000c101d00 */
[----:B------:R-:W-:Y:S01]  /*30710*/  IMAD.MOV.U32 R13, RZ, RZ, R10 ;  /* 0x000000ffff0d7224 */ /* 0x000fe200078e000a */
[----:B------:R-:W-:Y:S01]  /*30720*/  CS2R R26, SRZ ;  /* 0x00000000001a7805 */ /* 0x000fe2000001ff00 */
[----:B------:R-:W-:Y:S01]  /*30730*/  IMAD.MOV.U32 R12, RZ, RZ, 0x1 ;  /* 0x00000001ff0c7424 */ /* 0x000fe200078e00ff */
[----:B------:R-:W-:Y:S02]  /*30740*/  CS2R R24, SRZ ;  /* 0x0000000000187805 */ /* 0x000fe4000001ff00 */
[----:B------:R-:W-:Y:S02]  /*30750*/  CS2R R20, SRZ ;  /* 0x0000000000147805 */ /* 0x000fe4000001ff00 */
[----:B------:R-:W-:-:S07]  /*30760*/  CS2R R8, SRZ ;  /* 0x0000000000087805 */ /* 0x000fce000001ff00 */
[----:B-----5:R-:W-:Y:S05]  /*30770*/  WARPSYNC.COLLECTIVE R15, `(.L_x_1725) ;  /* 0x000000000f087348 */ /* 0x020fea0003c00000 */
[----:B------:R0:W1:Y:S02]  /*30780*/  SHFL.IDX P6, R14, R13, R12, R11 ;  /* 0x0000000c0d0e7389 */ /* 0x00006400000c000b */
[----:B01---5:R-:W-:Y:S01]  /*30790*/  ENDCOLLECTIVE ;  /* 0x000000000000791b */ /* 0x023fe20003800000 */
.L_x_1725:
[----:B------:R-:W-:Y:S02]  /*307a0*/  IMAD.MOV.U32 R13, RZ, RZ, R29 ;  /* 0x000000ffff0d7224 */ /* 0x000fe400078e001d */
[----:B------:R-:W-:-:S07]  /*307b0*/  IMAD.MOV.U32 R3, RZ, RZ, R14 ;  /* 0x000000ffff037224 */ /* 0x000fce00078e000e */
[----:B------:R-:W-:Y:S05]  /*307c0*/  WARPSYNC.COLLECTIVE R15, `(.L_x_1726) ;  /* 0x000000000f087348 */ /* 0x000fea0003c00000 */
[----:B------:R0:W1:Y:S02]  /*307d0*/  SHFL.IDX P6, R14, R13, R12, R11 ;  /* 0x0000000c0d0e7389 */ /* 0x00006400000c000b */
[----:B01----:R-:W-:Y:S01]  /*307e0*/  ENDCOLLECTIVE ;  /* 0x000000000000791b */ /* 0x003fe20003800000 */
.L_x_1726:
[----:B------:R-:W-:Y:S02]  /*307f0*/  IMAD.MOV.U32 R13, RZ, RZ, R31 ;  /* 0x000000ffff0d7224 */ /* 0x000fe400078e001f */
[----:B------:R-:W-:-:S07]  /*30800*/  IMAD.MOV.U32 R29, RZ, RZ, R14 ;  /* 0x000000ffff1d7224 */ /* 0x000fce00078e000e */
[----:B------:R-:W-:Y:S05]  /*30810*/  WARPSYNC.COLLECTIVE R15, `(.L_x_1727) ;  /* 0x000000000f087348 */ /* 0x000fea0003c00000 */
[----:B------:R0:W1:Y:S02]  /*30820*/  SHFL.IDX P6, R14, R13, R12, R11 ;  /* 0x0000000c0d0e7389 */ /* 0x00006400000c000b */
[----:B01----:R-:W-:Y:S01]  /*30830*/  ENDCOLLECTIVE ;  /* 0x000000000000791b */ /* 0x003fe20003800000 */
.L_x_1727:
[----:B------:R-:W-:Y:S02]  /*30840*/  IMAD.MOV.U32 R13, RZ, RZ, R28 ;  /* 0x000000ffff0d7224 */ /* 0x000fe400078e001c */
[----:B------:R-:W-:-:S07]  /*30850*/  IMAD.MOV.U32 R31, RZ, RZ, R14 ;  /* 0x000000ffff1f7224 */ /* 0x000fce00078e000e */
[----:B------:R-:W-:Y:S05]  /*30860*/  WARPSYNC.COLLECTIVE R15, `(.L_x_1728) ;  /* 0x000000000f087348 */ /* 0x000fea0003c00000 */
[----:B------:R0:W1:Y:S02]  /*30870*/  SHFL.IDX P6, R14, R13, R12, R11 ;  /* 0x0000000c0d0e7389 */ /* 0x00006400000c000b */
[----:B01----:R-:W-:Y:S01]  /*30880*/  ENDCOLLECTIVE ;  /* 0x000000000000791b */ /* 0x003fe20003800000 */
.L_x_1728:
[----:B------:R-:W-:Y:S02]  /*30890*/  @!P1 IMAD.MOV.U32 R26, RZ, RZ, R4 ;  /* 0x000000ffff1a9224 */ /* 0x000fe400078e0004 */
[----:B------:R-:W-:Y:S01]  /*308a0*/  @!P1 IMAD.MOV.U32 R27, RZ, RZ, R5 ;  /* 0x000000ffff1b9224 */ /* 0x000fe200078e0005 */
[----:B------:R-:W-:Y:S01]  /*308b0*/  CS2R R4, SRZ ;  /* 0x0000000000047805 */ /* 0x000fe2000001ff00 */
[----:B------:R-:W-:Y:S02]  /*308c0*/  @!P1 IMAD.MOV.U32 R24, RZ, RZ, R6 ;  /* 0x000000ffff189224 */ /* 0x000fe400078e0006 */
[----:B------:R-:W-:Y:S02]  /*308d0*/  @!P1 IMAD.MOV.U32 R25, RZ, RZ, R7 ;  /* 0x000000ffff199224 */ /* 0x000fe400078e0007 */
[----:B------:R-:W-:Y:S02]  /*308e0*/  @!P1 IMAD.MOV.U32 R20, RZ, RZ, R32 ;  /* 0x000000ffff149224 */ /* 0x000fe400078e0020 */
[----:B------:R-:W-:-:S02]  /*308f0*/  @!P1 IMAD.MOV.U32 R21, RZ, RZ, R33 ;  /* 0x000000ffff159224 */ /* 0x000fc400078e0021 */
[----:B------:R-:W-:Y:S02]  /*30900*/  @!P1 IMAD.MOV.U32 R8, RZ, RZ, R34 ;  /* 0x000000ffff089224 */ /* 0x000fe400078e0022 */
[----:B------:R-:W-:Y:S01]  /*30910*/  @!P1 IMAD.MOV.U32 R9, RZ, RZ, R35 ;  /* 0x000000ffff099224 */ /* 0x000fe200078e0023 */
[----:B------:R-:W-:Y:S06]  /*30920*/  BRA `(.L_x_1729) ;  /* 0xfffffdd000507947 */ /* 0x000fec000383ffff */
.L_x_1440:
[----:B0-----:R0:W1:Y:S02]  /*30930*/  SYNCS.PHASECHK.TRANS64.TRYWAIT P1, [R18+URZ+0x28800], R3 ;  /* 0x02880003120075a7 */ /* 0x001064000802017f */
[----:B-1----:R-:W-:Y:S05]  /*30940*/  @!P1 NANOSLEEP.SYNCS 0x989680 ;  /* 0x009896800000995d */ /* 0x002fea0003900000 */
[----:B------:R-:W1:Y:S02]  /*30950*/  @!P1 SYNCS.PHASECHK.TRANS64 P1, [R18+URZ+0x28800], R3 ;  /* 0x02880003120095a7 */ /* 0x000e64000802007f */
[----:B-1----:R-:W-:Y:S05]  /*30960*/  @!P1 BRA `(.L_x_1440) ;  /* 0xfffffffc00f09947 */ /* 0x002fea000383ffff */
[----:B------:R-:W-:Y:S05]  /*30970*/  BRA `(.L_x_1730) ;  /* 0xfffffdd000b47947 */ /* 0x000fea000383ffff */
.L_x_1446:
[----:B-1----:R1:W2:Y:S02]  /*30980*/  SYNCS.PHASECHK.TRANS64.TRYWAIT P1, [R20+URZ+0x28830], R3 ;  /* 0x02883003140075a7 */ /* 0x0022a4000802017f */
[----:B--2---:R-:W-:Y:S05]  /*30990*/  @!P1 NANOSLEEP.SYNCS 0x989680 ;  /* 0x009896800000995d */ /* 0x004fea0003900000 */
[----:B------:R-:W2:Y:S02]  /*309a0*/  @!P1 SYNCS.PHASECHK.TRANS64 P1, [R20+URZ+0x28830], R3 ;  /* 0x02883003140095a7 */ /* 0x000ea4000802007f */
[----:B--2---:R-:W-:Y:S05]  /*309b0*/  @!P1 BRA `(.L_x_1446) ;  /* 0xfffffffc00f09947 */ /* 0x004fea000383ffff */
[----:B------:R-:W-:Y:S05]  /*309c0*/  BRA `(.L_x_1445) ;  /* 0xfffffdf000dc7947 */ /* 0x000fea000383ffff */
.L_x_1464:
[----:B-1----:R1:W2:Y:S02]  /*309d0*/  SYNCS.PHASECHK.TRANS64.TRYWAIT P2, [R15+URZ+0x28830], R14 ;  /* 0x0288300e0f0075a7 */ /* 0x0022a4000804017f */
[----:B--2---:R-:W-:Y:S05]  /*309e0*/  @!P2 NANOSLEEP.SYNCS 0x989680 ;  /* 0x009896800000a95d */ /* 0x004fea0003900000 */
[----:B------:R-:W2:Y:S02]  /*309f0*/  @!P2 SYNCS.PHASECHK.TRANS64 P2, [R15+URZ+0x28830], R14 ;  /* 0x0288300e0f00a5a7 */ /* 0x000ea4000804007f */
[----:B--2---:R-:W-:Y:S05]  /*30a00*/  @!P2 BRA `(.L_x_1464) ;  /* 0xfffffffc00f0a947 */ /* 0x004fea000383ffff */
[----:B------:R-:W-:Y:S05]  /*30a10*/  BRA `(.L_x_1463) ;  /* 0xfffffe4400407947 */ /* 0x000fea000383ffff */
.L_x_1468:
[----:B-1----:R1:W2:Y:S02]  /*30a20*/  SYNCS.PHASECHK.TRANS64.TRYWAIT P1, [R15+URZ+0x28850], R14 ;  /* 0x0288500e0f0075a7 */ /* 0x0022a4000802017f */
[----:B--2---:R-:W-:Y:S05]  /*30a30*/  @!P1 NANOSLEEP.SYNCS 0x989680 ;  /* 0x009896800000995d */ /* 0x004fea0003900000 */
[----:B------:R-:W2:Y:S02]  /*30a40*/  @!P1 SYNCS.PHASECHK.TRANS64 P1, [R15+URZ+0x28850], R14 ;  /* 0x0288500e0f0095a7 */ /* 0x000ea4000802007f */
[----:B--2---:R-:W-:Y:S05]  /*30a50*/  @!P1 BRA `(.L_x_1468) ;  /* 0xfffffffc00f09947 */ /* 0x004fea000383ffff */
[----:B------:R-:W-:Y:S05]  /*30a60*/  BRA `(.L_x_1465) ;  /* 0xfffffe4800047947 */ /* 0x000fea000383ffff */
.L_x_1488:
[----:B-1----:R1:W2:Y:S02]  /*30a70*/  SYNCS.PHASECHK.TRANS64.TRYWAIT P2, [R15+URZ+0x28830], R20 ;  /* 0x028830140f0075a7 */ /* 0x0022a4000804017f */
[----:B--2---:R-:W-:Y:S05]  /*30a80*/  @!P2 NANOSLEEP.SYNCS 0x989680 ;  /* 0x009896800000a95d */ /* 0x004fea0003900000 */
[----:B------:R-:W2:Y:S02]  /*30a90*/  @!P2 SYNCS.PHASECHK.TRANS64 P2, [R15+URZ+0x28830], R20 ;  /* 0x028830140f00a5a7 */ /* 0x000ea4000804007f */
[----:B--2---:R-:W-:Y:S05]  /*30aa0*/  @!P2 BRA `(.L_x_1488) ;  /* 0xfffffffc00f0a947 */ /* 0x004fea000383ffff */
[----:B------:R-:W-:Y:S05]  /*30ab0*/  BRA `(.L_x_1487) ;  /* 0xfffffe9c00907947 */ /* 0x000fea000383ffff */
.L_x_1492:
[----:B-1----:R1:W2:Y:S02]  /*30ac0*/  SYNCS.PHASECHK.TRANS64.TRYWAIT P1, [R15+URZ+0x28850], R14 ;  /* 0x0288500e0f0075a7 */ /* 0x0022a4000802017f */
[----:B--2---:R-:W-:Y:S05]  /*30ad0*/  @!P1 NANOSLEEP.SYNCS 0x989680 ;  /* 0x009896800000995d */ /* 0x004fea0003900000 */
[----:B------:R-:W2:Y:S02]  /*30ae0*/  @!P1 SYNCS.PHASECHK.TRANS64 P1, [R15+URZ+0x28850], R14 ;  /* 0x0288500e0f0095a7 */ /* 0x000ea4000802007f */
[----:B--2---:R-:W-:Y:S05]  /*30af0*/  @!P1 BRA `(.L_x_1492) ;  /* 0xfffffffc00f09947 */ /* 0x004fea000383ffff */
[----:B------:R-:W-:Y:S05]  /*30b00*/  BRA `(.L_x_1489) ;  /* 0xfffffea000607947 */ /* 0x000fea000383ffff */
.L_x_1500:
[----:B-1----:R1:W2:Y:S02]  /*30b10*/  SYNCS.PHASECHK.TRANS64.TRYWAIT P2, [R15+URZ+0x28830], R20 ;  /* 0x028830140f0075a7 */ /* 0x0022a4000804017f */
[----:B--2---:R-:W-:Y:S05]  /*30b20*/  @!P2 NANOSLEEP.SYNCS 0x989680 ;  /* 0x009896800000a95d */ /* 0x004fea0003900000 */
[----:B------:R-:W2:Y:S02]  /*30b30*/  @!P2 SYNCS.PHASECHK.TRANS64 P2, [R15+URZ+0x28830], R20 ;  /* 0x028830140f00a5a7 */ /* 0x000ea4000804007f */
[----:B--2---:R-:W-:Y:S05]  /*30b40*/  @!P2 BRA `(.L_x_1500) ;  /* 0xfffffffc00f0a947 */ /* 0x004fea000383ffff */
[----:B------:R-:W-:Y:S05]  /*30b50*/  BRA `(.L_x_1499) ;  /* 0xfffffed000e47947 */ /* 0x000fea000383ffff */
.L_x_1504:
[----:B-1----:R1:W2:Y:S02]  /*30b60*/  SYNCS.PHASECHK.TRANS64.TRYWAIT P1, [R15+URZ+0x28850], R14 ;  /* 0x0288500e0f0075a7 */ /* 0x0022a4000802017f */
[----:B--2---:R-:W-:Y:S05]  /*30b70*/  @!P1 NANOSLEEP.SYNCS 0x989680 ;  /* 0x009896800000995d */ /* 0x004fea0003900000 */
[----:B------:R-:W2:Y:S02]  /*30b80*/  @!P1 SYNCS.PHASECHK.TRANS64 P1, [R15+URZ+0x28850], R14 ;  /* 0x0288500e0f0095a7 */ /* 0x000ea4000802007f */
[----:B--2---:R-:W-:Y:S05]  /*30b90*/  @!P1 BRA `(.L_x_1504) ;  /* 0xfffffffc00f09947 */ /* 0x004fea000383ffff */
[----:B------:R-:W-:Y:S05]  /*30ba0*/  BRA `(.L_x_1501) ;  /* 0xfffffed400b47947 */ /* 0x000fea000383ffff */
.L_x_1518:
[----:B-1----:R1:W2:Y:S02]  /*30bb0*/  SYNCS.PHASECHK.TRANS64.TRYWAIT P0, [R13+URZ+0x28850], R0 ;  /* 0x028850000d0075a7 */ /* 0x0022a4000800017f */
[----:B--2---:R-:W-:Y:S05]  /*30bc0*/  @!P0 NANOSLEEP.SYNCS 0x989680 ;  /* 0x009896800000895d */ /* 0x004fea0003900000 */
[----:B------:R-:W2:Y:S02]  /*30bd0*/  @!P0 SYNCS.PHASECHK.TRANS64 P0, [R13+URZ+0x28850], R0 ;  /* 0x028850000d0085a7 */ /* 0x000ea4000800007f */
[----:B--2---:R-:W-:Y:S05]  /*30be0*/  @!P0 BRA `(.L_x_1518) ;  /* 0xfffffffc00f08947 */ /* 0x004fea000383ffff */
[----:B------:R-:W-:Y:S05]  /*30bf0*/  BRA `(.L_x_1517) ;  /* 0xffffff2800787947 */ /* 0x000fea000383ffff */
.L_x_1522:
[----:B------:R-:W-:Y:S01]  /*30c00*/  SEL R25, R136, R137, P0 ;  /* 0x0000008988197207 */ /* 0x000fe20000000000 */
[----:B------:R-:W-:Y:S01]  /*30c10*/  IMAD.MOV.U32 R11, RZ, RZ, 0x1c1f ;  /* 0x00001c1fff0b7424 */ /* 0x000fe200078e00ff */
[----:B------:R-:W-:Y:S01]  /*30c20*/  SEL R127, R137, R136, P0 ;  /* 0x00000088897f7207 */ /* 0x000fe20000000000 */
[----:B------:R-:W-:Y:S01]  /*30c30*/  IMAD.MOV.U32 R15, RZ, RZ, -0x1 ;  /* 0xffffffffff0f7424 */ /* 0x000fe200078e00ff */
[----:B------:R-:W-:Y:S02]  /*30c40*/  SEL R137, R45, R12, P0 ;  /* 0x0000000c2d897207 */ /* 0x000fe40000000000 */
[----:B------:R-:W-:Y:S01]  /*30c50*/  SEL R45, R12, R45, P0 ;  /* 0x0000002d0c2d7207 */ /* 0x000fe20000000000 */
[----:B-----5:R-:W-:Y:S01]  /*30c60*/  IMAD.MOV.U32 R12, RZ, RZ, R10 ;  /* 0x000000ffff0c7224 */ /* 0x020fe200078e000a */
[----:B------:R-:W-:Y:S02]  /*30c70*/  SEL R119, R55, R0, P0 ;  /* 0x0000000037777207 */ /* 0x000fe40000000000 */
[----:B------:R-:W-:-:S07]  /*30c80*/  SEL R55, R0, R55, P0 ;  /* 0x0000003700377207 */ /* 0x000fce0000000000 */
[----:B012---:R-:W-:Y:S05]  /*30c90*/  WARPSYNC.COLLECTIVE R15, `(.L_x_1731) ;  /* 0x000000000f087348 */ /* 0x007fea0003c00000 */
[----:B------:R3:W4:Y:S02]  /*30ca0*/  SHFL.IDX P6, R14, R13, R12, R11 ;  /* 0x0000000c0d0e7389 */ /* 0x00072400000c000b */
[----:B01234-:R-:W-:Y:S01]  /*30cb0*/  ENDCOLLECTIVE ;  /* 0x000000000000791b */ /* 0x01ffe20003800000 */
.L_x_1731:
        /* <DEDUP_REMOVED lines=18> */
.L_x_1732:
        /* <DEDUP_REMOVED lines=8> */
[----:B------:R-:W-:Y:S01]  /*30e60*/  SEL R39, R30, R39, P0 ;  /* 0x000000271e277207 */ /* 0x000fe20000000000 */
[----:B------:R-:W-:Y:S01]  /*30e70*/  IMAD.MOV.U32 R12, RZ, RZ, R20 ;  /* 0x000000ffff0c7224 */ /* 0x000fe200078e0014 */
        /* <DEDUP_REMOVED lines=9> */
.L_x_1733:
        /* <DEDUP_REMOVED lines=18> */
.L_x_1734:
        /* <DEDUP_REMOVED lines=19> */
.L_x_1735:
[----:B------:R-:W-:Y:S02]  /*31160*/  SEL R87, R2, R87, P0 ;  /* 0x0000005702577207 */ /* 0x000fe40000000000 */
[----:B------:R-:W-:Y:S02]  /*31170*/  SEL R85, R182, R69, P0 ;  /* 0x00000045b6557207 */ /* 0x000fe40000000000 */
[----:B------:R-:W-:Y:S02]  /*31180*/  SEL R69, R69, R182, P0 ;  /* 0x000000b645457207 */ /* 0x000fe40000000000 */
[----:B------:R-:W-:Y:S02]  /*31190*/  SEL R3, R0, R5, P0 ;  /* 0x0000000500037207 */ /* 0x000fe40000000000 */
[----:B------:R-:W-:Y:S02]  /*311a0*/  SEL R5, R5, R0, P0 ;  /* 0x0000000005057207 */ /* 0x000fe40000000000 */
[----:B------:R-:W-:-:S02]  /*311b0*/  SEL R90, R4, R7, P0 ;  /* 0x00000007045a7207 */ /* 0x000fc40000000000 */
[----:B------:R-:W-:Y:S01]  /*311c0*/  SEL R104, R7, R4, P0 ;  /* 0x0000000407687207 */ /* 0x000fe20000000000 */
[----:B------:R-:W-:Y:S02]  /*311d0*/  IMAD.MOV.U32 R13, RZ, RZ, R143 ;  /* 0x000000ffff0d7224 */ /* 0x000fe400078e008f */
[----:B------:R-:W-:-:S07]  /*311e0*/  IMAD.MOV.U32 R6, RZ, RZ, R14 ;  /* 0x000000ffff067224 */ /* 0x000fce00078e000e */
[----:B------:R-:W-:Y:S05]  /*311f0*/  WARPSYNC.COLLECTIVE R15, `(.L_x_1736) ;  /* 0x000000000f087348 */ /* 0x000fea0003c00000 */
[----:B------:R0:W1:Y:S02]  /*31200*/  SHFL.IDX P6, R14, R13, R12, R11 ;  /* 0x0000000c0d0e7389 */ /* 0x00006400000c000b */
[----:B01----:R-:W-:Y:S01]  /*31210*/  ENDCOLLECTIVE ;  /* 0x000000000000791b */ /* 0x003fe20003800000 */
.L_x_1736:
[----:B------:R-:W-:Y:S02]  /*31220*/  IMAD.MOV.U32 R13, RZ, RZ, R9 ;  /* 0x000000ffff0d7224 */ /* 0x000fe400078e0009 */
[----:B------:R-:W-:Y:S02]  /*31230*/  IMAD.MOV.U32 R12, RZ, RZ, R20 ;  /* 0x000000ffff0c7224 */ /* 0x000fe400078e0014 */
[----:B------:R-:W-:-:S07]  /*31240*/  IMAD.MOV.U32 R8, RZ, RZ, R14 ;  /* 0x000000ffff087224 */ /* 0x000fce00078e000e */
[----:B------:R-:W-:Y:S05]  /*31250*/  WARPSYNC.COLLECTIVE R15, `(.L_x_1737) ;  /* 0x000000000f087348 */ /* 0x000fea0003c00000 */
[----:B------:R0:W1:Y:S02]  /*31260*/  SHFL.IDX P6, R14, R13, R12, R11 ;  /* 0x0000000c0d0e7389 */ /* 0x00006400000c000b */
[----:B01----:R-:W-:Y:S01]  /*31270*/  ENDCOLLECTIVE ;  /* 0x000000000000791b */ /* 0x003fe20003800000 */
.L_x_1737:
[----:B------:R-:W-:Y:S02]  /*31280*/  IMAD.MOV.U32 R13, RZ, RZ, R21 ;  /* 0x000000ffff0d7224 */ /* 0x000fe400078e0015 */
[----:B------:R-:W-:-:S07]  /*31290*/  IMAD.MOV.U32 R9, RZ, RZ, R14 ;  /* 0x000000ffff097224 */ /* 0x000fce00078e000e */
[----:B------:R-:W-:Y:S05]  /*312a0*/  WARPSYNC.COLLECTIVE R15, `(.L_x_1738) ;  /* 0x000000000f087348 */ /* 0x000fea0003c00000 */
[----:B------:R0:W1:Y:S02]  /*312b0*/  SHFL.IDX P6, R14, R13, R12, R11 ;  /* 0x0000000c0d0e7389 */ /* 0x00006400000c000b */
[----:B01----:R-:W-:Y:S01]  /*312c0*/  ENDCOLLECTIVE ;  /* 0x000000000000791b */ /* 0x003fe20003800000 */
.L_x_1738:
[----:B------:R-:W-:Y:S02]  /*312d0*/  IMAD.MOV.U32 R13, RZ, RZ, R141 ;  /* 0x000000ffff0d7224 */ /* 0x000fe400078e008d */
[----:B------:R-:W-:Y:S02]  /*312e0*/  IMAD.MOV.U32 R12, RZ, RZ, R10 ;  /* 0x000000ffff0c7224 */ /* 0x000fe400078e000a */
[----:B------:R-:W-:-:S07]  /*312f0*/  IMAD.MOV.U32 R21, RZ, RZ, R14 ;  /* 0x000000ffff157224 */ /* 0x000fce00078e000e */
[----:B------:R-:W-:Y:S05]  /*31300*/  WARPSYNC.COLLECTIVE R15, `(.L_x_1739) ;  /* 0x000000000f087348 */ /* 0x000fea0003c00000 */
[----:B------:R0:W1:Y:S02]  /*31310*/  SHFL.IDX P6, R14, R13, R12, R11 ;  /* 0x0000000c0d0e7389 */ /* 0x00006400000c000b */
[----:B01----:R-:W-:Y:S01]  /*31320*/  ENDCOLLECTIVE ;  /* 0x000000000000791b */ /* 0x003fe20003800000 */
.L_x_1739:
[----:B------:R-:W-:Y:S02]  /*31330*/  SEL R122, R8, R21, P0 ;  /* 0x00000015087a7207 */ /* 0x000fe40000000000 */
[----:B------:R-:W-:Y:S01]  /*31340*/  SEL R124, R21, R8, P0 ;  /* 0x00000008157c7207 */ /* 0x000fe20000000000 */
[----:B------:R-:W-:Y:S02]  /*31350*/  IMAD.MOV.U32 R13, RZ, RZ, R25 ;  /* 0x000000ffff0d7224 */ /* 0x000fe400078e0019 */
[----:B------:R-:W-:-:S07]  /*31360*/  IMAD.MOV.U32 R24, RZ, RZ, R14 ;  /* 0x000000ffff187224 */ /* 0x000fce00078e000e */
[----:B------:R-:W-:Y:S05]  /*31370*/  WARPSYNC.COLLECTIVE R15, `(.L_x_1740) ;  /* 0x000000000f087348 */ /* 0x000fea0003c00000 */
[----:B------:R0:W1:Y:S02]  /*31380*/  SHFL.IDX P6, R14, R13, R12, R11 ;  /* 0x0000000c0d0e7389 */ /* 0x00006400000c000b */
[----:B01----:R-:W-:Y:S01]  /*31390*/  ENDCOLLECTIVE ;  /* 0x000000000000791b */ /* 0x003fe20003800000 */
.L_x_1740:
[----:B------:R-:W-:Y:S02]  /*313a0*/  IMAD.MOV.U32 R13, RZ, RZ, R27 ;  /* 0x000000ffff0d7224 */ /* 0x000fe400078e001b */
[----:B------:R-:W-:Y:S02]  /*313b0*/  IMAD.MOV.U32 R12, RZ, RZ, R20 ;  /* 0x000000ffff0c7224 */ /* 0x000fe400078e0014 */
[----:B------:R-:W-:-:S07]  /*313c0*/  IMAD.MOV.U32 R25, RZ, RZ, R14 ;  /* 0x000000ffff197224 */ /* 0x000fce00078e000e */
[----:B------:R-:W-:Y:S05]  /*313d0*/  WARPSYNC.COLLECTIVE R15, `(.L_x_1741) ;  /* 0x000000000f087348 */ /* 0x000fea0003c00000 */
[----:B------:R0:W1:Y:S02]  /*313e0*/  SHFL.IDX P6, R14, R13, R12, R11 ;  /* 0x0000000c0d0e7389 */ /* 0x00006400000c000b */
[----:B01----:R-:W-:Y:S01]  /*313f0*/  ENDCOLLECTIVE ;  /* 0x000000000000791b */ /* 0x003fe20003800000 */
.L_x_1741:
[----:B------:R-:W-:Y:S02]  /*31400*/  IMAD.MOV.U32 R13, RZ, RZ, R127 ;  /* 0x000000ffff0d7224 */ /* 0x000fe400078e007f */
[----:B------:R-:W-:-:S07]  /*31410*/  IMAD.MOV.U32 R27, RZ, RZ, R14 ;  /* 0x000000ffff1b7224 */ /* 0x000fce00078e000e */
[----:B------:R-:W-:Y:S05]  /*31420*/  WARPSYNC.COLLECTIVE R15, `(.L_x_1742) ;  /* 0x000000000f087348 */ /* 0x000fea0003c00000 */
[----:B------:R0:W1:Y:S02]  /*31430*/  SHFL.IDX P6, R14, R13, R12, R11 ;  /* 0x0000000c0d0e7389 */ /* 0x00006400000c000b */
[----:B01----:R-:W-:Y:S01]  /*31440*/  ENDCOLLECTIVE ;  /* 0x000000000000791b */ /* 0x003fe20003800000 */
.L_x_1742:
[----:B------:R-:W-:Y:S02]  /*31450*/  SEL R127, R24, R27, P0 ;  /* 0x0000001b187f7207 */ /* 0x000fe40000000000 */
[----:B------:R-:W-:Y:S01]  /*31460*/  SEL R7, R27, R24, P0 ;  /* 0x000000181b077207 */ /* 0x000fe20000000000 */
[----:B------:R-:W-:Y:S01]  /*31470*/  IMAD.MOV.U32 R13, RZ, RZ, R125 ;  /* 0x000000ffff0d7224 */ /* 0x000fe200078e007d */
[----:B------:R-:W-:Y:S01]  /*31480*/  SEL R125, R9, R6, P0 ;  /* 0x00000006097d7207 */ /* 0x000fe20000000000 */
[----:B------:R-:W-:Y:S02]  /*31490*/  IMAD.MOV.U32 R12, RZ, RZ, R10 ;  /* 0x000000ffff0c7224 */ /* 0x000fe400078e000a */
[----:B------:R-:W-:-:S07]  /*314a0*/  IMAD.MOV.U32 R26, RZ, RZ, R14 ;  /* 0x000000ffff1a7224 */ /* 0x000fce00078e000e */
[----:B------:R-:W-:Y:S05]  /*314b0*/  WARPSYNC.COLLECTIVE R15, `(.L_x_1743) ;  /* 0x000000000f087348 */ /* 0x000fea0003c00000 */
[----:B------:R0:W1:Y:S02]  /*314c0*/  SHFL.IDX P6, R14, R13, R12, R11 ;  /* 0x0000000c0d0e7389 */ /* 0x00006400000c000b */
[----:B01----:R-:W-:Y:S01]  /*314d0*/  ENDCOLLECTIVE ;  /* 0x000000000000791b */ /* 0x003fe20003800000 */
.L_x_1743:
[----:B------:R-:W-:Y:S01]  /*314e0*/  SEL R0, R25, R26, P0 ;  /* 0x0000001a19007207 */ /* 0x000fe20000000000 */
[----:B------:R-:W-:Y:S01]  /*314f0*/  IMAD.MOV.U32 R13, RZ, RZ, R123 ;  /* 0x000000ffff0d7224 */ /* 0x000fe200078e007b */
[----:B------:R-:W-:Y:S02]  /*31500*/  SEL R123, R6, R9, P0 ;  /* 0x00000009067b7207 */ /* 0x000fe40000000000 */
[----:B------:R-:W-:Y:S01]  /*31510*/  SEL R6, R26, R25, P0 ;  /* 0x000000191a067207 */ /* 0x000fe20000000000 */
[----:B------:R-:W-:-:S07]  /*31520*/  IMAD.MOV.U32 R28, RZ, RZ, R14 ;  /* 0x000000ffff1c7224 */ /* 0x000fce00078e000e */
[----:B------:R-:W-:Y:S05]  /*31530*/  WARPSYNC.COLLECTIVE R15, `(.L_x_1744) ;  /* 0x000000000f087348 */ /* 0x000fea0003c00000 */
[----:B------:R0:W1:Y:S02]  /*31540*/  SHFL.IDX P6, R14, R13, R12, R11 ;  /* 0x0000000c0d0e7389 */ /* 0x00006400000c000b */
[----:B01----:R-:W-:Y:S01]  /*31550*/  ENDCOLLECTIVE ;  /* 0x000000000000791b */ /* 0x003fe20003800000 */
.L_x_1744:
[----:B------:R-:W-:Y:S02]  /*31560*/  IMAD.MOV.U32 R13, RZ, RZ, R31 ;  /* 0x000000ffff0d7224 */ /* 0x000fe400078e001f */
[----:B------:R-:W-:Y:S02]  /*31570*/  IMAD.MOV.U32 R12, RZ, RZ, R20 ;  /* 0x000000ffff0c7224 */ /* 0x000fe400078e0014 */
[----:B------:R-:W-:-:S07]  /*31580*/  IMAD.MOV.U32 R30, RZ, RZ, R14 ;  /* 0x000000ffff1e7224 */ /* 0x000fce00078e000e */
[----:B------:R-:W-:Y:S05]  /*31590*/  WARPSYNC.COLLECTIVE R15, `(.L_x_1745) ;  /* 0x000000000f087348 */ /* 0x000fea0003c00000 */
[----:B------:R0:W1:Y:S02]  /*315a0*/  SHFL.IDX P6, R14, R13, R12, R11 ;  /* 0x0000000c0d0e7389 */ /* 0x00006400000c000b */
[----:B01----:R-:W-:Y:S01]  /*315b0*/  ENDCOLLECTIVE ;  /* 0x000000000000791b */ /* 0x003fe20003800000 */
.L_x_1745:
[----:B------:R-:W-:Y:S02]  /*315c0*/  IMAD.MOV.U32 R13, RZ, RZ, R33 ;  /* 0x000000ffff0d7224 */ /* 0x000fe400078e0021 */
[----:B------:R-:W-:-:S07]  /*315d0*/  IMAD.MOV.U32 R31, RZ, RZ, R14 ;  /* 0x000000ffff1f7224 */ /* 0x000fce00078e000e */
[----:B------:R-:W-:Y:S05]  /*315e0*/  WARPSYNC.COLLECTIVE R15, `(.L_x_1746) ;  /* 0x000000000f087348 */ /* 0x000fea0003c00000 */
[----:B------:R0:W1:Y:S02]  /*315f0*/  SHFL.IDX P6, R14, R13, R12, R11 ;  /* 0x0000000c0d0e7389 */ /* 0x00006400000c000b */
[----:B01----:R-:W-:Y:S01]  /*31600*/  ENDCOLLECTIVE ;  /* 0x000000000000791b */ /* 0x003fe20003800000 */
.L_x_1746:
[----:B------:R-:W-:Y:S02]  /*31610*/  SEL R9, R28, R31, P0 ;  /* 0x0000001f1c097207 */ /* 0x000fe40000000000 */
[----:B------:R-:W-:Y:S01]  /*31620*/  SEL R21, R31, R28, P0 ;  /* 0x0000001c1f157207 */ /* 0x000fe20000000000 */
[----:B------:R-:W-:Y:S02]  /*31630*/  IMAD.MOV.U32 R13, RZ, RZ, R139 ;  /* 0x000000ffff0d7224 */ /* 0x000fe400078e008b */
[----:B------:R-:W-:Y:S02]  /*31640*/  IMAD.MOV.U32 R12, RZ, RZ, R10 ;  /* 0x000000ffff0c7224 */ /* 0x000fe400078e000a */
[----:B------:R-:W-:-:S07]  /*31650*/  IMAD.MOV.U32 R33, RZ, RZ, R14 ;  /* 0x000000ffff217224 */ /* 0x000fce00078e000e */
[----:B------:R-:W-:Y:S05]  /*31660*/  WARPSYNC.COLLECTIVE R15, `(.L_x_1747) ;  /* 0x000000000f087348 */ /* 0x000fea0003c00000 */
[----:B------:R0:W1:Y:S02]  /*31670*/  SHFL.IDX P6, R14, R13, R12, R11 ;  /* 0x0000000c0d0e7389 */ /* 0x00006400000c000b */
[----:B01----:R-:W-:Y:S01]  /*31680*/  ENDCOLLECTIVE ;  /* 0x000000000000791b */ /* 0x003fe20003800000 */
.L_x_1747:
[----:B------:R-:W-:Y:S02]  /*31690*/  SEL R8, R30, R33, P0 ;  /* 0x000000211e087207 */ /* 0x000fe40000000000 */
[----:B------:R-:W-:Y:S01]  /*316a0*/  SEL R4, R33, R30, P0 ;  /* 0x0000001e21047207 */ /* 0x000fe20000000000 */
[----:B------:R-:W-:Y:S02]  /*316b0*/  IMAD.MOV.U32 R13, RZ, RZ, R137 ;  /* 0x000000ffff0d7224 */ /* 0x000fe400078e0089 */
[----:B------:R-:W-:-:S07]  /*316c0*/  IMAD.MOV.U32 R32, RZ, RZ, R14 ;  /* 0x000000ffff207224 */ /* 0x000fce00078e000e */
[----:B------:R-:W-:Y:S05]  /*316d0*/  WARPSYNC.COLLECTIVE R15, `(.L_x_1748) ;  /* 0x000000000f087348 */ /* 0x000fea0003c00000 */
[----:B------:R0:W1:Y:S02]  /*316e0*/  SHFL.IDX P6, R14, R13, R12, R11 ;  /* 0x0000000c0d0e7389 */ /* 0x00006400000c000b */
[----:B01----:R-:W-:Y:S01]  /*316f0*/  ENDCOLLECTIVE ;  /* 0x000000000000791b */ /* 0x003fe20003800000 */
.L_x_1748:
[----:B------:R-:W-:Y:S02]  /*31700*/  IMAD.MOV.U32 R13, RZ, RZ, R35 ;  /* 0x000000ffff0d7224 */ /* 0x000fe400078e0023 */
[----:B------:R-:W-:Y:S02]  /*31710*/  IMAD.MOV.U32 R12, RZ, RZ, R20 ;  /* 0x000000ffff0c7224 */ /* 0x000fe400078e0014 */
[----:B------:R-:W-:-:S07]  /*31720*/  IMAD.MOV.U32 R34, RZ, RZ, R14 ;  /* 0x000000ffff227224 */ /* 0x000fce00078e000e */
[----:B------:R-:W-:Y:S05]  /*31730*/  WARPSYNC.COLLECTIVE R15, `(.L_x_1749) ;  /* 0x000000000f087348 */ /* 0x000fea0003c00000 */
[----:B------:R0:W1:Y:S02]  /*31740*/  SHFL.IDX P6, R14, R13, R12, R11 ;  /* 0x0000000c0d0e7389 */ /* 0x00006400000c000b */
[----:B01----:R-:W-:Y:S01]  /*31750*/  ENDCOLLECTIVE ;  /* 0x000000000000791b */ /* 0x003fe20003800000 */
.L_x_1749:
[----:B------:R-:W-:Y:S02]  /*31760*/  IMAD.MOV.U32 R13, RZ, RZ, R45 ;  /* 0x000000ffff0d7224 */ /* 0x000fe400078e002d */
[----:B------:R-:W-:-:S07]  /*31770*/  IMAD.MOV.U32 R35, RZ, RZ, R14 ;  /* 0x000000ffff237224 */ /* 0x000fce00078e000e */
[----:B------:R-:W-:Y:S05]  /*31780*/  WARPSYNC.COLLECTIVE R15, `(.L_x_1750) ;  /* 0x000000000f087348 */ /* 0x000fea0003c00000 */
[----:B------:R0:W1:Y:S02]  /*31790*/  SHFL.IDX P6, R14, R13, R12, R11 ;  /* 0x0000000c0d0e7389 */ /* 0x00006400000c000b */
[----:B01----:R-:W-:Y:S01]  /*317a0*/  ENDCOLLECTIVE ;  /* 0x000000000000791b */ /* 0x003fe20003800000 */
.L_x_1750:
        /* <DEDUP_REMOVED lines=8> */
.L_x_1751:
[----:B------:R-:W-:Y:S02]  /*31830*/  SEL R24, R34, R45, P0 ;  /* 0x0000002d22187207 */ /* 0x000fe40000000000 */
[----:B------:R-:W-:Y:S01]  /*31840*/  SEL R26, R45, R34, P0 ;  /* 0x000000222d1a7207 */ /* 0x000fe20000000000 */
[----:B------:R-:W-:Y:S02]  /*31850*/  IMAD.MOV.U32 R13, RZ, RZ, R133 ;  /* 0x000000ffff0d7224 */ /* 0x000fe400078e0085 */
[----:B------:R-:W-:-:S07]  /*31860*/  IMAD.MOV.U32 R36, RZ, RZ, R14 ;  /* 0x000000ffff247224 */ /* 0x000fce00078e000e */
[----:B------:R-:W-:Y:S05]  /*31870*/  WARPSYNC.COLLECTIVE R15, `(.L_x_1752) ;  /* 0x000000000f087348 */ /* 0x000fea0003c00000 */
[----:B------:R0:W1:Y:S02]  /*31880*/  SHFL.IDX P6, R14, R13, R12, R11 ;  /* 0x0000000c0d0e7389 */ /* 0x00006400000c000b */
[----:B01----:R-:W-:Y:S01]  /*31890*/  ENDCOLLECTIVE ;  /* 0x000000000000791b */ /* 0x003fe20003800000 */
.L_x_1752:
[----:B------:R-:W-:Y:S02]  /*318a0*/  IMAD.MOV.U32 R13, RZ, RZ, R47 ;  /* 0x000000ffff0d7224 */ /* 0x000fe400078e002f */
[----:B------:R-:W-:Y:S02]  /*318b0*/  IMAD.MOV.U32 R12, RZ, RZ, R20 ;  /* 0x000000ffff0c7224 */ /* 0x000fe400078e0014 */
[----:B------:R-:W-:-:S07]  /*318c0*/  IMAD.MOV.U32 R38, RZ, RZ, R14 ;  /* 0x000000ffff267224 */ /* 0x000fce00078e000e */
[----:B------:R-:W-:Y:S05]  /*318d0*/  WARPSYNC.COLLECTIVE R15, `(.L_x_1753) ;  /* 0x000000000f087348 */ /* 0x000fea0003c00000 */
[----:B------:R0:W1:Y:S02]  /*318e0*/  SHFL.IDX P6, R14, R13, R12, R11 ;  /* 0x0000000c0d0e7389 */ /* 0x00006400000c000b */
[----:B01----:R-:W-:Y:S01]  /*318f0*/  ENDCOLLECTIVE ;  /* 0x000000000000791b */ /* 0x003fe20003800000 */
.L_x_1753:
[----:B------:R-:W-:Y:S02]  /*31900*/  IMAD.MOV.U32 R13, RZ, RZ, R49 ;  /* 0x000000ffff0d7224 */ /* 0x000fe400078e0031 */
[----:B------:R-:W-:-:S07]  /*31910*/  IMAD.MOV.U32 R47, RZ, RZ, R14 ;  /* 0x000000ffff2f7224 */ /* 0x000fce00078e000e */
[----:B------:R-:W-:Y:S05]  /*31920*/  WARPSYNC.COLLECTIVE R15, `(.L_x_1754) ;  /* 0x000000000f087348 */ /* 0x000fea0003c00000 */
[----:B------:R0:W1:Y:S02]  /*31930*/  SHFL.IDX P6, R14, R13, R12, R11 ;  /* 0x0000000c0d0e7389 */ /* 0x00006400000c000b */
[----:B01----:R-:W-:Y:S01]  /*31940*/  ENDCOLLECTIVE ;  /* 0x000000000000791b */ /* 0x003fe20003800000 */
.L_x_1754:
        /* <DEDUP_REMOVED lines=8> */
.L_x_1755:
[----:B------:R-:W-:Y:S02]  /*319d0*/  SEL R28, R38, R49, P0 ;  /* 0x00000031261c7207 */ /* 0x000fe40000000000 */
[----:B------:R-:W-:Y:S01]  /*319e0*/  SEL R32, R49, R38, P0 ;  /* 0x0000002631207207 */ /* 0x000fe20000000000 */
[----:B------:R-:W-:Y:S02]  /*319f0*/  IMAD.MOV.U32 R13, RZ, RZ, R131 ;  /* 0x000000ffff0d7224 */ /* 0x000fe400078e0083 */
[----:B------:R-:W-:-:S07]  /*31a00*/  IMAD.MOV.U32 R57, RZ, RZ, R14 ;  /* 0x000000ffff397224 */ /* 0x000fce00078e000e */
[----:B------:R-:W-:Y:S05]  /*31a10*/  WARPSYNC.COLLECTIVE R15, `(.L_x_1756) ;  /* 0x000000000f087348 */ /* 0x000fea0003c00000 */
[----:B------:R0:W1:Y:S02]  /*31a20*/  SHFL.IDX P6, R14, R13, R12, R11 ;  /* 0x0000000c0d0e7389 */ /* 0x00006400000c000b */
[----:B01----:R-:W-:Y:S01]  /*31a30*/  ENDCOLLECTIVE ;  /* 0x000000000000791b */ /* 0x003fe20003800000 */
.L_x_1756:
[----:B------:R-:W-:Y:S02]  /*31a40*/  IMAD.MOV.U32 R13, RZ, RZ, R129 ;  /* 0x000000ffff0d7224 */ /* 0x000fe400078e0081 */
[----:B------:R-:W-:Y:S02]  /*31a50*/  IMAD.MOV.U32 R12, RZ, RZ, R20 ;  /* 0x000000ffff0c7224 */ /* 0x000fe400078e0014 */
[----:B------:R-:W-:-:S07]  /*31a60*/  IMAD.MOV.U32 R40, RZ, RZ, R14 ;  /* 0x000000ffff287224 */ /* 0x000fce00078e000e */
[----:B------:R-:W-:Y:S05]  /*31a70*/  WARPSYNC.COLLECTIVE R15, `(.L_x_1757) ;  /* 0x000000000f087348 */ /* 0x000fea0003c00000 */
[----:B------:R0:W1:Y:S02]  /*31a80*/  SHFL.IDX P6, R14, R13, R12, R11 ;  /* 0x0000000c0d0e7389 */ /* 0x00006400000c000b */
[----:B01----:R-:W-:Y:S01]  /*31a90*/  ENDCOLLECTIVE ;  /* 0x000000000000791b */ /* 0x003fe20003800000 */
.L_x_1757:
[----:B------:R-:W-:Y:S02]  /*31aa0*/  IMAD.MOV.U32 R13, RZ, RZ, R51 ;  /* 0x000000ffff0d7224 */ /* 0x000fe400078e0033 */
[----:B------:R-:W-:-:S07]  /*31ab0*/  IMAD.MOV.U32 R42, RZ, RZ, R14 ;  /* 0x000000ffff2a7224 */ /* 0x000fce00078e000e */
[----:B------:R-:W-:Y:S05]  /*31ac0*/  WARPSYNC.COLLECTIVE R15, `(.L_x_1758) ;  /* 0x000000000f087348 */ /* 0x000fea0003c00000 */
[----:B------:R0:W1:Y:S02]  /*31ad0*/  SHFL.IDX P6, R14, R13, R12, R11 ;  /* 0x0000000c0d0e7389 */ /* 0x00006400000c000b */
[----:B01----:R-:W-:Y:S01]  /*31ae0*/  ENDCOLLECTIVE ;  /* 0x000000000000791b */ /* 0x003fe20003800000 */
.L_x_1758:
        /* <DEDUP_REMOVED lines=8> */
.L_x_1759:
[----:B------:R-:W-:Y:S02]  /*31b70*/  SEL R30, R40, R51, P0 ;  /* 0x00000033281e7207 */ /* 0x000fe40000000000 */
[----:B------:R-:W-:Y:S01]  /*31b80*/  SEL R114, R51, R40, P0 ;  /* 0x0000002833727207 */ /* 0x000fe20000000000 */
[----:B------:R-:W-:Y:S02]  /*31b90*/  IMAD.MOV.U32 R13, RZ, RZ, R119 ;  /* 0x000000ffff0d7224 */ /* 0x000fe400078e0077 */
[----:B------:R-:W-:-:S07]  /*31ba0*/  IMAD.MOV.U32 R44, RZ, RZ, R14 ;  /* 0x000000ffff2c7224 */ /* 0x000fce00078e000e */
[----:B------:R-:W-:Y:S05]  /*31bb0*/  WARPSYNC.COLLECTIVE R15, `(.L_x_1760) ;  /* 0x000000000f087348 */ /* 0x000fea0003c00000 */
[----:B------:R0:W1:Y:S02]  /*31bc0*/  SHFL.IDX P6, R14, R13, R12, R11 ;  /* 0x0000000c0d0e7389 */ /* 0x00006400000c000b */
[----:B01----:R-:W-:Y:S01]  /*31bd0*/  ENDCOLLECTIVE ;  /* 0x000000000000791b */ /* 0x003fe20003800000 */
.L_x_1760:
[----:B------:R-:W-:Y:S02]  /*31be0*/  IMAD.MOV.U32 R13, RZ, RZ, R53 ;  /* 0x000000ffff0d7224 */ /* 0x000fe400078e0035 */
[----:B------:R-:W-:Y:S02]  /*31bf0*/  IMAD.MOV.U32 R12, RZ, RZ, R20 ;  /* 0x000000ffff0c7224 */ /* 0x000fe400078e0014 */
[----:B------:R-:W-:-:S07]  /*31c00*/  IMAD.MOV.U32 R46, RZ, RZ, R14 ;  /* 0x000000ffff2e7224 */ /* 0x000fce00078e000e */
[----:B------:R-:W-:Y:S05]  /*31c10*/  WARPSYNC.COLLECTIVE R15, `(.L_x_1761) ;  /* 0x000000000f087348 */ /* 0x000fea0003c00000 */
[----:B------:R0:W1:Y:S02]  /*31c20*/  SHFL.IDX P6, R14, R13, R12, R11 ;  /* 0x0000000c0d0e7389 */ /* 0x00006400000c000b */
[----:B01----:R-:W-:Y:S01]  /*31c30*/  ENDCOLLECTIVE ;  /* 0x000000000000791b */ /* 0x003fe20003800000 */
.L_x_1761:
[----:B------:R-:W-:Y:S02]  /*31c40*/  IMAD.MOV.U32 R13, RZ, RZ, R55 ;  /* 0x000000ffff0d7224 */ /* 0x000fe400078e0037 */
[----:B------:R-:W-:-:S07]  /*31c50*/  IMAD.MOV.U32 R53, RZ, RZ, R14 ;  /* 0x000000ffff357224 */ /* 0x000fce00078e000e */
[----:B------:R-:W-:Y:S05]  /*31c60*/  WARPSYNC.COLLECTIVE R15, `(.L_x_1762) ;  /* 0x000000000f087348 */ /* 0x000fea0003c00000 */
[----:B------:R0:W1:Y:S02]  /*31c70*/  SHFL.IDX P6, R14, R13, R12, R11 ;  /* 0x0000000c0d0e7389 */ /* 0x00006400000c000b */
[----:B01----:R-:W-:Y:S01]  /*31c80*/  ENDCOLLECTIVE ;  /* 0x000000000000791b */ /* 0x003fe20003800000 */
.L_x_1762:
[----:B------:R-:W-:Y:S01]  /*31c90*/  IMAD.MOV.U32 R13, RZ, RZ, R117 ;  /* 0x000000ffff0d7224 */ /* 0x000fe200078e0075 */
[----:B------:R-:W-:Y:S01]  /*31ca0*/  SEL R117, R44, R53, P0 ;  /* 0x000000352c757207 */ /* 0x000fe20000000000 */
[----:B------:R-:W-:Y:S02]  /*31cb0*/  IMAD.MOV.U32 R12, RZ, RZ, R10 ;  /* 0x000000ffff0c7224 */ /* 0x000fe400078e000a */
[----:B------:R-:W-:-:S07]  /*31cc0*/  IMAD.MOV.U32 R55, RZ, RZ, R14 ;  /* 0x000000ffff377224 */ /* 0x000fce00078e000e */
[----:B------:R-:W-:Y:S05]  /*31cd0*/  WARPSYNC.COLLECTIVE R15, `(.L_x_1763) ;  /* 0x000000000f087348 */ /* 0x000fea0003c00000 */
[----:B------:R0:W1:Y:S02]  /*31ce0*/  SHFL.IDX P6, R14, R13, R12, R11 ;  /* 0x0000000c0d0e7389 */ /* 0x00006400000c000b */
[----:B01----:R-:W-:Y:S01]  /*31cf0*/  ENDCOLLECTIVE ;  /* 0x000000000000791b */ /* 0x003fe20003800000 */
.L_x_1763:
[----:B------:R-:W-:Y:S02]  /*31d00*/  SEL R116, R46, R55, P0 ;  /* 0x000000372e747207 */ /* 0x000fe40000000000 */
[----:B------:R-:W-:Y:S01]  /*31d10*/  SEL R118, R55, R46, P0 ;  /* 0x0000002e37767207 */ /* 0x000fe20000000000 */
[----:B------:R-:W-:Y:S02]  /*31d20*/  IMAD.MOV.U32 R13, RZ, RZ, R115 ;  /* 0x000000ffff0d7224 */ /* 0x000fe400078e0073 */
[----:B------:R-:W-:-:S07]  /*31d30*/  IMAD.MOV.U32 R48, RZ, RZ, R14 ;  /* 0x000000ffff307224 */ /* 0x000fce00078e000e */
[----:B------:R-:W-:Y:S05]  /*31d40*/  WARPSYNC.COLLECTIVE R15, `(.L_x_1764) ;  /* 0x000000000f087348 */ /* 0x000fea0003c00000 */
[----:B------:R0:W1:Y:S02]  /*31d50*/  SHFL.IDX P6, R14, R13, R12, R11 ;  /* 0x0000000c0d0e7389 */ /* 0x00006400000c000b */
[----:B01----:R-:W-:Y:S01]  /*31d60*/  ENDCOLLECTIVE ;  /* 0x000000000000791b */ /* 0x003fe20003800000 */
.L_x_1764:
[----:B------:R-:W-:Y:S02]  /*31d70*/  IMAD.MOV.U32 R13, RZ, RZ, R59 ;  /* 0x000000ffff0d7224 */ /* 0x000fe400078e003b */
[----:B------:R-:W-:Y:S02]  /*31d80*/  IMAD.MOV.U32 R12, RZ, RZ, R20 ;  /* 0x000000ffff0c7224 */ /* 0x000fe400078e0014 */
[----:B------:R-:W-:-:S07]  /*31d90*/  IMAD.MOV.U32 R56, RZ, RZ, R14 ;  /* 0x000000ffff387224 */ /* 0x000fce00078e000e */
[----:B------:R-:W-:Y:S05]  /*31da0*/  WARPSYNC.COLLECTIVE R15, `(.L_x_1765) ;  /* 0x000000000f087348 */ /* 0x000fea0003c00000 */
[----:B------:R0:W1:Y:S02]  /*31db0*/  SHFL.IDX P6, R14, R13, R12, R11 ;  /* 0x0000000c0d0e7389 */ /* 0x00006400000c000b */
[----:B01----:R-:W-:Y:S01]  /*31dc0*/  ENDCOLLECTIVE ;  /* 0x000000000000791b */ /* 0x003fe20003800000 */
.L_x_1765:
[----:B------:R-:W-:Y:S02]  /*31dd0*/  IMAD.MOV.U32 R13, RZ, RZ, R61 ;  /* 0x000000ffff0d7224 */ /* 0x000fe400078e003d */
[----:B------:R-:W-:-:S07]  /*31de0*/  IMAD.MOV.U32 R59, RZ, RZ, R14 ;  /* 0x000000ffff3b7224 */ /* 0x000fce00078e000e */
[----:B------:R-:W-:Y:S05]  /*31df0*/  WARPSYNC.COLLECTIVE R15, `(.L_x_1766) ;  /* 0x000000000f087348 */ /* 0x000fea0003c00000 */
[----:B------:R0:W1:Y:S02]  /*31e00*/  SHFL.IDX P6, R14, R13, R12, R11 ;  /* 0x0000000c0d0e7389 */ /* 0x00006400000c000b */
[----:B01----:R-:W-:Y:S01]  /*31e10*/  ENDCOLLECTIVE ;  /* 0x000000000000791b */ /* 0x003fe20003800000 */
.L_x_1766:
        /* <DEDUP_REMOVED lines=8> */
.L_x_1767:
        /* <DEDUP_REMOVED lines=8> */
.L_x_1768:
[----:B------:R-:W-:Y:S02]  /*31f20*/  IMAD.MOV.U32 R13, RZ, RZ, R63 ;  /* 0x000000ffff0d7224 */ /* 0x000fe400078e003f */
[----:B------:R-:W-:Y:S02]  /*31f30*/  IMAD.MOV.U32 R12, RZ, RZ, R20 ;  /* 0x000000ffff0c7224 */ /* 0x000fe400078e0014 */
[----:B------:R-:W-:-:S07]  /*31f40*/  IMAD.MOV.U32 R60, RZ, RZ, R14 ;  /* 0x000000ffff3c7224 */ /* 0x000fce00078e000e */
[----:B------:R-:W-:Y:S05]  /*31f50*/  WARPSYNC.COLLECTIVE R15, `(.L_x_1769) ;  /* 0x000000000f087348 */ /* 0x000fea0003c00000 */
[----:B------:R0:W1:Y:S02]  /*31f60*/  SHFL.IDX P6, R14, R13, R12, R11 ;  /* 0x0000000c0d0e7389 */ /* 0x00006400000c000b */
[----:B01----:R-:W-:Y:S01]  /*31f70*/  ENDCOLLECTIVE ;  /* 0x000000000000791b */ /* 0x003fe20003800000 */
.L_x_1769:
[----:B------:R-:W-:Y:S02]  /*31f80*/  IMAD.MOV.U32 R13, RZ, RZ, R43 ;  /* 0x000000ffff0d7224 */ /* 0x000fe400078e002b */
[----:B------:R-:W-:-:S07]  /*31f90*/  IMAD.MOV.U32 R63, RZ, RZ, R14 ;  /* 0x000000ffff3f7224 */ /* 0x000fce00078e000e */
[----:B------:R-:W-:Y:S05]  /*31fa0*/  WARPSYNC.COLLECTIVE R15, `(.L_x_1770) ;  /* 0x000000000f087348 */ /* 0x000fea0003c00000 */
[----:B------:R0:W1:Y:S02]  /*31fb0*/  SHFL.IDX P6, R14, R13, R12, R11 ;  /* 0x0000000c0d0e7389 */ /* 0x00006400000c000b */
[----:B01----:R-:W-:Y:S01]  /*31fc0*/  ENDCOLLECTIVE ;  /* 0x000000000000791b */ /* 0x003fe20003800000 */
.L_x_1770:
        /* <DEDUP_REMOVED lines=8> */
.L_x_1771:
[----:B------:R-:W-:Y:S02]  /*32050*/  SEL R58, R60, R43, P0 ;  /* 0x0000002b3c3a7207 */ /* 0x000fe40000000000 */
[----:B------:R-:W-:Y:S01]  /*32060*/  SEL R60, R43, R60, P0 ;  /* 0x0000003c2b3c7207 */ /* 0x000fe20000000000 */
[----:B------:R-:W-:Y:S02]  /*32070*/  IMAD.MOV.U32 R13, RZ, RZ, R105 ;  /* 0x000000ffff0d7224 */ /* 0x000fe400078e0069 */
[----:B------:R-:W-:-:S07]  /*32080*/  IMAD.MOV.U32 R65, RZ, RZ, R14 ;  /* 0x000000ffff417224 */ /* 0x000fce00078e000e */
[----:B------:R-:W-:Y:S05]  /*32090*/  WARPSYNC.COLLECTIVE R15, `(.L_x_1772) ;  /* 0x000000000f087348 */ /* 0x000fea0003c00000 */
[----:B------:R0:W1:Y:S02]  /*320a0*/  SHFL.IDX P6, R14, R13, R12, R11 ;  /* 0x0000000c0d0e7389 */ /* 0x00006400000c000b */
[----:B01----:R-:W-:Y:S01]  /*320b0*/  ENDCOLLECTIVE ;  /* 0x000000000000791b */ /* 0x003fe20003800000 */
.L_x_1772:
[----:B------:R-:W-:Y:S02]  /*320c0*/  IMAD.MOV.U32 R13, RZ, RZ, R103 ;  /* 0x000000ffff0d7224 */ /* 0x000fe400078e0067 */
[----:B------:R-:W-:Y:S02]  /*320d0*/  IMAD.MOV.U32 R12, RZ, RZ, R20 ;  /* 0x000000ffff0c7224 */ /* 0x000fe400078e0014 */
[----:B------:R-:W-:-:S07]  /*320e0*/  IMAD.MOV.U32 R64, RZ, RZ, R14 ;  /* 0x000000ffff407224 */ /* 0x000fce00078e000e */
[----:B------:R-:W-:Y:S05]  /*320f0*/  WARPSYNC.COLLECTIVE R15, `(.L_x_1773) ;  /* 0x000000000f087348 */ /* 0x000fea0003c00000 */
[----:B------:R0:W1:Y:S02]  /*32100*/  SHFL.IDX P6, R14, R13, R12, R11 ;  /* 0x0000000c0d0e7389 */ /* 0x00006400000c000b */
[----:B01----:R-:W-:Y:S01]  /*32110*/  ENDCOLLECTIVE ;  /* 0x000000000000791b */ /* 0x003fe20003800000 */
.L_x_1773:
[----:B------:R-:W-:Y:S02]  /*32120*/  IMAD.MOV.U32 R13, RZ, RZ, R41 ;  /* 0x000000ffff0d7224 */ /* 0x000fe400078e0029 */
[----:B------:R-:W-:-:S07]  /*32130*/  IMAD.MOV.U32 R52, RZ, RZ, R14 ;  /* 0x000000ffff347224 */ /* 0x000fce00078e000e */
[----:B------:R-:W-:Y:S05]  /*32140*/  WARPSYNC.COLLECTIVE R15, `(.L_x_1774) ;  /* 0x000000000f087348 */ /* 0x000fea0003c00000 */
[----:B------:R0:W1:Y:S02]  /*32150*/  SHFL.IDX P6, R14, R13, R12, R11 ;  /* 0x0000000c0d0e7389 */ /* 0x00006400000c000b */
[----:B01----:R-:W-:Y:S01]  /*32160*/  ENDCOLLECTIVE ;  /* 0x000000000000791b */ /* 0x003fe20003800000 */
.L_x_1774:
        /* <DEDUP_REMOVED lines=8> */
.L_x_1775:
[----:B------:R-:W-:Y:S02]  /*321f0*/  SEL R62, R64, R41, P0 ;  /* 0x00000029403e7207 */ /* 0x000fe40000000000 */
[----:B------:R-:W-:Y:S01]  /*32200*/  SEL R64, R41, R64, P0 ;  /* 0x0000004029407207 */ /* 0x000fe20000000000 */
[----:B------:R-:W-:Y:S02]  /*32210*/  IMAD.MOV.U32 R13, RZ, RZ, R101 ;  /* 0x000000ffff0d7224 */ /* 0x000fe400078e0065 */
[----:B------:R-:W-:-:S07]  /*32220*/  IMAD.MOV.U32 R67, RZ, RZ, R14 ;  /* 0x000000ffff437224 */ /* 0x000fce00078e000e */
[----:B------:R-:W-:Y:S05]  /*32230*/  WARPSYNC.COLLECTIVE R15, `(.L_x_1776) ;  /* 0x000000000f087348 */ /* 0x000fea0003c00000 */
[----:B------:R0:W1:Y:S02]  /*32240*/  SHFL.IDX P6, R14, R13, R12, R11 ;  /* 0x0000000c0d0e7389 */ /* 0x00006400000c000b */
[----:B01----:R-:W-:Y:S01]  /*32250*/  ENDCOLLECTIVE ;  /* 0x000000000000791b */ /* 0x003fe20003800000 */
.L_x_1776:
[----:B------:R-:W-:Y:S02]  /*32260*/  IMAD.MOV.U32 R13, RZ, RZ, R99 ;  /* 0x000000ffff0d7224 */ /* 0x000fe400078e0063 */
[----:B------:R-:W-:Y:S02]  /*32270*/  IMAD.MOV.U32 R12, RZ, RZ, R20 ;  /* 0x000000ffff0c7224 */ /* 0x000fe400078e0014 */
[----:B------:R-:W-:-:S07]  /*32280*/  IMAD.MOV.U32 R66, RZ, RZ, R14 ;  /* 0x000000ffff427224 */ /* 0x000fce00078e000e */
[----:B------:R-:W-:Y:S05]  /*32290*/  WARPSYNC.COLLECTIVE R15, `(.L_x_1777) ;  /* 0x000000000f087348 */ /* 0x000fea0003c00000 */
[----:B------:R0:W1:Y:S02]  /*322a0*/  SHFL.IDX P6, R14, R13, R12, R11 ;  /* 0x0000000c0d0e7389 */ /* 0x00006400000c000b */
[----:B01----:R-:W-:Y:S01]  /*322b0*/  ENDCOLLECTIVE ;  /* 0x000000000000791b */ /* 0x003fe20003800000 */
.L_x_1777:
[----:B------:R-:W-:Y:S02]  /*322c0*/  IMAD.MOV.U32 R13, RZ, RZ, R39 ;  /* 0x000000ffff0d7224 */ /* 0x000fe400078e0027 */
[----:B------:R-:W-:-:S07]  /*322d0*/  IMAD.MOV.U32 R54, RZ, RZ, R14 ;  /* 0x000000ffff367224 */ /* 0x000fce00078e000e */
[----:B------:R-:W-:Y:S05]  /*322e0*/  WARPSYNC.COLLECTIVE R15, `(.L_x_1778) ;  /* 0x000000000f087348 */ /* 0x000fea0003c00000 */
[----:B------:R0:W1:Y:S02]  /*322f0*/  SHFL.IDX P6, R14, R13, R12, R11 ;  /* 0x0000000c0d0e7389 */ /* 0x00006400000c000b */
[----:B01----:R-:W-:Y:S01]  /*32300*/  ENDCOLLECTIVE ;  /* 0x000000000000791b */ /* 0x003fe20003800000 */
.L_x_1778:
[----:B------:R-:W-:Y:S02]  /*32310*/  IMAD.MOV.U32 R13, RZ, RZ, R71 ;  /* 0x000000ffff0d7224 */ /* 0x000fe400078e0047 */
[----:B------:R-:W-:Y:S02]  /*32320*/  IMAD.MOV.U32 R12, RZ, RZ, R10 ;  /* 0x000000ffff0c7224 */ /* 0x000fe400078e000a */
[----:B------:R-:W-:-:S07]  /*32330*/  IMAD.MOV.U32 R39, RZ, RZ, R14 ;  /* 0x000000ffff277224 */ /* 0x000fce00078e000e */
[----:B------:R-:W-:Y:S05]  /*32340*/  WARPSYNC.COLLECTIVE R15, `(.L_x_1779) ;  /* 0x000000000f087348 */ /* 0x000fea0003c00000 */
[----:B------:R0:W1:Y:S02]  /*32350*/  SHFL.IDX P6, R14, R13, R12, R11 ;  /* 0x0000000c0d0e7389 */ /* 0x00006400000c000b */
[----:B01----:R-:W-:Y:S01]  /*32360*/  ENDCOLLECTIVE ;  /* 0x000000000000791b */ /* 0x003fe20003800000 */
.L_x_1779:
[----:B------:R-:W-:Y:S02]  /*32370*/  IMAD.MOV.U32 R13, RZ, RZ, R97 ;  /* 0x000000ffff0d7224 */ /* 0x000fe400078e0061 */
[----:B------:R-:W-:-:S07]  /*32380*/  IMAD.MOV.U32 R71, RZ, RZ, R14 ;  /* 0x000000ffff477224 */ /* 0x000fce00078e000e */
[----:B------:R-:W-:Y:S05]  /*32390*/  WARPSYNC.COLLECTIVE R15, `(.L_x_1780) ;  /* 0x000000000f087348 */ /* 0x000fea0003c00000 */
[----:B------:R0:W1:Y:S02]  /*323a0*/  SHFL.IDX P6, R14, R13, R12, R11 ;  /* 0x0000000c0d0e7389 */ /* 0x00006400000c000b */
[----:B01----:R-:W-:Y:S01]  /*323b0*/  ENDCOLLECTIVE ;  /* 0x000000000000791b */ /* 0x003fe20003800000 */
.L_x_1780:
[----:B------:R-:W-:Y:S02]  /*323c0*/  IMAD.MOV.U32 R13, RZ, RZ, R95 ;  /* 0x000000ffff0d7224 */ /* 0x000fe400078e005f */
[----:B------:R-:W-:Y:S02]  /*323d0*/  IMAD.MOV.U32 R12, RZ, RZ, R20 ;  /* 0x000000ffff0c7224 */ /* 0x000fe400078e0014 */
[----:B------:R-:W-:-:S07]  /*323e0*/  IMAD.MOV.U32 R70, RZ, RZ, R14 ;  /* 0x000000ffff467224 */ /* 0x000fce00078e000e */
[----:B------:R-:W-:Y:S05]  /*323f0*/  WARPSYNC.COLLECTIVE R15, `(.L_x_1781) ;  /* 0x000000000f087348 */ /* 0x000fea0003c00000 */
[----:B------:R0:W1:Y:S02]  /*32400*/  SHFL.IDX P6, R14, R13, R12, R11 ;  /* 0x0000000c0d0e7389 */ /* 0x00006400000c000b */
[----:B01----:R-:W-:Y:S01]  /*32410*/  ENDCOLLECTIVE ;  /* 0x000000000000791b */ /* 0x003fe20003800000 */
.L_x_1781:
[----:B------:R-:W-:Y:S02]  /*32420*/  IMAD.MOV.U32 R13, RZ, RZ, R73 ;  /* 0x000000ffff0d7224 */ /* 0x000fe400078e0049 */
[----:B------:R-:W-:-:S07]  /*32430*/  IMAD.MOV.U32 R78, RZ, RZ, R14 ;  /* 0x000000ffff4e7224 */ /* 0x000fce00078e000e */
[----:B------:R-:W-:Y:S05]  /*32440*/  WARPSYNC.COLLECTIVE R15, `(.L_x_1782) ;  /* 0x000000000f087348 */ /* 0x000fea0003c00000 */
[----:B------:R0:W1:Y:S02]  /*32450*/  SHFL.IDX P6, R14, R13, R12, R11 ;  /* 0x0000000c0d0e7389 */ /* 0x00006400000c000b */
[----:B01----:R-:W-:Y:S01]  /*32460*/  ENDCOLLECTIVE ;  /* 0x000000000000791b */ /* 0x003fe20003800000 */
.L_x_1782:
[----:B------:R-:W-:Y:S02]  /*32470*/  IMAD.MOV.U32 R13, RZ, RZ, R77 ;  /* 0x000000ffff0d7224 */ /* 0x000fe400078e004d */
[----:B------:R-:W-:Y:S02]  /*32480*/  IMAD.MOV.U32 R12, RZ, RZ, R10 ;  /* 0x000000ffff0c7224 */ /* 0x000fe400078e000a */
[----:B------:R-:W-:-:S07]  /*32490*/  IMAD.MOV.U32 R73, RZ, RZ, R14 ;  /* 0x000000ffff497224 */ /* 0x000fce00078e000e */
[----:B------:R-:W-:Y:S05]  /*324a0*/  WARPSYNC.COLLECTIVE R15, `(.L_x_1783) ;  /* 0x000000000f087348 */ /* 0x000fea0003c00000 */
[----:B------:R0:W1:Y:S02]  /*324b0*/  SHFL.IDX P6, R14, R13, R12, R11 ;  /* 0x0000000c0d0e7389 */ /* 0x00006400000c000b */
[----:B01----:R-:W-:Y:S01]  /*324c0*/  ENDCOLLECTIVE ;  /* 0x000000000000791b */ /* 0x003fe20003800000 */
.L_x_1783:
[----:B------:R-:W-:Y:S02]  /*324d0*/  SEL R68, R70, R73, P0 ;  /* 0x0000004946447207 */ /* 0x000fe40000000000 */
[----:B------:R-:W-:Y:S01]  /*324e0*/  SEL R70, R73, R70, P0 ;  /* 0x0000004649467207 */ /* 0x000fe20000000000 */
[----:B------:R-:W-:Y:S02]  /*324f0*/  IMAD.MOV.U32 R13, RZ, RZ, R79 ;  /* 0x000000ffff0d7224 */ /* 0x000fe400078e004f */
[----:B------:R-:W-:-:S07]  /*32500*/  IMAD.MOV.U32 R77, RZ, RZ, R14 ;  /* 0x000000ffff4d7224 */ /* 0x000fce00078e000e */
[----:B------:R-:W-:Y:S05]  /*32510*/  WARPSYNC.COLLECTIVE R15, `(.L_x_1784) ;  /* 0x000000000f087348 */ /* 0x000fea0003c00000 */
[----:B------:R0:W1:Y:S02]  /*32520*/  SHFL.IDX P6, R14, R13, R12, R11 ;  /* 0x0000000c0d0e7389 */ /* 0x00006400000c000b */
[----:B01----:R-:W-:Y:S01]  /*32530*/  ENDCOLLECTIVE ;  /* 0x000000000000791b */ /* 0x003fe20003800000 */
.L_x_1784:
[----:B------:R-:W-:Y:S02]  /*32540*/  IMAD.MOV.U32 R13, RZ, RZ, R93 ;  /* 0x000000ffff0d7224 */ /* 0x000fe400078e005d */
[----:B------:R-:W-:Y:S02]  /*32550*/  IMAD.MOV.U32 R12, RZ, RZ, R20 ;  /* 0x000000ffff0c7224 */ /* 0x000fe400078e0014 */
[----:B------:R-:W-:-:S07]  /*32560*/  IMAD.MOV.U32 R79, RZ, RZ, R14 ;  /* 0x000000ffff4f7224 */ /* 0x000fce00078e000e */
[----:B------:R-:W-:Y:S05]  /*32570*/  WARPSYNC.COLLECTIVE R15, `(.L_x_1785) ;  /* 0x000000000f087348 */ /* 0x000fea0003c00000 */
[----:B------:R0:W1:Y:S02]  /*32580*/  SHFL.IDX P6, R14, R13, R12, R11 ;  /* 0x0000000c0d0e7389 */ /* 0x00006400000c000b */
[----:B01----:R-:W-:Y:S01]  /*32590*/  ENDCOLLECTIVE ;  /* 0x000000000000791b */ /* 0x003fe20003800000 */
.L_x_1785:
[----:B------:R-:W-:Y:S02]  /*325a0*/  IMAD.MOV.U32 R13, RZ, RZ, R91 ;  /* 0x000000ffff0d7224 */ /* 0x000fe400078e005b */
[----:B------:R-:W-:-:S07]  /*325b0*/  IMAD.MOV.U32 R80, RZ, RZ, R14 ;  /* 0x000000ffff507224 */ /* 0x000fce00078e000e */
[----:B------:R-:W-:Y:S05]  /*325c0*/  WARPSYNC.COLLECTIVE R15, `(.L_x_1786) ;  /* 0x000000000f087348 */ /* 0x000fea0003c00000 */
[----:B------:R0:W1:Y:S02]  /*325d0*/  SHFL.IDX P6, R14, R13, R12, R11 ;  /* 0x0000000c0d0e7389 */ /* 0x00006400000c000b */
[----:B01----:R-:W-:Y:S01]  /*325e0*/  ENDCOLLECTIVE ;  /* 0x000000000000791b */ /* 0x003fe20003800000 */
.L_x_1786:
        /* <DEDUP_REMOVED lines=8> */
.L_x_1787:
[----:B------:R-:W-:Y:S02]  /*32670*/  SEL R120, R79, R82, P0 ;  /* 0x000000524f787207 */ /* 0x000fe40000000000 */
[----:B------:R-:W-:Y:S01]  /*32680*/  SEL R126, R82, R79, P0 ;  /* 0x0000004f527e7207 */ /* 0x000fe20000000000 */
[----:B------:R-:W-:Y:S02]  /*32690*/  IMAD.MOV.U32 R13, RZ, RZ, R83 ;  /* 0x000000ffff0d7224 */ /* 0x000fe400078e0053 */
[----:B------:R-:W-:-:S07]  /*326a0*/  IMAD.MOV.U32 R81, RZ, RZ, R14 ;  /* 0x000000ffff517224 */ /* 0x000fce00078e000e */
[----:B------:R-:W-:Y:S05]  /*326b0*/  WARPSYNC.COLLECTIVE R15, `(.L_x_1788) ;  /* 0x000000000f087348 */ /* 0x000fea0003c00000 */
[----:B------:R0:W1:Y:S02]  /*326c0*/  SHFL.IDX P6, R14, R13, R12, R11 ;  /* 0x0000000c0d0e7389 */ /* 0x00006400000c000b */
[----:B01----:R-:W-:Y:S01]  /*326d0*/  ENDCOLLECTIVE ;  /* 0x000000000000791b */ /* 0x003fe20003800000 */
.L_x_1788:
[----:B------:R-:W-:Y:S02]  /*326e0*/  IMAD.MOV.U32 R13, RZ, RZ, R89 ;  /* 0x000000ffff0d7224 */ /* 0x000fe400078e0059 */
[----:B------:R-:W-:Y:S02]  /*326f0*/  IMAD.MOV.U32 R12, RZ, RZ, R20 ;  /* 0x000000ffff0c7224 */ /* 0x000fe400078e0014 */
[----:B------:R-:W-:-:S07]  /*32700*/  IMAD.MOV.U32 R83, RZ, RZ, R14 ;  /* 0x000000ffff537224 */ /* 0x000fce00078e000e */
[----:B------:R-:W-:Y:S05]  /*32710*/  WARPSYNC.COLLECTIVE R15, `(.L_x_1789) ;  /* 0x000000000f087348 */ /* 0x000fea0003c00000 */
[----:B------:R0:W1:Y:S02]  /*32720*/  SHFL.IDX P6, R14, R13, R12, R11 ;  /* 0x0000000c0d0e7389 */ /* 0x00006400000c000b */
[----:B01----:R-:W-:Y:S01]  /*32730*/  ENDCOLLECTIVE ;  /* 0x000000000000791b */ /* 0x003fe20003800000 */
.L_x_1789:
[----:B------:R-:W-:Y:S02]  /*32740*/  IMAD.MOV.U32 R13, RZ, RZ, R87 ;  /* 0x000000ffff0d7224 */ /* 0x000fe400078e0057 */
[----:B------:R-:W-:-:S07]  /*32750*/  IMAD.MOV.U32 R84, RZ, RZ, R14 ;  /* 0x000000ffff547224 */ /* 0x000fce00078e000e */
[----:B------:R-:W-:Y:S05]  /*32760*/  WARPSYNC.COLLECTIVE R15, `(.L_x_1790) ;  /* 0x000000000f087348 */ /* 0x000fea0003c00000 */
[----:B------:R0:W1:Y:S02]  /*32770*/  SHFL.IDX P6, R14, R13, R12, R11 ;  /* 0x0000000c0d0e7389 */ /* 0x00006400000c000b */
[----:B01----:R-:W-:Y:S01]  /*32780*/  ENDCOLLECTIVE ;  /* 0x000000000000791b */ /* 0x003fe20003800000 */
.L_x_1790:
[----:B------:R-:W-:Y:S02]  /*32790*/  SEL R87, R81, R84, P0 ;  /* 0x0000005451577207 */ /* 0x000fe40000000000 */
[----:B------:R-:W-:Y:S01]  /*327a0*/  SEL R89, R84, R81, P0 ;  /* 0x0000005154597207 */ /* 0x000fe20000000000 */
[----:B------:R-:W-:Y:S02]  /*327b0*/  IMAD.MOV.U32 R13, RZ, RZ, R85 ;  /* 0x000000ffff0d7224 */ /* 0x000fe400078e0055 */
[----:B------:R-:W-:Y:S01]  /*327c0*/  IMAD.MOV.U32 R12, RZ, RZ, R10 ;  /* 0x000000ffff0c7224 */ /* 0x000fe200078e000a */
[----:B------:R-:W-:Y:S02]  /*327d0*/  SEL R10, R66, R39, P0 ;  /* 0x00000027420a7207 */ /* 0x000fe40000000000 */
[----:B------:R-:W-:Y:S01]  /*327e0*/  SEL R66, R39, R66, P0 ;  /* 0x0000004227427207 */ /* 0x000fe20000000000 */
[----:B------:R-:W-:-:S07]  /*327f0*/  IMAD.MOV.U32 R86, RZ, RZ, R14 ;  /* 0x000000ffff567224 */ /* 0x000fce00078e000e */
[----:B------:R-:W-:Y:S05]  /*32800*/  WARPSYNC.COLLECTIVE R15, `(.L_x_1791) ;  /* 0x000000000f087348 */ /* 0x000fea0003c00000 */
[----:B------:R0:W1:Y:S02]  /*32810*/  SHFL.IDX P6, R14, R13, R12, R11 ;  /* 0x0000000c0d0e7389 */ /* 0x00006400000c000b */
[----:B01----:R-:W-:Y:S01]  /*32820*/  ENDCOLLECTIVE ;  /* 0x000000000000791b */ /* 0x003fe20003800000 */
.L_x_1791:
[----:B------:R-:W-:Y:S02]  /*32830*/  SEL R128, R83, R86, P0 ;  /* 0x0000005653807207 */ /* 0x000fe40000000000 */
[----:B------:R-:W-:Y:S01]  /*32840*/  SEL R86, R86, R83, P0 ;  /* 0x0000005356567207 */ /* 0x000fe20000000000 */
[----:B------:R-:W-:Y:S02]  /*32850*/  IMAD.MOV.U32 R13, RZ, RZ, R37 ;  /* 0x000000ffff0d7224 */ /* 0x000fe400078e0025 */
[----:B------:R-:W-:-:S07]  /*32860*/  IMAD.MOV.U32 R85, RZ, RZ, R14 ;  /* 0x000000ffff557224 */ /* 0x000fce00078e000e */
[----:B------:R-:W-:Y:S05]  /*32870*/  WARPSYNC.COLLECTIVE R15, `(.L_x_1792) ;  /* 0x000000000f087348 */ /* 0x000fea0003c00000 */
[----:B------:R0:W1:Y:S02]  /*32880*/  SHFL.IDX P6, R14, R13, R12, R11 ;  /* 0x0000000c0d0e7389 */ /* 0x00006400000c000b */
[----:B01----:R-:W-:Y:S01]  /*32890*/  ENDCOLLECTIVE ;  /* 0x000000000000791b */ /* 0x003fe20003800000 */
.L_x_1792:
[----:B------:R-:W-:Y:S01]  /*328a0*/  IMAD.MOV.U32 R13, RZ, RZ, R69 ;  /* 0x000000ffff0d7224 */ /* 0x000fe200078e0045 */
[----:B------:R-:W-:Y:S01]  /*328b0*/  SEL R69, R71, R78, P0 ;  /* 0x0000004e47457207 */ /* 0x000fe20000000000 */
[----:B------:R-:W-:Y:S01]  /*328c0*/  IMAD.MOV.U32 R12, RZ, RZ, R20 ;  /* 0x000000ffff0c7224 */ /* 0x000fe200078e0014 */
[----:B------:R-:W-:Y:S01]  /*328d0*/  SEL R71, R78, R71, P0 ;  /* 0x000000474e477207 */ /* 0x000fe20000000000 */
[----:B------:R-:W-:-:S07]  /*328e0*/  IMAD.MOV.U32 R2, RZ, RZ, R14 ;  /* 0x000000ffff027224 */ /* 0x000fce00078e000e */
[----:B------:R-:W-:Y:S05]  /*328f0*/  WARPSYNC.COLLECTIVE R15, `(.L_x_1793) ;  /* 0x000000000f087348 */ /* 0x000fea0003c00000 */
[----:B------:R0:W1:Y:S02]  /*32900*/  SHFL.IDX P6, R14, R13, R12, R11 ;  /* 0x0000000c0d0e7389 */ /* 0x00006400000c000b */
[----:B01----:R-:W-:Y:S01]  /*32910*/  ENDCOLLECTIVE ;  /* 0x000000000000791b */ /* 0x003fe20003800000 */
.L_x_1793:
[----:B------:R-:W-:Y:S01]  /*32920*/  IMAD.MOV.U32 R13, RZ, RZ, R29 ;  /* 0x000000ffff0d7224 */ /* 0x000fe200078e001d */
[----:B------:R-:W-:Y:S02]  /*32930*/  SEL R29, R67, R54, P0 ;  /* 0x00000036431d7207 */ /* 0x000fe40000000000 */
[----:B------:R-:W-:Y:S01]  /*32940*/  SEL R67, R54, R67, P0 ;  /* 0x0000004336437207 */ /* 0x000fe20000000000 */
[----:B------:R-:W-:-:S07]  /*32950*/  IMAD.MOV.U32 R88, RZ, RZ, R14 ;  /* 0x000000ffff587224 */ /* 0x000fce00078e000e */
[----:B------:R-:W-:Y:S05]  /*32960*/  WARPSYNC.COLLECTIVE R15, `(.L_x_1794) ;  /* 0x000000000f087348 */ /* 0x000fea0003c00000 */
[----:B------:R0:W1:Y:S02]  /*32970*/  SHFL.IDX P6, R14, R13, R12, R11 ;  /* 0x0000000c0d0e7389 */ /* 0x00006400000c000b */
[----:B01----:R-:W-:Y:S01]  /*32980*/  ENDCOLLECTIVE ;  /* 0x000000000000791b */ /* 0x003fe20003800000 */
.L_x_1794:
[----:B------:R-:W-:Y:S01]  /*32990*/  IMAD.MOV.U32 R11, RZ, RZ, RZ ;  /* 0x000000ffff0b7224 */ /* 0x000fe200078e00ff */
[----:B------:R-:W-:Y:S06]  /*329a0*/  BRA `(.L_x_1795) ;  /* 0xffffff2800107947 */ /* 0x000fec000383ffff */
.L_x_1525:
[----:B------:R-:W-:Y:S02]  /*329b0*/  IMAD.MOV.U32 R13, RZ, RZ, R3 ;  /* 0x000000ffff0d7224 */ /* 0x000fe400078e0003 */
[----:B------:R-:W-:Y:S02]  /*329c0*/  IMAD.MOV.U32 R12, RZ, RZ, RZ ;  /* 0x000000ffff0c7224 */ /* 0x000fe400078e00ff */
[----:B------:R-:W-:Y:S02]  /*329d0*/  IMAD.MOV.U32 R11, RZ, RZ, 0x181f ;  /* 0x0000181fff0b7424 */ /* 0x000fe400078e00ff */
[----:B------:R-:W-:-:S07]  /*329e0*/  IMAD.MOV.U32 R15, RZ, RZ, -0x1 ;  /* 0xffffffffff0f7424 */ /* 0x000fce00078e00ff */
[----:B-----5:R-:W-:Y:S05]  /*329f0*/  WARPSYNC.COLLECTIVE R15, `(.L_x_1796) ;  /* 0x000000000f087348 */ /* 0x020fea0003c00000 */
[----:B------:R0:W1:Y:S02]  /*32a00*/  SHFL.IDX P6, R14, R13, R12, R11 ;  /* 0x0000000c0d0e7389 */ /* 0x00006400000c000b */
[----:B01---5:R-:W-:Y:S01]  /*32a10*/  ENDCOLLECTIVE ;  /* 0x000000000000791b */ /* 0x023fe20003800000 */
.L_x_1796:
[----:B------:R-:W-:Y:S02]  /*32a20*/  IMAD.MOV.U32 R13, RZ, RZ, R2 ;  /* 0x000000ffff0d7224 */ /* 0x000fe400078e0002 */
[----:B------:R-:W-:-:S07]  /*32a30*/  IMAD.MOV.U32 R0, RZ, RZ, R14 ;  /* 0x000000ffff007224 */ /* 0x000fce00078e000e */
[----:B------:R-:W-:Y:S05]  /*32a40*/  WARPSYNC.COLLECTIVE R15, `(.L_x_1797) ;  /* 0x000000000f087348 */ /* 0x000fea0003c00000 */
[----:B------:R0:W1:Y:S02]  /*32a50*/  SHFL.IDX P6, R14, R13, R12, R11 ;  /* 0x0000000c0d0e7389 */ /* 0x00006400000c000b */
[----:B01----:R-:W-:Y:S01]  /*32a60*/  ENDCOLLECTIVE ;  /* 0x000000000000791b */ /* 0x003fe20003800000 */
.L_x_1797:
[----:B------:R-:W-:Y:S05]  /*32a70*/  BRA `(.L_x_1798) ;  /* 0xffffff3400907947 */ /* 0x000fea000383ffff */
.L_x_1528:
[----:B------:R-:W-:Y:S01]  /*32a80*/  BSSY B1, `(.L_x_1799) ;  /* 0x0000008000017945 */ /* 0x000fe20003800000 */
[----:B------:R-:W-:Y:S02]  /*32a90*/  IMAD.MOV.U32 R13, RZ, RZ, R3 ;  /* 0x000000ffff0d7224 */ /* 0x000fe400078e0003 */
[----:B------:R-:W-:Y:S02]  /*32aa0*/  IMAD.MOV.U32 R12, RZ, RZ, 0x1 ;  /* 0x00000001ff0c7424 */ /* 0x000fe400078e00ff */
[----:B------:R-:W-:Y:S02]  /*32ab0*/  IMAD.MOV.U32 R11, RZ, RZ, 0x181f ;  /* 0x0000181fff0b7424 */ /* 0x000fe400078e00ff */
[----:B---3--:R-:W-:-:S07]  /*32ac0*/  IMAD.MOV.U32 R15, RZ, RZ, -0x1 ;  /* 0xffffffffff0f7424 */ /* 0x008fce00078e00ff */
[----:B012--5:R-:W-:Y:S05]  /*32ad0*/  WARPSYNC.COLLECTIVE R15, `(.L_x_1800) ;  /* 0x000000000f087348 */ /* 0x027fea0003c00000 */
[----:B--2---:R2:W3:Y:S02]  /*32ae0*/  SHFL.IDX P6, R14, R13, R12, R11 ;  /* 0x0000000c0d0e7389 */ /* 0x0044e400000c000b */
[----:B0123-5:R-:W-:Y:S01]  /*32af0*/  ENDCOLLECTIVE ;  /* 0x000000000000791b */ /* 0x02ffe20003800000 */
.L_x_1800:
[----:B------:R-:W-:Y:S05]  /*32b00*/  BSYNC B1 ;  /* 0x0000000000017941 */ /* 0x000fea0003800000 */
.L_x_1799:
        /* <DEDUP_REMOVED lines=8> */
.L_x_1801:
[----:B------:R-:W-:Y:S05]  /*32b90*/  BRA `(.L_x_1802) ;  /* 0xffffff3400907947 */ /* 0x000fea000383ffff */
.L_x_1531:
[----:B------:R-:W-:Y:S01]  /*32ba0*/  BSSY B1, `(.L_x_1803) ;  /* 0x0000008000017945 */ /* 0x000fe20003800000 */
[----:B------:R-:W-:Y:S02]  /*32bb0*/  IMAD.MOV.U32 R13, RZ, RZ, R3 ;  /* 0x000000ffff0d7224 */ /* 0x000fe400078e0003 */
[----:B------:R-:W-:Y:S02]  /*32bc0*/  IMAD.MOV.U32 R12, RZ, RZ, 0x2 ;  /* 0x00000002ff0c7424 */ /* 0x000fe400078e00ff */
[----:B------:R-:W-:Y:S02]  /*32bd0*/  IMAD.MOV.U32 R11, RZ, RZ, 0x181f ;  /* 0x0000181fff0b7424 */ /* 0x000fe400078e00ff */
[----:B---3--:R-:W-:-:S07]  /*32be0*/  IMAD.MOV.U32 R15, RZ, RZ, -0x1 ;  /* 0xffffffffff0f7424 */ /* 0x008fce00078e00ff */
[----:B012-45:R-:W-:Y:S05]  /*32bf0*/  WARPSYNC.COLLECTIVE R15, `(.L_x_1804) ;  /* 0x000000000f087348 */ /* 0x037fea0003c00000 */
[----:B--2---:R2:W3:Y:S02]  /*32c00*/  SHFL.IDX P6, R14, R13, R12, R11 ;  /* 0x0000000c0d0e7389 */ /* 0x0044e400000c000b */
[----:B012345:R-:W-:Y:S01]  /*32c10*/  ENDCOLLECTIVE ;  /* 0x000000000000791b */ /* 0x03ffe20003800000 */
.L_x_1804:
[----:B------:R-:W-:Y:S05]  /*32c20*/  BSYNC B1 ;  /* 0x0000000000017941 */ /* 0x000fea0003800000 */
.L_x_1803:
        /* <DEDUP_REMOVED lines=8> */
.L_x_1805:
[----:B------:R-:W-:Y:S05]  /*32cb0*/  BRA `(.L_x_1806) ;  /* 0xffffff3400907947 */ /* 0x000fea000383ffff */
.L_x_1534:
        /* <DEDUP_REMOVED lines=8> */
.L_x_1808:
[----:B------:R-:W-:Y:S05]  /*32d40*/  BSYNC B1 ;  /* 0x0000000000017941 */ /* 0x000fea0003800000 */
.L_x_1807:
        /* <DEDUP_REMOVED lines=8> */
.L_x_1809:
[----:B------:R-:W-:Y:S05]  /*32dd0*/  BRA `(.L_x_1810) ;  /* 0xffffff3400907947 */ /* 0x000fea000383ffff */
.L_x_1536:
[----:B------:R-:W-:Y:S02]  /*32de0*/  IMAD.MOV.U32 R13, RZ, RZ, R20 ;  /* 0x000000ffff0d7224 */ /* 0x000fe400078e0014 */
[----:B------:R-:W-:Y:S02]  /*32df0*/  IMAD.MOV.U32 R12, RZ, RZ, RZ ;  /* 0x000000ffff0c7224 */ /* 0x000fe400078e00ff */
[----:B------:R-:W-:Y:S02]  /*32e00*/  IMAD.MOV.U32 R11, RZ, RZ, 0x1c1f ;  /* 0x00001c1fff0b7424 */ /* 0x000fe400078e00ff */
[----:B------:R-:W-:-:S07]  /*32e10*/  IMAD.MOV.U32 R15, RZ, RZ, -0x1 ;  /* 0xffffffffff0f7424 */ /* 0x000fce00078e00ff */
[----:B------:R-:W-:Y:S05]  /*32e20*/  WARPSYNC.COLLECTIVE R15, `(.L_x_1811) ;  /* 0x000000000f087348 */ /* 0x000fea0003c00000 */
[----:B------:R0:W1:Y:S02]  /*32e30*/  SHFL.IDX P6, R14, R13, R12, R11 ;  /* 0x0000000c0d0e7389 */ /* 0x00006400000c000b */
[----:B01----:R-:W-:Y:S01]  /*32e40*/  ENDCOLLECTIVE ;  /* 0x000000000000791b */ /* 0x003fe20003800000 */
.L_x_1811:
[----:B------:R-:W-:Y:S02]  /*32e50*/  IMAD.MOV.U32 R13, RZ, RZ, R2 ;  /* 0x000000ffff0d7224 */ /* 0x000fe400078e0002 */
[----:B------:R-:W-:-:S07]  /*32e60*/  IMAD.MOV.U32 R37, RZ, RZ, R14 ;  /* 0x000000ffff257224 */ /* 0x000fce00078e000e */
[----:B------:R-:W-:Y:S05]  /*32e70*/  WARPSYNC.COLLECTIVE R15, `(.L_x_1812) ;  /* 0x000000000f087348 */ /* 0x000fea0003c00000 */
[----:B------:R0:W1:Y:S02]  /*32e80*/  SHFL.IDX P6, R14, R13, R12, R11 ;  /* 0x0000000c0d0e7389 */ /* 0x00006400000c000b */
[----:B01----:R-:W-:Y:S01]  /*32e90*/  ENDCOLLECTIVE ;  /* 0x000000000000791b */ /* 0x003fe20003800000 */
.L_x_1812:
[----:B------:R-:W-:Y:S05]  /*32ea0*/  BRA `(.L_x_1813) ;  /* 0xffffff3800c47947 */ /* 0x000fea000383ffff */
.L_x_1539:
[----:B------:R-:W-:Y:S01]  /*32eb0*/  BSSY B1, `(.L_x_1814) ;  /* 0x0000008000017945 */ /* 0x000fe20003800000 */
[----:B---3--:R-:W-:Y:S02]  /*32ec0*/  IMAD.MOV.U32 R13, RZ, RZ, R20 ;  /* 0x000000ffff0d7224 */ /* 0x008fe400078e0014 */
[----:B------:R-:W-:Y:S02]  /*32ed0*/  IMAD.MOV.U32 R12, RZ, RZ, 0x1 ;  /* 0x00000001ff0c7424 */ /* 0x000fe400078e00ff */
[----:B------:R-:W-:Y:S02]  /*32ee0*/  IMAD.MOV.U32 R11, RZ, RZ, 0x1c1f ;  /* 0x00001c1fff0b7424 */ /* 0x000fe400078e00ff */
[----:B------:R-:W-:-:S07]  /*32ef0*/  IMAD.MOV.U32 R15, RZ, RZ, -0x1 ;  /* 0xffffffffff0f7424 */ /* 0x000fce00078e00ff */
[----:B012---:R-:W-:Y:S05]  /*32f00*/  WARPSYNC.COLLECTIVE R15, `(.L_x_1815) ;  /* 0x000000000f087348 */ /* 0x007fea0003c00000 */
[----:B--2---:R2:W3:Y:S02]  /*32f10*/  SHFL.IDX P6, R14, R13, R12, R11 ;  /* 0x0000000c0d0e7389 */ /* 0x0044e400000c000b */
[----:B0123--:R-:W-:Y:S01]  /*32f20*/  ENDCOLLECTIVE ;  /* 0x000000000000791b */ /* 0x00ffe20003800000 */
.L_x_1815:
[----:B------:R-:W-:Y:S05]  /*32f30*/  BSYNC B1 ;  /* 0x0000000000017941 */ /* 0x000fea0003800000 */
.L_x_1814:
        /* <DEDUP_REMOVED lines=8> */
.L_x_1816:
[----:B------:R-:W-:Y:S05]  /*32fc0*/  BRA `(.L_x_1817) ;  /* 0xffffff3c00e07947 */ /* 0x000fea000383ffff */
.L_x_1543:
[----:B------:R-:W-:Y:S02]  /*32fd0*/  IMAD.MOV.U32 R13, RZ, RZ, R3 ;  /* 0x000000ffff0d7224 */ /* 0x000fe400078e0003 */
[----:B------:R-:W-:Y:S02]  /*32fe0*/  IMAD.MOV.U32 R12, RZ, RZ, RZ ;  /* 0x000000ffff0c7224 */ /* 0x000fe400078e00ff */
[----:B------:R-:W-:Y:S02]  /*32ff0*/  IMAD.MOV.U32 R11, RZ, RZ, 0x181f ;  /* 0x0000181fff0b7424 */ /* 0x000fe400078e00ff */
[----:B------:R-:W-:-:S07]  /*33000*/  IMAD.MOV.U32 R15, RZ, RZ, -0x1 ;  /* 0xffffffffff0f7424 */ /* 0x000fce00078e00ff */
[----:B0-2---:R-:W-:Y:S05]  /*33010*/  WARPSYNC.COLLECTIVE R15, `(.L_x_1818) ;  /* 0x000000000f087348 */ /* 0x005fea0003c00000 */
[----:B------:R1:W3:Y:S02]  /*33020*/  SHFL.IDX P6, R14, R13, R12, R11 ;  /* 0x0000000c0d0e7389 */ /* 0x0002e400000c000b */
[----:B0123--:R-:W-:Y:S01]  /*33030*/  ENDCOLLECTIVE ;  /* 0x000000000000791b */ /* 0x00ffe20003800000 */
.L_x_1818:
[----:B------:R-:W-:Y:S02]  /*33040*/  IMAD.MOV.U32 R13, RZ, RZ, R2 ;  /* 0x000000ffff0d7224 */ /* 0x000fe400078e0002 */
[----:B------:R-:W-:-:S07]  /*33050*/  IMAD.MOV.U32 R0, RZ, RZ, R14 ;  /* 0x000000ffff007224 */ /* 0x000fce00078e000e */
[----:B------:R-:W-:Y:S05]  /*33060*/  WARPSYNC.COLLECTIVE R15, `(.L_x_1819) ;  /* 0x000000000f087348 */ /* 0x000fea0003c00000 */
[----:B------:R0:W1:Y:S02]  /*33070*/  SHFL.IDX P6, R14, R13, R12, R11 ;  /* 0x0000000c0d0e7389 */ /* 0x00006400000c000b */
[----:B01----:R-:W-:Y:S01]  /*33080*/  ENDCOLLECTIVE ;  /* 0x000000000000791b */ /* 0x003fe20003800000 */
.L_x_1819:
[----:B------:R-:W-:Y:S05]  /*33090*/  BRA `(.L_x_1820) ;  /* 0xffffff4800d47947 */ /* 0x000fea000383ffff */
.L_x_1546:
[----:B------:R-:W-:Y:S01]  /*330a0*/  BSSY B1, `(.L_x_1821) ;  /* 0x0000008000017945 */ /* 0x000fe20003800000 */
[----:B------:R-:W-:Y:S02]  /*330b0*/  IMAD.MOV.U32 R13, RZ, RZ, R3 ;  /* 0x000000ffff0d7224 */ /* 0x000fe400078e0003 */
[----:B------:R-:W-:Y:S02]  /*330c0*/  IMAD.MOV.U32 R12, RZ, RZ, 0x1 ;  /* 0x00000001ff0c7424 */ /* 0x000fe400078e00ff */
[----:B------:R-:W-:Y:S02]  /*330d0*/  IMAD.MOV.U32 R11, RZ, RZ, 0x181f ;  /* 0x0000181fff0b7424 */ /* 0x000fe400078e00ff */
[----:B---3--:R-:W-:-:S07]  /*330e0*/  IMAD.MOV.U32 R15, RZ, RZ, -0x1 ;  /* 0xffffffffff0f7424 */ /* 0x008fce00078e00ff */
[----:B012-4-:R-:W-:Y:S05]  /*330f0*/  WARPSYNC.COLLECTIVE R15, `(.L_x_1822) ;  /* 0x000000000f087348 */ /* 0x017fea0003c00000 */
[----:B----4-:R3:W4:Y:S02]  /*33100*/  SHFL.IDX P6, R14, R13, R12, R11 ;  /* 0x0000000c0d0e7389 */ /* 0x01072400000c000b */
[----:B01234-:R-:W-:Y:S01]  /*33110*/  ENDCOLLECTIVE ;  /* 0x000000000000791b */ /* 0x01ffe20003800000 */
.L_x_1822:
[----:B------:R-:W-:Y:S05]  /*33120*/  BSYNC B1 ;  /* 0x0000000000017941 */ /* 0x000fea0003800000 */
.L_x_1821:
        /* <DEDUP_REMOVED lines=8> */
.L_x_1823:
[----:B------:R-:W-:Y:S05]  /*331b0*/  BRA `(.L_x_1824) ;  /* 0xffffff4800d87947 */ /* 0x000fea000383ffff */
.L_x_1549:
        /* <DEDUP_REMOVED lines=8> */
.L_x_1826:
[----:B------:R-:W-:Y:S05]  /*33240*/  BSYNC B1 ;  /* 0x0000000000017941 */ /* 0x000fea0003800000 */
.L_x_1825:
        /* <DEDUP_REMOVED lines=8> */
.L_x_1827:
[----:B------:R-:W-:Y:S05]  /*332d0*/  BRA `(.L_x_1828) ;  /* 0xffffff4800d87947 */ /* 0x000fea000383ffff */
.L_x_1552:
[----:B------:R-:W-:Y:S01]  /*332e0*/  BSSY B1, `(.L_x_1829) ;  /* 0x0000008000017945 */ /* 0x000fe20003800000 */
[----:B------:R-:W-:Y:S02]  /*332f0*/  IMAD.MOV.U32 R13, RZ, RZ, R3 ;  /* 0x000000ffff0d7224 */ /* 0x000fe400078e0003 */
[----:B------:R-:W-:Y:S02]  /*33300*/  IMAD.MOV.U32 R12, RZ, RZ, 0x3 ;  /* 0x00000003ff0c7424 */ /* 0x000fe400078e00ff */
[----:B------:R-:W-:Y:S02]  /*33310*/  IMAD.MOV.U32 R11, RZ, RZ, 0x181f ;  /* 0x0000181fff0b7424 */ /* 0x000fe400078e00ff */
[----:B0-----:R-:W-:-:S07]  /*33320*/  IMAD.MOV.U32 R15, RZ, RZ, -0x1 ;  /* 0xffffffffff0f7424 */ /* 0x001fce00078e00ff */
[----:B-1234-:R-:W-:Y:S05]  /*33330*/  WARPSYNC.COLLECTIVE R15, `(.L_x_1830) ;  /* 0x000000000f087348 */ /* 0x01efea0003c00000 */
[----:B------:R0:W0:Y:S02]  /*33340*/  SHFL.IDX P6, R14, R13, R12, R11 ;  /* 0x0000000c0d0e7389 */ /* 0x00002400000c000b */
[----:B01234-:R-:W-:Y:S01]  /*33350*/  ENDCOLLECTIVE ;  /* 0x000000000000791b */ /* 0x01ffe20003800000 */
.L_x_1830:
[----:B------:R-:W-:Y:S05]  /*33360*/  BSYNC B1 ;  /* 0x0000000000017941 */ /* 0x000fea0003800000 */
.L_x_1829:
        /* <DEDUP_REMOVED lines=8> */
.L_x_1831:
[----:B------:R-:W-:Y:S05]  /*333f0*/  BRA `(.L_x_1832) ;  /* 0xffffff4800d87947 */ /* 0x000fea000383ffff */
.L_x_1579:
[----:B------:R-:W1:Y:S01]  /*33400*/  S2R R11, SR_TID.X ;  /* 0x00000000000b7919 */ /* 0x000e620000002100 */
[----:B------:R-:W-:Y:S01]  /*33410*/  BSSY B1, `(.L_x_1833) ;  /* 0x000000a000017945 */ /* 0x000fe20003800000 */
[----:B------:R-:W-:Y:S02]  /*33420*/  IMAD.MOV.U32 R12, RZ, RZ, RZ ;  /* 0x000000ffff0c7224 */ /* 0x000fe400078e00ff */
[----:B0-----:R-:W-:Y:S01]  /*33430*/  IMAD.MOV.U32 R15, RZ, RZ, -0x1 ;  /* 0xffffffffff0f7424 */ /* 0x001fe200078e00ff */
[----:B-1----:R-:W-:-:S04]  /*33440*/  SHF.R.U32.HI R11, RZ, 0x5, R11 ;  /* 0x00000005ff0b7819 */ /* 0x002fc8000001160b */
[----:B------:R-:W-:-:S05]  /*33450*/  LOP3.LUT R11, R11, 0x3, RZ, 0xc0, !PT ;  /* 0x000000030b0b7812 */ /* 0x000fca00078ec0ff */
[----:B------:R-:W-:Y:S02]  /*33460*/  IMAD.MOV.U32 R13, RZ, RZ, R11 ;  /* 0x000000ffff0d7224 */ /* 0x000fe400078e000b */
[----:B------:R-:W-:-:S07]  /*33470*/  IMAD.MOV.U32 R11, RZ, RZ, 0x1f ;  /* 0x0000001fff0b7424 */ /* 0x000fce00078e00ff */
[----:B------:R-:W-:Y:S05]  /*33480*/  WARPSYNC.COLLECTIVE R15, `(.L_x_1834) ;  /* 0x000000000f087348 */ /* 0x000fea0003c00000 */
[----:B------:R0:W1:Y:S02]  /*33490*/  SHFL.IDX P6, R14, R13, R12, R11 ;  /* 0x0000000c0d0e7389 */ /* 0x00006400000c000b */
[----:B01----:R-:W-:Y:S01]  /*334a0*/  ENDCOLLECTIVE ;  /* 0x000000000000791b */ /* 0x003fe20003800000 */
.L_x_1834:
[----:B------:R-:W-:Y:S05]  /*334b0*/  BSYNC B1 ;  /* 0x0000000000017941 */ /* 0x000fea0003800000 */
.L_x_1833:
[----:B------:R-:W-:Y:S05]  /*334c0*/  BRA `(.L_x_1835) ;  /* 0xffffff6c00347947 */ /* 0x000fea000383ffff */
.L_x_1581:
[----:B------:R-:W-:Y:S01]  /*334d0*/  BSSY B1, `(.L_x_1836) ;  /* 0x0000006000017945 */ /* 0x000fe20003800000 */
[----:B0-----:R-:W-:-:S07]  /*334e0*/  IMAD.MOV.U32 R15, RZ, RZ, -0x1 ;  /* 0xffffffffff0f7424 */ /* 0x001fce00078e00ff */
[----:B-1----:R-:W-:Y:S05]  /*334f0*/  WARPSYNC.COLLECTIVE R15, `(.L_x_1837) ;  /* 0x000000000f0c7348 */ /* 0x002fea0003c00000 */
[----:B------:R-:W-:Y:S02]  /*33500*/  ELECT P6, UR62, PT ;  /* 0x00000000003e782f */ /* 0x000fe400038c0000 */
[----:B------:R-:W-:Y:S01]  /*33510*/  MOV R14, UR62 ;  /* 0x0000003e000e7c02 */ /* 0x000fe20008000f00 */
[----:B-1----:R-:W-:Y:S10]  /*33520*/  ENDCOLLECTIVE ;  /* 0x000000000000791b */ /* 0x002ff40003800000 */
.L_x_1837:
[----:B------:R-:W-:Y:S05]  /*33530*/  BSYNC B1 ;  /* 0x0000000000017941 */ /* 0x000fea0003800000 */
.L_x_1836:
[----:B------:R-:W-:Y:S05]  /*33540*/  BRA `(.L_x_1580) ;  /* 0xffffff6c002c7947 */ /* 0x000fea000383ffff */
.L_x_1583:
[----:B-1----:R1:W2:Y:S02]  /*33550*/  SYNCS.PHASECHK.TRANS64.TRYWAIT P0, [R19+URZ+0x28820], R5 ;  /* 0x02882005130075a7 */ /* 0x0022a4000800017f */
[----:B--2---:R-:W-:Y:S05]  /*33560*/  @!P0 NANOSLEEP.SYNCS 0x989680 ;  /* 0x009896800000895d */ /* 0x004fea0003900000 */
[----:B------:R-:W2:Y:S02]  /*33570*/  @!P0 SYNCS.PHASECHK.TRANS64 P0, [R19+URZ+0x28820], R5 ;  /* 0x02882005130085a7 */ /* 0x000ea4000800007f */
[----:B--2---:R-:W-:Y:S05]  /*33580*/  @!P0 BRA `(.L_x_1583) ;  /* 0xfffffffc00f08947 */ /* 0x004fea000383ffff */
[----:B------:R-:W-:Y:S05]  /*33590*/  BRA `(.L_x_1838) ;  /* 0xffffff6c003c7947 */ /* 0x000fea000383ffff */
.L_x_1587:
[----:B--2---:R2:W3:Y:S02]  /*335a0*/  SYNCS.PHASECHK.TRANS64.TRYWAIT P0, [R8+URZ+0x288a0], R10 ;  /* 0x0288a00a080075a7 */ /* 0x0044e4000800017f */
[----:B---3--:R-:W-:Y:S05]  /*335b0*/  @!P0 NANOSLEEP.SYNCS 0x989680 ;  /* 0x009896800000895d */ /* 0x008fea0003900000 */
[----:B------:R-:W3:Y:S02]  /*335c0*/  @!P0 SYNCS.PHASECHK.TRANS64 P0, [R8+URZ+0x288a0], R10 ;  /* 0x0288a00a080085a7 */ /* 0x000ee4000800007f */
[----:B---3--:R-:W-:Y:S05]  /*335d0*/  @!P0 BRA `(.L_x_1587) ;  /* 0xfffffffc00f08947 */ /* 0x008fea000383ffff */
[----:B------:R-:W-:Y:S05]  /*335e0*/  BRA `(.L_x_1839) ;  /* 0xffffff6c005c7947 */ /* 0x000fea000383ffff */
.L_x_1592:
[----:B-1----:R1:W3:Y:S02]  /*335f0*/  SYNCS.PHASECHK.TRANS64.TRYWAIT P0, [R8+URZ+0x288c0], R10 ;  /* 0x0288c00a080075a7 */ /* 0x0022e4000800017f */
[----:B---3--:R-:W-:Y:S05]  /*33600*/  @!P0 NANOSLEEP.SYNCS 0x989680 ;  /* 0x009896800000895d */ /* 0x008fea0003900000 */
[----:B------:R-:W3:Y:S02]  /*33610*/  @!P0 SYNCS.PHASECHK.TRANS64 P0, [R8+URZ+0x288c0], R10 ;  /* 0x0288c00a080085a7 */ /* 0x000ee4000800007f */
[----:B---3--:R-:W-:Y:S05]  /*33620*/  @!P0 BRA `(.L_x_1592) ;  /* 0xfffffffc00f08947 */ /* 0x008fea000383ffff */
[----:B------:R-:W-:Y:S05]  /*33630*/  BRA `(.L_x_1840) ;  /* 0xffffff6c00dc7947 */ /* 0x000fea000383ffff */
.L_x_1599:
[----:B-1----:R1:W2:Y:S02]  /*33640*/  SYNCS.PHASECHK.TRANS64.TRYWAIT P1, [R6+URZ+0x288a0], R7 ;  /* 0x0288a007060075a7 */ /* 0x0022a4000802017f */
[----:B--2---:R-:W-:Y:S05]  /*33650*/  @!P1 NANOSLEEP.SYNCS 0x989680 ;  /* 0x009896800000995d */ /* 0x004fea0003900000 */
[----:B------:R-:W2:Y:S02]  /*33660*/  @!P1 SYNCS.PHASECHK.TRANS64 P1, [R6+URZ+0x288a0], R7 ;  /* 0x0288a007060095a7 */ /* 0x000ea4000802007f */
[----:B--2---:R-:W-:Y:S05]  /*33670*/  @!P1 BRA `(.L_x_1599) ;  /* 0xfffffffc00f09947 */ /* 0x004fea000383ffff */
[----:B------:R-:W-:Y:S05]  /*33680*/  BRA `(.L_x_1841) ;  /* 0xffffff7000b07947 */ /* 0x000fea000383ffff */
.L_x_1604:
[----:B--2---:R2:W3:Y:S02]  /*33690*/  SYNCS.PHASECHK.TRANS64.TRYWAIT P1, [R6+URZ+0x288c0], R7 ;  /* 0x0288c007060075a7 */ /* 0x0044e4000802017f */
[----:B---3--:R-:W-:Y:S05]  /*336a0*/  @!P1 NANOSLEEP.SYNCS 0x989680 ;  /* 0x009896800000995d */ /* 0x008fea0003900000 */
[----:B------:R-:W3:Y:S02]  /*336b0*/  @!P1 SYNCS.PHASECHK.TRANS64 P1, [R6+URZ+0x288c0], R7 ;  /* 0x0288c007060095a7 */ /* 0x000ee4000802007f */
[----:B---3--:R-:W-:Y:S05]  /*336c0*/  @!P1 BRA `(.L_x_1604) ;  /* 0xfffffffc00f09947 */ /* 0x008fea000383ffff */
[----:B------:R-:W-:Y:S05]  /*336d0*/  BRA `(.L_x_1842) ;  /* 0xffffff74002c7947 */ /* 0x000fea000383ffff */
.L_x_1629:
[----:B------:R-:W3:Y:S01]  /*336e0*/  S2R R0, SR_TID.X ;  /* 0x0000000000007919 */ /* 0x000ee20000002100 */
[----:B------:R-:W-:Y:S01]  /*336f0*/  BSSY B0, `(.L_x_1843) ;  /* 0x000000a000007945 */ /* 0x000fe20003800000 */
[----:B------:R-:W-:Y:S02]  /*33700*/  IMAD.MOV.U32 R12, RZ, RZ, RZ ;  /* 0x000000ffff0c7224 */ /* 0x000fe400078e00ff */
[----:B------:R-:W-:Y:S02]  /*33710*/  IMAD.MOV.U32 R11, RZ, RZ, 0x1f ;  /* 0x0000001fff0b7424 */ /* 0x000fe400078e00ff */
[----:B0-----:R-:W-:Y:S01]  /*33720*/  IMAD.MOV.U32 R15, RZ, RZ, -0x1 ;  /* 0xffffffffff0f7424 */ /* 0x001fe200078e00ff */
[----:B---3--:R-:W-:-:S04]  /*33730*/  SHF.R.U32.HI R0, RZ, 0x5, R0 ;  /* 0x00000005ff007819 */ /* 0x008fc80000011600 */
[----:B------:R-:W-:-:S05]  /*33740*/  LOP3.LUT R0, R0, 0x3, RZ, 0xc0, !PT ;  /* 0x0000000300007812 */ /* 0x000fca00078ec0ff */
[----:B------:R-:W-:-:S07]  /*33750*/  IMAD.MOV.U32 R13, RZ, RZ, R0 ;  /* 0x000000ffff0d7224 */ /* 0x000fce00078e0000 */
[----:B-12---:R-:W-:Y:S05]  /*33760*/  WARPSYNC.COLLECTIVE R15, `(.L_x_1844) ;  /* 0x000000000f087348 */ /* 0x006fea0003c00000 */
[----:B------:R0:W3:Y:S02]  /*33770*/  SHFL.IDX P6, R14, R13, R12, R11 ;  /* 0x0000000c0d0e7389 */ /* 0x0000e400000c000b */
[----:B0123--:R-:W-:Y:S01]  /*33780*/  ENDCOLLECTIVE ;  /* 0x000000000000791b */ /* 0x00ffe20003800000 */
.L_x_1844:
[----:B------:R-:W-:Y:S05]  /*33790*/  BSYNC B0 ;  /* 0x0000000000007941 */ /* 0x000fea0003800000 */
.L_x_1843:
[----:B------:R-:W-:Y:S05]  /*337a0*/  BRA `(.L_x_1845) ;  /* 0xffffff8400547947 */ /* 0x000fea000383ffff */
.L_x_1631:
[----:B------:R-:W-:Y:S01]  /*337b0*/  BSSY B0, `(.L_x_1846) ;  /* 0x0000006000007945 */ /* 0x000fe20003800000 */
[----:B0-----:R-:W-:-:S07]  /*337c0*/  IMAD.MOV.U32 R15, RZ, RZ, -0x1 ;  /* 0xffffffffff0f7424 */ /* 0x001fce00078e00ff */
[----:B-123--:R-:W-:Y:S05]  /*337d0*/  WARPSYNC.COLLECTIVE R15, `(.L_x_1847) ;  /* 0x000000000f0c7348 */ /* 0x00efea0003c00000 */
[----:B------:R-:W-:Y:S02]  /*337e0*/  ELECT P6, UR62, PT ;  /* 0x00000000003e782f */ /* 0x000fe400038c0000 */
[----:B------:R-:W-:Y:S01]  /*337f0*/  MOV R14, UR62 ;  /* 0x0000003e000e7c02 */ /* 0x000fe20008000f00 */
[----:B-123--:R-:W-:Y:S10]  /*33800*/  ENDCOLLECTIVE ;  /* 0x000000000000791b */ /* 0x00eff40003800000 */
.L_x_1847:
[----:B------:R-:W-:Y:S05]  /*33810*/  BSYNC B0 ;  /* 0x0000000000007941 */ /* 0x000fea0003800000 */
.L_x_1846:
[----:B------:R-:W-:Y:S05]  /*33820*/  BRA `(.L_x_1848) ;  /* 0xffffff8400547947 */ /* 0x000fea000383ffff */
.L_x_1633:
[----:B-1----:R1:W2:Y:S02]  /*33830*/  SYNCS.PHASECHK.TRANS64.TRYWAIT P0, [R2+URZ+0x28880], R4 ;  /* 0x02888004020075a7 */ /* 0x0022a4000800017f */
[----:B--2---:R-:W-:Y:S05]  /*33840*/  @!P0 NANOSLEEP.SYNCS 0x989680 ;  /* 0x009896800000895d */ /* 0x004fea0003900000 */
[----:B------:R-:W2:Y:S02]  /*33850*/  @!P0 SYNCS.PHASECHK.TRANS64 P0, [R2+URZ+0x28880], R4 ;  /* 0x02888004020085a7 */ /* 0x000ea4000800007f */
[----:B--2---:R-:W-:Y:S05]  /*33860*/  @!P0 BRA `(.L_x_1633) ;  /* 0xfffffffc00f08947 */ /* 0x004fea000383ffff */
[----:B------:R-:W-:Y:S05]  /*33870*/  BRA `(.L_x_1849) ;  /* 0xffffff8400c07947 */ /* 0x000fea000383ffff */
.L_x_1635:
[----:B--2---:R2:W3:Y:S02]  /*33880*/  SYNCS.PHASECHK.TRANS64.TRYWAIT P0, [R2+URZ+0x28840], R4 ;  /* 0x02884004020075a7 */ /* 0x0044e4000800017f */
[----:B---3--:R-:W-:Y:S05]  /*33890*/  @!P0 NANOSLEEP.SYNCS 0x989680 ;  /* 0x009896800000895d */ /* 0x008fea0003900000 */
[----:B------:R-:W3:Y:S02]  /*338a0*/  @!P0 SYNCS.PHASECHK.TRANS64 P0, [R2+URZ+0x28840], R4 ;  /* 0x02884004020085a7 */ /* 0x000ee4000800007f */
[----:B---3--:R-:W-:Y:S05]  /*338b0*/  @!P0 BRA `(.L_x_1635) ;  /* 0xfffffffc00f08947 */ /* 0x008fea000383ffff */
[----:B------:R-:W-:Y:S05]  /*338c0*/  BRA `(.L_x_1850) ;  /* 0xffffff8800187947 */ /* 0x000fea000383ffff */
.L_x_1639:
[----:B------:R-:W2:Y:S01]  /*338d0*/  LDL.LU R11, [R1+0x38] ;  /* 0x00003800010b7983 */ /* 0x000ea20000300800 */
[----:B------:R-:W-:Y:S02]  /*338e0*/  IMAD.MOV.U32 R5, RZ, RZ, R12 ;  /* 0x000000ffff057224 */ /* 0x000fe400078e000c */
[----:B------:R-:W-:Y:S02]  /*338f0*/  IMAD.MOV.U32 R13, RZ, RZ, R3 ;  /* 0x000000ffff0d7224 */ /* 0x000fe400078e0003 */
        /* <DEDUP_REMOVED lines=10> */
.L_x_1851:
[----:B------:R-:W-:Y:S02]  /*339a0*/  IMAD.MOV.U32 R13, RZ, RZ, R4 ;  /* 0x000000ffff0d7224 */ /* 0x000fe400078e0004 */
[----:B------:R-:W-:-:S07]  /*339b0*/  IMAD.MOV.U32 R6, RZ, RZ, R14 ;  /* 0x000000ffff067224 */ /* 0x000fce00078e000e */
[----:B------:R-:W-:Y:S05]  /*339c0*/  WARPSYNC.COLLECTIVE R15, `(.L_x_1852) ;  /* 0x000000000f087348 */ /* 0x000fea0003c00000 */
[----:B------:R0:W1:Y:S02]  /*339d0*/  SHFL.IDX P6, R14, R13, R12, R11 ;  /* 0x0000000c0d0e7389 */ /* 0x00006400000c000b */
[----:B01----:R-:W-:Y:S01]  /*339e0*/  ENDCOLLECTIVE ;  /* 0x000000000000791b */ /* 0x003fe20003800000 */
.L_x_1852:
[----:B------:R-:W-:Y:S02]  /*339f0*/  IMAD.MOV.U32 R13, RZ, RZ, R3 ;  /* 0x000000ffff0d7224 */ /* 0x000fe400078e0003 */
[----:B------:R-:W-:Y:S02]  /*33a00*/  IMAD.MOV.U32 R12, RZ, RZ, 0x1 ;  /* 0x00000001ff0c7424 */ /* 0x000fe400078e00ff */
[----:B------:R-:W-:-:S07]  /*33a10*/  IMAD.MOV.U32 R7, RZ, RZ, R14 ;  /* 0x000000ffff077224 */ /* 0x000fce00078e000e */
[----:B------:R-:W-:Y:S05]  /*33a20*/  WARPSYNC.COLLECTIVE R15, `(.L_x_1853) ;  /* 0x000000000f087348 */ /* 0x000fea0003c00000 */
[----:B------:R0:W1:Y:S02]  /*33a30*/  SHFL.IDX P6, R14, R13, R12, R11 ;  /* 0x0000000c0d0e7389 */ /* 0x00006400000c000b */
[----:B01----:R-:W-:Y:S01]  /*33a40*/  ENDCOLLECTIVE ;  /* 0x000000000000791b */ /* 0x003fe20003800000 */
.L_x_1853:
        /* <DEDUP_REMOVED lines=15> */
.L_x_1854:
[----:B------:R-:W-:Y:S02]  /*33b40*/  IMAD.MOV.U32 R13, RZ, RZ, R3 ;  /* 0x000000ffff0d7224 */ /* 0x000fe400078e0003 */
[----:B------:R-:W-:Y:S02]  /*33b50*/  IMAD.MOV.U32 R12, RZ, RZ, 0x2 ;  /* 0x00000002ff0c7424 */ /* 0x000fe400078e00ff */
[----:B------:R-:W-:-:S07]  /*33b60*/  IMAD.MOV.U32 R5, RZ, RZ, R14 ;  /* 0x000000ffff057224 */ /* 0x000fce00078e000e */
[----:B------:R-:W-:Y:S05]  /*33b70*/  WARPSYNC.COLLECTIVE R15, `(.L_x_1855) ;  /* 0x000000000f087348 */ /* 0x000fea0003c00000 */
[----:B------:R0:W1:Y:S02]  /*33b80*/  SHFL.IDX P6, R14, R13, R12, R11 ;  /* 0x0000000c0d0e7389 */ /* 0x00006400000c000b */
[----:B01----:R-:W-:Y:S01]  /*33b90*/  ENDCOLLECTIVE ;  /* 0x000000000000791b */ /* 0x003fe20003800000 */
.L_x_1855:
[----:B------:R-:W-:-:S05]  /*33ba0*/  @!P1 IADD3 R5, P2, R9, R5, RZ ;  /* 0x0000000509059210 */ /* 0x000fca0007f5e0ff */
[----:B------:R-:W-:-:S04]  /*33bb0*/  @!P1 IMAD.X R6, RZ, RZ, R6, P2 ;  /* 0x000000ffff069224 */ /* 0x000fc800010e0606 */
        /* <DEDUP_REMOVED lines=13> */
.L_x_1856:
[----:B------:R-:W-:Y:S02]  /*33c90*/  IMAD.MOV.U32 R13, RZ, RZ, R3 ;  /* 0x000000ffff0d7224 */ /* 0x000fe400078e0003 */
[----:B------:R-:W-:Y:S02]  /*33ca0*/  IMAD.MOV.U32 R12, RZ, RZ, 0x3 ;  /* 0x00000003ff0c7424 */ /* 0x000fe400078e00ff */
[----:B------:R-:W-:-:S07]  /*33cb0*/  IMAD.MOV.U32 R5, RZ, RZ, R14 ;  /* 0x000000ffff057224 */ /* 0x000fce00078e000e */
[----:B------:R-:W-:Y:S05]  /*33cc0*/  WARPSYNC.COLLECTIVE R15, `(.L_x_1857) ;  /* 0x000000000f087348 */ /* 0x000fea0003c00000 */
[----:B------:R0:W1:Y:S02]  /*33cd0*/  SHFL.IDX P6, R14, R13, R12, R11 ;  /* 0x0000000c0d0e7389 */ /* 0x00006400000c000b */
[----:B01----:R-:W-:Y:S01]  /*33ce0*/  ENDCOLLECTIVE ;  /* 0x000000000000791b */ /* 0x003fe20003800000 */
.L_x_1857:
        /* <DEDUP_REMOVED lines=15> */
.L_x_1858:
[----:B------:R-:W-:Y:S02]  /*33de0*/  IMAD.MOV.U32 R13, RZ, RZ, R3 ;  /* 0x000000ffff0d7224 */ /* 0x000fe400078e0003 */
[----:B------:R-:W-:Y:S02]  /*33df0*/  IMAD.MOV.U32 R12, RZ, RZ, 0x4 ;  /* 0x00000004ff0c7424 */ /* 0x000fe400078e00ff */
[----:B------:R-:W-:-:S07]  /*33e00*/  IMAD.MOV.U32 R5, RZ, RZ, R14 ;  /* 0x000000ffff057224 */ /* 0x000fce00078e000e */
[----:B------:R-:W-:Y:S05]  /*33e10*/  WARPSYNC.COLLECTIVE R15, `(.L_x_1859) ;  /* 0x000000000f087348 */ /* 0x000fea0003c00000 */
[----:B------:R0:W1:Y:S02]  /*33e20*/  SHFL.IDX P6, R14, R13, R12, R11 ;  /* 0x0000000c0d0e7389 */ /* 0x00006400000c000b */
[----:B01----:R-:W-:Y:S01]  /*33e30*/  ENDCOLLECTIVE ;  /* 0x000000000000791b */ /* 0x003fe20003800000 */
.L_x_1859:
        /* <DEDUP_REMOVED lines=15> */
.L_x_1860:
[----:B------:R-:W-:Y:S02]  /*33f30*/  IMAD.MOV.U32 R13, RZ, RZ, R3 ;  /* 0x000000ffff0d7224 */ /* 0x000fe400078e0003 */
[----:B------:R-:W-:Y:S02]  /*33f40*/  IMAD.MOV.U32 R12, RZ, RZ, 0x5 ;  /* 0x00000005ff0c7424 */ /* 0x000fe400078e00ff */
[----:B------:R-:W-:-:S07]  /*33f50*/  IMAD.MOV.U32 R5, RZ, RZ, R14 ;  /* 0x000000ffff057224 */ /* 0x000fce00078e000e */
[----:B------:R-:W-:Y:S05]  /*33f60*/  WARPSYNC.COLLECTIVE R15, `(.L_x_1861) ;  /* 0x000000000f087348 */ /* 0x000fea0003c00000 */
[----:B------:R0:W1:Y:S02]  /*33f70*/  SHFL.IDX P6, R14, R13, R12, R11 ;  /* 0x0000000c0d0e7389 */ /* 0x00006400000c000b */
[----:B01----:R-:W-:Y:S01]  /*33f80*/  ENDCOLLECTIVE ;  /* 0x000000000000791b */ /* 0x003fe20003800000 */
.L_x_1861:
        /* <DEDUP_REMOVED lines=15> */
.L_x_1862:
[----:B------:R-:W-:Y:S02]  /*34080*/  IMAD.MOV.U32 R13, RZ, RZ, R3 ;  /* 0x000000ffff0d7224 */ /* 0x000fe400078e0003 */
[----:B------:R-:W-:Y:S02]  /*34090*/  IMAD.MOV.U32 R12, RZ, RZ, 0x6 ;  /* 0x00000006ff0c7424 */ /* 0x000fe400078e00ff */
[----:B------:R-:W-:-:S07]  /*340a0*/  IMAD.MOV.U32 R5, RZ, RZ, R14 ;  /* 0x000000ffff057224 */ /* 0x000fce00078e000e */
[----:B------:R-:W-:Y:S05]  /*340b0*/  WARPSYNC.COLLECTIVE R15, `(.L_x_1863) ;  /* 0x000000000f087348 */ /* 0x000fea0003c00000 */
[----:B------:R0:W1:Y:S02]  /*340c0*/  SHFL.IDX P6, R14, R13, R12, R11 ;  /* 0x0000000c0d0e7389 */ /* 0x00006400000c000b */
[----:B01----:R-:W-:Y:S01]  /*340d0*/  ENDCOLLECTIVE ;  /* 0x000000000000791b */ /* 0x003fe20003800000 */
.L_x_1863:
[----:B------:R-:W-:-:S05]  /*340e0*/  @!P1 IADD3 R5, P2, R9, R5, RZ ;  /* 0x0000000509059210 */ /* 0x000fca0007f5e0ff */
[----:B------:R-:W-:-:S04]  /*340f0*/  @!P1 IMAD.X R6, RZ, RZ, R6, P2 ;  /* 0x000000ffff069224 */ /* 0x000fc800010e0606 */
[----:B------:R-:W-:Y:S02]  /*34100*/  @!P1 IMAD.MOV.U32 R7, RZ, RZ, R6 ;  /* 0x000000ffff079224 */ /* 0x000fe400078e0006 */
[----:B------:R-:W-:Y:S02]  /*34110*/  @!P1 IMAD.MOV.U32 R6, RZ, RZ, R5 ;  /* 0x000000ffff069224 */ /* 0x000fe400078e0005 */
[----:B------:R-:W-:-:S03]  /*34120*/  IMAD.MOV.U32 R13, RZ, RZ, R4 ;  /* 0x000000ffff0d7224 */ /* 0x000fc600078e0004 */
[----:B------:R-:W-:Y:S01]  /*34130*/  @!PT LDS RZ, [RZ] ;  /* 0x00000000fffff984 */ /* 0x000fe20000000800 */
[----:B------:R-:W-:Y:S01]  /*34140*/  @!PT LDS RZ, [RZ] ;  /* 0x00000000fffff984 */ /* 0x000fe20000000800 */
[----:B------:R-:W-:Y:S01]  /*34150*/  @!PT LDS RZ, [RZ] ;  /* 0x00000000fffff984 */ /* 0x000fe20000000800 */
[----:B------:R0:W-:Y:S02]  /*34160*/  @!P1 LDGSTS.E.BYPASS.LTC128B.128 [R8+0x1ac00], desc[UR38][R6.64], !P0 ;  /* 0x1ac0000006089fae */ /* 0x0001e4000c101d66 */
[----:B0-----:R-:W-:-:S07]  /*34170*/  IMAD.MOV.U32 R6, RZ, RZ, R14 ;  /* 0x000000ffff067224 */ /* 0x001fce00078e000e */
[----:B------:R-:W-:Y:S05]  /*34180*/  WARPSYNC.COLLECTIVE R15, `(.L_x_1864) ;  /* 0x000000000f087348 */ /* 0x000fea0003c00000 */
[----:B------:R0:W1:Y:S02]  /*34190*/  SHFL.IDX P6, R14, R13, R12, R11 ;  /* 0x0000000c0d0e7389 */ /* 0x00006400000c000b */
[----:B01----:R-:W-:Y:S01]  /*341a0*/  ENDCOLLECTIVE ;  /* 0x000000000000791b */ /* 0x003fe20003800000 */
.L_x_1864:
        /* <DEDUP_REMOVED lines=8> */
.L_x_1865:
        /* <DEDUP_REMOVED lines=13> */
.L_x_1866:
[----:B------:R-:W-:Y:S01]  /*34300*/  IMAD.MOV.U32 R3, RZ, RZ, R14 ;  /* 0x000000ffff037224 */ /* 0x000fe200078e000e */
[----:B------:R-:W-:Y:S06]  /*34310*/  BRA `(.L_x_1867) ;  /* 0xffffff88006c7947 */ /* 0x000fec000383ffff */
.L_x_1642:
[----:B0-----:R0:W1:Y:S02]  /*34320*/  SYNCS.PHASECHK.TRANS64.TRYWAIT P0, [R19+URZ+0x28820], R0 ;  /* 0x02882000130075a7 */ /* 0x001064000800017f */
[----:B-1----:R-:W-:Y:S05]  /*34330*/  @!P0 NANOSLEEP.SYNCS 0x989680 ;  /* 0x009896800000895d */ /* 0x002fea0003900000 */
[----:B------:R-:W1:Y:S02]  /*34340*/  @!P0 SYNCS.PHASECHK.TRANS64 P0, [R19+URZ+0x28820], R0 ;  /* 0x02882000130085a7 */ /* 0x000e64000800007f */
[----:B-1----:R-:W-:Y:S05]  /*34350*/  @!P0 BRA `(.L_x_1642) ;  /* 0xfffffffc00f08947 */ /* 0x002fea000383ffff */
[----:B------:R-:W-:Y:S05]  /*34360*/  BRA `(.L_x_1868) ;  /* 0xffffff8800c87947 */ /* 0x000fea000383ffff */
.L_x_1648:
[----:B--2---:R2:W3:Y:S02]  /*34370*/  SYNCS.PHASECHK.TRANS64.TRYWAIT P0, [R6+URZ+0x28880], R5 ;  /* 0x02888005060075a7 */ /* 0x0044e4000800017f */
[----:B---3--:R-:W-:Y:S05]  /*34380*/  @!P0 NANOSLEEP.SYNCS 0x989680 ;  /* 0x009896800000895d */ /* 0x008fea0003900000 */
[----:B------:R-:W3:Y:S02]  /*34390*/  @!P0 SYNCS.PHASECHK.TRANS64 P0, [R6+URZ+0x28880], R5 ;  /* 0x02888005060085a7 */ /* 0x000ee4000800007f */
[----:B---3--:R-:W-:Y:S05]  /*343a0*/  @!P0 BRA `(.L_x_1648) ;  /* 0xfffffffc00f08947 */ /* 0x008fea000383ffff */
[----:B------:R-:W-:Y:S05]  /*343b0*/  BRA `(.L_x_1869) ;  /* 0xffffff8c00807947 */ /* 0x000fea000383ffff */
.L_x_1653:
[----:B-1----:R1:W3:Y:S02]  /*343c0*/  SYNCS.PHASECHK.TRANS64.TRYWAIT P0, [R6+URZ+0x28840], R5 ;  /* 0x02884005060075a7 */ /* 0x0022e4000800017f */
[----:B---3--:R-:W-:Y:S05]  /*343d0*/  @!P0 NANOSLEEP.SYNCS 0x989680 ;  /* 0x009896800000895d */ /* 0x008fea0003900000 */
[----:B------:R-:W3:Y:S02]  /*343e0*/  @!P0 SYNCS.PHASECHK.TRANS64 P0, [R6+URZ+0x28840], R5 ;  /* 0x02884005060085a7 */ /* 0x000ee4000800007f */
[----:B---3--:R-:W-:Y:S05]  /*343f0*/  @!P0 BRA `(.L_x_1653) ;  /* 0xfffffffc00f08947 */ /* 0x008fea000383ffff */
[----:B------:R-:W-:Y:S05]  /*34400*/  BRA `(.L_x_1870) ;  /* 0xffffff9000007947 */ /* 0x000fea000383ffff */
.L_x_1659:
[----:B--2---:R2:W3:Y:S02]  /*34410*/  SYNCS.PHASECHK.TRANS64.TRYWAIT P0, [R20+URZ+0x28870], R4 ;  /* 0x02887004140075a7 */ /* 0x0044e4000800017f */
[----:B---3--:R-:W-:Y:S05]  /*34420*/  @!P0 NANOSLEEP.SYNCS 0x989680 ;  /* 0x009896800000895d */ /* 0x008fea0003900000 */
[----:B------:R-:W3:Y:S02]  /*34430*/  @!P0 SYNCS.PHASECHK.TRANS64 P0, [R20+URZ+0x28870], R4 ;  /* 0x02887004140085a7 */ /* 0x000ee4000800007f */
[----:B---3--:R-:W-:Y:S05]  /*34440*/  @!P0 BRA `(.L_x_1659) ;  /* 0xfffffffc00f08947 */ /* 0x008fea000383ffff */
[----:B------:R-:W-:Y:S05]  /*34450*/  BRA `(.L_x_1871) ;  /* 0xffffff90009c7947 */ /* 0x000fea000383ffff */
.L_x_1661:
[----:B---3--:R3:W4:Y:S02]  /*34460*/  SYNCS.PHASECHK.TRANS64.TRYWAIT P0, [R20+URZ+0x28860], R2 ;  /* 0x02886002140075a7 */ /* 0x008724000800017f */
[----:B----4-:R-:W-:Y:S05]  /*34470*/  @!P0 NANOSLEEP.SYNCS 0x989680 ;  /* 0x009896800000895d */ /* 0x010fea0003900000 */
[----:B------:R-:W4:Y:S02]  /*34480*/  @!P0 SYNCS.PHASECHK.TRANS64 P0, [R20+URZ+0x28860], R2 ;  /* 0x02886002140085a7 */ /* 0x000f24000800007f */
[----:B----4-:R-:W-:Y:S05]  /*34490*/  @!P0 BRA `(.L_x_1661) ;  /* 0xfffffffc00f08947 */ /* 0x010fea000383ffff */
[----:B------:R-:W-:Y:S05]  /*344a0*/  BRA `(.L_x_1872) ;  /* 0xffffff9000a47947 */ /* 0x000fea000383ffff */
.L_x_1668:
[----:B0-----:R0:W1:Y:S02]  /*344b0*/  SYNCS.PHASECHK.TRANS64.TRYWAIT P1, [R18+URZ+0x28870], R0 ;  /* 0x02887000120075a7 */ /* 0x001064000802017f */
[----:B-1----:R-:W-:Y:S05]  /*344c0*/  @!P1 NANOSLEEP.SYNCS 0x989680 ;  /* 0x009896800000995d */ /* 0x002fea0003900000 */
[----:B------:R-:W1:Y:S02]  /*344d0*/  @!P1 SYNCS.PHASECHK.TRANS64 P1, [R18+URZ+0x28870], R0 ;  /* 0x02887000120095a7 */ /* 0x000e64000802007f */
[----:B-1----:R-:W-:Y:S05]  /*344e0*/  @!P1 BRA `(.L_x_1668) ;  /* 0xfffffffc00f09947 */ /* 0x002fea000383ffff */
[----:B------:R-:W-:Y:S05]  /*344f0*/  BRA `(.L_x_1873) ;  /* 0xffffff9800f07947 */ /* 0x000fea000383ffff */
.L_x_1670:
[----:B0-----:R0:W1:Y:S02]  /*34500*/  SYNCS.PHASECHK.TRANS64.TRYWAIT P1, [R18+URZ+0x28860], R0 ;  /* 0x02886000120075a7 */ /* 0x001064000802017f */
[----:B-1----:R-:W-:Y:S05]  /*34510*/  @!P1 NANOSLEEP.SYNCS 0x989680 ;  /* 0x009896800000995d */ /* 0x002fea0003900000 */
[----:B------:R-:W1:Y:S02]  /*34520*/  @!P1 SYNCS.PHASECHK.TRANS64 P1, [R18+URZ+0x28860], R0 ;  /* 0x02886000120095a7 */ /* 0x000e64000802007f */
[----:B-1----:R-:W-:Y:S05]  /*34530*/  @!P1 BRA `(.L_x_1670) ;  /* 0xfffffffc00f09947 */ /* 0x002fea000383ffff */
[----:B------:R-:W-:Y:S05]  /*34540*/  BRA `(.L_x_1874) ;  /* 0xffffff9800f87947 */ /* 0x000fea000383ffff */
.L_x_1674:
[----:B------:R-:W2:Y:S01]  /*34550*/  LDL R0, [R1] ;  /* 0x0000000001007983 */ /* 0x000ea20000100800 */
[----:B------:R-:W-:Y:S01]  /*34560*/  BSSY B0, `(.L_x_1875) ;  /* 0x0000008000007945 */ /* 0x000fe20003800000 */
[----:B------:R-:W-:Y:S02]  /*34570*/  IMAD.MOV.U32 R12, RZ, RZ, RZ ;  /* 0x000000ffff0c7224 */ /* 0x000fe400078e00ff */
[----:B------:R-:W-:Y:S02]  /*34580*/  IMAD.MOV.U32 R11, RZ, RZ, 0x1f ;  /* 0x0000001fff0b7424 */ /* 0x000fe400078e00ff */
[----:B------:R-:W-:Y:S02]  /*34590*/  IMAD.MOV.U32 R15, RZ, RZ, -0x1 ;  /* 0xffffffffff0f7424 */ /* 0x000fe400078e00ff */
[----:B--2---:R-:W-:-:S07]  /*345a0*/  IMAD.MOV.U32 R13, RZ, RZ, R0 ;  /* 0x000000ffff0d7224 */ /* 0x004fce00078e0000 */
[----:B-1----:R-:W-:Y:S05]  /*345b0*/  WARPSYNC.COLLECTIVE R15, `(.L_x_1876) ;  /* 0x000000000f087348 */ /* 0x002fea0003c00000 */
[----:B------:R0:W2:Y:S02]  /*345c0*/  SHFL.IDX P6, R14, R13, R12, R11 ;  /* 0x0000000c0d0e7389 */ /* 0x0000a400000c000b */
[----:B012---:R-:W-:Y:S01]  /*345d0*/  ENDCOLLECTIVE ;  /* 0x000000000000791b */ /* 0x007fe20003800000 */
.L_x_1876:
[----:B------:R-:W-:Y:S05]  /*345e0*/  BSYNC B0 ;  /* 0x0000000000007941 */ /* 0x000fea0003800000 */
.L_x_1875:
[----:B------:R0:W5:Y:S01]  /*345f0*/  LDL R2, [R1+0xc] ;  /* 0x00000c0001027983 */ /* 0x0001620000100800 */
[----:B------:R-:W-:Y:S02]  /*34600*/  IMAD.MOV.U32 R13, RZ, RZ, R0 ;  /* 0x000000ffff0d7224 */ /* 0x000fe400078e0000 */
[----:B------:R-:W-:Y:S02]  /*34610*/  IMAD.MOV.U32 R12, RZ, RZ, 0x1 ;  /* 0x00000001ff0c7424 */ /* 0x000fe400078e00ff */
[----:B------:R-:W-:Y:S02]  /*34620*/  IMAD.MOV.U32 R11, RZ, RZ, 0x1f ;  /* 0x0000001fff0b7424 */ /* 0x000fe400078e00ff */
[----:B------:R-:W-:Y:S02]  /*34630*/  IMAD.MOV.U32 R15, RZ, RZ, -0x1 ;  /* 0xffffffffff0f7424 */ /* 0x000fe400078e00ff */
[----:B0-----:R-:W-:-:S07]  /*34640*/  IMAD.MOV.U32 R5, RZ, RZ, R14 ;  /* 0x000000ffff057224 */ /* 0x001fce00078e000e */
[----:B-----5:R-:W-:Y:S05]  /*34650*/  WARPSYNC.COLLECTIVE R15, `(.L_x_1877) ;  /* 0x000000000f087348 */ /* 0x020fea0003c00000 */
[----:B------:R0:W1:Y:S02]  /*34660*/  SHFL.IDX P6, R14, R13, R12, R11 ;  /* 0x0000000c0d0e7389 */ /* 0x00006400000c000b */
[----:B01---5:R-:W-:Y:S01]  /*34670*/  ENDCOLLECTIVE ;  /* 0x000000000000791b */ /* 0x023fe20003800000 */
.L_x_1877:
        /* <DEDUP_REMOVED lines=11> */
[----:B------:R-:W-:Y:S01]  /*34730*/  IMAD.MOV.U32 R4, RZ, RZ, RZ ;  /* 0x000000ffff047224 */ /* 0x000fe200078e00ff */
[C---:B------:R-:W-:Y:S01]  /*34740*/  ISETP.GE.U32.AND P2, PT, R17.reuse, 0x2, PT ;  /* 0x000000021100780c */ /* 0x040fe20003f46070 */
[----:B------:R-:W-:Y:S01]  /*34750*/  IMAD.MOV.U32 R6, RZ, RZ, RZ ;  /* 0x000000ffff067224 */ /* 0x000fe200078e00ff */
[C---:B------:R-:W-:Y:S02]  /*34760*/  ISETP.GE.U32.AND P3, PT, R17.reuse, 0x4, PT ;  /* 0x000000041100780c */ /* 0x040fe40003f66070 */
[C---:B------:R-:W-:Y:S02]  /*34770*/  ISETP.GE.U32.AND P4, PT, R17.reuse, 0x8, PT ;  /* 0x000000081100780c */ /* 0x040fe40003f86070 */
[----:B------:R-:W-:Y:S01]  /*34780*/  ISETP.GE.U32.AND P5, PT, R17, 0x10, PT ;  /* 0x000000101100780c */ /* 0x000fe20003fa6070 */
[----:B--2---:R-:W-:Y:S02]  /*34790*/  @!P1 IMAD.MOV.U32 R4, RZ, RZ, R8 ;  /* 0x000000ffff049224 */ /* 0x004fe400078e0008 */
[----:B------:R-:W-:-:S02]  /*347a0*/  IMAD.MOV.U32 R8, RZ, RZ, RZ ;  /* 0x000000ffff087224 */ /* 0x000fc400078e00ff */
[----:B---3--:R-:W-:Y:S01]  /*347b0*/  @!P1 IMAD.MOV.U32 R6, RZ, RZ, R2 ;  /* 0x000000ffff069224 */ /* 0x008fe200078e0002 */
[----:B------:R-:W-:-:S03]  /*347c0*/  ISETP.NE.AND P1, PT, R17, RZ, PT ;  /* 0x000000ff1100720c */ /* 0x000fc60003f25270 */
[----:B------:R-:W-:-:S04]  /*347d0*/  IMAD R2, R6, R4, RZ ;  /* 0x0000000406027224 */ /* 0x000fc800078e02ff */
[----:B------:R-:W-:-:S07]  /*347e0*/  IMAD.MOV.U32 R13, RZ, RZ, R2 ;  /* 0x000000ffff0d7224 */ /* 0x000fce00078e0002 */
[----:B------:R-:W-:Y:S05]  /*347f0*/  WARPSYNC.COLLECTIVE R15, `(.L_x_1878) ;  /* 0x000000000f087348 */ /* 0x000fea0003c00000 */
[----:B------:R0:W1:Y:S02]  /*34800*/  SHFL.UP P6, R14, R13, R12, R11 ;  /* 0x0400000c0d0e7389 */ /* 0x00006400000c000b */
[----:B01----:R-:W-:Y:S01]  /*34810*/  ENDCOLLECTIVE ;  /* 0x000000000000791b */ /* 0x003fe20003800000 */
.L_x_1878:
[----:B------:R-:W-:Y:S02]  /*34820*/  IMAD.MOV.U32 R12, RZ, RZ, 0x2 ;  /* 0x00000002ff0c7424 */ /* 0x000fe400078e00ff */
[----:B------:R-:W-:-:S05]  /*34830*/  IMAD.MOV.U32 R3, RZ, RZ, R14 ;  /* 0x000000ffff037224 */ /* 0x000fca00078e000e */
[----:B------:R-:W-:-:S05]  /*34840*/  SEL R3, R3, RZ, P1 ;  /* 0x000000ff03037207 */ /* 0x000fca0000800000 */
[----:B------:R-:W-:-:S04]  /*34850*/  IMAD.IADD R2, R2, 0x1, R3 ;  /* 0x0000000102027824 */ /* 0x000fc800078e0203 */
[----:B------:R-:W-:-:S07]  /*34860*/  IMAD.MOV.U32 R13, RZ, RZ, R2 ;  /* 0x000000ffff0d7224 */ /* 0x000fce00078e0002 */
[----:B------:R-:W-:Y:S05]  /*34870*/  WARPSYNC.COLLECTIVE R15, `(.L_x_1879) ;  /* 0x000000000f087348 */ /* 0x000fea0003c00000 */
[----:B------:R0:W1:Y:S02]  /*34880*/  SHFL.UP P6, R14, R13, R12, R11 ;  /* 0x0400000c0d0e7389 */ /* 0x00006400000c000b */
[----:B01----:R-:W-:Y:S01]  /*34890*/  ENDCOLLECTIVE ;  /* 0x000000000000791b */ /* 0x003fe20003800000 */
.L_x_1879:
        /* <DEDUP_REMOVED lines=8> */
.L_x_1880:
        /* <DEDUP_REMOVED lines=8> */
.L_x_1881:
        /* <DEDUP_REMOVED lines=8> */
.L_x_1882:
[----:B------:R-:W-:Y:S02]  /*34a20*/  IMAD.MOV.U32 R12, RZ, RZ, 0x1f ;  /* 0x0000001fff0c7424 */ /* 0x000fe400078e00ff */
[----:B------:R-:W-:Y:S02]  /*34a30*/  IMAD.MOV.U32 R11, RZ, RZ, 0x1f ;  /* 0x0000001fff0b7424 */ /* 0x000fe400078e00ff */
[----:B------:R-:W-:-:S05]  /*34a40*/  IMAD.MOV.U32 R3, RZ, RZ, R14 ;  /* 0x000000ffff037224 */ /* 0x000fca00078e000e */
[----:B------:R-:W-:-:S05]  /*34a50*/  SEL R3, R3, RZ, P5 ;  /* 0x000000ff03037207 */ /* 0x000fca0002800000 */
[----:B------:R-:W-:-:S04]  /*34a60*/  IMAD.IADD R3, R2, 0x1, R3 ;  /* 0x0000000102037824 */ /* 0x000fc800078e0203 */
[----:B------:R-:W-:-:S07]  /*34a70*/  IMAD.MOV.U32 R13, RZ, RZ, R3 ;  /* 0x000000ffff0d7224 */ /* 0x000fce00078e0003 */
[----:B------:R-:W-:Y:S05]  /*34a80*/  WARPSYNC.COLLECTIVE R15, `(.L_x_1883) ;  /* 0x000000000f087348 */ /* 0x000fea0003c00000 */
[----:B------:R0:W1:Y:S02]  /*34a90*/  SHFL.IDX P6, R14, R13, R12, R11 ;  /* 0x0000000c0d0e7389 */ /* 0x00006400000c000b */
[----:B01----:R-:W-:Y:S01]  /*34aa0*/  ENDCOLLECTIVE ;  /* 0x000000000000791b */ /* 0x003fe20003800000 */
.L_x_1883:
[----:B------:R-:W-:Y:S01]  /*34ab0*/  IMAD.MOV.U32 R9, RZ, RZ, R14 ;  /* 0x000000ffff097224 */ /* 0x000fe200078e000e */
[----:B------:R-:W-:Y:S06]  /*34ac0*/  BRA `(.L_x_1884) ;  /* 0xffffffa000487947 */ /* 0x000fec000383ffff */
.L_x_1677:
[----:B------:R-:W-:Y:S01]  /*34ad0*/  BSSY B0, `(.L_x_1885) ;  /* 0x0000008000007945 */ /* 0x000fe20003800000 */
[----:B------:R-:W-:Y:S02]  /*34ae0*/  IMAD.MOV.U32 R13, RZ, RZ, R2 ;  /* 0x000000ffff0d7224 */ /* 0x000fe400078e0002 */
[----:B------:R-:W-:Y:S02]  /*34af0*/  IMAD.MOV.U32 R12, RZ, RZ, 0x1 ;  /* 0x00000001ff0c7424 */ /* 0x000fe400078e00ff */
[----:B------:R-:W-:Y:S02]  /*34b00*/  IMAD.MOV.U32 R11, RZ, RZ, RZ ;  /* 0x000000ffff0b7224 */ /* 0x000fe400078e00ff */
[----:B------:R-:W-:-:S07]  /*34b10*/  IMAD.MOV.U32 R15, RZ, RZ, -0x1 ;  /* 0xffffffffff0f7424 */ /* 0x000fce00078e00ff */
[----:B------:R-:W-:Y:S05]  /*34b20*/  WARPSYNC.COLLECTIVE R15, `(.L_x_1886) ;  /* 0x000000000f087348 */ /* 0x000fea0003c00000 */
[----:B------:R0:W1:Y:S02]  /*34b30*/  SHFL.UP P6, R14, R13, R12, R11 ;  /* 0x0400000c0d0e7389 */ /* 0x00006400000c000b */
[----:B01----:R-:W-:Y:S01]  /*34b40*/  ENDCOLLECTIVE ;  /* 0x000000000000791b */ /* 0x003fe20003800000 */
.L_x_1886:
[----:B------:R-:W-:Y:S05]  /*34b50*/  BSYNC B0 ;  /* 0x0000000000007941 */ /* 0x000fea0003800000 */
.L_x_1885:
[----:B------:R-:W-:Y:S02]  /*34b60*/  IMAD.MOV.U32 R3, RZ, RZ, R14 ;  /* 0x000000ffff037224 */ /* 0x000fe400078e000e */
[----:B------:R-:W-:Y:S02]  /*34b70*/  IMAD.MOV.U32 R12, RZ, RZ, 0x2 ;  /* 0x00000002ff0c7424 */ /* 0x000fe400078e00ff */
[----:B------:R-:W-:Y:S01]  /*34b80*/  IMAD.MOV.U32 R11, RZ, RZ, RZ ;  /* 0x000000ffff0b7224 */ /* 0x000fe200078e00ff */
[----:B------:R-:W-:Y:S01]  /*34b90*/  SEL R3, R3, RZ, P1 ;  /* 0x000000ff03037207 */ /* 0x000fe20000800000 */
[----:B------:R-:W-:-:S04]  /*34ba0*/  IMAD.MOV.U32 R15, RZ, RZ, -0x1 ;  /* 0xffffffffff0f7424 */ /* 0x000fc800078e00ff */
[----:B------:R-:W-:-:S04]  /*34bb0*/  IMAD.IADD R2, R2, 0x1, R3 ;  /* 0x0000000102027824 */ /* 0x000fc800078e0203 */
[----:B------:R-:W-:-:S07]  /*34bc0*/  IMAD.MOV.U32 R13, RZ, RZ, R2 ;  /* 0x000000ffff0d7224 */ /* 0x000fce00078e0002 */
[----:B------:R-:W-:Y:S05]  /*34bd0*/  WARPSYNC.COLLECTIVE R15, `(.L_x_1887) ;  /* 0x000000000f087348 */ /* 0x000fea0003c00000 */
[----:B------:R0:W1:Y:S02]  /*34be0*/  SHFL.UP P6, R14, R13, R12, R11 ;  /* 0x0400000c0d0e7389 */ /* 0x00006400000c000b */
[----:B01----:R-:W-:Y:S01]  /*34bf0*/  ENDCOLLECTIVE ;  /* 0x000000000000791b */ /* 0x003fe20003800000 */
.L_x_1887:
        /* <DEDUP_REMOVED lines=8> */
.L_x_1888:
        /* <DEDUP_REMOVED lines=8> */
.L_x_1889:
        /* <DEDUP_REMOVED lines=8> */
.L_x_1890:
        /* <DEDUP_REMOVED lines=9> */
.L_x_1891:
[----:B------:R-:W-:Y:S01]  /*34e10*/  IMAD.MOV.U32 R9, RZ, RZ, R14 ;  /* 0x000000ffff097224 */ /* 0x000fe200078e000e */
[----:B------:R-:W-:Y:S06]  /*34e20*/  BRA `(.L_x_1892) ;  /* 0xffffffa000207947 */ /* 0x000fec000383ffff */
.L_x_1679:
[----:B------:R-:W-:Y:S01]  /*34e30*/  BSSY B0, `(.L_x_1893) ;  /* 0x0000006000007945 */ /* 0x000fe20003800000 */
[----:B------:R-:W-:Y:S01]  /*34e40*/  PLOP3.LUT P6, PT, P6, PT, PT, 0x8, 0x0 ;  /* 0x000000000000781c */ /* 0x000fe200037ce170 */
[----:B------:R-:W-:-:S12]  /*34e50*/  IMAD.MOV.U32 R15, RZ, RZ, -0x1 ;  /* 0xffffffffff0f7424 */ /* 0x000fd800078e00ff */
[----:B0-----:R-:W-:Y:S05]  /*34e60*/  WARPSYNC.COLLECTIVE R15, `(.L_x_1894) ;  /* 0x000000000f087348 */ /* 0x001fea0003c00000 */
[----:B------:R-:W-:Y:S01]  /*34e70*/  VOTE.ANY R14, PT, P6 ;  /* 0x00000000000e7806 */ /* 0x000fe200030e0100 */
[----:B0-----:R-:W-:Y:S06]  /*34e80*/  ENDCOLLECTIVE ;  /* 0x000000000000791b */ /* 0x001fec0003800000 */
.L_x_1894:
[----:B------:R-:W-:Y:S05]  /*34e90*/  BSYNC B0 ;  /* 0x0000000000007941 */ /* 0x000fea0003800000 */
.L_x_1893:
[----:B------:R0:W5:Y:S01]  /*34ea0*/  LDL.LU R10, [R1+0xc] ;  /* 0x00000c00010a7983 */ /* 0x0001620000300800 */
[----:B------:R-:W-:Y:S02]  /*34eb0*/  IMAD.MOV.U32 R3, RZ, RZ, R14 ;  /* 0x000000ffff037224 */ /* 0x000fe400078e000e */
[----:B------:R-:W-:Y:S02]  /*34ec0*/  IMAD.MOV.U32 R13, RZ, RZ, R4 ;  /* 0x000000ffff0d7224 */ /* 0x000fe400078e0004 */
[----:B------:R-:W1:Y:S01]  /*34ed0*/  POPC R0, R3 ;  /* 0x0000000300007309 */ /* 0x000e620000000000 */
[----:B------:R-:W-:Y:S02]  /*34ee0*/  IMAD.MOV.U32 R11, RZ, RZ, 0x1f ;  /* 0x0000001fff0b7424 */ /* 0x000fe400078e00ff */
[----:B------:R-:W-:Y:S02]  /*34ef0*/  IMAD.MOV.U32 R15, RZ, RZ, -0x1 ;  /* 0xffffffffff0f7424 */ /* 0x000fe400078e00ff */
[----:B01----:R-:W-:-:S07]  /*34f00*/  IMAD.MOV.U32 R12, RZ, RZ, R0 ;  /* 0x000000ffff0c7224 */ /* 0x003fce00078e0000 */
[----:B-----5:R-:W-:Y:S05]  /*34f10*/  WARPSYNC.COLLECTIVE R15, `(.L_x_1895) ;  /* 0x000000000f087348 */ /* 0x020fea0003c00000 */
[----:B------:R0:W1:Y:S02]  /*34f20*/  SHFL.IDX P6, R14, R13, R12, R11 ;  /* 0x0000000c0d0e7389 */ /* 0x00006400000c000b */
[----:B01---5:R-:W-:Y:S01]  /*34f30*/  ENDCOLLECTIVE ;  /* 0x000000000000791b */ /* 0x023fe20003800000 */
.L_x_1895:
[----:B------:R-:W-:Y:S02]  /*34f40*/  IMAD.MOV.U32 R13, RZ, RZ, R6 ;  /* 0x000000ffff0d7224 */ /* 0x000fe400078e0006 */
[----:B------:R-:W-:-:S07]  /*34f50*/  IMAD.MOV.U32 R4, RZ, RZ, R14 ;  /* 0x000000ffff047224 */ /* 0x000fce00078e000e */
[----:B------:R-:W-:Y:S05]  /*34f60*/  WARPSYNC.COLLECTIVE R15, `(.L_x_1896) ;  /* 0x000000000f087348 */ /* 0x000fea0003c00000 */
[----:B------:R0:W1:Y:S02]  /*34f70*/  SHFL.IDX P6, R14, R13, R12, R11 ;  /* 0x0000000c0d0e7389 */ /* 0x00006400000c000b */
[----:B01----:R-:W-:Y:S01]  /*34f80*/  ENDCOLLECTIVE ;  /* 0x000000000000791b */ /* 0x003fe20003800000 */
.L_x_1896:
[----:B------:R-:W-:Y:S02]  /*34f90*/  IMAD.MOV.U32 R6, RZ, RZ, R14 ;  /* 0x000000ffff067224 */ /* 0x000fe400078e000e */
[----:B------:R-:W-:-:S05]  /*34fa0*/  IMAD.IADD R10, R0, 0x1, R10 ;  /* 0x00000001000a7824 */ /* 0x000fca00078e020a */
[----:B------:R1:W-:Y:S01]  /*34fb0*/  STL [R1+0xc], R10 ;  /* 0x00000c0a01007387 */ /* 0x0003e20000100800 */
[----:B------:R-:W-:Y:S05]  /*34fc0*/  BRA `(.L_x_1897) ;  /* 0xffffffa000007947 */ /* 0x000fea000383ffff */
.L_x_1681:
[----:B------:R-:W-:Y:S01]  /*34fd0*/  BSSY B0, `(.L_x_1898) ;  /* 0x0000008000007945 */ /* 0x000fe20003800000 */
[----:B------:R-:W-:Y:S02]  /*34fe0*/  IMAD.MOV.U32 R13, RZ, RZ, R7 ;  /* 0x000000ffff0d7224 */ /* 0x000fe400078e0007 */
[----:B------:R-:W-:Y:S02]  /*34ff0*/  IMAD.MOV.U32 R12, RZ, RZ, R0 ;  /* 0x000000ffff0c7224 */ /* 0x000fe400078e0000 */
[----:B------:R-:W-:Y:S02]  /*35000*/  IMAD.MOV.U32 R11, RZ, RZ, 0x1f ;  /* 0x0000001fff0b7424 */ /* 0x000fe400078e00ff */
[----:B------:R-:W-:-:S07]  /*35010*/  IMAD.MOV.U32 R15, RZ, RZ, -0x1 ;  /* 0xffffffffff0f7424 */ /* 0x000fce00078e00ff */
[----:B-1----:R-:W-:Y:S05]  /*35020*/  WARPSYNC.COLLECTIVE R15, `(.L_x_1899) ;  /* 0x000000000f087348 */ /* 0x002fea0003c00000 */
[----:B------:R0:W2:Y:S02]  /*35030*/  SHFL.IDX P6, R14, R13, R12, R11 ;  /* 0x0000000c0d0e7389 */ /* 0x0000a400000c000b */
[----:B012---:R-:W-:Y:S01]  /*35040*/  ENDCOLLECTIVE ;  /* 0x000000000000791b */ /* 0x007fe20003800000 */
.L_x_1899:
[----:B------:R-:W-:Y:S05]  /*35050*/  BSYNC B0 ;  /* 0x0000000000007941 */ /* 0x000fea0003800000 */
.L_x_1898:
[----:B------:R-:W-:Y:S01]  /*35060*/  IMAD.MOV.U32 R0, RZ, RZ, R14 ;  /* 0x000000ffff007224 */ /* 0x000fe200078e000e */
[----:B------:R-:W-:Y:S06]  /*35070*/  BRA `(.L_x_1900) ;  /* 0xffffff9c00ec7947 */ /* 0x000fec000383ffff */
.L_x_1687:
[----:B0-----:R0:W1:Y:S02]  /*35080*/  SYNCS.PHASECHK.TRANS64.TRYWAIT P0, [R0+URZ+0x28820], R3 ;  /* 0x02882003000075a7 */ /* 0x001064000800017f */
[----:B-1----:R-:W-:Y:S05]  /*35090*/  @!P0 NANOSLEEP.SYNCS 0x989680 ;  /* 0x009896800000895d */ /* 0x002fea0003900000 */
[----:B------:R-:W1:Y:S02]  /*350a0*/  @!P0 SYNCS.PHASECHK.TRANS64 P0, [R0+URZ+0x28820], R3 ;  /* 0x02882003000085a7 */ /* 0x000e64000800007f */
[----:B-1----:R-:W-:Y:S05]  /*350b0*/  @!P0 BRA `(.L_x_1687) ;  /* 0xfffffffc00f08947 */ /* 0x002fea000383ffff */
[----:B------:R-:W-:Y:S05]  /*350c0*/  BRA `(.L_x_1901) ;  /* 0xffffffa800907947 */ /* 0x000fea000383ffff */
.L_x_1688:
        /* <DEDUP_REMOVED lines=11> */
.L_x_1903:
[----:B------:R-:W-:Y:S05]  /*35180*/  BSYNC B0 ;  /* 0x0000000000007941 */ /* 0x000fea0003800000 */
.L_x_1902:
[----:B------:R-:W-:Y:S05]  /*35190*/  BRA `(.L_x_1904) ;  /* 0xffffffa800787947 */ /* 0x000fea000383ffff */
.L_x_1689:
[----:B------:R-:W-:Y:S01]  /*351a0*/  BSSY B0, `(.L_x_1905) ;  /* 0x0000006000007945 */ /* 0x000fe20003800000 */
[----:B------:R-:W-:-:S07]  /*351b0*/  IMAD.MOV.U32 R15, RZ, RZ, -0x1 ;  /* 0xffffffffff0f7424 */ /* 0x000fce00078e00ff */
[----:B01----:R-:W-:Y:S05]  /*351c0*/  WARPSYNC.COLLECTIVE R15, `(.L_x_1906) ;  /* 0x000000000f0c7348 */ /* 0x003fea0003c00000 */
[----:B------:R-:W-:Y:S02]  /*351d0*/  ELECT P6, UR62, PT ;  /* 0x00000000003e782f */ /* 0x000fe400038c0000 */
[----:B------:R-:W-:Y:S01]  /*351e0*/  MOV R14, UR62 ;  /* 0x0000003e000e7c02 */ /* 0x000fe20008000f00 */
[----:B01----:R-:W-:Y:S10]  /*351f0*/  ENDCOLLECTIVE ;  /* 0x000000000000791b */ /* 0x003ff40003800000 */
.L_x_1906:
[----:B------:R-:W-:Y:S05]  /*35200*/  BSYNC B0 ;  /* 0x0000000000007941 */ /* 0x000fea0003800000 */
.L_x_1905:
[----:B------:R-:W-:Y:S05]  /*35210*/  BRA `(.L_x_1907) ;  /* 0xffffffa8006c7947 */ /* 0x000fea000383ffff */
.L_x_1691:
[----:B0-----:R0:W1:Y:S02]  /*35220*/  SYNCS.PHASECHK.TRANS64.TRYWAIT P1, [R6+URZ], R5 ;  /* 0x00000005060075a7 */ /* 0x001064000802017f */
[----:B-1----:R-:W-:Y:S05]  /*35230*/  @!P1 NANOSLEEP.SYNCS 0x989680 ;  /* 0x009896800000995d */ /* 0x002fea0003900000 */
[----:B------:R-:W1:Y:S02]  /*35240*/  @!P1 SYNCS.PHASECHK.TRANS64 P1, [R6+URZ], R5 ;  /* 0x00000005060095a7 */ /* 0x000e64000802007f */
[----:B-1----:R-:W-:Y:S05]  /*35250*/  @!P1 BRA `(.L_x_1691) ;  /* 0xfffffffc00f09947 */ /* 0x002fea000383ffff */
[----:B------:R-:W-:Y:S05]  /*35260*/  BRA `(.L_x_1908) ;  /* 0xffffffa800a87947 */ /* 0x000fea000383ffff */
.L_x_1692:
[----:B-1----:R1:W2:Y:S02]  /*35270*/  SYNCS.PHASECHK.TRANS64.TRYWAIT P1, [R7+URZ], R2 ;  /* 0x00000002070075a7 */ /* 0x0022a4000802017f */
[----:B--2---:R-:W-:Y:S05]  /*35280*/  @!P1 NANOSLEEP.SYNCS 0x989680 ;  /* 0x009896800000995d */ /* 0x004fea0003900000 */
[----:B------:R-:W2:Y:S02]  /*35290*/  @!P1 SYNCS.PHASECHK.TRANS64 P1, [R7+URZ], R2 ;  /* 0x00000002070095a7 */ /* 0x000ea4000802007f */
[----:B--2---:R-:W-:Y:S05]  /*352a0*/  @!P1 BRA `(.L_x_1692) ;  /* 0xfffffffc00f09947 */ /* 0x004fea000383ffff */
[----:B------:R-:W-:Y:S05]  /*352b0*/  BRA `(.L_x_1909) ;  /* 0xffffffa8009c7947 */ /* 0x000fea000383ffff */
.L_x_1694:
[----:B--2---:R2:W3:Y:S02]  /*352c0*/  SYNCS.PHASECHK.TRANS64.TRYWAIT P1, [R4+URZ+0x28860], R5 ;  /* 0x02886005040075a7 */ /* 0x0044e4000802017f */
[----:B---3--:R-:W-:Y:S05]  /*352d0*/  @!P1 NANOSLEEP.SYNCS 0x989680 ;  /* 0x009896800000995d */ /* 0x008fea0003900000 */
[----:B------:R-:W3:Y:S02]  /*352e0*/  @!P1 SYNCS.PHASECHK.TRANS64 P1, [R4+URZ+0x28860], R5 ;  /* 0x02886005040095a7 */ /* 0x000ee4000802007f */
[----:B---3--:R-:W-:Y:S05]  /*352f0*/  @!P1 BRA `(.L_x_1694) ;  /* 0xfffffffc00f09947 */ /* 0x008fea000383ffff */
[----:B------:R-:W-:Y:S05]  /*35300*/  BRA `(.L_x_1910) ;  /* 0xffffffa800a07947 */ /* 0x000fea000383ffff */
.L_x_1696:
[----:B---3--:R3:W4:Y:S02]  /*35310*/  SYNCS.PHASECHK.TRANS64.TRYWAIT P1, [R3+URZ+0x28860], R2 ;  /* 0x02886002030075a7 */ /* 0x008724000802017f */
[----:B----4-:R-:W-:Y:S05]  /*35320*/  @!P1 NANOSLEEP.SYNCS 0x989680 ;  /* 0x009896800000995d */ /* 0x010fea0003900000 */
[----:B------:R-:W4:Y:S02]  /*35330*/  @!P1 SYNCS.PHASECHK.TRANS64 P1, [R3+URZ+0x28860], R2 ;  /* 0x02886002030095a7 */ /* 0x000f24000802007f */
[----:B----4-:R-:W-:Y:S05]  /*35340*/  @!P1 BRA `(.L_x_1696) ;  /* 0xfffffffc00f09947 */ /* 0x010fea000383ffff */
[----:B------:R-:W-:Y:S05]  /*35350*/  BRA `(.L_x_1911) ;  /* 0xffffffa800a07947 */ /* 0x000fea000383ffff */
.L_x_1698:
[----:B----4-:R4:W0:Y:S02]  /*35360*/  SYNCS.PHASECHK.TRANS64.TRYWAIT P0, [R4+URZ+0x28880], R5 ;  /* 0x02888005040075a7 */ /* 0x010824000800017f */
[----:B0-----:R-:W-:Y:S05]  /*35370*/  @!P0 NANOSLEEP.SYNCS 0x989680 ;  /* 0x009896800000895d */ /* 0x001fea0003900000 */
[----:B------:R-:W0:Y:S02]  /*35380*/  @!P0 SYNCS.PHASECHK.TRANS64 P0, [R4+URZ+0x28880], R5 ;  /* 0x02888005040085a7 */ /* 0x000e24000800007f */
[----:B0-----:R-:W-:Y:S05]  /*35390*/  @!P0 BRA `(.L_x_1698) ;  /* 0xfffffffc00f08947 */ /* 0x001fea000383ffff */
[----:B------:R-:W-:Y:S05]  /*353a0*/  BRA `(.L_x_1699) ;  /* 0xffffffa8009c7947 */ /* 0x000fea000383ffff */
.L_x_1912:
        /* <DEDUP_REMOVED lines=13> */
.L_x_2821:


//--------------------- .text._ZN7cutlass13device_kernelIN5flash11enable_sm90INS1_16FlashAttnFwdSm90INS1_25CollectiveMainloopFwdSm90ILi2EN4cute5tupleIJNS5_1CILi1EEES8_S8_EEENS6_IJNS7_ILi128EEENS7_ILi224EEESA_EEELi128ENS_12float_e4m3_tEfNS_4arch4Sm90ELb1ELb0ELb1ELb0ELb0ELb0ELb0ELb1ELb1ELb1ELb1ELb0EEENS1_21CollectiveEpilogueFwdINS6_IJSA_SA_SB_EEES9_NS_10bfloat16_tESF_Li256ELb0ELb1ELb1ELb1EEENS1_19SingleTileSchedulerILb0ELb1ELb1ELi128EEEEEEEEEvNT_6ParamsE --------------------------
	.section	.text._ZN7cutlass13device_kernelIN5flash11enable_sm90INS1_16FlashAttnFwdSm90INS1_25CollectiveMainloopFwdSm90ILi2EN4cute5tupleIJNS5_1CILi1EEES8_S8_EEENS6_IJNS7_ILi128EEENS7_ILi224EEESA_EEELi128ENS_12float_e4m3_tEfNS_4arch4Sm90ELb1ELb0ELb1ELb0ELb0ELb0ELb0ELb1ELb1ELb1ELb1ELb0EEENS1_21CollectiveEpilogueFwdINS6_IJSA_SA_SB_EEES9_NS_10bfloat16_tESF_Li256ELb0ELb1ELb1ELb1EEENS1_19SingleTileSchedulerILb0ELb1ELb1ELi128EEEEEEEEEvNT_6ParamsE,"ax",@progbits
	.align	128
.text._ZN7cutlass13device_kernelIN5flash11enable_sm90INS1_16FlashAttnFwdSm90INS1_25CollectiveMainloopFwdSm90ILi2EN4cute5tupleIJNS5_1CILi1EEES8_S8_EEENS6_IJNS7_ILi128EEENS7_ILi224EEESA_EEELi128ENS_12float_e4m3_tEfNS_4arch4Sm90ELb1ELb0ELb1ELb0ELb0ELb0ELb0ELb1ELb1ELb1ELb1ELb0EEENS1_21CollectiveEpilogueFwdINS6_IJSA_SA_SB_EEES9_NS_10bfloat16_tESF_Li256ELb0ELb1ELb1ELb1EEENS1_19SingleTileSchedulerILb0ELb1ELb1ELi128EEEEEEEEEvNT_6ParamsE:
        .type           _ZN7cutlass13device_kernelIN5flash11enable_sm90INS1_16FlashAttnFwdSm90INS1_25CollectiveMainloopFwdSm90ILi2EN4cute5tupleIJNS5_1CILi1EEES8_S8_EEENS6_IJNS7_ILi128EEENS7_ILi224EEESA_EEELi128ENS_12float_e4m3_tEfNS_4arch4Sm90ELb1ELb0ELb1ELb0ELb0ELb0ELb0ELb1ELb1ELb1ELb1ELb0EEENS1_21CollectiveEpilogueFwdINS6_IJSA_SA_SB_EEES9_NS_10bfloat16_tESF_Li256ELb0ELb1ELb1ELb1EEENS1_19SingleTileSchedulerILb0ELb1ELb1ELi128EEEEEEEEEvNT_6ParamsE,@function
        .size           _ZN7cutlass13device_kernelIN5flash11enable_sm90INS1_16FlashAttnFwdSm90INS1_25CollectiveMainloopFwdSm90ILi2EN4cute5tupleIJNS5_1CILi1EEES8_S8_EEENS6_IJNS7_ILi128EEENS7_ILi224EEESA_EEELi128ENS_12float_e4m3_tEfNS_4arch4Sm90ELb1ELb0ELb1ELb0ELb0ELb0ELb0ELb1ELb1ELb1ELb1ELb0EEENS1_21CollectiveEpilogueFwdINS6_IJSA_SA_SB_EEES9_NS_10bfloat16_tESF_Li256ELb0ELb1ELb1ELb1EEENS1_19SingleTileSchedulerILb0ELb1ELb1ELi128EEEEEEEEEvNT_6ParamsE,(.L_x_2822 - _ZN7cutlass13device_kernelIN5flash11enable_sm90INS1_16FlashAttnFwdSm90INS1_25CollectiveMainloopFwdSm90ILi2EN4cute5tupleIJNS5_1CILi1EEES8_S8_EEENS6_IJNS7_ILi128EEENS7_ILi224EEESA_EEELi128ENS_12float_e4m3_tEfNS_4arch4Sm90ELb1ELb0ELb1ELb0ELb0ELb0ELb0ELb1ELb1ELb1ELb1ELb0EEENS1_21CollectiveEpilogueFwdINS6_IJSA_SA_SB_EEES9_NS_10bfloat16_tESF_Li256ELb0ELb1ELb1ELb1EEENS1_19SingleTileSchedulerILb0ELb1ELb1ELi128EEEEEEEEEvNT_6ParamsE)
        .other          _ZN7cutlass13device_kernelIN5flash11enable_sm90INS1_16FlashAttnFwdSm90INS1_25CollectiveMainloopFwdSm90ILi2EN4cute5tupleIJNS5_1CILi1EEES8_S8_EEENS6_IJNS7_ILi128EEENS7_ILi224EEESA_EEELi128ENS_12float_e4m3_tEfNS_4arch4Sm90ELb1ELb0ELb1ELb0ELb0ELb0ELb0ELb1ELb1ELb1ELb1ELb0EEENS1_21CollectiveEpilogueFwdINS6_IJSA_SA_SB_EEES9_NS_10bfloat16_tESF_Li256ELb0ELb1ELb1ELb1EEENS1_19SingleTileSchedulerILb0ELb1ELb1ELi128EEEEEEEEEvNT_6ParamsE,@"STO_CUDA_ENTRY STV_DEFAULT"
_ZN7cutlass13device_kernelIN5flash11enable_sm90INS1_16FlashAttnFwdSm90INS1_25CollectiveMainloopFwdSm90ILi2EN4cute5tupleIJNS5_1CILi1EEES8_S8_EEENS6_IJNS7_ILi128EEENS7_ILi224EEESA_EEELi128ENS_12float_e4m3_tEfNS_4arch4Sm90ELb1ELb0ELb1ELb0ELb0ELb0ELb0ELb1ELb1ELb1ELb1ELb0EEENS1_21CollectiveEpilogueFwdINS6_IJSA_SA_SB_EEES9_NS_10bfloat16_tESF_Li256ELb0ELb1ELb1ELb1EEENS1_19SingleTileSchedulerILb0ELb1ELb1ELi128EEEEEEEEEvNT_6ParamsE:
        /* <DEDUP_REMOVED lines=17> */
.L_x_1914:
[----:B------:R-:W-:Y:S05]  /*0110*/  BSYNC B0 ;  /* 0x0000000000007941 */ /* 0x000fea0003800000 */
.L_x_1913:
        /* <DEDUP_REMOVED lines=40> */
.L_x_1915:
        /* <DEDUP_REMOVED lines=22> */
.L_x_1916:
        /* <DEDUP_REMOVED lines=18> */
.L_x_1917:
        /* <DEDUP_REMOVED lines=22> */
.L_x_1918:
        /* <DEDUP_REMOVED lines=22> */
.L_x_1919:
        /* <DEDUP_REMOVED lines=9> */
.L_x_1922:
[----:B------:R-:W-:-:S08]  /*0970*/  NOP ;  /* 0x0000000000007918 */ /* 0x000fd00000000000 */
[----:B------:R-:W0:Y:S02]  /*0980*/  USETMAXREG.TRY_ALLOC.CTAPOOL UP0, 0xf0 ;  /* 0x000000f0000079c8 */ /* 0x000e240008000600 */
[----:B0-----:R-:W-:-:S13]  /*0990*/  PLOP3.LUT P0, PT, PT, PT, UP0, 0x80, 0x0 ;  /* 0x000000000000781c */ /* 0x001fda0003f0f008 */
[----:B------:R-:W-:Y:S05]  /*09a0*/  @!P0 BRA `(.L_x_1922) ;  /* 0xfffffffc00f08947 */ /* 0x000fea000383ffff */
[----:B--2---:R-:W0:Y:S01]  /*09b0*/  LDC R2, c[0x0][0xc50] ;  /* 0x00031400ff027b82 */ /* 0x004e220000000800 */
[----:B------:R-:W1:Y:S07]  /*09c0*/  S2R R12, SR_TID.X ;  /* 0x00000000000c7919 */ /* 0x000e6e0000002100 */
[----:B------:R-:W2:Y:S08]  /*09d0*/  S2UR UR4, SR_CTAID.Y ;  /* 0x00000000000479c3 */ /* 0x000eb00000002600 */
[----:B------:R-:W3:Y:S08]  /*09e0*/  S2UR UR36, SR_CTAID.Z ;  /* 0x00000000002479c3 */ /* 0x000ef00000002700 */
[----:B------:R-:W-:Y:S06]  /*09f0*/  BAR.ARV 0x8, 0x180 ;  /* 0x0206000000007b1d */ /* 0x000fec0000002000 */
[----:B0-----:R-:W-:Y:S01]  /*0a00*/  ISETP.NE.AND P1, PT, R2, 0x1, PT ;  /* 0x000000010200780c */ /* 0x001fe20003f25270 */
[----:B--2---:R-:W-:Y:S01]  /*0a10*/  IMAD.U32 R17, RZ, RZ, UR4 ;  /* 0x00000004ff117e24 */ /* 0x004fe2000f8e00ff */
[----:B-1----:R-:W-:-:S11]  /*0a20*/  LOP3.LUT R4, R12, 0xffffff80, RZ, 0xc0, !PT ;  /* 0xffffff800c047812 */ /* 0x002fd600078ec0ff */
[----:B------:R-:W0:Y:S01]  /*0a30*/  @P1 LDC R0, c[0x0][0xc54] ;  /* 0x00031500ff001b82 */ /* 0x000e220000000800 */
[----:B------:R-:W-:-:S07]  /*0a40*/  ISETP.NE.AND P0, PT, R4, 0x80, PT ;  /* 0x000000800400780c */ /* 0x000fce0003f05270 */
[----:B------:R-:W1:Y:S08]  /*0a50*/  @P1 LDC R3, c[0x0][0xc58] ;  /* 0x00031600ff031b82 */ /* 0x000e700000000800 */
[----:B------:R-:W-:Y:S06]  /*0a60*/  @!P0 BAR.ARV 0x9, 0x100 ;  /* 0x0244000000008b1d */ /* 0x000fec0000002000 */
[----:B---3--:R-:W-:Y:S01]  /*0a70*/  ISETP.LE.AND P0, PT, RZ, UR36, PT ;  /* 0x00000024ff007c0c */ /* 0x008fe2000bf03270 */
[----:B0-----:R-:W-:-:S05]  /*0a80*/  @P1 IMAD.HI.U32 R0, R0, UR4, RZ ;  /* 0x0000000400001c27 */ /* 0x001fca000f8e00ff */
[----:B-1----:R-:W-:-:S05]  /*0a90*/  @P1 SHF.R.U32.HI R17, RZ, R3, R0 ;  /* 0x00000003ff111219 */ /* 0x002fca0000011600 */
[----:B------:R-:W-:-:S04]  /*0aa0*/  IMAD.MOV R3, RZ, RZ, -R17 ;  /* 0x000000ffff037224 */ /* 0x000fc800078e0a11 */
[----:B------:R-:W-:Y:S01]  /*0ab0*/  IMAD R18, R2, R3, UR4 ;  /* 0x0000000402127e24 */ /* 0x000fe2000f8e0203 */
[----:B------:R-:W-:Y:S06]  /*0ac0*/  @!P0 BRA `(.L_x_1923) ;  /* 0x0000015c00008947 */ /* 0x000fec0003800000 */
[----:B------:R-:W0:Y:S01]  /*0ad0*/  LDC R0, c[0x0][0x448] ;  /* 0x00011200ff007b82 */ /* 0x000e220000000800 */
[----:B------:R-:W1:Y:S01]  /*0ae0*/  S2R R22, SR_CTAID.X ;  /* 0x0000000000167919 */ /* 0x000e620000002500 */
[----:B------:R-:W-:Y:S02]  /*0af0*/  IMAD.MOV.U32 R2, RZ, RZ, RZ ;  /* 0x000000ffff027224 */ /* 0x000fe400078e00ff */
[----:B------:R-:W-:-:S04]  /*0b00*/  IMAD.MOV.U32 R23, RZ, RZ, RZ ;  /* 0x000000ffff177224 */ /* 0x000fc800078e00ff */
[----:B------:R-:W2:Y:S08]  /*0b10*/  LDC.64 R10, c[0x0][0x418] ;  /* 0x00010600ff0a7b82 */ /* 0x000eb00000000a00 */
[----:B------:R-:W3:Y:S01]  /*0b20*/  LDC R3, c[0x0][0x288] ;  /* 0x0000a200ff037b82 */ /* 0x000ee20000000800 */
[----:B0-----:R-:W-:-:S07]  /*0b30*/  ISETP.NE.AND P1, PT, R0, 0x1, PT ;  /* 0x000000010000780c */ /* 0x001fce0003f25270 */
[----:B------:R-:W0:Y:S01]  /*0b40*/  LDC R16, c[0x0][0x424] ;  /* 0x00010900ff107b82 */ /* 0x000e220000000800 */
[----:B--2---:R-:W-:-:S07]  /*0b50*/  ISETP.NE.U32.AND P0, PT, R10, RZ, PT ;  /* 0x000000ff0a00720c */ /* 0x004fce0003f05070 */
[----:B------:R-:W2:Y:S01]  /*0b60*/  LDC R7, c[0x0][0x2f0] ;  /* 0x0000bc00ff077b82 */ /* 0x000ea20000000800 */
[----:B-1----:R-:W-:Y:S01]  /*0b70*/  IMAD.SHL.U32 R22, R22, 0x80, RZ ;  /* 0x0000008016167824 */ /* 0x002fe200078e00ff */
[----:B------:R-:W-:-:S03]  /*0b80*/  ISETP.NE.AND.EX P0, PT, R11, RZ, PT, P0 ;  /* 0x000000ff0b00720c */ /* 0x000fc60003f05300 */
[C---:B------:R-:W-:Y:S01]  /*0b90*/  @P1 VIADD R0, R22.reuse, 0x7f ;  /* 0x0000007f16001836 */ /* 0x040fe20000000000 */
[----:B---3--:R-:W-:Y:S02]  /*0ba0*/  IADD3 R3, -R3, 0xe0, RZ ;  /* 0x000000e003037810 */ /* 0x008fe40007ffe1ff */
[----:B------:R-:W1:Y:S01]  /*0bb0*/  @P1 LDC R5, c[0x0][0x44c] ;  /* 0x00011300ff051b82 */ /* 0x000e620000000800 */
[----:B------:R-:W-:-:S07]  /*0bc0*/  VIADD R4, R22, 0x7f ;  /* 0x0000007f16047836 */ /* 0x000fce0000000000 */
[----:B------:R-:W3:Y:S01]  /*0bd0*/  @P1 LDC R9, c[0x0][0x450] ;  /* 0x00011400ff091b82 */ /* 0x000ee20000000800 */
[----:B0-----:R-:W-:Y:S01]  /*0be0*/  SEL R16, R16, 0x1, P0 ;  /* 0x0000000110107807 */ /* 0x001fe20000000000 */
[----:B-1----:R-:W-:-:S04]  /*0bf0*/  @P1 IMAD.HI.U32 R0, R0, R5, RZ ;  /* 0x0000000500001227 */ /* 0x002fc800078e00ff */
[CC--:B--2---:R-:W-:Y:S02]  /*0c00*/  IMAD R5, R16.reuse, R7.reuse, R3 ;  /* 0x0000000710057224 */ /* 0x0c4fe400078e0203 */
[----:B------:R-:W-:Y:S01]  /*0c10*/  IMAD R3, R16, R7, 0xdf ;  /* 0x000000df10037424 */ /* 0x000fe200078e0207 */
[----:B---3--:R-:W-:Y:S02]  /*0c20*/  @P1 SHF.R.U32.HI R4, RZ, R9, R0 ;  /* 0x00000009ff041219 */ /* 0x008fe40000011600 */
[----:B------:R-:W-:Y:S01]  /*0c30*/  SHF.R.U32.HI R0, RZ, 0x10, R18 ;  /* 0x00000010ff007819 */ /* 0x000fe20000011612 */
[----:B------:R-:W-:Y:S01]  /*0c40*/  IMAD.HI R2, R3, -0x6db6db6d, R2 ;  /* 0x9249249303027827 */ /* 0x000fe200078e0202 */
[----:B------:R-:W-:Y:S02]  /*0c50*/  LOP3.LUT R18, R18, 0xffff, RZ, 0xc0, !PT ;  /* 0x0000ffff12127812 */ /* 0x000fe400078ec0ff */
[----:B------:R-:W-:Y:S01]  /*0c60*/  ISETP.NE.AND P0, PT, R0, RZ, PT ;  /* 0x000000ff0000720c */ /* 0x000fe20003f05270 */
[----:B------:R-:W-:Y:S01]  /*0c70*/  IMAD.IADD R5, R5, 0x1, R4 ;  /* 0x0000000105057824 */ /* 0x000fe200078e0204 */
[----:B------:R-:W-:Y:S01]  /*0c80*/  SHF.R.U32.HI R3, RZ, 0x1f, R2 ;  /* 0x0000001fff037819 */ /* 0x000fe20000011602 */
[----:B------:R-:W-:-:S03]  /*0c90*/  IMAD.MOV.U32 R4, RZ, RZ, RZ ;  /* 0x000000ffff047224 */ /* 0x000fc600078e00ff */
[----:B------:R-:W-:Y:S01]  /*0ca0*/  LEA.HI.SX32 R3, R2, R3, 0x19 ;  /* 0x0000000302037211 */ /* 0x000fe200078fcaff */
[----:B------:R-:W-:-:S05]  /*0cb0*/  IMAD.HI R4, R5, -0x6db6db6d, R4 ;  /* 0x9249249305047827 */ /* 0x000fca00078e0204 */
[----:B------:R-:W-:Y:S01]  /*0cc0*/  SHF.R.U32.HI R5, RZ, 0x1f, R4 ;  /* 0x0000001fff057819 */ /* 0x000fe20000011604 */
[----:B------:R-:W0:Y:S03]  /*0cd0*/  @!P0 LDC R0, c[0x0][0x9f0] ;  /* 0x00027c00ff008b82 */ /* 0x000e260000000800 */
[----:B------:R-:W-:-:S04]  /*0ce0*/  LEA.HI.SX32 R4, R4, R5, 0x19 ;  /* 0x0000000504047211 */ /* 0x000fc800078fcaff */
[----:B------:R-:W-:-:S04]  /*0cf0*/  VIMNMX R13, R3, R4, PT ;  /* 0x00000004030d7248 */ /* 0x000fc80003fe0100 */
[----:B------:R-:W-:-:S13]  /*0d00*/  ISETP.GE.AND P1, PT, R13, 0x1, PT ;  /* 0x000000010d00780c */ /* 0x000fda0003f26270 */
[----:B------:R-:W-:Y:S05]  /*0d10*/  @!P1 BRA `(.L_x_1924) ;  /* 0x00000000006c9947 */ /* 0x000fea0003800000 */
        /* <DEDUP_REMOVED lines=25> */
[----:B------:R-:W-:-:S05]  /*0eb0*/  @!P1 LOP3.LUT R3, RZ, R0, RZ, 0x33, !PT ;  /* 0x00000000ff039212 */ /* 0x000fca00078e33ff */
[----:B------:R-:W-:-:S07]  /*0ec0*/  IMAD.MOV.U32 R23, RZ, RZ, R3 ;  /* 0x000000ffff177224 */ /* 0x000fce00078e0003 */
.L_x_1924:
[-C--:B------:R-:W-:Y:S01]  /*0ed0*/  IMAD R18, R18, R23.reuse, RZ ;  /* 0x0000001712127224 */ /* 0x080fe200078e02ff */
[----:B------:R-:W-:Y:S01]  /*0ee0*/  USHF.R.S32.HI UR37, URZ, 0x1f, UR36 ;  /* 0x0000001f3f257899 */ /* 0x000fe20008011424 */
[----:B------:R-:W-:Y:S01]  /*0ef0*/  VIADD R137, R12, 0xffffff80 ;  /* 0xffffff800c897836 */ /* 0x000fe20000000000 */
[----:B------:R-:W-:Y:S02]  /*0f00*/  PLOP3.LUT P0, PT, PT, PT, PT, 0x80, 0x0 ;  /* 0x000000000000781c */ /* 0x000fe40003f0f070 */
[----:B------:R-:W-:Y:S02]  /*0f10*/  CS2R R28, SRZ ;  /* 0x00000000001c7805 */ /* 0x000fe4000001ff00 */
[----:B------:R-:W-:Y:S01]  /*0f20*/  VIADDMNMX R23, R18, R23, R13, PT ;  /* 0x0000001712177246 */ /* 0x000fe2000380010d */
[----:B------:R-:W-:Y:S01]  /*0f30*/  IMAD.MOV.U32 R2, RZ, RZ, RZ ;  /* 0x000000ffff027224 */ /* 0x000fe200078e00ff */
[----:B------:R-:W-:Y:S01]  /*0f40*/  CS2R R24, SRZ ;  /* 0x0000000000187805 */ /* 0x000fe2000001ff00 */
[----:B0-----:R-:W-:Y:S01]  /*0f50*/  IMAD.MOV.U32 R0, RZ, RZ, RZ ;  /* 0x000000ffff007224 */ /* 0x001fe200078e00ff */
[----:B------:R-:W-:-:S02]  /*0f60*/  ISETP.GT.AND P1, PT, R23, R18, PT ;  /* 0x000000121700720c */ /* 0x000fc40003f24270 */
        /* <DEDUP_REMOVED lines=30> */
[----:B------:R-:W-:Y:S01]  /*1150*/  IMAD R136, R16, R7, RZ ;  /* 0x0000000710887224 */ /* 0x000fe200078e02ff */
        /* <DEDUP_REMOVED lines=35> */
.L_x_1926:
        /* <DEDUP_REMOVED lines=16> */
[C---:B-1----:R-:W-:Y:S02]  /*1490*/  @P1 IMAD R4, R10.reuse, UR37, RZ ;  /* 0x000000250a041c24 */ /* 0x042fe4000f8e02ff */
[----:B------:R-:W-:Y:S01]  /*14a0*/  @P0 IMAD.IADD R3, R3, 0x1, R9 ;  /* 0x0000000103030824 */ /* 0x000fe200078e0209 */
[----:B------:R-:W-:Y:S01]  /*14b0*/  @P1 SHF.R.S32.HI R9, RZ, 0x1f, R17 ;  /* 0x0000001fff091819 */ /* 0x000fe20000011411 */
[----:B------:R-:W-:Y:S02]  /*14c0*/  @P1 IMAD R11, R11, UR36, R4 ;  /* 0x000000240b0b1c24 */ /* 0x000fe4000f8e0204 */
[----:B------:R-:W-:-:S04]  /*14d0*/  @P1 IMAD.WIDE.U32 R4, R10, UR36, RZ ;  /* 0x000000240a041c25 */ /* 0x000fc8000f8e00ff */
[----:B---3--:R-:W-:Y:S02]  /*14e0*/  @P1 IMAD R6, R9, R24, RZ ;  /* 0x0000001809061224 */ /* 0x008fe400078e02ff */
[----:B------:R-:W-:Y:S02]  /*14f0*/  @P1 IMAD.IADD R5, R5, 0x1, R11 ;  /* 0x0000000105051824 */ /* 0x000fe400078e020b */
[----:B------:R-:W-:Y:S02]  /*1500*/  @P1 IMAD R11, R17, R25, R6 ;  /* 0x00000019110b1224 */ /* 0x000fe400078e0206 */
[-C--:B----4-:R-:W-:Y:S02]  /*1510*/  @P0 IMAD R0, R7, R14.reuse, RZ ;  /* 0x0000000e07000224 */ /* 0x090fe400078e02ff */
[----:B------:R-:W-:-:S04]  /*1520*/  @P0 IMAD.WIDE.U32 R2, R17, R14, R2 ;  /* 0x0000000e11020225 */ /* 0x000fc800078e0002 */
        /* <DEDUP_REMOVED lines=19> */
.L_x_2017:
[----:B------:R-:W-:Y:S05]  /*1660*/  @!P1 BRA `(.L_x_1928) ;  /* 0x0000000000049947 */ /* 0x000fea0003800000 */
[----:B------:R-:W-:Y:S01]  /*1670*/  BPT.TRAP 0x1 ;  /* 0x000000040000795c */ /* 0x000fe20000300000 */
.L_x_1928:
[----:B------:R1:W2:Y:S01]  /*1680*/  SYNCS.PHASECHK.TRANS64.TRYWAIT P2, [UR41+0x2e830], R6 ;  /* 0x02e83006ff0075a7 */ /* 0x0002a20008040169 */
[----:B------:R-:W-:Y:S05]  /*1690*/  @!P1 BRA `(.L_x_1929) ;  /* 0x0000000000049947 */ /* 0x000fea0003800000 */
[----:B------:R-:W-:Y:S01]  /*16a0*/  BPT.TRAP 0x1 ;  /* 0x000000040000795c */ /* 0x000fe20000300000 */
.L_x_1929:
[----:B------:R-:W3:Y:S02]  /*16b0*/  S2R R2, SR_TID.X ;  /* 0x0000000000027919 */ /* 0x000ee40000002100 */
[----:B---3--:R-:W-:-:S04]  /*16c0*/  LOP3.LUT R2, R2, 0x7f, RZ, 0xc0, !PT ;  /* 0x0000007f02027812 */ /* 0x008fc800078ec0ff */
[----:B------:R-:W-:Y:S01]  /*16d0*/  ISETP.NE.AND P0, PT, R2, RZ, PT ;  /* 0x000000ff0200720c */ /* 0x000fe20003f05270 */
[----:B------:R-:W-:-:S05]  /*16e0*/  IMAD.U32 R2, RZ, RZ, UR42 ;  /* 0x0000002aff027e24 */ /* 0x000fca000f8e00ff */
[----:B------:R-:W-:Y:S01]  /*16f0*/  LOP3.LUT R2, R2, 0x10000, RZ, 0xfc, !PT ;  /* 0x0001000002027812 */ /* 0x000fe200078efcff */
[----:B--2---:R-:W-:Y:S06]  /*1700*/  @P2 BRA `(.L_x_1930) ;  /* 0x0000000000082947 */ /* 0x004fec0003800000 */
[----:B------:R-:W2:Y:S02]  /*1710*/  SYNCS.PHASECHK.TRANS64.TRYWAIT P2, [UR41+0x2e830], R6 ;  /* 0x02e83006ff0075a7 */ /* 0x000ea40008040169 */
[----:B--2---:R-:W-:Y:S05]  /*1720*/  @!P2 BRA `(.L_x_1931) ;  /* 0x000001500008a947 */ /* 0x004fea0003800000 */
.L_x_1930:
[----:B------:R-:W-:Y:S05]  /*1730*/  WARPSYNC.ALL ;  /* 0x0000000000007948 */ /* 0x000fea0003800000 */
[----:B0-----:R-:W-:Y:S01]  /*1740*/  IMAD.MOV.U32 R3, RZ, RZ, 0x40000040 ;  /* 0x40000040ff037424 */ /* 0x001fe200078e00ff */
[----:B------:R-:W-:Y:S01]  /*1750*/  UIADD3 UR4, UR41, 0x20400, URZ ;  /* 0x0002040029047890 */ /* 0x000fe2000fffe03f */
[C---:B------:R-:W-:Y:S01]  /*1760*/  R2UR UR8, R2.reuse ;  /* 0x00000000020872ca */ /* 0x040fe200000e0000 */
[----:B------:R-:W-:Y:S02]  /*1770*/  WARPGROUP.ARRIVE ;  /* 0x00000000000079c5 */ /* 0x000fe40000000000 */
        /* <DEDUP_REMOVED lines=22> */
[----:B------:R-:W0:Y:S01]  /*18e0*/  LDC R7, c[0x0][0x448] ;  /* 0x00011200ff077b82 */ /* 0x000e220000000800 */
[----:B------:R-:W-:Y:S01]  /*18f0*/  UMOV UR18, UR12 ;  /* 0x0000000c00127c82 */ /* 0x000fe20008000000 */
[----:B------:R-:W-:Y:S01]  /*1900*/  UMOV UR23, 0x40000040 ;  /* 0x4000004000177882 */ /* 0x000fe20000000000 */
[----:B------:R-:W-:Y:S01]  /*1910*/  UMOV UR9, 0x40000040 ;  /* 0x4000004000097882 */ /* 0x000fe20000000000 */
[----:B------:R-:W-:Y:S01]  /*1920*/  UMOV UR30, UR8 ;  /* 0x00000008001e7c82 */ /* 0x000fe20008000000 */
[----:B------:R-:W-:Y:S01]  /*1930*/  UIADD3 UR8, UR6, 0x400, URZ ;  /* 0x0000040006087890 */ /* 0x000fe2000fffe03f */
[----:B------:R-:W-:Y:S01]  /*1940*/  LOP3.LUT R8, R139, 0xffffff80, RZ, 0xc0, !PT ;  /* 0xffffff808b087812 */ /* 0x000fe200078ec0ff */
[----:B------:R-:W-:Y:S01]  /*1950*/  UMOV UR26, UR10 ;  /* 0x0000000a001a7c82 */ /* 0x000fe20008000000 */
[----:B------:R-:W-:Y:S01]  /*1960*/  UIADD3 UR10, UR6, 0x2, URZ ;  /* 0x00000002060a7890 */ /* 0x000fe2000fffe03f */
[----:B------:R-:W-:Y:S01]  /*1970*/  LEA.HI R140, R140, R137, RZ, 0x2 ;  /* 0x000000898c8c7211 */ /* 0x000fe200078f10ff */
[----:B------:R-:W-:Y:S01]  /*1980*/  UMOV UR11, 0x40000040 ;  /* 0x40000040000b7882 */ /* 0x000fe20000000000 */
[----:B------:R-:W-:Y:S01]  /*1990*/  UIADD3 UR5, UR6, 0x202, URZ ;  /* 0x0000020206057890 */ /* 0x000fe2000fffe03f */
[----:B------:R-:W-:Y:S01]  /*19a0*/  IMAD.IADD R8, R137, 0x1, -R8 ;  /* 0x0000000189087824 */ /* 0x000fe200078e0a08 */
[----:B------:R-:W-:Y:S01]  /*19b0*/  UMOV UR22, UR8 ;  /* 0x0000000800167c82 */ /* 0x000fe20008000000 */
[----:B------:R-:W-:Y:S01]  /*19c0*/  UIADD3 UR8, UR4, 0x2, URZ ;  /* 0x0000000204087890 */ /* 0x000fe2000fffe03f */
[----:B------:R-:W-:Y:S01]  /*19d0*/  LOP3.LUT R140, R140, 0xfffffffc, RZ, 0xc0, !PT ;  /* 0xfffffffc8c8c7812 */ /* 0x000fe200078ec0ff */
[----:B------:R-:W-:-:S02]  /*19e0*/  UIADD3 UR7, UR6, 0x302, URZ ;  /* 0x0000030206077890 */ /* 0x000fc4000fffe03f */
[----:B------:R-:W-:Y:S02]  /*19f0*/  UIADD3 UR12, UR4, 0x4, URZ ;  /* 0x00000004040c7890 */ /* 0x000fe4000fffe03f */
[----:B------:R-:W-:Y:S01]  /*1a00*/  UIADD3 UR14, UR6, 0x4, URZ ;  /* 0x00000004060e7890 */ /* 0x000fe2000fffe03f */
[----:B------:R-:W-:Y:S01]  /*1a10*/  IMAD.IADD R140, R137, 0x1, -R140 ;  /* 0x00000001898c7824 */ /* 0x000fe200078e0a8c */
[----:B------:R-:W-:Y:S01]  /*1a20*/  UMOV UR13, 0x40000040 ;  /* 0x40000040000d7882 */ /* 0x000fe20000000000 */
[----:B------:R-:W-:Y:S01]  /*1a30*/  UMOV UR15, 0x40000040 ;  /* 0x40000040000f7882 */ /* 0x000fe20000000000 */
[----:B0-----:R-:W-:Y:S01]  /*1a40*/  ISETP.NE.AND P2, PT, R7, 0x1, PT ;  /* 0x000000010700780c */ /* 0x001fe20003f45270 */
[----:B------:R-:W-:Y:S01]  /*1a50*/  UMOV UR42, URZ ;  /* 0x0000003f002a7c82 */ /* 0x000fe20008000000 */
[----:B------:R-:W-:Y:S01]  /*1a60*/  SHF.R.S32.HI R7, RZ, 0x1f, R8 ;  /* 0x0000001fff077819 */ /* 0x000fe20000011408 */
        /* <DEDUP_REMOVED lines=112> */
[C---:B--2---:R-:W-:Y:S01]  /*2170*/  FMUL.FTZ R5, R0.reuse, R120 ;  /* 0x0000007800057220 */ /* 0x044fe20000410000 */
[C---:B------:R-:W-:Y:S01]  /*2180*/  FMUL.FTZ R120, R0.reuse, R122 ;  /* 0x0000007a00787220 */ /* 0x040fe20000410000 */
[C---:B------:R-:W-:Y:S01]  /*2190*/  FMUL.FTZ R122, R0.reuse, R126 ;  /* 0x0000007e007a7220 */ /* 0x040fe20000410000 */
[C---:B------:R-:W-:Y:S01]  /*21a0*/  FMUL.FTZ R126, R0.reuse, R134 ;  /* 0x00000086007e7220 */ /* 0x040fe20000410000 */
[C---:B------:R-:W-:Y:S01]  /*21b0*/  FMUL.FTZ R10, R0.reuse, R128 ;  /* 0x00000080000a7220 */ /* 0x040fe20000410000 */
[----:B------:R-:W-:Y:S01]  /*21c0*/  QGMMA.64x32x32.F32.E4M3.E4M3 R104, gdesc[UR16], R104, gsb0 ;  /* 0x00600000106879f3 */ /* 0x000fe20008000868 */
[----:B------:R-:W-:Y:S01]  /*21d0*/  UIADD3 UR18, UR6, 0x206, URZ ;  /* 0x0000020606127890 */ /* 0x000fe2000fffe03f */
[C---:B-1----:R-:W-:Y:S01]  /*21e0*/  FMUL.FTZ R6, R0.reuse, R124 ;  /* 0x0000007c00067220 */ /* 0x042fe20000410000 */
[----:B------:R-:W-:Y:S01]  /*21f0*/  UMOV UR19, 0x40000040 ;  /* 0x4000004000137882 */ /* 0x000fe20000000000 */
[C---:B------:R-:W-:Y:S01]  /*2200*/  FMUL.FTZ R124, R0.reuse, R130 ;  /* 0x00000082007c7220 */ /* 0x040fe20000410000 */
[C---:B------:R-:W-:Y:S01]  /*2210*/  FMUL.FTZ R4, R0.reuse, R121 ;  /* 0x0000007900047220 */ /* 0x040fe20000410000 */
[----:B------:R-:W0:Y:S01]  /*2220*/  @P2 LDC R130, c[0x0][0x450] ;  /* 0x00011400ff822b82 */ /* 0x000e220000000800 */
        /* <DEDUP_REMOVED lines=8> */
[----:B------:R-:W-:Y:S01]  /*22b0*/  FMUL.FTZ R13, R0, R133 ;  /* 0x00000085000d7220 */ /* 0x000fe20000410000 */
[----:B------:R-:W2:Y:S08]  /*22c0*/  MUFU.TANH R121, R121 ;  /* 0x0000007900797308 */ /* 0x000eb00000002400 */
[----:B------:R-:W3:Y:S08]  /*22d0*/  MUFU.TANH R122, R122 ;  /* 0x0000007a007a7308 */ /* 0x000ef00000002400 */
[----:B------:R-:W4:Y:S08]  /*22e0*/  MUFU.TANH R123, R123 ;  /* 0x0000007b007b7308 */ /* 0x000f300000002400 */
        /* <DEDUP_REMOVED lines=14> */
[----:B------:R-:W1:Y:S01]  /*23d0*/  @P2 LDC R118, c[0x0][0x44c] ;  /* 0x00011300ff762b82 */ /* 0x000e620000000800 */
        /* <DEDUP_REMOVED lines=8> */
[C---:B------:R-:W-:Y:S01]  /*2460*/  FMUL.FTZ R21, R0.reuse, R109 ;  /* 0x0000006d00157220 */ /* 0x040fe20000410000 */
[C---:B------:R-:W-:Y:S01]  /*2470*/  FMUL.FTZ R109, R0.reuse, R117 ;  /* 0x00000075006d7220 */ /* 0x040fe20000410000 */
[----:B------:R-:W-:Y:S01]  /*2480*/  FMUL.FTZ R117, R0, R119 ;  /* 0x0000007700757220 */ /* 0x000fe20000410000 */
        /* <DEDUP_REMOVED lines=14> */
[C---:B------:R-:W-:Y:S01]  /*2570*/  FMUL.FTZ R101, R0.reuse, R90 ;  /* 0x0000005a00657220 */ /* 0x040fe20000410000 */
[C---:B------:R-:W-:Y:S01]  /*2580*/  FMUL.FTZ R90, R0.reuse, R91 ;  /* 0x0000005b005a7220 */ /* 0x040fe20000410000 */
[C---:B------:R-:W-:Y:S01]  /*2590*/  FMUL.FTZ R91, R0.reuse, R94 ;  /* 0x0000005e005b7220 */ /* 0x040fe20000410000 */
[C---:B------:R-:W-:Y:S01]  /*25a0*/  FMUL.FTZ R94, R0.reuse, R98 ;  /* 0x00000062005e7220 */ /* 0x040fe20000410000 */
[----:B------:R-:W-:Y:S01]  /*25b0*/  UIADD3 UR18, UR6, 0x406, URZ ;  /* 0x0000040606127890 */ /* 0x000fe2000fffe03f */
[C---:B------:R-:W-:Y:S01]  /*25c0*/  FMUL.FTZ R148, R0.reuse, R103 ;  /* 0x0000006700947220 */ /* 0x040fe20000410000 */
[----:B------:R-:W-:Y:S01]  /*25d0*/  UMOV UR19, 0x40000040 ;  /* 0x4000004000137882 */ /* 0x000fe20000000000 */
[C---:B------:R-:W-:Y:S01]  /*25e0*/  FMUL.FTZ R106, R0.reuse, R89 ;  /* 0x00000059006a7220 */ /* 0x040fe20000410000 */
[C---:B------:R-:W-:Y:S01]  /*25f0*/  FMUL.FTZ R89, R0.reuse, R95 ;  /* 0x0000005f00597220 */ /* 0x040fe20000410000 */
[C---:B------:R-:W-:Y:S01]  /*2600*/  FMUL.FTZ R95, R0.reuse, R99 ;  /* 0x00000063005f7220 */ /* 0x040fe20000410000 */
[----:B------:R-:W5:Y:S01]  /*2610*/  MUFU.TANH R116, R116 ;  /* 0x0000007400747308 */ /* 0x000f620000002400 */
[C---:B------:R-:W-:Y:S01]  /*2620*/  FMUL.FTZ R88, R0.reuse, R88 ;  /* 0x0000005800587220 */ /* 0x040fe20000410000 */
[C---:B------:R-:W-:Y:S01]  /*2630*/  FMUL.FTZ R92, R0.reuse, R92 ;  /* 0x0000005c005c7220 */ /* 0x040fe20000410000 */
[----:B------:R-:W-:-:S05]  /*2640*/  FMUL.FTZ R97, R0, R97 ;  /* 0x0000006100617220 */ /* 0x000fca0000410000 */
[----:B------:R-:W5:Y:S08]  /*2650*/  MUFU.TANH R117, R117 ;  /* 0x0000007500757308 */ /* 0x000f700000002400 */
[----:B------:R-:W5:Y:S08]  /*2660*/  MUFU.TANH R101, R101 ;  /* 0x0000006500657308 */ /* 0x000f700000002400 */
[----:B------:R-:W5:Y:S08]  /*2670*/  MUFU.TANH R90, R90 ;  /* 0x0000005a005a7308 */ /* 0x000f700000002400 */
[----:B------:R-:W5:Y:S08]  /*2680*/  MUFU.TANH R91, R91 ;  /* 0x0000005b005b7308 */ /* 0x000f700000002400 */
[----:B------:R-:W5:Y:S08]  /*2690*/  MUFU.TANH R89, R89 ;  /* 0x0000005900597308 */ /* 0x000f700000002400 */
[----:B------:R-:W5:Y:S01]  /*26a0*/  MUFU.TANH R94, R94 ;  /* 0x0000005e005e7308 */ /* 0x000f620000002400 */
[----:B------:R-:W-:-:S02]  /*26b0*/  WARPGROUP.DEPBAR.LE gsb0, 0x0 ;  /* 0x00008000000079c5 */ /* 0x000fc40000010000 */
[C---:B------:R-:W-:Y:S01]  /*26c0*/  FMUL.FTZ R146, R0.reuse, R74 ;  /* 0x0000004a00927220 */ /* 0x040fe20000410000 */
[C---:B------:R-:W-:Y:S01]  /*26d0*/  FMUL.FTZ R74, R0.reuse, R75 ;  /* 0x0000004b004a7220 */ /* 0x040fe20000410000 */
[----:B------:R-:W-:Y:S01]  /*26e0*/  FMUL.FTZ R134, R0, R78 ;  /* 0x0000004e00867220 */ /* 0x000fe20000410000 */
[----:B------:R-:W-:Y:S01]  /*26f0*/  LEA.HI R75, R138, R138, RZ, 0x1 ;  /* 0x0000008a8a4b7211 */ /* 0x000fe200078f08ff */
[C---:B------:R-:W-:Y:S01]  /*2700*/  FMUL.FTZ R78, R0.reuse, R82 ;  /* 0x00000052004e7220 */ /* 0x040fe20000410000 */
[C---:B------:R-:W-:Y:S01]  /*2710*/  FMUL.FTZ R82, R0.reuse, R83 ;  /* 0x0000005300527220 */ /* 0x040fe20000410000 */
[C---:B------:R-:W-:Y:S01]  /*2720*/  FMUL.FTZ R128, R0.reuse, R79 ;  /* 0x0000004f00807220 */ /* 0x040fe20000410000 */
[-C--:B------:R-:W-:Y:S01]  /*2730*/  LEA.HI R83, R7, R8.reuse, RZ, 0x2 ;  /* 0x0000000807537211 */ /* 0x080fe200078f10ff */
[----:B------:R-:W-:Y:S01]  /*2740*/  FMUL.FTZ R98, R0, R87 ;  /* 0x0000005700627220 */ /* 0x000fe20000410000 */
[----:B------:R-:W-:Y:S01]  /*2750*/  LOP3.LUT R79, R75, 0x3fffffe, RZ, 0xc0, !PT ;  /* 0x03fffffe4b4f7812 */ /* 0x000fe200078ec0ff */
[----:B------:R-:W-:Y:S01]  /*2760*/  WARPGROUP.ARRIVE ;  /* 0x00000000000079c5 */ /* 0x000fe20000000000 */
[----:B------:R-:W-:Y:S01]  /*2770*/  LEA.HI R75, R7, R8, RZ, 0x5 ;  /* 0x00000008074b7211 */ /* 0x000fe200078f28ff */
[----:B------:R-:W5:Y:S01]  /*2780*/  MUFU.TANH R95, R95 ;  /* 0x0000005f005f7308 */ /* 0x000f620000002400 */
[----:B------:R-:W-:Y:S01]  /*2790*/  SHF.R.S32.HI R7, RZ, 0x2, R83 ;  /* 0x00000002ff077819 */ /* 0x000fe20000011453 */
[----:B------:R-:W-:Y:S01]  /*27a0*/  IMAD.IADD R79, R138, 0x1, -R79 ;  /* 0x000000018a4f7824 */ /* 0x000fe200078e0a4f */
[----:B------:R-:W-:Y:S01]  /*27b0*/  SHF.R.S32.HI R102, RZ, 0x1f, R83 ;  /* 0x0000001fff667819 */ /* 0x000fe20000011453 */
[----:B------:R-:W-:Y:S01]  /*27c0*/  QGMMA.64x32x32.F32.E4M3.E4M3 R56, gdesc[UR16], R56, gsb0 ;  /* 0x00600000103879f3 */ /* 0x000fe20008000838 */
[----:B------:R-:W-:Y:S01]  /*27d0*/  SHF.R.S32.HI R75, RZ, 0x5, R75 ;  /* 0x00000005ff4b7819 */ /* 0x000fe2000001144b */
[----:B------:R-:W-:Y:S01]  /*27e0*/  UIADD3 UR18, UR6, 0x506, URZ ;  /* 0x0000050606127890 */ /* 0x000fe2000fffe03f */
[-C--:B------:R-:W-:Y:S01]  /*27f0*/  LEA.HI R102, R102, R7.reuse, RZ, 0x3 ;  /* 0x0000000766667211 */ /* 0x080fe200078f18ff */
[----:B------:R-:W-:Y:S01]  /*2800*/  UMOV UR19, 0x40000040 ;  /* 0x4000004000137882 */ /* 0x000fe20000000000 */
[----:B------:R-:W-:Y:S01]  /*2810*/  LEA.HI R87, R140, R140, RZ, 0x1 ;  /* 0x0000008c8c577211 */ /* 0x000fe200078f08ff */
[----:B------:R-:W-:Y:S01]  /*2820*/  IMAD R75, R75, 0x10, R22 ;  /* 0x000000104b4b7824 */ /* 0x000fe200078e0216 */
[----:B------:R-:W-:Y:S01]  /*2830*/  LOP3.LUT R102, R102, 0xfffffff8, RZ, 0xc0, !PT ;  /* 0xfffffff866667812 */ /* 0x000fe200078ec0ff */
[----:B------:R-:W5:Y:S01]  /*2840*/  MUFU.TANH R152, R152 ;  /* 0x0000009800987308 */ /* 0x000f620000002400 */
[----:B------:R-:W-:Y:S01]  /*2850*/  LOP3.LUT R87, R87, 0x1ffffffe, RZ, 0xc0, !PT ;  /* 0x1ffffffe57577812 */ /* 0x000fe200078ec0ff */
[C---:B------:R-:W-:Y:S01]  /*2860*/  FMUL.FTZ R86, R0.reuse, R86 ;  /* 0x0000005600567220 */ /* 0x040fe20000410000 */
[----:B------:R-:W-:Y:S01]  /*2870*/  IADD3 R102, R75, R7, -R102 ;  /* 0x000000074b667210 */ /* 0x000fe20007ffe866 */
[----:B------:R-:W-:Y:S01]  /*2880*/  FMUL.FTZ R72, R0, R72 ;  /* 0x0000004800487220 */ /* 0x000fe20000410000 */
[----:B------:R-:W-:Y:S01]  /*2890*/  LOP3.LUT R83, R83, 0x7ffffffc, RZ, 0xc0, !PT ;  /* 0x7ffffffc53537812 */ /* 0x000fe200078ec0ff */
[----:B------:R-:W-:-:S02]  /*28a0*/  IMAD.IADD R7, R140, 0x1, -R87 ;  /* 0x000000018c077824 */ /* 0x000fc400078e0a57 */
[C---:B------:R-:W-:Y:S01]  /*28b0*/  FMUL.FTZ R73, R0.reuse, R73 ;  /* 0x0000004900497220 */ /* 0x040fe20000410000 */
[----:B------:R-:W-:Y:S01]  /*28c0*/  IMAD R102, R79, 0x40, R102 ;  /* 0x000000404f667824 */ /* 0x000fe200078e0266 */
[----:B------:R-:W5:Y:S01]  /*28d0*/  MUFU.TANH R148, R148 ;  /* 0x0000009400947308 */ /* 0x000f620000002400 */
[----:B------:R-:W-:Y:S02]  /*28e0*/  IMAD R87, R23, -0xe0, R136 ;  /* 0xffffff2017577824 */ /* 0x000fe400078e0288 */
[C---:B------:R-:W-:Y:S01]  /*28f0*/  FMUL.FTZ R76, R0.reuse, R76 ;  /* 0x0000004c004c7220 */ /* 0x040fe20000410000 */
[----:B------:R-:W-:Y:S02]  /*2900*/  IMAD R7, R7, 0x8, R102 ;  /* 0x0000000807077824 */ /* 0x000fe400078e0266 */
[C---:B------:R-:W-:Y:S01]  /*2910*/  FMUL.FTZ R77, R0.reuse, R77 ;  /* 0x0000004d004d7220 */ /* 0x040fe20000410000 */
[----:B------:R-:W-:Y:S02]  /*2920*/  IMAD.MOV.U32 R102, RZ, RZ, -0xe0 ;  /* 0xffffff20ff667424 */ /* 0x000fe400078e00ff */
[C---:B------:R-:W-:Y:S01]  /*2930*/  FMUL.FTZ R80, R0.reuse, R80 ;  /* 0x0000005000507220 */ /* 0x040fe20000410000 */
[----:B-1----:R-:W-:Y:S01]  /*2940*/  @P2 IMAD.HI.U32 R75, R7, R118, RZ ;  /* 0x00000076074b2227 */ /* 0x002fe200078e00ff */
[----:B------:R-:W1:Y:S03]  /*2950*/  MUFU.TANH R146, R146 ;  /* 0x0000009200927308 */ /* 0x000e660000002400 */
[C---:B------:R-:W-:Y:S01]  /*2960*/  FMUL.FTZ R81, R0.reuse, R81 ;  /* 0x0000005100517220 */ /* 0x040fe20000410000 */
[----:B------:R-:W-:Y:S01]  /*2970*/  FMUL.FTZ R84, R0, R84 ;  /* 0x0000005400547220 */ /* 0x000fe20000410000 */
[----:B------:R-:W-:Y:S01]  /*2980*/  IMAD.MOV.U32 R79, RZ, RZ, R7 ;  /* 0x000000ffff4f7224 */ /* 0x000fe200078e0007 */
[----:B0-----:R-:W-:Y:S01]  /*2990*/  @P2 SHF.R.U32.HI R79, RZ, R130, R75 ;  /* 0x00000082ff4f2219 */ /* 0x001fe2000001164b */
[----:B------:R-:W-:Y:S01]  /*29a0*/  IMAD.IADD R8, R8, 0x1, -R83 ;  /* 0x0000000108087824 */ /* 0x000fe200078e0a53 */
[----:B------:R-:W0:Y:S01]  /*29b0*/  LDC R75, c[0x0][0x288] ;  /* 0x0000a200ff4b7b82 */ /* 0x000e220000000800 */
[----:B------:R-:W-:Y:S01]  /*29c0*/  IMAD R99, R23, R102, 0xe1 ;  /* 0x000000e117637424 */ /* 0x000fe200078e0266 */
[----:B------:R-:W1:Y:S01]  /*29d0*/  MUFU.TANH R74, R74 ;  /* 0x0000004a004a7308 */ /* 0x000e620000002400 */
[----:B------:R-:W2:Y:S01]  /*29e0*/  SHFL.IDX PT, R103, R79, 0x1, 0x1c1f ;  /* 0x003c1f004f677f89 */ /* 0x000ea200000e0000 */
[----:B------:R-:W-:-:S02]  /*29f0*/  VIADD R83, R87, 0xe0 ;  /* 0x000000e057537836 */ /* 0x000fc40000000000 */
[----:B------:R-:W-:Y:S01]  /*2a00*/  FMUL.FTZ R85, R0, R85 ;  /* 0x0000005500557220 */ /* 0x000fe20000410000 */
[C---:B------:R-:W-:Y:S01]  /*2a10*/  IMAD R99, R8.reuse, -0x2, R99 ;  /* 0xfffffffe08637824 */ /* 0x040fe200078e0263 */
[----:B------:R-:W1:Y:S01]  /*2a20*/  SHFL.IDX PT, R79, R79, RZ, 0x1c1f ;  /* 0x001c1fff4f4f7589 */ /* 0x000e6200000e0000 */
[----:B------:R-:W-:Y:S01]  /*2a30*/  IMAD R83, R8, -0x2, R83 ;  /* 0xfffffffe08537824 */ /* 0x000fe200078e0253 */
[----:B------:R-:W1:Y:S08]  /*2a40*/  MUFU.TANH R134, R134 ;  /* 0x0000008600867308 */ /* 0x000e700000002400 */
[----:B------:R-:W1:Y:S01]  /*2a50*/  MUFU.TANH R128, R128 ;  /* 0x0000008000807308 */ /* 0x000e620000002400 */
[----:B0-----:R-:W-:-:S07]  /*2a60*/  IADD3 R102, R99, -R75, R136 ;  /* 0x8000004b63667210 */ /* 0x001fce0007ffe088 */
[----:B------:R-:W0:Y:S01]  /*2a70*/  MUFU.TANH R78, R78 ;  /* 0x0000004e004e7308 */ /* 0x000e220000002400 */
[----:B--2---:R-:W-:Y:S01]  /*2a80*/  VIADDMNMX R87, R103, R102, R83, PT ;  /* 0x0000006667577246 */ /* 0x004fe20003800153 */
[----:B------:R-:W-:Y:S02]  /*2a90*/  WARPGROUP.DEPBAR.LE gsb0, 0x0 ;  /* 0x00008000000079c5 */ /* 0x000fe40000010000 */
[----:B------:R-:W-:Y:S01]  /*2aa0*/  WARPGROUP.ARRIVE ;  /* 0x00000000000079c5 */ /* 0x000fe20000000000 */
[C---:B------:R-:W-:Y:S01]  /*2ab0*/  ISETP.GT.AND P5, PT, R87.reuse, RZ, PT ;  /* 0x000000ff5700720c */ /* 0x040fe20003fa4270 */
[----:B------:R-:W-:Y:S01]  /*2ac0*/  FMUL.FTZ R58, R0, R58 ;  /* 0x0000003a003a7220 */ /* 0x000fe20000410000 */
[C---:B------:R-:W-:Y:S01]  /*2ad0*/  ISETP.GT.AND P6, PT, R87.reuse, 0x1, PT ;  /* 0x000000015700780c */ /* 0x040fe20003fc4270 */
[----:B------:R-:W2:Y:S01]  /*2ae0*/  MUFU.TANH R82, R82 ;  /* 0x0000005200527308 */ /* 0x000ea20000002400 */
[----:B------:R-:W-:Y:S01]  /*2af0*/  ISETP.GT.AND P3, PT, R87, 0x8, PT ;  /* 0x000000085700780c */ /* 0x000fe20003f64270 */
[----:B------:R-:W-:Y:S01]  /*2b00*/  QGMMA.64x32x32.F32.E4M3.E4M3 R40, gdesc[UR16], R40, gsb0 ;  /* 0x00600000102879f3 */ /* 0x000fe20008000828 */
[----:B------:R-:W-:Y:S01]  /*2b10*/  FSEL R130, R120, -INF , P5 ;  /* 0xff80000078827808 */ /* 0x000fe20002800000 */
[----:B------:R-:W-:Y:S01]  /*2b20*/  UIADD3 UR18, UR6, 0x606, URZ ;  /* 0x0000060606127890 */ /* 0x000fe2000fffe03f */
[----:B------:R-:W-:Y:S01]  /*2b30*/  FSEL R132, R121, -INF , P6 ;  /* 0xff80000079847808 */ /* 0x000fe20003000000 */
[----:B------:R-:W-:Y:S01]  /*2b40*/  UMOV UR19, 0x40000040 ;  /* 0x4000004000137882 */ /* 0x000fe20000000000 */
[C---:B------:R-:W-:Y:S01]  /*2b50*/  ISETP.GT.AND P4, PT, R87.reuse, 0x9, PT ;  /* 0x000000095700780c */ /* 0x040fe20003f84270 */
[----:B------:R-:W2:Y:S01]  /*2b60*/  MUFU.TANH R86, R86 ;  /* 0x0000005600567308 */ /* 0x000ea20000002400 */
[----:B---3--:R-:W-:Y:S01]  /*2b70*/  FSEL R140, R122, -INF , P3 ;  /* 0xff8000007a8c7808 */ /* 0x008fe20001800000 */
[----:B------:R-:W-:Y:S01]  /*2b80*/  FMUL.FTZ R59, R0, R59 ;  /* 0x0000003b003b7220 */ /* 0x000fe20000410000 */
[----:B------:R-:W-:Y:S01]  /*2b90*/  FMNMX.FTZ R99, R130, R132, !PT ;  /* 0x0000008482637209 */ /* 0x000fe20007810000 */
[C---:B------:R-:W-:Y:S01]  /*2ba0*/  FMUL.FTZ R62, R0.reuse, R62 ;  /* 0x0000003e003e7220 */ /* 0x040fe20000410000 */
[----:B------:R-:W-:Y:S01]  /*2bb0*/  ISETP.GT.AND P5, PT, R87, 0x10, PT ;  /* 0x000000105700780c */ /* 0x000fe20003fa4270 */
[----:B------:R-:W-:Y:S01]  /*2bc0*/  FMUL.FTZ R63, R0, R63 ;  /* 0x0000003f003f7220 */ /* 0x000fe20000410000 */
[----:B----4-:R-:W-:Y:S01]  /*2bd0*/  FSEL R142, R123, -INF , P4 ;  /* 0xff8000007b8e7808 */ /* 0x010fe20002000000 */
[----:B------:R-:W3:Y:S01]  /*2be0*/  MUFU.TANH R98, R98 ;  /* 0x0000006200627308 */ /* 0x000ee20000002400 */
[----:B------:R-:W-:Y:S01]  /*2bf0*/  FMNMX.FTZ R99, R140, R99, !PT ;  /* 0x000000638c637209 */ /* 0x000fe20007810000 */
[C---:B------:R-:W-:Y:S01]  /*2c00*/  FMUL.FTZ R66, R0.reuse, R66 ;  /* 0x0000004200427220 */ /* 0x040fe20000410000 */
[C---:B------:R-:W-:Y:S01]  /*2c10*/  ISETP.GT.AND P6, PT, R87.reuse, 0x11, PT ;  /* 0x000000115700780c */ /* 0x040fe20003fc4270 */
[----:B------:R-:W-:Y:S01]  /*2c20*/  FMUL.FTZ R67, R0, R67 ;  /* 0x0000004300437220 */ /* 0x000fe20000410000 */
[----:B-----5:R-:W-:Y:S01]  /*2c30*/  FSEL R144, R124, -INF , P5 ;  /* 0xff8000007c907808 */ /* 0x020fe20002800000 */
[----:B------:R-:W-:Y:S01]  /*2c40*/  FMUL.FTZ R70, R0, R70 ;  /* 0x0000004600467220 */ /* 0x000fe20000410000 */
[----:B------:R-:W-:Y:S01]  /*2c50*/  FMNMX.FTZ R99, R142, R99, !PT ;  /* 0x000000638e637209 */ /* 0x000fe20007810000 */
[----:B------:R-:W4:Y:S01]  /*2c60*/  MUFU.TANH R58, R58 ;  /* 0x0000003a003a7308 */ /* 0x000f220000002400 */
[----:B------:R-:W-:Y:S01]  /*2c70*/  ISETP.GT.AND P3, PT, R87, 0x18, PT ;  /* 0x000000185700780c */ /* 0x000fe20003f64270 */
[C---:B------:R-:W-:Y:S01]  /*2c80*/  FMUL.FTZ R71, R0.reuse, R71 ;  /* 0x0000004700477220 */ /* 0x040fe20000410000 */
[----:B------:R-:W-:Y:S01]  /*2c90*/  FSEL R150, R125, -INF , P6 ;  /* 0xff8000007d967808 */ /* 0x000fe20003000000 */
[----:B------:R-:W-:Y:S01]  /*2ca0*/  FMUL.FTZ R56, R0, R56 ;  /* 0x0000003800387220 */ /* 0x000fe20000410000 */
[----:B------:R-:W-:Y:S01]  /*2cb0*/  FMNMX.FTZ R99, R144, R99, !PT ;  /* 0x0000006390637209 */ /* 0x000fe20007810000 */
[----:B------:R-:W-:Y:S01]  /*2cc0*/  FMUL.FTZ R57, R0, R57 ;  /* 0x0000003900397220 */ /* 0x000fe20000410000 */
[C---:B------:R-:W-:Y:S01]  /*2cd0*/  ISETP.GT.AND P4, PT, R87.reuse, 0x19, PT ;  /* 0x000000195700780c */ /* 0x040fe20003f84270 */
[----:B------:R-:W5:Y:S01]  /*2ce0*/  MUFU.TANH R59, R59 ;  /* 0x0000003b003b7308 */ /* 0x000f620000002400 */
[----:B------:R-:W-:Y:S01]  /*2cf0*/  FSEL R164, R126, -INF , P3 ;  /* 0xff8000007ea47808 */ /* 0x000fe20001800000 */
[----:B------:R-:W-:Y:S01]  /*2d00*/  FMUL.FTZ R60, R0, R60 ;  /* 0x0000003c003c7220 */ /* 0x000fe20000410000 */
[----:B------:R-:W-:Y:S01]  /*2d10*/  FMNMX.FTZ R99, R150, R99, !PT ;  /* 0x0000006396637209 */ /* 0x000fe20007810000 */
[C---:B------:R-:W-:Y:S01]  /*2d20*/  FMUL.FTZ R61, R0.reuse, R61 ;  /* 0x0000003d003d7220 */ /* 0x040fe20000410000 */
[----:B------:R-:W-:Y:S01]  /*2d30*/  ISETP.GT.AND P3, PT, R87, 0x20, PT ;  /* 0x000000205700780c */ /* 0x000fe20003f64270 */
[----:B------:R-:W-:Y:S01]  /*2d40*/  FMUL.FTZ R64, R0, R64 ;  /* 0x0000004000407220 */ /* 0x000fe20000410000 */
[----:B------:R-:W-:Y:S01]  /*2d50*/  FSEL R166, R127, -INF , P4 ;  /* 0xff8000007fa67808 */ /* 0x000fe20002000000 */
[----:B------:R-:W5:Y:S01]  /*2d60*/  MUFU.TANH R62, R62 ;  /* 0x0000003e003e7308 */ /* 0x000f620000002400 */
[----:B------:R-:W-:Y:S01]  /*2d70*/  FMNMX.FTZ R99, R164, R99, !PT ;  /* 0x00000063a4637209 */ /* 0x000fe20007810000 */
[C---:B------:R-:W-:Y:S01]  /*2d80*/  FMUL.FTZ R65, R0.reuse, R65 ;  /* 0x0000004100417220 */ /* 0x040fe20000410000 */
[C---:B------:R-:W-:Y:S01]  /*2d90*/  ISETP.GT.AND P4, PT, R87.reuse, 0x21, PT ;  /* 0x000000215700780c */ /* 0x040fe20003f84270 */
[----:B------:R-:W-:Y:S01]  /*2da0*/  FMUL.FTZ R68, R0, R68 ;  /* 0x0000004400447220 */ /* 0x000fe20000410000 */
[----:B------:R-:W-:Y:S01]  /*2db0*/  FSEL R168, R112, -INF , P3 ;  /* 0xff80000070a87808 */ /* 0x000fe20001800000 */
[----:B------:R-:W-:Y:S01]  /*2dc0*/  FMUL.FTZ R69, R0, R69 ;  /* 0x0000004500457220 */ /* 0x000fe20000410000 */
[----:B------:R-:W-:Y:S01]  /*2dd0*/  FMNMX.FTZ R99, R166, R99, !PT ;  /* 0x00000063a6637209 */ /* 0x000fe20007810000 */
[----:B------:R-:W5:Y:S01]  /*2de0*/  MUFU.TANH R63, R63 ;  /* 0x0000003f003f7308 */ /* 0x000f620000002400 */
[----:B------:R-:W-:-:S02]  /*2df0*/  ISETP.GT.AND P3, PT, R87, 0x28, PT ;  /* 0x000000285700780c */ /* 0x000fc40003f64270 */
[----:B------:R-:W-:Y:S02]  /*2e00*/  FSEL R170, R113, -INF , P4 ;  /* 0xff80000071aa7808 */ /* 0x000fe40002000000 */
[----:B------:R-:W-:Y:S02]  /*2e10*/  FMNMX.FTZ R99, R168, R99, !PT ;  /* 0x00000063a8637209 */ /* 0x000fe40007810000 */
[C---:B------:R-:W-:Y:S01]  /*2e20*/  ISETP.GT.AND P4, PT, R87.reuse, 0x29, PT ;  /* 0x000000295700780c */ /* 0x040fe20003f84270 */
[----:B------:R-:W5:Y:S01]  /*2e30*/  MUFU.TANH R66, R66 ;  /* 0x0000004200427308 */ /* 0x000f620000002400 */
[----:B------:R-:W-:Y:S02]  /*2e40*/  FSEL R172, R110, -INF , P3 ;  /* 0xff8000006eac7808 */ /* 0x000fe40001800000 */
[----:B------:R-:W-:Y:S02]  /*2e50*/  FMNMX.FTZ R99, R170, R99, !PT ;  /* 0x00000063aa637209 */ /* 0x000fe40007810000 */
[----:B------:R-:W-:Y:S01]  /*2e60*/  ISETP.GT.AND P3, PT, R87, 0x30, PT ;  /* 0x000000305700780c */ /* 0x000fe20003f64270 */
[----:B------:R-:W-:-:S02]  /*2e70*/  WARPGROUP.DEPBAR.LE gsb0, 0x0 ;  /* 0x00008000000079c5 */ /* 0x000fc40000010000 */
[----:B------:R-:W-:Y:S01]  /*2e80*/  FSEL R176, R111, -INF , P4 ;  /* 0xff8000006fb07808 */ /* 0x000fe20002000000 */
[----:B------:R-:W-:Y:S01]  /*2e90*/  WARPGROUP.ARRIVE ;  /* 0x00000000000079c5 */ /* 0x000fe20000000000 */
[----:B------:R-:W-:Y:S01]  /*2ea0*/  FMNMX.FTZ R99, R172, R99, !PT ;  /* 0x00000063ac637209 */ /* 0x000fe20007810000 */
[----:B------:R-:W5:Y:S01]  /*2eb0*/  MUFU.TANH R67, R67 ;  /* 0x0000004300437308 */ /* 0x000f620000002400 */
[C---:B------:R-:W-:Y:S01]  /*2ec0*/  ISETP.GT.AND P4, PT, R87.reuse, 0x31, PT ;  /* 0x000000315700780c */ /* 0x040fe20003f84270 */
[----:B------:R-:W-:Y:S01]  /*2ed0*/  FMUL.FTZ R42, R0, R42 ;  /* 0x0000002a002a7220 */ /* 0x000fe20000410000 */
[----:B------:R-:W-:Y:S01]  /*2ee0*/  FSEL R178, R114, -INF , P3 ;  /* 0xff80000072b27808 */ /* 0x000fe20001800000 */
[----:B------:R-:W-:Y:S01]  /*2ef0*/  QGMMA.64x32x32.F32.E4M3.E4M3 R24, gdesc[UR16], R24, gsb0 ;  /* 0x00600000101879f3 */ /* 0x000fe20008000818 */
[----:B------:R-:W-:Y:S01]  /*2f00*/  FMNMX.FTZ R99, R176, R99, !PT ;  /* 0x00000063b0637209 */ /* 0x000fe20007810000 */
[C---:B------:R-:W-:Y:S01]  /*2f10*/  FMUL.FTZ R43, R0.reuse, R43 ;  /* 0x0000002b002b7220 */ /* 0x040fe20000410000 */
[----:B------:R-:W-:Y:S01]  /*2f20*/  ISETP.GT.AND P3, PT, R87, 0x38, PT ;  /* 0x000000385700780c */ /* 0x000fe20003f64270 */
[----:B------:R-:W5:Y:S01]  /*2f30*/  MUFU.TANH R70, R70 ;  /* 0x0000004600467308 */ /* 0x000f620000002400 */
[----:B------:R-:W-:Y:S01]  /*2f40*/  FSEL R184, R115, -INF , P4 ;  /* 0xff80000073b87808 */ /* 0x000fe20002000000 */
[----:B------:R-:W-:Y:S01]  /*2f50*/  FMUL.FTZ R46, R0, R46 ;  /* 0x0000002e002e7220 */ /* 0x000fe20000410000 */
[----:B------:R-:W-:Y:S01]  /*2f60*/  FMNMX.FTZ R99, R178, R99, !PT ;  /* 0x00000063b2637209 */ /* 0x000fe20007810000 */
[C---:B------:R-:W-:Y:S01]  /*2f70*/  FMUL.FTZ R54, R0.reuse, R54 ;  /* 0x0000003600367220 */ /* 0x040fe20000410000 */
[C---:B------:R-:W-:Y:S01]  /*2f80*/  ISETP.GT.AND P6, PT, R87.reuse, 0x39, PT ;  /* 0x000000395700780c */ /* 0x040fe20003fc4270 */
[----:B------:R-:W-:Y:S01]  /*2f90*/  FMUL.FTZ R47, R0, R47 ;  /* 0x0000002f002f7220 */ /* 0x000fe20000410000 */
[----:B------:R-:W-:Y:S01]  /*2fa0*/  FSEL R182, R116, -INF , P3 ;  /* 0xff80000074b67808 */ /* 0x000fe20001800000 */
[----:B------:R-:W5:Y:S01]  /*2fb0*/  MUFU.TANH R71, R71 ;  /* 0x0000004700477308 */ /* 0x000f620000002400 */
[----:B------:R-:W-:Y:S01]  /*2fc0*/  FMNMX.FTZ R99, R184, R99, !PT ;  /* 0x00000063b8637209 */ /* 0x000fe20007810000 */
[C---:B------:R-:W-:Y:S01]  /*2fd0*/  FMUL.FTZ R50, R0.reuse, R50 ;  /* 0x0000003200327220 */ /* 0x040fe20000410000 */
[----:B------:R-:W-:Y:S01]  /*2fe0*/  ISETP.GT.AND P4, PT, R87, 0x40, PT ;  /* 0x000000405700780c */ /* 0x000fe20003f84270 */
[C---:B------:R-:W-:Y:S01]  /*2ff0*/  FMUL.FTZ R51, R0.reuse, R51 ;  /* 0x0000003300337220 */ /* 0x040fe20000410000 */
[----:B------:R-:W-:Y:S01]  /*3000*/  FSEL R180, R117, -INF , P6 ;  /* 0xff80000075b47808 */ /* 0x000fe20003000000 */
[----:B------:R-:W-:Y:S01]  /*3010*/  FMUL.FTZ R55, R0, R55 ;  /* 0x0000003700377220 */ /* 0x000fe20000410000 */
[----:B------:R-:W-:Y:S01]  /*3020*/  FMNMX.FTZ R99, R182, R99, !PT ;  /* 0x00000063b6637209 */ /* 0x000fe20007810000 */
[----:B------:R-:W-:Y:S01]  /*3030*/  MUFU.TANH R46, R46 ;  /* 0x0000002e002e7308 */ /* 0x000fe20000002400 */
[----:B------:R-:W-:Y:S01]  /*3040*/  ISETP.GT.AND P5, PT, R87, 0x41, PT ;  /* 0x000000415700780c */ /* 0x000fe20003fa4270 */
[C---:B------:R-:W-:Y:S01]  /*3050*/  FMUL.FTZ R40, R0.reuse, R40 ;  /* 0x0000002800287220 */ /* 0x040fe20000410000 */
[----:B------:R-:W-:Y:S01]  /*3060*/  FSEL R174, R101, -INF , P4 ;  /* 0xff80000065ae7808 */ /* 0x000fe20002000000 */
[----:B------:R-:W-:Y:S01]  /*3070*/  FMUL.FTZ R41, R0, R41 ;  /* 0x0000002900297220 */ /* 0x000fe20000410000 */
[----:B------:R-:W-:Y:S01]  /*3080*/  FMNMX.FTZ R99, R180, R99, !PT ;  /* 0x00000063b4637209 */ /* 0x000fe20007810000 */
[----:B------:R-:W-:Y:S01]  /*3090*/  IMAD.U32 R101, RZ, RZ, UR41 ;  /* 0x00000029ff657e24 */ /* 0x000fe2000f8e00ff */
[----:B------:R-:W-:Y:S01]  /*30a0*/  ISETP.GT.AND P3, PT, R87, 0x48, PT ;  /* 0x000000485700780c */ /* 0x000fe20003f64270 */
[----:B------:R-:W-:Y:S01]  /*30b0*/  MUFU.TANH R47, R47 ;  /* 0x0000002f002f7308 */ /* 0x000fe20000002400 */
[----:B------:R-:W-:Y:S01]  /*30c0*/  FSEL R162, R90, -INF , P5 ;  /* 0xff8000005aa27808 */ /* 0x000fe20002800000 */
[----:B------:R-:W-:Y:S01]  /*30d0*/  @!P0 VIADD R101, R101, 0x2e840 ;  /* 0x0002e84065658836 */ /* 0x000fe20000000000 */
[----:B------:R-:W-:-:S02]  /*30e0*/  FMNMX.FTZ R99, R174, R99, !PT ;  /* 0x00000063ae637209 */ /* 0x000fc40007810000 */
[----:B------:R-:W-:Y:S02]  /*30f0*/  ISETP.GT.AND P4, PT, R87, 0x49, PT ;  /* 0x000000495700780c */ /* 0x000fe40003f84270 */
[----:B------:R-:W-:Y:S01]  /*3100*/  FSEL R160, R91, -INF , P3 ;  /* 0xff8000005ba07808 */ /* 0x000fe20001800000 */
[----:B------:R1:W-:Y:S01]  /*3110*/  MUFU.TANH R90, R43 ;  /* 0x0000002b005a7308 */ /* 0x0003e20000002400 */
[----:B------:R-:W-:Y:S02]  /*3120*/  FMNMX.FTZ R99, R162, R99, !PT ;  /* 0x00000063a2637209 */ /* 0x000fe40007810000 */
[----:B------:R-:W-:Y:S02]  /*3130*/  ISETP.GT.AND P5, PT, R87, 0x50, PT ;  /* 0x000000505700780c */ /* 0x000fe40003fa4270 */
[----:B------:R-:W-:Y:S02]  /*3140*/  FSEL R158, R89, -INF , P4 ;  /* 0xff800000599e7808 */ /* 0x000fe40002000000 */
[----:B------:R-:W-:Y:S01]  /*3150*/  FMNMX.FTZ R99, R160, R99, !PT ;  /* 0x00000063a0637209 */ /* 0x000fe20007810000 */
[----:B------:R-:W5:Y:S01]  /*3160*/  MUFU.TANH R89, R42 ;  /* 0x0000002a00597308 */ /* 0x000f620000002400 */
[----:B------:R-:W-:-:S02]  /*3170*/  ISETP.GT.AND P3, PT, R87, 0x51, PT ;  /* 0x000000515700780c */ /* 0x000fc40003f64270 */
[----:B------:R-:W-:Y:S02]  /*3180*/  FSEL R156, R94, -INF , P5 ;  /* 0xff8000005e9c7808 */ /* 0x000fe40002800000 */
[----:B------:R-:W-:Y:S02]  /*3190*/  FMNMX.FTZ R99, R158, R99, !PT ;  /* 0x000000639e637209 */ /* 0x000fe40007810000 */
[----:B------:R-:W-:Y:S01]  /*31a0*/  ISETP.GT.AND P4, PT, R87, 0x58, PT ;  /* 0x000000585700780c */ /* 0x000fe20003f84270 */
[----:B------:R-:W-:Y:S01]  /*31b0*/  MUFU.TANH R51, R51 ;  /* 0x0000003300337308 */ /* 0x000fe20000002400 */
[----:B------:R-:W-:Y:S02]  /*31c0*/  FSEL R154, R95, -INF , P3 ;  /* 0xff8000005f9a7808 */ /* 0x000fe40001800000 */
[----:B------:R-:W-:Y:S02]  /*31d0*/  FMNMX.FTZ R99, R156, R99, !PT ;  /* 0x000000639c637209 */ /* 0x000fe40007810000 */
[----:B------:R-:W-:-:S02]  /*31e0*/  ISETP.GT.AND P3, PT, R87, 0x59, PT ;  /* 0x000000595700780c */ /* 0x000fc40003f64270 */
[----:B------:R-:W-:Y:S01]  /*31f0*/  FSEL R152, R152, -INF , P4 ;  /* 0xff80000098987808 */ /* 0x000fe20002000000 */
[----:B------:R-:W-:Y:S02]  /*3200*/  WARPGROUP.DEPBAR.LE gsb0, 0x0 ;  /* 0x00008000000079c5 */ /* 0x000fe40000010000 */
[----:B------:R-:W-:Y:S01]  /*3210*/  FMNMX.FTZ R99, R154, R99, !PT ;  /* 0x000000639a637209 */ /* 0x000fe20007810000 */
[C---:B------:R-:W-:Y:S01]  /*3220*/  FMUL.FTZ R26, R0.reuse, R26 ;  /* 0x0000001a001a7220 */ /* 0x040fe20000410000 */
[C---:B------:R-:W-:Y:S01]  /*3230*/  ISETP.GT.AND P4, PT, R87.reuse, 0x60, PT ;  /* 0x000000605700780c */ /* 0x040fe20003f84270 */
[----:B-1----:R-:W-:Y:S01]  /*3240*/  FMUL.FTZ R43, R0, R30 ;  /* 0x0000001e002b7220 */ /* 0x002fe20000410000 */
[----:B------:R-:W-:Y:S01]  /*3250*/  FSEL R148, R148, -INF , P3 ;  /* 0xff80000094947808 */ /* 0x000fe20001800000 */
[----:B------:R-:W-:Y:S01]  /*3260*/  MUFU.TANH R55, R55 ;  /* 0x0000003700377308 */ /* 0x000fe20000002400 */
[----:B------:R-:W-:Y:S01]  /*3270*/  FMNMX.FTZ R99, R152, R99, !PT ;  /* 0x0000006398637209 */ /* 0x000fe20007810000 */
[C---:B------:R-:W-:Y:S01]  /*3280*/  FMUL.FTZ R27, R0.reuse, R27 ;  /* 0x0000001b001b7220 */ /* 0x040fe20000410000 */
[C---:B------:R-:W-:Y:S01]  /*3290*/  ISETP.GT.AND P3, PT, R87.reuse, 0x61, PT ;  /* 0x000000615700780c */ /* 0x040fe20003f64270 */
[----:B------:R-:W-:Y:S01]  /*32a0*/  FMUL.FTZ R31, R0, R31 ;  /* 0x0000001f001f7220 */ /* 0x000fe20000410000 */
[----:B------:R-:W-:Y:S01]  /*32b0*/  FSEL R146, R146, -INF , P4 ;  /* 0xff80000092927808 */ /* 0x000fe20002000000 */
[----:B------:R-:W-:Y:S01]  /*32c0*/  FMUL.FTZ R35, R0, R35 ;  /* 0x0000002300237220 */ /* 0x000fe20000410000 */
[----:B------:R-:W-:Y:S01]  /*32d0*/  FMNMX.FTZ R99, R148, R99, !PT ;  /* 0x0000006394637209 */ /* 0x000fe20007810000 */
[----:B------:R-:W-:Y:S01]  /*32e0*/  MUFU.TANH R43, R43 ;  /* 0x0000002b002b7308 */ /* 0x000fe20000002400 */
[C---:B------:R-:W-:Y:S01]  /*32f0*/  ISETP.GT.AND P4, PT, R87.reuse, 0x68, PT ;  /* 0x000000685700780c */ /* 0x040fe20003f84270 */
[----:B------:R-:W-:Y:S01]  /*3300*/  FMUL.FTZ R39, R0, R39 ;  /* 0x0000002700277220 */ /* 0x000fe20000410000 */
[----:B------:R-:W-:Y:S01]  /*3310*/  FSEL R138, R74, -INF , P3 ;  /* 0xff8000004a8a7808 */ /* 0x000fe20001800000 */
[----:B------:R-:W-:Y:S01]  /*3320*/  FMUL.FTZ R91, R0, R36 ;  /* 0x00000024005b7220 */ /* 0x000fe20000410000 */
[----:B------:R-:W-:Y:S01]  /*3330*/  FMNMX.FTZ R99, R146, R99, !PT ;  /* 0x0000006392637209 */ /* 0x000fe20007810000 */
[----:B------:R-:W-:Y:S01]  /*3340*/  FMUL.FTZ R95, R0, R37 ;  /* 0x00000025005f7220 */ /* 0x000fe20000410000 */
[----:B------:R-:W-:Y:S01]  /*3350*/  ISETP.GT.AND P3, PT, R87, 0x69, PT ;  /* 0x000000695700780c */ /* 0x000fe20003f64270 */
[----:B------:R-:W1:Y:S01]  /*3360*/  MUFU.TANH R74, R50 ;  /* 0x00000032004a7308 */ /* 0x000e620000002400 */
[----:B------:R-:W-:-:S02]  /*3370*/  FSEL R134, R134, -INF , P4 ;  /* 0xff80000086867808 */ /* 0x000fc40002000000 */
[----:B------:R-:W-:Y:S02]  /*3380*/  FMNMX.FTZ R99, R138, R99, !PT ;  /* 0x000000638a637209 */ /* 0x000fe40007810000 */
[C---:B------:R-:W-:Y:S02]  /*3390*/  ISETP.GT.AND P4, PT, R87.reuse, 0x70, PT ;  /* 0x000000705700780c */ /* 0x040fe40003f84270 */
[----:B------:R-:W-:Y:S01]  /*33a0*/  FSEL R128, R128, -INF , P3 ;  /* 0xff80000080807808 */ /* 0x000fe20001800000 */
[----:B------:R-:W-:Y:S01]  /*33b0*/  MUFU.TANH R31, R31 ;  /* 0x0000001f001f7308 */ /* 0x000fe20000002400 */
[----:B------:R-:W-:Y:S02]  /*33c0*/  FMNMX.FTZ R99, R134, R99, !PT ;  /* 0x0000006386637209 */ /* 0x000fe40007810000 */
[----:B------:R-:W-:Y:S02]  /*33d0*/  ISETP.GT.AND P3, PT, R87, 0x71, PT ;  /* 0x000000715700780c */ /* 0x000fe40003f64270 */
[----:B0-----:R-:W-:-:S02]  /*33e0*/  FSEL R126, R78, -INF , P4 ;  /* 0xff8000004e7e7808 */ /* 0x001fc40002000000 */
[----:B------:R-:W-:Y:S01]  /*33f0*/  FMNMX.FTZ R99, R128, R99, !PT ;  /* 0x0000006380637209 */ /* 0x000fe20007810000 */
[----:B------:R0:W1:Y:S01]  /*3400*/  MUFU.TANH R78, R54 ;  /* 0x00000036004e7308 */ /* 0x0000620000002400 */
[C---:B------:R-:W-:Y:S02]  /*3410*/  ISETP.GT.AND P4, PT, R87.reuse, 0x78, PT ;  /* 0x000000785700780c */ /* 0x040fe40003f84270 */
[----:B--2---:R-:W-:Y:S02]  /*3420*/  FSEL R124, R82, -INF , P3 ;  /* 0xff800000527c7808 */ /* 0x004fe40001800000 */
[----:B------:R-:W-:Y:S02]  /*3430*/  FMNMX.FTZ R99, R126, R99, !PT ;  /* 0x000000637e637209 */ /* 0x000fe40007810000 */
[----:B------:R-:W-:Y:S01]  /*3440*/  ISETP.GT.AND P3, PT, R87, 0x79, PT ;  /* 0x000000795700780c */ /* 0x000fe20003f64270 */
[----:B------:R-:W-:Y:S01]  /*3450*/  MUFU.TANH R35, R35 ;  /* 0x0000002300237308 */ /* 0x000fe20000002400 */
[----:B------:R-:W-:-:S02]  /*3460*/  FSEL R122, R86, -INF , P4 ;  /* 0xff800000567a7808 */ /* 0x000fc40002000000 */
[----:B------:R-:W-:Y:S02]  /*3470*/  FMNMX.FTZ R99, R124, R99, !PT ;  /* 0x000000637c637209 */ /* 0x000fe40007810000 */
[C---:B------:R-:W-:Y:S02]  /*3480*/  ISETP.GT.AND P4, PT, R87.reuse, 0x80, PT ;  /* 0x000000805700780c */ /* 0x040fe40003f84270 */
[----:B---3--:R-:W-:Y:S01]  /*3490*/  FSEL R120, R98, -INF , P3 ;  /* 0xff80000062787808 */ /* 0x008fe20001800000 */
[----:B------:R-:W-:Y:S01]  /*34a0*/  MUFU.TANH R39, R39 ;  /* 0x0000002700277308 */ /* 0x000fe20000002400 */
[----:B------:R-:W-:Y:S02]  /*34b0*/  FMNMX.FTZ R99, R122, R99, !PT ;  /* 0x000000637a637209 */ /* 0x000fe40007810000 */
[----:B------:R-:W-:Y:S02]  /*34c0*/  ISETP.GT.AND P3, PT, R87, 0x81, PT ;  /* 0x000000815700780c */ /* 0x000fe40003f64270 */
[----:B----4-:R-:W-:-:S02]  /*34d0*/  FSEL R118, R58, -INF , P4 ;  /* 0xff8000003a767808 */ /* 0x010fc40002000000 */
[----:B------:R-:W-:Y:S01]  /*34e0*/  FMNMX.FTZ R99, R120, R99, !PT ;  /* 0x0000006378637209 */ /* 0x000fe20007810000 */
[----:B------:R-:W-:Y:S01]  /*34f0*/  MUFU.TANH R5, R5 ;  /* 0x0000000500057308 */ /* 0x000fe20000002400 */
[----:B------:R-:W-:Y:S02]  /*3500*/  ISETP.GT.AND P4, PT, R87, 0x88, PT ;  /* 0x000000885700780c */ /* 0x000fe40003f84270 */
[----:B-----5:R-:W-:Y:S02]  /*3510*/  FSEL R116, R59, -INF , P3 ;  /* 0xff8000003b747808 */ /* 0x020fe40001800000 */
[----:B------:R-:W-:Y:S02]  /*3520*/  FMNMX.FTZ R99, R118, R99, !PT ;  /* 0x0000006376637209 */ /* 0x000fe40007810000 */
[----:B------:R-:W-:Y:S01]  /*3530*/  ISETP.GT.AND P3, PT, R87, 0x89, PT ;  /* 0x000000895700780c */ /* 0x000fe20003f64270 */
[----:B------:R-:W2:Y:S01]  /*3540*/  MUFU.TANH R59, R26 ;  /* 0x0000001a003b7308 */ /* 0x000ea20000002400 */
[----:B------:R-:W-:-:S02]  /*3550*/  FSEL R114, R62, -INF , P4 ;  /* 0xff8000003e727808 */ /* 0x000fc40002000000 */
[----:B------:R-:W-:Y:S02]  /*3560*/  FMNMX.FTZ R99, R116, R99, !PT ;  /* 0x0000006374637209 */ /* 0x000fe40007810000 */
[----:B------:R-:W-:Y:S02]  /*3570*/  ISETP.GT.AND P4, PT, R87, 0x90, PT ;  /* 0x000000905700780c */ /* 0x000fe40003f84270 */
[----:B------:R-:W-:Y:S01]  /*3580*/  FSEL R112, R63, -INF , P3 ;  /* 0xff8000003f707808 */ /* 0x000fe20001800000 */
[----:B------:R-:W-:Y:S01]  /*3590*/  MUFU.TANH R4, R4 ;  /* 0x0000000400047308 */ /* 0x000fe20000002400 */
[----:B------:R-:W-:Y:S02]  /*35a0*/  FMNMX.FTZ R99, R114, R99, !PT ;  /* 0x0000006372637209 */ /* 0x000fe40007810000 */
[----:B------:R-:W-:Y:S02]  /*35b0*/  ISETP.GT.AND P3, PT, R87, 0x91, PT ;  /* 0x000000915700780c */ /* 0x000fe40003f64270 */
[----:B------:R-:W-:-:S02]  /*35c0*/  FSEL R110, R66, -INF , P4 ;  /* 0xff800000426e7808 */ /* 0x000fc40002000000 */
[----:B------:R-:W-:Y:S01]  /*35d0*/  FMNMX.FTZ R99, R112, R99, !PT ;  /* 0x0000006370637209 */ /* 0x000fe20007810000 */
[----:B------:R3:W4:Y:S01]  /*35e0*/  MUFU.TANH R63, R27 ;  /* 0x0000001b003f7308 */ /* 0x0007220000002400 */
[----:B------:R-:W-:Y:S02]  /*35f0*/  ISETP.GT.AND P4, PT, R87, 0x98, PT ;  /* 0x000000985700780c */ /* 0x000fe40003f84270 */
[----:B------:R-:W-:Y:S01]  /*3600*/  FSEL R62, R67, -INF , P3 ;  /* 0xff800000433e7808 */ /* 0x000fe20001800000 */
[----:B------:R-:W-:Y:S01]  /*3610*/  FMUL.FTZ R67, R0, R32 ;  /* 0x0000002000437220 */ /* 0x000fe20000410000 */
[----:B------:R-:W-:Y:S02]  /*3620*/  FMNMX.FTZ R99, R110, R99, !PT ;  /* 0x000000636e637209 */ /* 0x000fe40007810000 */
[----:B------:R-:W-:Y:S01]  /*3630*/  ISETP.GT.AND P3, PT, R87, 0x99, PT ;  /* 0x000000995700780c */ /* 0x000fe20003f64270 */
[----:B------:R-:W-:Y:S01]  /*3640*/  MUFU.TANH R6, R6 ;  /* 0x0000000600067308 */ /* 0x000fe20000002400 */
[----:B0-----:R-:W-:Y:S01]  /*3650*/  FSEL R54, R70, -INF , P4 ;  /* 0xff80000046367808 */ /* 0x001fe20002000000 */
[----:B---3--:R-:W-:Y:S01]  /*3660*/  FMUL.FTZ R27, R0, R34 ;  /* 0x00000022001b7220 */ /* 0x008fe20000410000 */
[----:B------:R-:W-:-:S02]  /*3670*/  FMNMX.FTZ R99, R62, R99, !PT ;  /* 0x000000633e637209 */ /* 0x000fc40007810000 */
[----:B------:R-:W-:Y:S02]  /*3680*/  ISETP.GT.AND P4, PT, R87, 0xa0, PT ;  /* 0x000000a05700780c */ /* 0x000fe40003f84270 */
[----:B------:R-:W-:Y:S01]  /*3690*/  FSEL R42, R71, -INF , P3 ;  /* 0xff800000472a7808 */ /* 0x000fe20001800000 */
[----:B------:R0:W3:Y:S01]  /*36a0*/  MUFU.TANH R86, R27 ;  /* 0x0000001b00567308 */ /* 0x0000e20000002400 */
[----:B------:R-:W-:Y:S01]  /*36b0*/  FMNMX.FTZ R99, R54, R99, !PT ;  /* 0x0000006336637209 */ /* 0x000fe20007810000 */
[----:B------:R-:W-:Y:S01]  /*36c0*/  FMUL.FTZ R71, R0, R29 ;  /* 0x0000001d00477220 */ /* 0x000fe20000410000 */
[----:B------:R-:W-:Y:S02]  /*36d0*/  ISETP.GT.AND P3, PT, R87, 0xa1, PT ;  /* 0x000000a15700780c */ /* 0x000fe40003f64270 */
[----:B------:R-:W-:Y:S01]  /*36e0*/  FSEL R30, R89, -INF , P4 ;  /* 0xff800000591e7808 */ /* 0x000fe20002000000 */
[----:B------:R-:W-:Y:S01]  /*36f0*/  IMAD.U32 R89, RZ, RZ, UR4 ;  /* 0x00000004ff597e24 */ /* 0x000fe2000f8e00ff */
[----:B------:R-:W-:Y:S01]  /*3700*/  FMNMX.FTZ R99, R42, R99, !PT ;  /* 0x000000632a637209 */ /* 0x000fe20007810000 */
[----:B------:R-:W-:Y:S01]  /*3710*/  MUFU.TANH R9, R9 ;  /* 0x0000000900097308 */ /* 0x000fe20000002400 */
[----:B------:R-:W-:Y:S01]  /*3720*/  ISETP.GT.AND P4, PT, R87, 0xa8, PT ;  /* 0x000000a85700780c */ /* 0x000fe20003f84270 */
[----:B0-----:R-:W-:Y:S01]  /*3730*/  FMUL.FTZ R27, R0, R38 ;  /* 0x00000026001b7220 */ /* 0x001fe20000410000 */
[----:B------:R-:W-:Y:S01]  /*3740*/  FSEL R26, R90, -INF , P3 ;  /* 0xff8000005a1a7808 */ /* 0x000fe20001800000 */
[----:B------:R-:W0:Y:S01]  /*3750*/  S2UR UR4, SR_CgaCtaId ;  /* 0x00000000000479c3 */ /* 0x000e220000008800 */
[----:B------:R-:W-:-:S02]  /*3760*/  FMNMX.FTZ R99, R30, R99, !PT ;  /* 0x000000631e637209 */ /* 0x000fc40007810000 */
[C---:B------:R-:W-:Y:S01]  /*3770*/  ISETP.GT.AND P3, PT, R87.reuse, 0xa9, PT ;  /* 0x000000a95700780c */ /* 0x040fe20003f64270 */
[----:B------:R-:W5:Y:S01]  /*3780*/  MUFU.TANH R27, R27 ;  /* 0x0000001b001b7308 */ /* 0x000f620000002400 */
[----:B------:R-:W-:Y:S02]  /*3790*/  FSEL R46, R46, -INF , P4 ;  /* 0xff8000002e2e7808 */ /* 0x000fe40002000000 */
[----:B------:R-:W-:Y:S02]  /*37a0*/  FMNMX.FTZ R99, R26, R99, !PT ;  /* 0x000000631a637209 */ /* 0x000fe40007810000 */
[----:B------:R-:W-:Y:S02]  /*37b0*/  ISETP.GT.AND P4, PT, R87, 0xb0, PT ;  /* 0x000000b05700780c */ /* 0x000fe40003f84270 */
[----:B------:R-:W-:Y:S01]  /*37c0*/  FSEL R50, R47, -INF , P3 ;  /* 0xff8000002f327808 */ /* 0x000fe20001800000 */
[----:B------:R-:W-:Y:S01]  /*37d0*/  FMUL.FTZ R47, R0, R45 ;  /* 0x0000002d002f7220 */ /* 0x000fe20000410000 */
[----:B------:R-:W-:Y:S01]  /*37e0*/  FMNMX.FTZ R99, R46, R99, !PT ;  /* 0x000000632e637209 */ /* 0x000fe20007810000 */
[----:B------:R-:W-:Y:S01]  /*37f0*/  FMUL.FTZ R45, R0, R48 ;  /* 0x00000030002d7220 */ /* 0x000fe20000410000 */
[----:B------:R-:W-:Y:S01]  /*3800*/  ISETP.GT.AND P3, PT, R87, 0xb1, PT ;  /* 0x000000b15700780c */ /* 0x000fe20003f64270 */
[----:B------:R-:W0:Y:S01]  /*3810*/  MUFU.TANH R10, R10 ;  /* 0x0000000a000a7308 */ /* 0x000e220000002400 */
[----:B-1----:R-:W-:-:S02]  /*3820*/  FSEL R58, R74, -INF , P4 ;  /* 0xff8000004a3a7808 */ /* 0x002fc40002000000 */
[----:B------:R-:W-:Y:S02]  /*3830*/  FMNMX.FTZ R99, R50, R99, !PT ;  /* 0x0000006332637209 */ /* 0x000fe40007810000 */
[----:B------:R-:W-:Y:S02]  /*3840*/  ISETP.GT.AND P4, PT, R87, 0xb8, PT ;  /* 0x000000b85700780c */ /* 0x000fe40003f84270 */
[----:B------:R-:W-:Y:S01]  /*3850*/  FSEL R34, R51, -INF , P3 ;  /* 0xff80000033227808 */ /* 0x000fe20001800000 */
[----:B------:R-:W1:Y:S01]  /*3860*/  MUFU.TANH R12, R12 ;  /* 0x0000000c000c7308 */ /* 0x000e620000002400 */
[----:B------:R-:W-:Y:S01]  /*3870*/  FMNMX.FTZ R99, R58, R99, !PT ;  /* 0x000000633a637209 */ /* 0x000fe20007810000 */
[C---:B------:R-:W-:Y:S01]  /*3880*/  FMUL.FTZ R51, R0.reuse, R49 ;  /* 0x0000003100337220 */ /* 0x040fe20000410000 */
[----:B------:R-:W-:Y:S01]  /*3890*/  ISETP.GT.AND P3, PT, R87, 0xb9, PT ;  /* 0x000000b95700780c */ /* 0x000fe20003f64270 */
[----:B------:R-:W-:Y:S01]  /*38a0*/  FMUL.FTZ R49, R0, R52 ;  /* 0x0000003400317220 */ /* 0x000fe20000410000 */
[----:B------:R-:W-:-:S02]  /*38b0*/  FSEL R70, R78, -INF , P4 ;  /* 0xff8000004e467808 */ /* 0x000fc40002000000 */
[----:B------:R-:W-:Y:S01]  /*38c0*/  FMNMX.FTZ R99, R34, R99, !PT ;  /* 0x0000006322637209 */ /* 0x000fe20007810000 */
[----:B------:R-:W1:Y:S01]  /*38d0*/  MUFU.TANH R11, R11 ;  /* 0x0000000b000b7308 */ /* 0x000e620000002400 */
[----:B------:R-:W-:Y:S02]  /*38e0*/  ISETP.GT.AND P4, PT, R87, 0xc0, PT ;  /* 0x000000c05700780c */ /* 0x000fe40003f84270 */
[----:B------:R-:W-:Y:S01]  /*38f0*/  FSEL R66, R55, -INF , P3 ;  /* 0xff80000037427808 */ /* 0x000fe20001800000 */
[----:B------:R-:W-:Y:S01]  /*3900*/  FMUL.FTZ R55, R0, R53 ;  /* 0x0000003500377220 */ /* 0x000fe20000410000 */
[----:B------:R-:W-:Y:S01]  /*3910*/  FMNMX.FTZ R99, R70, R99, !PT ;  /* 0x0000006346637209 */ /* 0x000fe20007810000 */
[C---:B------:R-:W-:Y:S01]  /*3920*/  FMUL.FTZ R53, R0.reuse, R24 ;  /* 0x0000001800357220 */ /* 0x040fe20000410000 */
[----:B------:R-:W-:Y:S01]  /*3930*/  ISETP.GT.AND P3, PT, R87, 0xc1, PT ;  /* 0x000000c15700780c */ /* 0x000fe20003f64270 */
[----:B------:R-:W1:Y:S01]  /*3940*/  MUFU.TANH R13, R13 ;  /* 0x0000000d000d7308 */ /* 0x000e620000002400 */
[----:B--2---:R-:W-:Y:S01]  /*3950*/  FSEL R74, R59, -INF , P4 ;  /* 0xff8000003b4a7808 */ /* 0x004fe20002000000 */
[----:B------:R-:W-:Y:S01]  /*3960*/  FMUL.FTZ R59, R0, R28 ;  /* 0x0000001c003b7220 */ /* 0x000fe20000410000 */
[----:B------:R-:W-:-:S02]  /*3970*/  FMNMX.FTZ R99, R66, R99, !PT ;  /* 0x0000006342637209 */ /* 0x000fc40007810000 */
[----:B------:R-:W-:Y:S02]  /*3980*/  ISETP.GT.AND P4, PT, R87, 0xc8, PT ;  /* 0x000000c85700780c */ /* 0x000fe40003f84270 */
[----:B----4-:R-:W-:Y:S01]  /*3990*/  FSEL R38, R63, -INF , P3 ;  /* 0xff8000003f267808 */ /* 0x010fe20001800000 */
[----:B------:R-:W-:Y:S01]  /*39a0*/  FMUL.FTZ R63, R0, R25 ;  /* 0x00000019003f7220 */ /* 0x000fe20000410000 */
[----:B------:R-:W-:Y:S01]  /*39b0*/  FMNMX.FTZ R99, R74, R99, !PT ;  /* 0x000000634a637209 */ /* 0x000fe20007810000 */
[----:B------:R-:W2:Y:S01]  /*39c0*/  MUFU.TANH R14, R14 ;  /* 0x0000000e000e7308 */ /* 0x000ea20000002400 */
[----:B------:R-:W-:Y:S02]  /*39d0*/  ISETP.GT.AND P3, PT, R87, 0xc9, PT ;  /* 0x000000c95700780c */ /* 0x000fe40003f64270 */
[----:B------:R-:W-:Y:S01]  /*39e0*/  FSEL R82, R43, -INF , P4 ;  /* 0xff8000002b527808 */ /* 0x000fe20002000000 */
[----:B------:R-:W-:Y:S01]  /*39f0*/  FMUL.FTZ R43, R0, R44 ;  /* 0x0000002c002b7220 */ /* 0x000fe20000410000 */
[----:B------:R-:W-:-:S02]  /*3a00*/  FMNMX.FTZ R99, R38, R99, !PT ;  /* 0x0000006326637209 */ /* 0x000fc40007810000 */
[----:B------:R-:W-:Y:S01]  /*3a10*/  ISETP.GT.AND P4, PT, R87, 0xd0, PT ;  /* 0x000000d05700780c */ /* 0x000fe20003f84270 */
[----:B------:R-:W4:Y:S01]  /*3a20*/  MUFU.TANH R20, R20 ;  /* 0x0000001400147308 */ /* 0x000f220000002400 */
[----:B------:R-:W-:Y:S02]  /*3a30*/  FSEL R78, R31, -INF , P3 ;  /* 0xff8000001f4e7808 */ /* 0x000fe40001800000 */
[----:B------:R-:W-:Y:S02]  /*3a40*/  FMNMX.FTZ R99, R82, R99, !PT ;  /* 0x0000006352637209 */ /* 0x000fe40007810000 */
[----:B------:R-:W-:Y:S02]  /*3a50*/  ISETP.GT.AND P3, PT, R87, 0xd1, PT ;  /* 0x000000d15700780c */ /* 0x000fe40003f64270 */
[----:B---3--:R-:W-:Y:S01]  /*3a60*/  FSEL R86, R86, -INF , P4 ;  /* 0xff80000056567808 */ /* 0x008fe20002000000 */
[----:B------:R-:W3:Y:S01]  /*3a70*/  MUFU.TANH R15, R15 ;  /* 0x0000000f000f7308 */ /* 0x000ee20000002400 */
[----:B------:R-:W-:-:S02]  /*3a80*/  FMNMX.FTZ R99, R78, R99, !PT ;  /* 0x000000634e637209 */ /* 0x000fc40007810000 */
[----:B------:R-:W-:Y:S02]  /*3a90*/  ISETP.GT.AND P4, PT, R87, 0xd8, PT ;  /* 0x000000d85700780c */ /* 0x000fe40003f84270 */
[----:B------:R-:W-:Y:S02]  /*3aa0*/  FSEL R44, R35, -INF , P3 ;  /* 0xff800000232c7808 */ /* 0x000fe40001800000 */
[----:B------:R-:W-:Y:S01]  /*3ab0*/  FMNMX.FTZ R99, R86, R99, !PT ;  /* 0x0000006356637209 */ /* 0x000fe20007810000 */
[----:B------:R-:W3:Y:S01]  /*3ac0*/  MUFU.TANH R21, R21 ;  /* 0x0000001500157308 */ /* 0x000ee20000002400 */
[----:B------:R-:W-:Y:S01]  /*3ad0*/  ISETP.GT.AND P3, PT, R87, 0xd9, PT ;  /* 0x000000d95700780c */ /* 0x000fe20003f64270 */
[----:B------:R-:W-:Y:S01]  /*3ae0*/  FMUL.FTZ R87, R0, R33 ;  /* 0x0000002100577220 */ /* 0x000fe20000410000 */
[----:B-----5:R-:W-:Y:S02]  /*3af0*/  FSEL R94, R27, -INF , P4 ;  /* 0xff8000001b5e7808 */ /* 0x020fe40002000000 */
[----:B------:R-:W-:-:S02]  /*3b00*/  FMNMX.FTZ R99, R44, R99, !PT ;  /* 0x000000632c637209 */ /* 0x000fc40007810000 */
[----:B------:R-:W-:Y:S01]  /*3b10*/  FSEL R98, R39, -INF , P3 ;  /* 0xff80000027627808 */ /* 0x000fe20001800000 */
[----:B------:R-:W5:Y:S01]  /*3b20*/  MUFU.TANH R104, R104 ;  /* 0x0000006800687308 */ /* 0x000f620000002400 */
[----:B------:R-:W-:Y:S02]  /*3b30*/  FMNMX.FTZ R99, R94, R99, !PT ;  /* 0x000000635e637209 */ /* 0x000fe40007810000 */
[----:B------:R-:W-:Y:S02]  /*3b40*/  VIADDMNMX R83, R79, R102, R83, PT ;  /* 0x000000664f537246 */ /* 0x000fe40003800153 */
[----:B------:R-:W-:Y:S02]  /*3b50*/  FMNMX.FTZ R99, R98, R99, !PT ;  /* 0x0000006362637209 */ /* 0x000fe40007810000 */
[C---:B------:R-:W-:Y:S01]  /*3b60*/  ISETP.GT.AND P4, PT, R83.reuse, 0x1, PT ;  /* 0x000000015300780c */ /* 0x040fe20003f84270 */
[----:B------:R-:W5:Y:S01]  /*3b70*/  MUFU.TANH R108, R108 ;  /* 0x0000006c006c7308 */ /* 0x000f620000002400 */
[----:B------:R-:W-:Y:S01]  /*3b80*/  ISETP.GT.AND P5, PT, R83, 0x8, PT ;  /* 0x000000085300780c */ /* 0x000fe20003fa4270 */
[----:B------:R-:W0:Y:S01]  /*3b90*/  SHFL.BFLY PT, R48, R99, 0x2, 0x1f ;  /* 0x0c401f0063307f89 */ /* 0x000e2200000e0000 */
[----:B------:R-:W-:-:S02]  /*3ba0*/  FSEL R79, R4, -INF , P4 ;  /* 0xff800000044f7808 */ /* 0x000fc40002000000 */
[----:B------:R-:W-:Y:S02]  /*3bb0*/  ISETP.GT.AND P4, PT, R83, 0x10, PT ;  /* 0x000000105300780c */ /* 0x000fe40003f84270 */
[----:B------:R-:W-:Y:S01]  /*3bc0*/  @!P0 PRMT R101, RZ, 0x654, R101 ;  /* 0x00000654ff658816 */ /* 0x000fe20000000065 */
[----:B------:R-:W5:Y:S03]  /*3bd0*/  MUFU.TANH R105, R105 ;  /* 0x0000006900697308 */ /* 0x000f660000002400 */
[----:B------:R5:W-:Y:S05]  /*3be0*/  @!P0 SYNCS.ARRIVE.TRANS64.RED.A1T0 RZ, [R101+URZ], RZ ;  /* 0x000000ff65ff89a7 */ /* 0x000bea000810043f */
[----:B------:R-:W5:Y:S08]  /*3bf0*/  MUFU.TANH R109, R109 ;  /* 0x0000006d006d7308 */ /* 0x000f700000002400 */
[----:B------:R-:W5:Y:S01]  /*3c00*/  MUFU.TANH R88, R88 ;  /* 0x0000005800587308 */ /* 0x000f620000002400 */
[----:B0-----:R-:W-:-:S05]  /*3c10*/  FMNMX.FTZ R48, R99, R48, !PT ;  /* 0x0000003063307209 */ /* 0x001fca0007810000 */
[----:B------:R-:W0:Y:S02]  /*3c20*/  SHFL.BFLY PT, R25, R48, 0x1, 0x1f ;  /* 0x0c201f0030197f89 */ /* 0x000e2400000e0000 */
[----:B------:R-:W5:Y:S08]  /*3c30*/  MUFU.TANH R106, R106 ;  /* 0x0000006a006a7308 */ /* 0x000f700000002400 */
[----:B------:R-:W5:Y:S08]  /*3c40*/  MUFU.TANH R92, R92 ;  /* 0x0000005c005c7308 */ /* 0x000f700000002400 */
[----:B------:R-:W5:Y:S01]  /*3c50*/  MUFU.TANH R107, R107 ;  /* 0x0000006b006b7308 */ /* 0x000f620000002400 */
[----:B0-----:R-:W-:-:S07]  /*3c60*/  FMNMX.FTZ R90, R48, R25, !PT ;  /* 0x00000019305a7209 */ /* 0x001fce0007810000 */
[----:B------:R-:W0:Y:S01]  /*3c70*/  MUFU.TANH R93, R93 ;  /* 0x0000005d005d7308 */ /* 0x000e220000002400 */
[C---:B------:R-:W-:Y:S01]  /*3c80*/  FSETP.NEU.FTZ.AND P3, PT, R90.reuse, -INF , PT ;  /* 0xff8000005a00780b */ /* 0x040fe20003f7d000 */
[----:B------:R-:W-:-:S06]  /*3c90*/  FFMA.FTZ R25, R90, R89, -8 ;  /* 0xc10000005a197423 */ /* 0x000fcc0000010059 */
[----:B------:R-:W0:Y:S01]  /*3ca0*/  MUFU.TANH R97, R97 ;  /* 0x0000006100617308 */ /* 0x000e220000002400 */
[----:B------:R-:W-:Y:S02]  /*3cb0*/  FSEL R25, R25, RZ, P3 ;  /* 0x000000ff19197208 */ /* 0x000fe40001800000 */
[----:B------:R-:W-:-:S03]  /*3cc0*/  ISETP.GT.AND P3, PT, R83, RZ, PT ;  /* 0x000000ff5300720c */ /* 0x000fc60003f64270 */
[-CC-:B------:R-:W-:Y:S01]  /*3cd0*/  FFMA.FTZ R24, R130, R89.reuse, -R25.reuse ;  /* 0x0000005982187223 */ /* 0x180fe20000010819 */
[----:B------:R-:W-:Y:S01]  /*3ce0*/  FSEL R130, R5, -INF , P3 ;  /* 0xff80000005827808 */ /* 0x000fe20001800000 */
[-CC-:B------:R-:W-:Y:S01]  /*3cf0*/  FFMA.FTZ R27, R132, R89.reuse, -R25.reuse ;  /* 0x00000059841b7223 */ /* 0x180fe20000010819 */
[----:B------:R-:W-:Y:S01]  /*3d00*/  ISETP.GT.AND P3, PT, R83, 0x9, PT ;  /* 0x000000095300780c */ /* 0x000fe20003f64270 */
[-CC-:B------:R-:W-:Y:S01]  /*3d10*/  FFMA.FTZ R28, R140, R89.reuse, -R25.reuse ;  /* 0x000000598c1c7223 */ /* 0x180fe20000010819 */
[----:B------:R-:W-:Y:S01]  /*3d20*/  FSEL R132, R6, -INF , P5 ;  /* 0xff80000006847808 */ /* 0x000fe20002800000 */
[--C-:B------:R-:W-:Y:S01]  /*3d30*/  FFMA.FTZ R29, R142, R89, -R25.reuse ;  /* 0x000000598e1d7223 */ /* 0x100fe20000010819 */
[----:B------:R-:W-:Y:S01]  /*3d40*/  FMNMX.FTZ R99, R130, R79, !PT ;  /* 0x0000004f82637209 */ /* 0x000fe20007810000 */
[-CC-:B------:R-:W-:Y:S01]  /*3d50*/  FFMA.FTZ R31, R144, R89.reuse, -R25.reuse ;  /* 0x00000059901f7223 */ /* 0x180fe20000010819 */
[----:B------:R-:W-:Y:S01]  /*3d60*/  FSEL R140, R9, -INF , P3 ;  /* 0xff800000098c7808 */ /* 0x000fe20001800000 */
[--C-:B------:R-:W-:Y:S01]  /*3d70*/  FFMA.FTZ R32, R150, R89, -R25.reuse ;  /* 0x0000005996207223 */ /* 0x100fe20000010819 */
[----:B------:R-:W-:Y:S01]  /*3d80*/  FMNMX.FTZ R99, R132, R99, !PT ;  /* 0x0000006384637209 */ /* 0x000fe20007810000 */
[-CC-:B------:R-:W-:Y:S01]  /*3d90*/  FFMA.FTZ R9, R162, R89.reuse, -R25.reuse ;  /* 0x00000059a2097223 */ /* 0x180fe20000010819 */
[C---:B------:R-:W-:Y:S01]  /*3da0*/  ISETP.GT.AND P3, PT, R83.reuse, 0x11, PT ;  /* 0x000000115300780c */ /* 0x040fe20003f64270 */
[-CC-:B------:R-:W-:Y:S01]  /*3db0*/  FFMA.FTZ R33, R164, R89.reuse, -R25.reuse ;  /* 0x00000059a4217223 */ /* 0x180fe20000010819 */
[----:B------:R-:W-:Y:S01]  /*3dc0*/  FSEL R142, R10, -INF , P4 ;  /* 0xff8000000a8e7808 */ /* 0x000fe20002000000 */
[--C-:B------:R-:W-:Y:S01]  /*3dd0*/  FFMA.FTZ R10, R160, R89, -R25.reuse ;  /* 0x00000059a00a7223 */ /* 0x100fe20000010819 */
[----:B------:R-:W-:Y:S01]  /*3de0*/  FMNMX.FTZ R99, R140, R99, !PT ;  /* 0x000000638c637209 */ /* 0x000fe20007810000 */
[-CC-:B------:R-:W-:Y:S01]  /*3df0*/  FFMA.FTZ R36, R166, R89.reuse, -R25.reuse ;  /* 0x00000059a6247223 */ /* 0x180fe20000010819 */
[C---:B------:R-:W-:Y:S01]  /*3e00*/  ISETP.GT.AND P4, PT, R83.reuse, 0x18, PT ;  /* 0x000000185300780c */ /* 0x040fe20003f84270 */
[-CC-:B------:R-:W-:Y:S01]  /*3e10*/  FFMA.FTZ R35, R168, R89.reuse, -R25.reuse ;  /* 0x00000059a8237223 */ /* 0x180fe20000010819 */
[----:B-1----:R-:W-:Y:S01]  /*3e20*/  FSEL R144, R12, -INF , P3 ;  /* 0xff8000000c907808 */ /* 0x002fe20001800000 */
[--C-:B------:R-:W-:Y:S01]  /*3e30*/  FFMA.FTZ R12, R156, R89, -R25.reuse ;  /* 0x000000599c0c7223 */ /* 0x100fe20000010819 */
[----:B------:R-:W-:Y:S01]  /*3e40*/  FMNMX.FTZ R99, R142, R99, !PT ;  /* 0x000000638e637209 */ /* 0x000fe20007810000 */
[----:B------:R-:W1:Y:S01]  /*3e50*/  MUFU.TANH R96, R96 ;  /* 0x0000006000607308 */ /* 0x000e620000002400 */
[----:B------:R-:W-:Y:S01]  /*3e60*/  ISETP.GT.AND P3, PT, R83, 0x19, PT ;  /* 0x000000195300780c */ /* 0x000fe20003f64270 */
[-CC-:B------:R-:W-:Y:S01]  /*3e70*/  FFMA.FTZ R48, R170, R89.reuse, -R25.reuse ;  /* 0x00000059aa307223 */ /* 0x180fe20000010819 */
[----:B------:R-:W-:Y:S01]  /*3e80*/  FSEL R150, R11, -INF , P4 ;  /* 0xff8000000b967808 */ /* 0x000fe20002000000 */
[--C-:B------:R-:W-:Y:S01]  /*3e90*/  FFMA.FTZ R11, R158, R89, -R25.reuse ;  /* 0x000000599e0b7223 */ /* 0x100fe20000010819 */
[----:B------:R-:W-:Y:S01]  /*3ea0*/  FMNMX.FTZ R99, R144, R99, !PT ;  /* 0x0000006390637209 */ /* 0x000fe20007810000 */
[-CC-:B------:R-:W-:Y:S01]  /*3eb0*/  FFMA.FTZ R37, R172, R89.reuse, -R25.reuse ;  /* 0x00000059ac257223 */ /* 0x180fe20000010819 */
[----:B------:R-:W-:Y:S01]  /*3ec0*/  ISETP.GT.AND P4, PT, R83, 0x20, PT ;  /* 0x000000205300780c */ /* 0x000fe20003f84270 */
[----:B------:R-:W1:Y:S01]  /*3ed0*/  MUFU.TANH R100, R100 ;  /* 0x0000006400647308 */ /* 0x000e620000002400 */
[----:B------:R-:W-:Y:S01]  /*3ee0*/  FSEL R162, R13, -INF , P3 ;  /* 0xff8000000da27808 */ /* 0x000fe20001800000 */
[--C-:B------:R-:W-:Y:S01]  /*3ef0*/  FFMA.FTZ R13, R154, R89, -R25.reuse ;  /* 0x000000599a0d7223 */ /* 0x100fe20000010819 */
[----:B------:R-:W-:Y:S01]  /*3f00*/  FMNMX.FTZ R99, R150, R99, !PT ;  /* 0x0000006396637209 */ /* 0x000fe20007810000 */
[-CC-:B------:R-:W-:Y:S01]  /*3f10*/  FFMA.FTZ R6, R174, R89.reuse, -R25.reuse ;  /* 0x00000059ae067223 */ /* 0x180fe20000010819 */
[C---:B------:R-:W-:Y:S01]  /*3f20*/  ISETP.GT.AND P3, PT, R83.reuse, 0x21, PT ;  /* 0x000000215300780c */ /* 0x040fe20003f64270 */
[--C-:B------:R-:W-:Y:S01]  /*3f30*/  FFMA.FTZ R52, R176, R89, -R25.reuse ;  /* 0x00000059b0347223 */ /* 0x100fe20000010819 */
[----:B--2---:R-:W-:Y:S01]  /*3f40*/  FSEL R164, R14, -INF , P4 ;  /* 0xff8000000ea47808 */ /* 0x004fe20002000000 */
[----:B------:R-:W2:Y:S01]  /*3f50*/  MUFU.TANH R72, R72 ;  /* 0x0000004800487308 */ /* 0x000ea20000002400 */
[----:B------:R-:W-:Y:S01]  /*3f60*/  FMNMX.FTZ R99, R162, R99, !PT ;  /* 0x00000063a2637209 */ /* 0x000fe20007810000 */
[-CC-:B------:R-:W-:Y:S01]  /*3f70*/  FFMA.FTZ R14, R152, R89.reuse, -R25.reuse ;  /* 0x00000059980e7223 */ /* 0x180fe20000010819 */
[C---:B------:R-:W-:Y:S01]  /*3f80*/  ISETP.GT.AND P4, PT, R83.reuse, 0x28, PT ;  /* 0x000000285300780c */ /* 0x040fe20003f84270 */
[-CC-:B------:R-:W-:Y:S01]  /*3f90*/  FFMA.FTZ R39, R178, R89.reuse, -R25.reuse ;  /* 0x00000059b2277223 */ /* 0x180fe20000010819 */
[----:B----4-:R-:W-:Y:S01]  /*3fa0*/  FSEL R160, R20, -INF , P3 ;  /* 0xff80000014a07808 */ /* 0x010fe20001800000 */
[--C-:B------:R-:W-:Y:S01]  /*3fb0*/  FFMA.FTZ R20, R138, R89, -R25.reuse ;  /* 0x000000598a147223 */ /* 0x100fe20000010819 */
[----:B------:R-:W-:Y:S01]  /*3fc0*/  FMNMX.FTZ R99, R164, R99, !PT ;  /* 0x00000063a4637209 */ /* 0x000fe20007810000 */
[----:B------:R-:W4:Y:S01]  /*3fd0*/  MUFU.TANH R73, R73 ;  /* 0x0000004900497308 */ /* 0x000f220000002400 */
[----:B------:R-:W-:Y:S01]  /*3fe0*/  ISETP.GT.AND P3, PT, R83, 0x29, PT ;  /* 0x000000295300780c */ /* 0x000fe20003f64270 */
[-CC-:B------:R-:W-:Y:S01]  /*3ff0*/  FFMA.FTZ R4, R180, R89.reuse, -R25.reuse ;  /* 0x00000059b4047223 */ /* 0x180fe20000010819 */
[----:B---3--:R-:W-:Y:S01]  /*4000*/  FSEL R166, R15, -INF , P4 ;  /* 0xff8000000fa67808 */ /* 0x008fe20002000000 */
[--C-:B------:R-:W-:Y:S01]  /*4010*/  FFMA.FTZ R15, R146, R89, -R25.reuse ;  /* 0x00000059920f7223 */ /* 0x100fe20000010819 */
[----:B------:R-:W-:Y:S01]  /*4020*/  FMNMX.FTZ R99, R160, R99, !PT ;  /* 0x00000063a0637209 */ /* 0x000fe20007810000 */
[-CC-:B------:R-:W-:Y:S01]  /*4030*/  FFMA.FTZ R182, R182, R89.reuse, -R25.reuse ;  /* 0x00000059b6b67223 */ /* 0x180fe20000010819 */
[----:B------:R-:W-:Y:S01]  /*4040*/  ISETP.GT.AND P4, PT, R83, 0x30, PT ;  /* 0x000000305300780c */ /* 0x000fe20003f84270 */
[----:B------:R-:W3:Y:S01]  /*4050*/  MUFU.TANH R76, R76 ;  /* 0x0000004c004c7308 */ /* 0x000ee20000002400 */
[----:B------:R-:W-:Y:S01]  /*4060*/  FSEL R158, R21, -INF , P3 ;  /* 0xff800000159e7808 */ /* 0x000fe20001800000 */
[--C-:B------:R-:W-:Y:S01]  /*4070*/  FFMA.FTZ R21, R148, R89, -R25.reuse ;  /* 0x0000005994157223 */ /* 0x100fe20000010819 */
[----:B------:R-:W-:Y:S01]  /*4080*/  FMNMX.FTZ R99, R166, R99, !PT ;  /* 0x00000063a6637209 */ /* 0x000fe20007810000 */
[-CC-:B------:R-:W-:Y:S01]  /*4090*/  FFMA.FTZ R184, R184, R89.reuse, -R25.reuse ;  /* 0x00000059b8b87223 */ /* 0x180fe20000010819 */
[C---:B------:R-:W-:Y:S01]  /*40a0*/  ISETP.GT.AND P3, PT, R83.reuse, 0x31, PT ;  /* 0x000000315300780c */ /* 0x040fe20003f64270 */
[--C-:B------:R-:W-:Y:S01]  /*40b0*/  FFMA.FTZ R62, R62, R89, -R25.reuse ;  /* 0x000000593e3e7223 */ /* 0x100fe20000010819 */
[----:B-----5:R-:W-:Y:S01]  /*40c0*/  FSEL R104, R104, -INF , P4 ;  /* 0xff80000068687808 */ /* 0x020fe20002000000 */
[----:B------:R-:W5:Y:S01]  /*40d0*/  MUFU.TANH R77, R77 ;  /* 0x0000004d004d7308 */ /* 0x000f620000002400 */
[----:B------:R-:W-:Y:S01]  /*40e0*/  FMNMX.FTZ R99, R158, R99, !PT ;  /* 0x000000639e637209 */ /* 0x000fe20007810000 */
[-CC-:B------:R-:W-:Y:S01]  /*40f0*/  FFMA.FTZ R42, R42, R89.reuse, -R25.reuse ;  /* 0x000000592a2a7223 */ /* 0x180fe20000010819 */
[----:B------:R-:W-:Y:S01]  /*4100*/  ISETP.GT.AND P4, PT, R83, 0x38, PT ;  /* 0x000000385300780c */ /* 0x000fe20003f84270 */
[----:B------:R-:W-:Y:S01]  /*4110*/  FFMA.FTZ R30, R30, R89, -R25 ;  /* 0x000000591e1e7223 */ /* 0x000fe20000010819 */
[----:B------:R-:W-:-:S02]  /*4120*/  FSEL R108, R108, -INF , P3 ;  /* 0xff8000006c6c7808 */ /* 0x000fc40001800000 */
[----:B------:R-:W-:Y:S01]  /*4130*/  FMNMX.FTZ R99, R104, R99, !PT ;  /* 0x0000006368637209 */ /* 0x000fe20007810000 */
[----:B------:R-:W5:Y:S01]  /*4140*/  MUFU.TANH R80, R80 ;  /* 0x0000005000507308 */ /* 0x000f620000002400 */
[----:B------:R-:W-:Y:S02]  /*4150*/  ISETP.GT.AND P3, PT, R83, 0x39, PT ;  /* 0x000000395300780c */ /* 0x000fe40003f64270 */
[----:B------:R-:W-:Y:S02]  /*4160*/  FSEL R156, R105, -INF , P4 ;  /* 0xff800000699c7808 */ /* 0x000fe40002000000 */
[----:B------:R-:W-:Y:S02]  /*4170*/  FMNMX.FTZ R99, R108, R99, !PT ;  /* 0x000000636c637209 */ /* 0x000fe40007810000 */
[----:B------:R-:W-:Y:S01]  /*4180*/  ISETP.GT.AND P4, PT, R83, 0x40, PT ;  /* 0x000000405300780c */ /* 0x000fe20003f84270 */
[----:B------:R-:W5:Y:S01]  /*4190*/  MUFU.TANH R81, R81 ;  /* 0x0000005100517308 */ /* 0x000f620000002400 */
[----:B------:R-:W-:-:S02]  /*41a0*/  FSEL R154, R109, -INF , P3 ;  /* 0xff8000006d9a7808 */ /* 0x000fc40001800000 */
[----:B------:R-:W-:Y:S02]  /*41b0*/  FMNMX.FTZ R99, R156, R99, !PT ;  /* 0x000000639c637209 */ /* 0x000fe40007810000 */
[C---:B------:R-:W-:Y:S02]  /*41c0*/  ISETP.GT.AND P3, PT, R83.reuse, 0x41, PT ;  /* 0x000000415300780c */ /* 0x040fe40003f64270 */
[----:B------:R-:W-:Y:S01]  /*41d0*/  FSEL R168, R88, -INF , P4 ;  /* 0xff80000058a87808 */ /* 0x000fe20002000000 */
[----:B------:R-:W5:Y:S01]  /*41e0*/  MUFU.TANH R84, R84 ;  /* 0x0000005400547308 */ /* 0x000f620000002400 */
[----:B------:R-:W-:Y:S02]  /*41f0*/  FMNMX.FTZ R99, R154, R99, !PT ;  /* 0x000000639a637209 */ /* 0x000fe40007810000 */
[----:B------:R-:W-:Y:S02]  /*4200*/  ISETP.GT.AND P4, PT, R83, 0x48, PT ;  /* 0x000000485300780c */ /* 0x000fe40003f84270 */
[----:B------:R-:W-:-:S02]  /*4210*/  FSEL R106, R106, -INF , P3 ;  /* 0xff8000006a6a7808 */ /* 0x000fc40001800000 */
[----:B------:R-:W-:Y:S01]  /*4220*/  FMNMX.FTZ R99, R168, R99, !PT ;  /* 0x00000063a8637209 */ /* 0x000fe20007810000 */
[----:B------:R-:W5:Y:S01]  /*4230*/  MUFU.TANH R85, R85 ;  /* 0x0000005500557308 */ /* 0x000f620000002400 */
[C---:B------:R-:W-:Y:S02]  /*4240*/  ISETP.GT.AND P3, PT, R83.reuse, 0x49, PT ;  /* 0x000000495300780c */ /* 0x040fe40003f64270 */
[----:B------:R-:W-:Y:S02]  /*4250*/  FSEL R92, R92, -INF , P4 ;  /* 0xff8000005c5c7808 */ /* 0x000fe40002000000 */
[----:B------:R-:W-:Y:S02]  /*4260*/  FMNMX.FTZ R99, R106, R99, !PT ;  /* 0x000000636a637209 */ /* 0x000fe40007810000 */
[----:B------:R-:W-:Y:S01]  /*4270*/  ISETP.GT.AND P4, PT, R83, 0x50, PT ;  /* 0x000000505300780c */ /* 0x000fe20003f84270 */
[----:B------:R-:W5:Y:S01]  /*4280*/  MUFU.TANH R56, R56 ;  /* 0x0000003800387308 */ /* 0x000f620000002400 */
[----:B------:R-:W-:-:S02]  /*4290*/  FSEL R148, R107, -INF , P3 ;  /* 0xff8000006b947808 */ /* 0x000fc40001800000 */
[----:B------:R-:W-:Y:S02]  /*42a0*/  FMNMX.FTZ R99, R92, R99, !PT ;  /* 0x000000635c637209 */ /* 0x000fe40007810000 */
[----:B------:R-:W-:Y:S02]  /*42b0*/  ISETP.GT.AND P3, PT, R83, 0x51, PT ;  /* 0x000000515300780c */ /* 0x000fe40003f64270 */
[----:B0-----:R-:W-:Y:S01]  /*42c0*/  FSEL R152, R93, -INF , P4 ;  /* 0xff8000005d987808 */ /* 0x001fe20002000000 */
[----:B------:R-:W0:Y:S01]  /*42d0*/  MUFU.TANH R57, R57 ;  /* 0x0000003900397308 */ /* 0x000e220000002400 */
[----:B------:R-:W-:Y:S02]  /*42e0*/  FMNMX.FTZ R99, R148, R99, !PT ;  /* 0x0000006394637209 */ /* 0x000fe40007810000 */
[----:B------:R-:W-:Y:S02]  /*42f0*/  ISETP.GT.AND P4, PT, R83, 0x58, PT ;  /* 0x000000585300780c */ /* 0x000fe40003f84270 */
[----:B------:R-:W-:-:S02]  /*4300*/  FSEL R146, R97, -INF , P3 ;  /* 0xff80000061927808 */ /* 0x000fc40001800000 */
[----:B------:R-:W-:Y:S01]  /*4310*/  FMNMX.FTZ R99, R152, R99, !PT ;  /* 0x0000006398637209 */ /* 0x000fe20007810000 */
[----:B------:R-:W0:Y:S01]  /*4320*/  MUFU.TANH R60, R60 ;  /* 0x0000003c003c7308 */ /* 0x000e220000002400 */
[C---:B------:R-:W-:Y:S02]  /*4330*/  ISETP.GT.AND P3, PT, R83.reuse, 0x59, PT ;  /* 0x000000595300780c */ /* 0x040fe40003f64270 */
[----:B-1----:R-:W-:Y:S02]  /*4340*/  FSEL R96, R96, -INF , P4 ;  /* 0xff80000060607808 */ /* 0x002fe40002000000 */
[----:B------:R-:W-:Y:S02]  /*4350*/  FMNMX.FTZ R99, R146, R99, !PT ;  /* 0x0000006392637209 */ /* 0x000fe40007810000 */
[----:B------:R-:W-:Y:S01]  /*4360*/  ISETP.GT.AND P4, PT, R83, 0x60, PT ;  /* 0x000000605300780c */ /* 0x000fe20003f84270 */
[----:B------:R-:W1:Y:S01]  /*4370*/  MUFU.TANH R61, R61 ;  /* 0x0000003d003d7308 */ /* 0x000e620000002400 */
[----:B------:R-:W-:-:S02]  /*4380*/  FSEL R100, R100, -INF , P3 ;  /* 0xff80000064647808 */ /* 0x000fc40001800000 */
[----:B------:R-:W-:Y:S02]  /*4390*/  FMNMX.FTZ R99, R96, R99, !PT ;  /* 0x0000006360637209 */ /* 0x000fe40007810000 */
[C---:B------:R-:W-:Y:S02]  /*43a0*/  ISETP.GT.AND P3, PT, R83.reuse, 0x61, PT ;  /* 0x000000615300780c */ /* 0x040fe40003f64270 */
[----:B--2---:R-:W-:Y:S01]  /*43b0*/  FSEL R138, R72, -INF , P4 ;  /* 0xff800000488a7808 */ /* 0x004fe20002000000 */
[--C-:B------:R-:W-:Y:S01]  /*43c0*/  FFMA.FTZ R72, R134, R89, -R25.reuse ;  /* 0x0000005986487223 */ /* 0x100fe20000010819 */
[----:B------:R-:W-:Y:S01]  /*43d0*/  FMNMX.FTZ R99, R100, R99, !PT ;  /* 0x0000006364637209 */ /* 0x000fe20007810000 */
[----:B------:R-:W2:Y:S01]  /*43e0*/  MUFU.TANH R64, R64 ;  /* 0x0000004000407308 */ /* 0x000ea20000002400 */
[----:B------:R-:W-:Y:S02]  /*43f0*/  ISETP.GT.AND P4, PT, R83, 0x68, PT ;  /* 0x000000685300780c */ /* 0x000fe40003f84270 */
[----:B----4-:R-:W-:Y:S01]  /*4400*/  FSEL R134, R73, -INF , P3 ;  /* 0xff80000049867808 */ /* 0x010fe20001800000 */
[----:B------:R-:W-:Y:S01]  /*4410*/  FFMA.FTZ R73, R126, R89, -R25 ;  /* 0x000000597e497223 */ /* 0x000fe20000010819 */
[----:B------:R-:W-:-:S02]  /*4420*/  FMNMX.FTZ R99, R138, R99, !PT ;  /* 0x000000638a637209 */ /* 0x000fc40007810000 */
[C---:B------:R-:W-:Y:S01]  /*4430*/  ISETP.GT.AND P3, PT, R83.reuse, 0x69, PT ;  /* 0x000000695300780c */ /* 0x040fe20003f64270 */
[----:B------:R-:W4:Y:S01]  /*4440*/  MUFU.TANH R65, R65 ;  /* 0x0000004100417308 */ /* 0x000f220000002400 */
[----:B---3--:R-:W-:Y:S01]  /*4450*/  FSEL R170, R76, -INF , P4 ;  /* 0xff8000004caa7808 */ /* 0x008fe20002000000 */
[----:B------:R-:W-:Y:S01]  /*4460*/  FFMA.FTZ R76, R128, R89, -R25 ;  /* 0x00000059804c7223 */ /* 0x000fe20000010819 */
[----:B------:R-:W-:Y:S02]  /*4470*/  FMNMX.FTZ R99, R134, R99, !PT ;  /* 0x0000006386637209 */ /* 0x000fe40007810000 */
[----:B------:R-:W-:Y:S02]  /*4480*/  ISETP.GT.AND P4, PT, R83, 0x70, PT ;  /* 0x000000705300780c */ /* 0x000fe40003f84270 */
[----:B-----5:R-:W-:Y:S01]  /*4490*/  FSEL R128, R77, -INF , P3 ;  /* 0xff8000004d807808 */ /* 0x020fe20001800000 */
[----:B------:R-:W3:Y:S01]  /*44a0*/  MUFU.TANH R68, R68 ;  /* 0x0000004400447308 */ /* 0x000ee20000002400 */
[----:B------:R-:W-:-:S02]  /*44b0*/  FMNMX.FTZ R99, R170, R99, !PT ;  /* 0x00000063aa637209 */ /* 0x000fc40007810000 */
[C---:B------:R-:W-:Y:S02]  /*44c0*/  ISETP.GT.AND P3, PT, R83.reuse, 0x71, PT ;  /* 0x000000715300780c */ /* 0x040fe40003f64270 */
[----:B------:R-:W-:Y:S02]  /*44d0*/  FSEL R80, R80, -INF , P4 ;  /* 0xff80000050507808 */ /* 0x000fe40002000000 */
[----:B------:R-:W-:Y:S01]  /*44e0*/  FMNMX.FTZ R99, R128, R99, !PT ;  /* 0x0000006380637209 */ /* 0x000fe20007810000 */
[----:B------:R5:W-:Y:S01]  /*44f0*/  MUFU.EX2 R77, R76 ;  /* 0x0000004c004d7308 */ /* 0x000be20000000800 */
[----:B------:R-:W-:Y:S02]  /*4500*/  ISETP.GT.AND P4, PT, R83, 0x78, PT ;  /* 0x000000785300780c */ /* 0x000fe40003f84270 */
[----:B------:R-:W-:Y:S02]  /*4510*/  FSEL R126, R81, -INF , P3 ;  /* 0xff800000517e7808 */ /* 0x000fe40001800000 */
[----:B------:R-:W-:-:S02]  /*4520*/  FMNMX.FTZ R99, R80, R99, !PT ;  /* 0x0000006350637209 */ /* 0x000fc40007810000 */
[C---:B------:R-:W-:Y:S01]  /*4530*/  ISETP.GT.AND P3, PT, R83.reuse, 0x79, PT ;  /* 0x000000795300780c */ /* 0x040fe20003f64270 */
[----:B------:R-:W3:Y:S01]  /*4540*/  MUFU.TANH R69, R69 ;  /* 0x0000004500457308 */ /* 0x000ee20000002400 */
[----:B------:R-:W-:Y:S01]  /*4550*/  FSEL R84, R84, -INF , P4 ;  /* 0xff80000054547808 */ /* 0x000fe20002000000 */
[----:B-----5:R-:W-:Y:S01]  /*4560*/  FFMA.FTZ R76, R124, R89, -R25 ;  /* 0x000000597c4c7223 */ /* 0x020fe20000010819 */
[----:B------:R-:W-:Y:S02]  /*4570*/  FMNMX.FTZ R99, R126, R99, !PT ;  /* 0x000000637e637209 */ /* 0x000fe40007810000 */
[----:B------:R-:W-:Y:S02]  /*4580*/  ISETP.GT.AND P4, PT, R83, 0x80, PT ;  /* 0x000000805300780c */ /* 0x000fe40003f84270 */
[----:B------:R-:W-:Y:S01]  /*4590*/  FSEL R124, R85, -INF , P3 ;  /* 0xff800000557c7808 */ /* 0x000fe20001800000 */
[----:B------:R-:W5:Y:S01]  /*45a0*/  MUFU.TANH R40, R40 ;  /* 0x0000002800287308 */ /* 0x000f620000002400 */
[----:B------:R-:W-:-:S02]  /*45b0*/  FMNMX.FTZ R99, R84, R99, !PT ;  /* 0x0000006354637209 */ /* 0x000fc40007810000 */
[C---:B------:R-:W-:Y:S02]  /*45c0*/  ISETP.GT.AND P3, PT, R83.reuse, 0x81, PT ;  /* 0x000000815300780c */ /* 0x040fe40003f64270 */
[----:B------:R-:W-:Y:S01]  /*45d0*/  FSEL R172, R56, -INF , P4 ;  /* 0xff80000038ac7808 */ /* 0x000fe20002000000 */
[--C-:B------:R-:W-:Y:S01]  /*45e0*/  FFMA.FTZ R56, R122, R89, -R25.reuse ;  /* 0x000000597a387223 */ /* 0x100fe20000010819 */
[----:B------:R-:W-:Y:S01]  /*45f0*/  FMNMX.FTZ R99, R124, R99, !PT ;  /* 0x000000637c637209 */ /* 0x000fe20007810000 */
[----:B------:R-:W5:Y:S01]  /*4600*/  MUFU.TANH R41, R41 ;  /* 0x0000002900297308 */ /* 0x000f620000002400 */
[----:B------:R-:W-:Y:S02]  /*4610*/  ISETP.GT.AND P4, PT, R83, 0x88, PT ;  /* 0x000000885300780c */ /* 0x000fe40003f84270 */
[----:B0-----:R-:W-:Y:S01]  /*4620*/  FSEL R122, R57, -INF , P3 ;  /* 0xff800000397a7808 */ /* 0x001fe20001800000 */
[----:B------:R-:W-:Y:S01]  /*4630*/  FFMA.FTZ R57, R120, R89, -R25 ;  /* 0x0000005978397223 */ /* 0x000fe20000010819 */
[----:B------:R-:W-:-:S02]  /*4640*/  FMNMX.FTZ R99, R172, R99, !PT ;  /* 0x00000063ac637209 */ /* 0x000fc40007810000 */
[C---:B------:R-:W-:Y:S01]  /*4650*/  ISETP.GT.AND P3, PT, R83.reuse, 0x89, PT ;  /* 0x000000895300780c */ /* 0x040fe20003f64270 */
[----:B------:R-:W0:Y:S01]  /*4660*/  MUFU.TANH R43, R43 ;  /* 0x0000002b002b7308 */ /* 0x000e220000002400 */
[----:B------:R-:W-:Y:S01]  /*4670*/  FSEL R174, R60, -INF , P4 ;  /* 0xff8000003cae7808 */ /* 0x000fe20002000000 */
[--C-:B------:R-:W-:Y:S01]  /*4680*/  FFMA.FTZ R60, R118, R89, -R25.reuse ;  /* 0x00000059763c7223 */ /* 0x100fe20000010819 */
[----:B------:R-:W-:Y:S02]  /*4690*/  FMNMX.FTZ R99, R122, R99, !PT ;  /* 0x000000637a637209 */ /* 0x000fe40007810000 */
[----:B------:R-:W-:Y:S02]  /*46a0*/  ISETP.GT.AND P4, PT, R83, 0x90, PT ;  /* 0x000000905300780c */ /* 0x000fe40003f84270 */
[----:B-1----:R-:W-:Y:S01]  /*46b0*/  FSEL R120, R61, -INF , P3 ;  /* 0xff8000003d787808 */ /* 0x002fe20001800000 */
[----:B------:R-:W1:Y:S01]  /*46c0*/  MUFU.TANH R47, R47 ;  /* 0x0000002f002f7308 */ /* 0x000e620000002400 */
[----:B------:R-:W-:Y:S01]  /*46d0*/  FMNMX.FTZ R99, R174, R99, !PT ;  /* 0x00000063ae637209 */ /* 0x000fe20007810000 */
[----:B------:R-:W-:Y:S01]  /*46e0*/  FFMA.FTZ R61, R116, R89, -R25 ;  /* 0x00000059743d7223 */ /* 0x000fe20000010819 */
[----:B------:R-:W-:-:S02]  /*46f0*/  ISETP.GT.AND P3, PT, R83, 0x91, PT ;  /* 0x000000915300780c */ /* 0x000fc40003f64270 */
[----:B--2---:R-:W-:Y:S02]  /*4700*/  FSEL R64, R64, -INF , P4 ;  /* 0xff80000040407808 */ /* 0x004fe40002000000 */
[----:B------:R-:W-:Y:S01]  /*4710*/  FMNMX.FTZ R99, R120, R99, !PT ;  /* 0x0000006378637209 */ /* 0x000fe20007810000 */
[----:B------:R-:W2:Y:S01]  /*4720*/  MUFU.TANH R45, R45 ;  /* 0x0000002d002d7308 */ /* 0x000ea20000002400 */
[----:B------:R-:W-:Y:S02]  /*4730*/  ISETP.GT.AND P4, PT, R83, 0x98, PT ;  /* 0x000000985300780c */ /* 0x000fe40003f84270 */
[----:B----4-:R-:W-:Y:S02]  /*4740*/  FSEL R118, R65, -INF , P3 ;  /* 0xff80000041767808 */ /* 0x010fe40001800000 */
[----:B------:R-:W-:Y:S02]  /*4750*/  FMNMX.FTZ R99, R64, R99, !PT ;  /* 0x0000006340637209 */ /* 0x000fe40007810000 */
[----:B------:R-:W-:Y:S01]  /*4760*/  ISETP.GT.AND P3, PT, R83, 0x99, PT ;  /* 0x000000995300780c */ /* 0x000fe20003f64270 */
[----:B------:R-:W4:Y:S01]  /*4770*/  MUFU.TANH R51, R51 ;  /* 0x0000003300337308 */ /* 0x000f220000002400 */
[----:B---3--:R-:W-:-:S02]  /*4780*/  FSEL R68, R68, -INF , P4 ;  /* 0xff80000044447808 */ /* 0x008fc40002000000 */
[----:B------:R-:W-:Y:S02]  /*4790*/  FMNMX.FTZ R99, R118, R99, !PT ;  /* 0x0000006376637209 */ /* 0x000fe40007810000 */
[----:B------:R-:W-:Y:S02]  /*47a0*/  ISETP.GT.AND P4, PT, R83, 0xa0, PT ;  /* 0x000000a05300780c */ /* 0x000fe40003f84270 */
[----:B------:R-:W-:Y:S01]  /*47b0*/  FSEL R116, R69, -INF , P3 ;  /* 0xff80000045747808 */ /* 0x000fe20001800000 */
[----:B------:R-:W3:Y:S01]  /*47c0*/  MUFU.TANH R49, R49 ;  /* 0x0000003100317308 */ /* 0x000ee20000002400 */
[----:B------:R-:W-:Y:S02]  /*47d0*/  FMNMX.FTZ R99, R68, R99, !PT ;  /* 0x0000006344637209 */ /* 0x000fe40007810000 */
[C---:B------:R-:W-:Y:S02]  /*47e0*/  ISETP.GT.AND P3, PT, R83.reuse, 0xa1, PT ;  /* 0x000000a15300780c */ /* 0x040fe40003f64270 */
[----:B-----5:R-:W-:Y:S01]  /*47f0*/  FSEL R176, R40, -INF , P4 ;  /* 0xff80000028b07808 */ /* 0x020fe20002000000 */
[----:B------:R-:W-:Y:S01]  /*4800*/  FFMA.FTZ R40, R114, R89, -R25 ;  /* 0x0000005972287223 */ /* 0x000fe20000010819 */
[----:B------:R-:W-:Y:S01]  /*4810*/  FMNMX.FTZ R99, R116, R99, !PT ;  /* 0x0000006374637209 */ /* 0x000fe20007810000 */
[----:B------:R-:W-:Y:S01]  /*4820*/  MUFU.TANH R55, R55 ;  /* 0x0000003700377308 */ /* 0x000fe20000002400 */
[----:B------:R-:W-:-:S02]  /*4830*/  ISETP.GT.AND P4, PT, R83, 0xa8, PT ;  /* 0x000000a85300780c */ /* 0x000fc40003f84270 */
[----:B------:R-:W-:Y:S01]  /*4840*/  FSEL R114, R41, -INF , P3 ;  /* 0xff80000029727808 */ /* 0x000fe20001800000 */
[--C-:B------:R-:W-:Y:S01]  /*4850*/  FFMA.FTZ R41, R112, R89, -R25.reuse ;  /* 0x0000005970297223 */ /* 0x100fe20000010819 */
[----:B------:R-:W-:Y:S02]  /*4860*/  FMNMX.FTZ R99, R176, R99, !PT ;  /* 0x00000063b0637209 */ /* 0x000fe40007810000 */
[----:B------:R-:W-:Y:S01]  /*4870*/  ISETP.GT.AND P3, PT, R83, 0xa9, PT ;  /* 0x000000a95300780c */ /* 0x000fe20003f64270 */
[----:B------:R-:W5:Y:S01]  /*4880*/  MUFU.TANH R53, R53 ;  /* 0x0000003500357308 */ /* 0x000f620000002400 */
[----:B0-----:R-:W-:Y:S01]  /*4890*/  FSEL R178, R43, -INF , P4 ;  /* 0xff8000002bb27808 */ /* 0x001fe20002000000 */
[----:B------:R-:W-:Y:S01]  /*48a0*/  FFMA.FTZ R43, R110, R89, -R25 ;  /* 0x000000596e2b7223 */ /* 0x000fe20000010819 */
[----:B------:R-:W-:Y:S02]  /*48b0*/  FMNMX.FTZ R99, R114, R99, !PT ;  /* 0x0000006372637209 */ /* 0x000fe40007810000 */
[----:B------:R-:W-:-:S02]  /*48c0*/  ISETP.GT.AND P4, PT, R83, 0xb0, PT ;  /* 0x000000b05300780c */ /* 0x000fc40003f84270 */
[----:B-1----:R-:W-:Y:S01]  /*48d0*/  FSEL R112, R47, -INF , P3 ;  /* 0xff8000002f707808 */ /* 0x002fe20001800000 */
[----:B------:R-:W-:Y:S01]  /*48e0*/  MUFU.TANH R63, R63 ;  /* 0x0000003f003f7308 */ /* 0x000fe20000002400 */
[----:B------:R-:W-:Y:S01]  /*48f0*/  FMNMX.FTZ R99, R178, R99, !PT ;  /* 0x00000063b2637209 */ /* 0x000fe20007810000 */
[-CC-:B------:R-:W-:Y:S01]  /*4900*/  FFMA.FTZ R47, R26, R89.reuse, -R25.reuse ;  /* 0x000000591a2f7223 */ /* 0x180fe20000010819 */
[----:B------:R-:W-:Y:S01]  /*4910*/  ISETP.GT.AND P3, PT, R83, 0xb1, PT ;  /* 0x000000b15300780c */ /* 0x000fe20003f64270 */
[-CC-:B------:R-:W-:Y:S01]  /*4920*/  FFMA.FTZ R26, R46, R89.reuse, -R25.reuse ;  /* 0x000000592e1a7223 */ /* 0x180fe20000010819 */
[----:B--2---:R-:W-:Y:S01]  /*4930*/  FSEL R180, R45, -INF , P4 ;  /* 0xff8000002db47808 */ /* 0x004fe20002000000 */
[--C-:B------:R-:W-:Y:S01]  /*4940*/  FFMA.FTZ R45, R54, R89, -R25.reuse ;  /* 0x00000059362d7223 */ /* 0x100fe20000010819 */
[----:B------:R-:W-:Y:S01]  /*4950*/  FMNMX.FTZ R99, R112, R99, !PT ;  /* 0x0000006370637209 */ /* 0x000fe20007810000 */
[----:B------:R-:W0:Y:S01]  /*4960*/  MUFU.TANH R59, R59 ;  /* 0x0000003b003b7308 */ /* 0x000e220000002400 */
[----:B------:R-:W-:Y:S01]  /*4970*/  ISETP.GT.AND P4, PT, R83, 0xb8, PT ;  /* 0x000000b85300780c */ /* 0x000fe20003f84270 */
[-CC-:B------:R-:W-:Y:S01]  /*4980*/  FFMA.FTZ R46, R58, R89.reuse, -R25.reuse ;  /* 0x000000593a2e7223 */ /* 0x180fe20000010819 */
[----:B----4-:R-:W-:Y:S01]  /*4990*/  FSEL R110, R51, -INF , P3 ;  /* 0xff800000336e7808 */ /* 0x010fe20001800000 */
[--C-:B------:R-:W-:Y:S01]  /*49a0*/  FFMA.FTZ R58, R82, R89, -R25.reuse ;  /* 0x00000059523a7223 */ /* 0x100fe20000010819 */
[----:B------:R-:W-:Y:S01]  /*49b0*/  FMNMX.FTZ R99, R180, R99, !PT ;  /* 0x00000063b4637209 */ /* 0x000fe20007810000 */
[--C-:B------:R-:W-:Y:S01]  /*49c0*/  FFMA.FTZ R51, R34, R89, -R25.reuse ;  /* 0x0000005922337223 */ /* 0x100fe20000010819 */
[----:B------:R-:W-:Y:S01]  /*49d0*/  ISETP.GT.AND P3, PT, R83, 0xb9, PT ;  /* 0x000000b95300780c */ /* 0x000fe20003f64270 */
[----:B------:R3:W-:Y:S01]  /*49e0*/  MUFU.EX2 R5, R182 ;  /* 0x000000b600057308 */ /* 0x0007e20000000800 */
[----:B------:R-:W-:Y:S01]  /*49f0*/  FMNMX.FTZ R99, R110, R99, !PT ;  /* 0x000000636e637209 */ /* 0x000fe20007810000 */
[----:B------:R-:W-:-:S06]  /*4a00*/  FFMA.FTZ R34, R70, R89, -R25 ;  /* 0x0000005946227223 */ /* 0x000fcc0000010819 */
[----:B------:R-:W1:Y:S01]  /*4a10*/  MUFU.TANH R71, R71 ;  /* 0x0000004700477308 */ /* 0x000e620000002400 */
[----:B---3--:R-:W-:Y:S01]  /*4a20*/  FSEL R182, R49, -INF , P4 ;  /* 0xff80000031b67808 */ /* 0x008fe20002000000 */
[--C-:B------:R-:W-:Y:S01]  /*4a30*/  FFMA.FTZ R49, R50, R89, -R25.reuse ;  /* 0x0000005932317223 */ /* 0x100fe20000010819 */
[----:B------:R-:W-:Y:S02]  /*4a40*/  ISETP.GT.AND P4, PT, R83, 0xc0, PT ;  /* 0x000000c05300780c */ /* 0x000fe40003f84270 */
[----:B------:R-:W-:Y:S02]  /*4a50*/  FMNMX.FTZ R99, R182, R99, !PT ;  /* 0x00000063b6637209 */ /* 0x000fe40007810000 */
[----:B-----5:R-:W-:Y:S01]  /*4a60*/  FSEL R186, R53, -INF , P4 ;  /* 0xff80000035ba7808 */ /* 0x020fe20002000000 */
[----:B------:R2:W-:Y:S01]  /*4a70*/  MUFU.EX2 R102, R184 ;  /* 0x000000b800667308 */ /* 0x0005e20000000800 */
[----:B------:R-:W-:Y:S01]  /*4a80*/  ISETP.GT.AND P4, PT, R83, 0xc8, PT ;  /* 0x000000c85300780c */ /* 0x000fe20003f84270 */
[----:B------:R-:W-:-:S03]  /*4a90*/  FFMA.FTZ R53, R66, R89, -R25 ;  /* 0x0000005942357223 */ /* 0x000fc60000010819 */
[----:B0-----:R-:W-:Y:S01]  /*4aa0*/  FSEL R188, R59, -INF , P4 ;  /* 0xff8000003bbc7808 */ /* 0x001fe20002000000 */
[-CC-:B------:R-:W-:Y:S01]  /*4ab0*/  FFMA.FTZ R59, R78, R89.reuse, -R25.reuse ;  /* 0x000000594e3b7223 */ /* 0x180fe20000010819 */
[----:B------:R-:W-:Y:S01]  /*4ac0*/  ISETP.GT.AND P4, PT, R83, 0xd0, PT ;  /* 0x000000d05300780c */ /* 0x000fe20003f84270 */
[----:B------:R-:W0:Y:S01]  /*4ad0*/  MUFU.TANH R67, R67 ;  /* 0x0000004300437308 */ /* 0x000e220000002400 */
[----:B--2---:R-:W-:Y:S01]  /*4ae0*/  FSEL R184, R55, -INF , P3 ;  /* 0xff80000037b87808 */ /* 0x004fe20001800000 */
[-CC-:B------:R-:W-:Y:S01]  /*4af0*/  FFMA.FTZ R55, R38, R89.reuse, -R25.reuse ;  /* 0x0000005926377223 */ /* 0x180fe20000010819 */
[----:B------:R-:W-:Y:S01]  /*4b00*/  ISETP.GT.AND P3, PT, R83, 0xc1, PT ;  /* 0x000000c15300780c */ /* 0x000fe20003f64270 */
[----:B------:R-:W-:Y:S01]  /*4b10*/  FFMA.FTZ R38, R86, R89, -R25 ;  /* 0x0000005956267223 */ /* 0x000fe20000010819 */
[----:B------:R-:W-:Y:S02]  /*4b20*/  FMNMX.FTZ R99, R184, R99, !PT ;  /* 0x00000063b8637209 */ /* 0x000fe40007810000 */
[----:B------:R-:W-:Y:S01]  /*4b30*/  FSEL R54, R63, -INF , P3 ;  /* 0xff8000003f367808 */ /* 0x000fe20001800000 */
[----:B------:R-:W2:Y:S01]  /*4b40*/  MUFU.TANH R87, R87 ;  /* 0x0000005700577308 */ /* 0x000ea20000002400 */
[----:B------:R-:W-:-:S02]  /*4b50*/  FMNMX.FTZ R99, R186, R99, !PT ;  /* 0x00000063ba637209 */ /* 0x000fc40007810000 */
[----:B------:R-:W-:Y:S02]  /*4b60*/  ISETP.GT.AND P3, PT, R83, 0xc9, PT ;  /* 0x000000c95300780c */ /* 0x000fe40003f64270 */
[----:B------:R-:W-:Y:S02]  /*4b70*/  FMNMX.FTZ R99, R54, R99, !PT ;  /* 0x0000006336637209 */ /* 0x000fe40007810000 */
[----:B-1----:R-:W-:Y:S01]  /*4b80*/  FSEL R192, R71, -INF , P3 ;  /* 0xff80000047c07808 */ /* 0x002fe20001800000 */
[----:B------:R-:W1:Y:S01]  /*4b90*/  MUFU.TANH R91, R91 ;  /* 0x0000005b005b7308 */ /* 0x000e620000002400 */
[----:B------:R-:W-:Y:S02]  /*4ba0*/  FMNMX.FTZ R99, R188, R99, !PT ;  /* 0x00000063bc637209 */ /* 0x000fe40007810000 */
[----:B------:R-:W-:Y:S02]  /*4bb0*/  ISETP.GT.AND P3, PT, R83, 0xd1, PT ;  /* 0x000000d15300780c */ /* 0x000fe40003f64270 */
[----:B0-----:R-:W-:Y:S01]  /*4bc0*/  FSEL R190, R67, -INF , P4 ;  /* 0xff80000043be7808 */ /* 0x001fe20002000000 */
[--C-:B------:R-:W-:Y:S01]  /*4bd0*/  FFMA.FTZ R67, R44, R89, -R25.reuse ;  /* 0x000000592c437223 */ /* 0x100fe20000010819 */
[----:B------:R-:W-:Y:S01]  /*4be0*/  FMNMX.FTZ R99, R192, R99, !PT ;  /* 0x00000063c0637209 */ /* 0x000fe20007810000 */
[----:B------:R-:W0:Y:S01]  /*4bf0*/  MUFU.TANH R95, R95 ;  /* 0x0000005f005f7308 */ /* 0x000e220000002400 */
[----:B------:R-:W-:Y:S01]  /*4c00*/  ISETP.GT.AND P4, PT, R83, 0xd8, PT ;  /* 0x000000d85300780c */ /* 0x000fe20003f84270 */
[----:B------:R-:W-:Y:S01]  /*4c10*/  FFMA.FTZ R44, R94, R89, -R25 ;  /* 0x000000595e2c7223 */ /* 0x000fe20000010819 */
[----:B--2---:R-:W-:-:S02]  /*4c20*/  FSEL R194, R87, -INF , P3 ;  /* 0xff80000057c27808 */ /* 0x004fc40001800000 */
[----:B------:R-:W-:Y:S02]  /*4c30*/  FMNMX.FTZ R99, R190, R99, !PT ;  /* 0x00000063be637209 */ /* 0x000fe40007810000 */
[----:B------:R-:W-:Y:S01]  /*4c40*/  ISETP.GT.AND P3, PT, R83, 0xd9, PT ;  /* 0x000000d95300780c */ /* 0x000fe20003f64270 */
[----:B------:R-:W-:Y:S01]  /*4c50*/  MUFU.EX2 R24, R24 ;  /* 0x0000001800187308 */ /* 0x000fe20000000800 */
[----:B-1----:R-:W-:Y:S02]  /*4c60*/  FSEL R196, R91, -INF , P4 ;  /* 0xff8000005bc47808 */ /* 0x002fe40002000000 */
[----:B------:R-:W-:-:S04]  /*4c70*/  FMNMX.FTZ R99, R194, R99, !PT ;  /* 0x00000063c2637209 */ /* 0x000fc80007810000 */
[----:B------:R-:W-:Y:S01]  /*4c80*/  FMNMX.FTZ R99, R196, R99, !PT ;  /* 0x00000063c4637209 */ /* 0x000fe20007810000 */
[----:B------:R-:W1:Y:S01]  /*4c90*/  MUFU.EX2 R27, R27 ;  /* 0x0000001b001b7308 */ /* 0x000e620000000800 */
[----:B0-----:R-:W-:-:S04]  /*4ca0*/  FSEL R198, R95, -INF , P3 ;  /* 0xff8000005fc67808 */ /* 0x001fc80001800000 */
[----:B------:R-:W-:-:S03]  /*4cb0*/  FMNMX.FTZ R99, R198, R99, !PT ;  /* 0x00000063c6637209 */ /* 0x000fc60007810000 */
[----:B------:R-:W-:Y:S02]  /*4cc0*/  MUFU.EX2 R28, R28 ;  /* 0x0000001c001c7308 */ /* 0x000fe40000000800 */
[----:B------:R-:W0:Y:S06]  /*4cd0*/  SHFL.BFLY PT, R50, R99, 0x2, 0x1f ;  /* 0x0c401f0063327f89 */ /* 0x000e2c00000e0000 */
[----:B------:R-:W2:Y:S01]  /*4ce0*/  MUFU.EX2 R29, R29 ;  /* 0x0000001d001d7308 */ /* 0x000ea20000000800 */
[----:B-1----:R-:W-:-:S07]  /*4cf0*/  FADD.FTZ R105, R24, R27 ;  /* 0x0000001b18697221 */ /* 0x002fce0000010000 */
[----:B------:R-:W-:Y:S08]  /*4d00*/  MUFU.EX2 R31, R31 ;  /* 0x0000001f001f7308 */ /* 0x000ff00000000800 */
[----:B------:R-:W-:Y:S01]  /*4d10*/  MUFU.EX2 R32, R32 ;  /* 0x0000002000207308 */ /* 0x000fe20000000800 */
[----:B--2---:R-:W-:Y:S02]  /*4d20*/  F2FP.SATFINITE.E4M3.F32.PACK_AB_MERGE_C R225, R29, R28, RZ ;  /* 0x0000001c1de1723e */ /* 0x004fe400048070ff */
[----:B0-----:R-:W-:Y:S01]  /*4d30*/  FMNMX.FTZ R63, R99, R50, !PT ;  /* 0x00000032633f7209 */ /* 0x001fe20007810000 */
[-CC-:B------:R-:W-:Y:S01]  /*4d40*/  FFMA.FTZ R50, R74, R89.reuse, -R25.reuse ;  /* 0x000000594a327223 */ /* 0x180fe20000010819 */
[----:B------:R-:W-:Y:S01]  /*4d50*/  FFMA.FTZ R25, R98, R89, -R25 ;  /* 0x0000005962197223 */ /* 0x000fe20000010819 */
[----:B------:R-:W-:-:S02]  /*4d60*/  F2FP.SATFINITE.E4M3.F32.PACK_AB_MERGE_C R225, R27, R24, R225 ;  /* 0x000000181be1723e */ /* 0x000fc400048070e1 */
[----:B------:R-:W0:Y:S01]  /*4d70*/  SHFL.BFLY PT, R88, R63, 0x1, 0x1f ;  /* 0x0c201f003f587f89 */ /* 0x000e2200000e0000 */
[----:B------:R-:W-:Y:S08]  /*4d80*/  MUFU.EX2 R33, R33 ;  /* 0x0000002100217308 */ /* 0x000ff00000000800 */
[----:B------:R-:W1:Y:S08]  /*4d90*/  MUFU.EX2 R36, R36 ;  /* 0x0000002400247308 */ /* 0x000e700000000800 */
[----:B------:R-:W-:Y:S01]  /*4da0*/  MUFU.EX2 R35, R35 ;  /* 0x0000002300237308 */ /* 0x000fe20000000800 */
[----:B0-----:R-:W-:-:S07]  /*4db0*/  FMNMX.FTZ R88, R63, R88, !PT ;  /* 0x000000583f587209 */ /* 0x001fce0007810000 */
[----:B------:R-:W-:Y:S01]  /*4dc0*/  MUFU.EX2 R48, R48 ;  /* 0x0000003000307308 */ /* 0x000fe20000000800 */
[----:B-1----:R-:W-:Y:S02]  /*4dd0*/  F2FP.SATFINITE.E4M3.F32.PACK_AB_MERGE_C R227, R36, R33, RZ ;  /* 0x0000002124e3723e */ /* 0x002fe400048070ff */
[C---:B------:R-:W-:Y:S01]  /*4de0*/  FSETP.NEU.FTZ.AND P3, PT, R88.reuse, -INF , PT ;  /* 0xff8000005800780b */ /* 0x040fe20003f7d000 */
[----:B------:R-:W-:Y:S01]  /*4df0*/  FFMA.FTZ R71, R88, R89, -8 ;  /* 0xc100000058477423 */ /* 0x000fe20000010059 */
[----:B------:R-:W-:-:S03]  /*4e00*/  F2FP.SATFINITE.E4M3.F32.PACK_AB_MERGE_C R227, R32, R31, R227 ;  /* 0x0000001f20e3723e */ /* 0x000fc600048070e3 */
[----:B------:R0:W-:Y:S01]  /*4e10*/  MUFU.EX2 R63, R67 ;  /* 0x00000043003f7308 */ /* 0x0001e20000000800 */
[----:B------:R-:W-:-:S05]  /*4e20*/  FSEL R71, R71, RZ, P3 ;  /* 0x000000ff47477208 */ /* 0x000fca0001800000 */
[-CC-:B------:R-:W-:Y:S01]  /*4e30*/  FFMA.FTZ R65, R130, R89.reuse, -R71.reuse ;  /* 0x0000005982417223 */ /* 0x180fe20000010847 */
[-CC-:B------:R-:W-:Y:S01]  /*4e40*/  FFMA.FTZ R66, R79, R89.reuse, -R71.reuse ;  /* 0x000000594f427223 */ /* 0x180fe20000010847 */
[-CC-:B------:R-:W-:Y:S01]  /*4e50*/  FFMA.FTZ R79, R132, R89.reuse, -R71.reuse ;  /* 0x00000059844f7223 */ /* 0x180fe20000010847 */
[-CC-:B------:R-:W-:Y:S01]  /*4e60*/  FFMA.FTZ R82, R140, R89.reuse, -R71.reuse ;  /* 0x000000598c527223 */ /* 0x180fe20000010847 */
[-CC-:B0-----:R-:W-:Y:S01]  /*4e70*/  FFMA.FTZ R67, R142, R89.reuse, -R71.reuse ;  /* 0x000000598e437223 */ /* 0x181fe20000010847 */
[-CC-:B------:R-:W-:Y:S01]  /*4e80*/  FFMA.FTZ R70, R144, R89.reuse, -R71.reuse ;  /* 0x0000005990467223 */ /* 0x180fe20000010847 */
[----:B------:R-:W-:Y:S01]  /*4e90*/  MUFU.EX2 R65, R65 ;  /* 0x0000004100417308 */ /* 0x000fe20000000800 */
[-CC-:B------:R-:W-:Y:S01]  /*4ea0*/  FFMA.FTZ R85, R150, R89.reuse, -R71.reuse ;  /* 0x0000005996557223 */ /* 0x180fe20000010847 */
[-C--:B------:R-:W-:Y:S01]  /*4eb0*/  FFMA.FTZ R97, R126, R89.reuse, -R71 ;  /* 0x000000597e617223 */ /* 0x080fe20000010847 */
        /* <DEDUP_REMOVED lines=8> */
[----:B------:R-:W-:Y:S01]  /*4f40*/  FADD.FTZ R113, R31, R126 ;  /* 0x0000007e1f717221 */ /* 0x000fe20000010000 */
        /* <DEDUP_REMOVED lines=11> */
[-CC-:B------:R-:W-:Y:S01]  /*5000*/  FFMA.FTZ R106, R148, R89.reuse, -R71.reuse ;  /* 0x00000059946a7223 */ /* 0x180fe20000010847 */
[----:B------:R-:W2:Y:S01]  /*5010*/  MUFU.EX2 R82, R82 ;  /* 0x0000005200527308 */ /* 0x000ea20000000800 */
[----:B0-----:R-:W-:Y:S01]  /*5020*/  FADD.FTZ R124, R65, R66 ;  /* 0x00000042417c7221 */ /* 0x001fe20000010000 */
[-CC-:B------:R-:W-:Y:S01]  /*5030*/  FFMA.FTZ R87, R152, R89.reuse, -R71.reuse ;  /* 0x0000005998577223 */ /* 0x180fe20000010847 */
[-CC-:B------:R-:W-:Y:S01]  /*5040*/  FFMA.FTZ R92, R146, R89.reuse, -R71.reuse ;  /* 0x00000059925c7223 */ /* 0x180fe20000010847 */
[-CC-:B------:R-:W-:Y:S01]  /*5050*/  FFMA.FTZ R103, R96, R89.reuse, -R71.reuse ;  /* 0x0000005960677223 */ /* 0x180fe20000010847 */
[-CC-:B------:R-:W-:Y:S01]  /*5060*/  FFMA.FTZ R108, R100, R89.reuse, -R71.reuse ;  /* 0x00000059646c7223 */ /* 0x180fe20000010847 */
[-CC-:B------:R-:W-:Y:S01]  /*5070*/  FFMA.FTZ R93, R138, R89.reuse, -R71.reuse ;  /* 0x000000598a5d7223 */ /* 0x180fe20000010847 */
[-C--:B------:R-:W-:Y:S01]  /*5080*/  FFMA.FTZ R96, R134, R89.reuse, -R71 ;  /* 0x0000005986607223 */ /* 0x080fe20000010847 */
[----:B------:R-:W0:Y:S01]  /*5090*/  MUFU.EX2 R67, R67 ;  /* 0x0000004300437308 */ /* 0x000e220000000800 */
[----:B-1----:R-:W-:Y:S01]  /*50a0*/  FADD.FTZ R105, R79, R124 ;  /* 0x0000007c4f697221 */ /* 0x002fe20000010000 */
[----:B------:R-:W-:Y:S01]  /*50b0*/  FADD.FTZ R124, R32, R113 ;  /* 0x00000071207c7221 */ /* 0x000fe20000010000 */
[-CC-:B------:R-:W-:Y:S01]  /*50c0*/  FFMA.FTZ R113, R64, R89.reuse, -R71.reuse ;  /* 0x0000005940717223 */ /* 0x180fe20000010847 */
[-CC-:B------:R-:W-:Y:S01]  /*50d0*/  FFMA.FTZ R100, R170, R89.reuse, -R71.reuse ;  /* 0x00000059aa647223 */ /* 0x180fe20000010847 */
[-CC-:B------:R-:W-:Y:S01]  /*50e0*/  FFMA.FTZ R109, R128, R89.reuse, -R71.reuse ;  /* 0x00000059806d7223 */ /* 0x180fe20000010847 */
[----:B------:R-:W-:Y:S01]  /*50f0*/  FADD.FTZ R119, R33, R124 ;  /* 0x0000007c21777221 */ /* 0x000fe20000010000 */
[-C--:B------:R-:W-:Y:S01]  /*5100*/  FFMA.FTZ R80, R80, R89.reuse, -R71 ;  /* 0x0000005950507223 */ /* 0x080fe20000010847 */
[----:B------:R-:W1:Y:S01]  /*5110*/  MUFU.EX2 R70, R70 ;  /* 0x0000004600467308 */ /* 0x000e620000000800 */
[----:B--2---:R-:W-:Y:S01]  /*5120*/  FADD.FTZ R122, R82, R105 ;  /* 0x00000069527a7221 */ /* 0x004fe20000010000 */
[-C--:B------:R-:W-:Y:S01]  /*5130*/  FFMA.FTZ R105, R118, R89.reuse, -R71 ;  /* 0x0000005976697223 */ /* 0x080fe20000010847 */
[----:B------:R-:W-:Y:S01]  /*5140*/  FADD.FTZ R118, R36, R119 ;  /* 0x0000007724767221 */ /* 0x000fe20000010000 */
[-CC-:B------:R-:W-:Y:S01]  /*5150*/  FFMA.FTZ R84, R84, R89.reuse, -R71.reuse ;  /* 0x0000005954547223 */ /* 0x180fe20000010847 */
[-CC-:B------:R-:W-:Y:S01]  /*5160*/  FFMA.FTZ R172, R172, R89.reuse, -R71.reuse ;  /* 0x00000059acac7223 */ /* 0x180fe20000010847 */
[-CC-:B------:R-:W-:Y:S01]  /*5170*/  FFMA.FTZ R111, R174, R89.reuse, -R71.reuse ;  /* 0x00000059ae6f7223 */ /* 0x180fe20000010847 */
[----:B------:R-:W-:Y:S01]  /*5180*/  FADD.FTZ R119, R35, R118 ;  /* 0x0000007623777221 */ /* 0x000fe20000010000 */
[----:B------:R-:W2:Y:S01]  /*5190*/  MUFU.EX2 R85, R85 ;  /* 0x0000005500557308 */ /* 0x000ea20000000800 */
[----:B0-----:R-:W-:Y:S01]  /*51a0*/  FADD.FTZ R117, R67, R122 ;  /* 0x0000007a43757221 */ /* 0x001fe20000010000 */
[-C--:B------:R-:W-:Y:S01]  /*51b0*/  FFMA.FTZ R120, R120, R89.reuse, -R71 ;  /* 0x0000005978787223 */ /* 0x080fe20000010847 */
[----:B------:R-:W-:Y:S01]  /*51c0*/  FADD.FTZ R118, R48, R119 ;  /* 0x0000007730767221 */ /* 0x000fe20000010000 */
[-CC-:B------:R-:W-:Y:S01]  /*51d0*/  FFMA.FTZ R116, R116, R89.reuse, -R71.reuse ;  /* 0x0000005974747223 */ /* 0x180fe20000010847 */
[-CC-:B------:R-:W-:Y:S01]  /*51e0*/  FFMA.FTZ R176, R176, R89.reuse, -R71.reuse ;  /* 0x00000059b0b07223 */ /* 0x180fe20000010847 */
[-CC-:B------:R-:W-:Y:S01]  /*51f0*/  FFMA.FTZ R114, R114, R89.reuse, -R71.reuse ;  /* 0x0000005972727223 */ /* 0x180fe20000010847 */
[-C--:B------:R-:W-:Y:S01]  /*5200*/  FFMA.FTZ R178, R178, R89.reuse, -R71 ;  /* 0x00000059b2b27223 */ /* 0x080fe20000010847 */
[----:B------:R-:W0:Y:S01]  /*5210*/  MUFU.EX2 R94, R94 ;  /* 0x0000005e005e7308 */ /* 0x000e220000000800 */
[----:B-1----:R-:W-:Y:S01]  /*5220*/  FADD.FTZ R68, R70, R117 ;  /* 0x0000007546447221 */ /* 0x002fe20000010000 */
[-CC-:B------:R-:W-:Y:S01]  /*5230*/  FFMA.FTZ R112, R112, R89.reuse, -R71.reuse ;  /* 0x0000005970707223 */ /* 0x180fe20000010847 */
[-CC-:B------:R-:W-:Y:S01]  /*5240*/  FFMA.FTZ R180, R180, R89.reuse, -R71.reuse ;  /* 0x00000059b4b47223 */ /* 0x180fe20000010847 */
[-CC-:B------:R-:W-:Y:S01]  /*5250*/  FFMA.FTZ R110, R110, R89.reuse, -R71.reuse ;  /* 0x000000596e6e7223 */ /* 0x180fe20000010847 */
[-CC-:B------:R-:W-:Y:S01]  /*5260*/  FFMA.FTZ R182, R182, R89.reuse, -R71.reuse ;  /* 0x00000059b6b67223 */ /* 0x180fe20000010847 */
[-CC-:B------:R-:W-:Y:S01]  /*5270*/  FFMA.FTZ R184, R184, R89.reuse, -R71.reuse ;  /* 0x00000059b8b87223 */ /* 0x180fe20000010847 */
[-CC-:B------:R-:W-:Y:S01]  /*5280*/  FFMA.FTZ R186, R186, R89.reuse, -R71.reuse ;  /* 0x00000059baba7223 */ /* 0x180fe20000010847 */
[----:B------:R-:W1:Y:S01]  /*5290*/  MUFU.EX2 R69, R69 ;  /* 0x0000004500457308 */ /* 0x000e620000000800 */
[----:B--2---:R-:W-:Y:S01]  /*52a0*/  FADD.FTZ R117, R85, R68 ;  /* 0x0000004455757221 */ /* 0x004fe20000010000 */
[-CC-:B------:R-:W-:Y:S01]  /*52b0*/  FFMA.FTZ R54, R54, R89.reuse, -R71.reuse ;  /* 0x0000005936367223 */ /* 0x180fe20000010847 */
[----:B------:R-:W2:Y:S01]  /*52c0*/  @P2 LDC R31, c[0x0][0x450] ;  /* 0x00011400ff1f2b82 */ /* 0x000ea20000000800 */
[-CC-:B------:R-:W-:Y:S01]  /*52d0*/  FFMA.FTZ R188, R188, R89.reuse, -R71.reuse ;  /* 0x00000059bcbc7223 */ /* 0x180fe20000010847 */
[-CC-:B------:R-:W-:Y:S01]  /*52e0*/  FFMA.FTZ R192, R192, R89.reuse, -R71.reuse ;  /* 0x00000059c0c07223 */ /* 0x180fe20000010847 */
[-CC-:B------:R-:W-:Y:S01]  /*52f0*/  FFMA.FTZ R190, R190, R89.reuse, -R71.reuse ;  /* 0x00000059bebe7223 */ /* 0x180fe20000010847 */
[-C--:B------:R-:W-:Y:S01]  /*5300*/  FFMA.FTZ R194, R194, R89.reuse, -R71 ;  /* 0x00000059c2c27223 */ /* 0x080fe20000010847 */
[----:B------:R-:W3:Y:S01]  /*5310*/  MUFU.EX2 R37, R37 ;  /* 0x0000002500257308 */ /* 0x000ee20000000800 */
[----:B0-----:R-:W-:Y:S01]  /*5320*/  FADD.FTZ R68, R94, R117 ;  /* 0x000000755e447221 */ /* 0x001fe20000010000 */
[-CC-:B------:R-:W-:Y:S01]  /*5330*/  FFMA.FTZ R196, R196, R89.reuse, -R71.reuse ;  /* 0x00000059c4c47223 */ /* 0x180fe20000010847 */
[----:B------:R-:W-:Y:S01]  /*5340*/  FFMA.FTZ R71, R198, R89, -R71 ;  /* 0x00000059c6477223 */ /* 0x000fe20000010847 */
[----:B------:R-:W-:-:S02]  /*5350*/  F2FP.SATFINITE.E4M3.F32.PACK_AB_MERGE_C R224, R82, R79, RZ ;  /* 0x0000004f52e0723e */ /* 0x000fc400048070ff */
[----:B------:R-:W-:Y:S02]  /*5360*/  CS2R R32, SRZ ;  /* 0x0000000000207805 */ /* 0x000fe4000001ff00 */
[----:B------:R-:W-:Y:S01]  /*5370*/  F2FP.SATFINITE.E4M3.F32.PACK_AB_MERGE_C R226, R94, R85, RZ ;  /* 0x000000555ee2723e */ /* 0x000fe200048070ff */
[----:B------:R-:W0:Y:S01]  /*5380*/  MUFU.EX2 R74, R74 ;  /* 0x0000004a004a7308 */ /* 0x000e220000000800 */
[----:B-1----:R-:W-:Y:S01]  /*5390*/  FADD.FTZ R117, R69, R68 ;  /* 0x0000004445757221 */ /* 0x002fe20000010000 */
[----:B------:R-:W-:Y:S02]  /*53a0*/  F2FP.SATFINITE.E4M3.F32.PACK_AB_MERGE_C R224, R66, R65, R224 ;  /* 0x0000004142e0723e */ /* 0x000fe400048070e0 */
[----:B------:R-:W-:Y:S02]  /*53b0*/  F2FP.SATFINITE.E4M3.F32.PACK_AB_MERGE_C R226, R70, R67, R226 ;  /* 0x0000004346e2723e */ /* 0x000fe400048070e2 */
[----:B------:R-:W-:Y:S02]  /*53c0*/  CS2R R66, SRZ ;  /* 0x0000000000427805 */ /* 0x000fe4000001ff00 */
[----:B------:R-:W1:Y:S01]  /*53d0*/  MUFU.EX2 R52, R52 ;  /* 0x0000003400347308 */ /* 0x000e620000000800 */
[----:B---3--:R-:W-:-:S07]  /*53e0*/  FADD.FTZ R119, R37, R118 ;  /* 0x0000007625777221 */ /* 0x008fce0000010000 */
[----:B------:R-:W3:Y:S01]  /*53f0*/  MUFU.EX2 R91, R91 ;  /* 0x0000005b005b7308 */ /* 0x000ee20000000800 */
[----:B0-----:R-:W-:-:S07]  /*5400*/  FADD.FTZ R68, R74, R117 ;  /* 0x000000754a447221 */ /* 0x001fce0000010000 */
[----:B------:R-:W0:Y:S01]  /*5410*/  MUFU.EX2 R39, R39 ;  /* 0x0000002700277308 */ /* 0x000e220000000800 */
[C---:B-1----:R-:W-:Y:S01]  /*5420*/  FADD.FTZ R118, R52.reuse, R119 ;  /* 0x0000007734767221 */ /* 0x042fe20000010000 */
[----:B------:R-:W-:-:S04]  /*5430*/  F2FP.SATFINITE.E4M3.F32.PACK_AB_MERGE_C R221, R52, R37, RZ ;  /* 0x0000002534dd723e */ /* 0x000fc800048070ff */
[----:B------:R-:W-:Y:S02]  /*5440*/  F2FP.SATFINITE.E4M3.F32.PACK_AB_MERGE_C R221, R48, R35, R221 ;  /* 0x0000002330dd723e */ /* 0x000fe400048070dd */
[----:B------:R-:W1:Y:S01]  /*5450*/  MUFU.EX2 R98, R98 ;  /* 0x0000006200627308 */ /* 0x000e620000000800 */
[----:B---3--:R-:W-:-:S07]  /*5460*/  FADD.FTZ R117, R91, R68 ;  /* 0x000000445b757221 */ /* 0x008fce0000010000 */
[----:B------:R-:W3:Y:S01]  /*5470*/  MUFU.EX2 R78, R78 ;  /* 0x0000004e004e7308 */ /* 0x000ee20000000800 */
[----:B0-----:R-:W-:-:S04]  /*5480*/  FADD.FTZ R119, R39, R118 ;  /* 0x0000007627777221 */ /* 0x001fc80000010000 */
[----:B------:R-:W-:-:S03]  /*5490*/  FADD.FTZ R122, R102, R119 ;  /* 0x00000077667a7221 */ /* 0x000fc60000010000 */
[----:B------:R-:W0:Y:S01]  /*54a0*/  MUFU.EX2 R81, R81 ;  /* 0x0000005100517308 */ /* 0x000e220000000800 */
[C---:B-1----:R-:W-:Y:S01]  /*54b0*/  FADD.FTZ R117, R98.reuse, R117 ;  /* 0x0000007562757221 */ /* 0x042fe20000010000 */
[----:B------:R-:W-:-:S04]  /*54c0*/  F2FP.SATFINITE.E4M3.F32.PACK_AB_MERGE_C R91, R98, R91, RZ ;  /* 0x0000005b625b723e */ /* 0x000fc800048070ff */
[----:B------:R-:W-:Y:S02]  /*54d0*/  F2FP.SATFINITE.E4M3.F32.PACK_AB_MERGE_C R220, R74, R69, R91 ;  /* 0x000000454adc723e */ /* 0x000fe4000480705b */
[----:B------:R-:W1:Y:S01]  /*54e0*/  MUFU.EX2 R4, R4 ;  /* 0x0000000400047308 */ /* 0x000e620000000800 */
[----:B---3--:R-:W-:Y:S01]  /*54f0*/  FADD.FTZ R118, R78, R117 ;  /* 0x000000754e767221 */ /* 0x008fe20000010000 */
[----:B------:R-:W-:-:S06]  /*5500*/  FADD.FTZ R117, R5, R122 ;  /* 0x0000007a05757221 */ /* 0x000fcc0000010000 */
        /* <DEDUP_REMOVED lines=9> */
[----:B0-----:R-:W-:-:S07]  /*55a0*/  FADD.FTZ R122, R6, R119 ;  /* 0x00000077067a7221 */ /* 0x001fce0000010000 */
[----:B------:R-:W-:Y:S01]  /*55b0*/  MUFU.EX2 R83, R83 ;  /* 0x0000005300537308 */ /* 0x000fe20000000800 */
[C---:B-1----:R-:W-:Y:S01]  /*55c0*/  FADD.FTZ R118, R104.reuse, R117 ;  /* 0x0000007568767221 */ /* 0x042fe20000010000 */
[----:B------:R-:W-:-:S04]  /*55d0*/  F2FP.SATFINITE.E4M3.F32.PACK_AB_MERGE_C R95, R104, R95, RZ ;  /* 0x0000005f685f723e */ /* 0x000fc800048070ff */
[----:B------:R-:W-:Y:S02]  /*55e0*/  F2FP.SATFINITE.E4M3.F32.PACK_AB_MERGE_C R222, R81, R78, R95 ;  /* 0x0000004e51de723e */ /* 0x000fe4000480705f */
[----:B------:R-:W-:Y:S01]  /*55f0*/  CS2R R78, SRZ ;  /* 0x00000000004e7805 */ /* 0x000fe2000001ff00 */
[----:B------:R-:W-:Y:S01]  /*5600*/  MUFU.EX2 R10, R10 ;  /* 0x0000000a000a7308 */ /* 0x000fe20000000800 */
[----:B---3--:R-:W-:-:S07]  /*5610*/  FADD.FTZ R117, R9, R122 ;  /* 0x0000007a09757221 */ /* 0x008fce0000010000 */
[----:B------:R-:W-:Y:S08]  /*5620*/  MUFU.EX2 R86, R86 ;  /* 0x0000005600567308 */ /* 0x000ff00000000800 */
[----:B------:R-:W0:Y:S08]  /*5630*/  MUFU.EX2 R11, R11 ;  /* 0x0000000b000b7308 */ /* 0x000e300000000800 */
[----:B------:R-:W1:Y:S08]  /*5640*/  MUFU.EX2 R99, R99 ;  /* 0x0000006300637308 */ /* 0x000e700000000800 */
[----:B------:R-:W3:Y:S01]  /*5650*/  MUFU.EX2 R12, R12 ;  /* 0x0000000c000c7308 */ /* 0x000ee20000000800 */
[----:B0-----:R-:W-:-:S04]  /*5660*/  F2FP.SATFINITE.E4M3.F32.PACK_AB_MERGE_C R217, R11, R10, RZ ;  /* 0x0000000a0bd9723e */ /* 0x001fc800048070ff */
[----:B------:R-:W-:-:S03]  /*5670*/  F2FP.SATFINITE.E4M3.F32.PACK_AB_MERGE_C R217, R9, R6, R217 ;  /* 0x0000000609d9723e */ /* 0x000fc600048070d9 */
[----:B------:R-:W0:Y:S08]  /*5680*/  MUFU.EX2 R106, R106 ;  /* 0x0000006a006a7308 */ /* 0x000e300000000800 */
[----:B------:R-:W4:Y:S08]  /*5690*/  MUFU.EX2 R13, R13 ;  /* 0x0000000d000d7308 */ /* 0x000f300000000800 */
[----:B------:R-:W5:Y:S08]  /*56a0*/  MUFU.EX2 R87, R87 ;  /* 0x0000005700577308 */ /* 0x000f700000000800 */
[----:B------:R2:W-:Y:S08]  /*56b0*/  MUFU.EX2 R68, R113 ;  /* 0x0000007100447308 */ /* 0x0005f00000000800 */
[----:B------:R-:W5:Y:S01]  /*56c0*/  MUFU.EX2 R14, R14 ;  /* 0x0000000e000e7308 */ /* 0x000f620000000800 */
[----:B--2---:R-:W-:Y:S01]  /*56d0*/  FADD.FTZ R113, R83, R118 ;  /* 0x0000007653717221 */ /* 0x004fe20000010000 */
[----:B------:R-:W-:-:S03]  /*56e0*/  FADD.FTZ R118, R10, R117 ;  /* 0x000000750a767221 */ /* 0x000fc60000010000 */
[----:B------:R-:W-:Y:S01]  /*56f0*/  FADD.FTZ R28, R86, R113 ;  /* 0x00000071561c7221 */ /* 0x000fe20000010000 */
[----:B------:R-:W-:Y:S02]  /*5700*/  FADD.FTZ R113, R11, R118 ;  /* 0x000000760b717221 */ /* 0x000fe40000010000 */
[----:B------:R-:W2:Y:S01]  /*5710*/  MUFU.EX2 R92, R92 ;  /* 0x0000005c005c7308 */ /* 0x000ea20000000800 */
[----:B-1----:R-:W-:Y:S01]  /*5720*/  FADD.FTZ R29, R99, R28 ;  /* 0x0000001c631d7221 */ /* 0x002fe20000010000 */
[----:B---3--:R-:W-:Y:S01]  /*5730*/  FADD.FTZ R36, R12, R113 ;  /* 0x000000710c247221 */ /* 0x008fe20000010000 */
[C---:B0-----:R-:W-:Y:S02]  /*5740*/  F2FP.SATFINITE.E4M3.F32.PACK_AB_MERGE_C R99, R106.reuse, R99, RZ ;  /* 0x000000636a63723e */ /* 0x041fe400048070ff */
[----:B------:R-:W-:Y:S01]  /*5750*/  FADD.FTZ R28, R106, R29 ;  /* 0x0000001d6a1c7221 */ /* 0x000fe20000010000 */
[----:B----4-:R-:W-:Y:S01]  /*5760*/  FADD.FTZ R29, R13, R36 ;  /* 0x000000240d1d7221 */ /* 0x010fe20000010000 */
[----:B------:R-:W-:Y:S01]  /*5770*/  F2FP.SATFINITE.E4M3.F32.PACK_AB_MERGE_C R216, R86, R83, R99 ;  /* 0x0000005356d8723e */ /* 0x000fe20004807063 */
[----:B------:R-:W0:Y:S01]  /*5780*/  MUFU.EX2 R21, R21 ;  /* 0x0000001500157308 */ /* 0x000e220000000800 */
[----:B-----5:R-:W-:Y:S01]  /*5790*/  FADD.FTZ R5, R87, R28 ;  /* 0x0000001c57057221 */ /* 0x020fe20000010000 */
[----:B------:R-:W-:Y:S01]  /*57a0*/  FADD.FTZ R28, R14, R29 ;  /* 0x0000001d0e1c7221 */ /* 0x000fe20000010000 */
[----:B------:R-:W-:Y:S01]  /*57b0*/  CS2R R36, SRZ ;  /* 0x0000000000247805 */ /* 0x000fe2000001ff00 */
[----:B------:R-:W1:Y:S01]  /*57c0*/  @P2 LDC R29, c[0x0][0x44c] ;  /* 0x00011300ff1d2b82 */ /* 0x000e620000000800 */
[----:B------:R-:W-:-:S03]  /*57d0*/  CS2R R82, SRZ ;  /* 0x0000000000527805 */ /* 0x000fc6000001ff00 */
[----:B------:R-:W3:Y:S01]  /*57e0*/  MUFU.EX2 R103, R103 ;  /* 0x0000006700677308 */ /* 0x000ee20000000800 */
[----:B--2---:R-:W-:-:S07]  /*57f0*/  FADD.FTZ R10, R92, R5 ;  /* 0x000000055c0a7221 */ /* 0x004fce0000010000 */
[----:B------:R-:W2:Y:S01]  /*5800*/  MUFU.EX2 R15, R15 ;  /* 0x0000000f000f7308 */ /* 0x000ea20000000800 */
[C---:B0-----:R-:W-:Y:S01]  /*5810*/  FADD.FTZ R28, R21.reuse, R28 ;  /* 0x0000001c151c7221 */ /* 0x041fe20000010000 */
[----:B------:R-:W-:-:S04]  /*5820*/  F2FP.SATFINITE.E4M3.F32.PACK_AB_MERGE_C R219, R21, R14, RZ ;  /* 0x0000000e15db723e */ /* 0x000fc800048070ff */
[----:B------:R-:W-:Y:S02]  /*5830*/  F2FP.SATFINITE.E4M3.F32.PACK_AB_MERGE_C R219, R13, R12, R219 ;  /* 0x0000000c0ddb723e */ /* 0x000fe400048070db */
[----:B------:R-:W0:Y:S01]  /*5840*/  MUFU.EX2 R108, R108 ;  /* 0x0000006c006c7308 */ /* 0x000e220000000800 */
[----:B---3--:R-:W-:-:S07]  /*5850*/  FADD.FTZ R11, R103, R10 ;  /* 0x0000000a670b7221 */ /* 0x008fce0000010000 */
[----:B------:R-:W3:Y:S01]  /*5860*/  MUFU.EX2 R20, R20 ;  /* 0x0000001400147308 */ /* 0x000ee20000000800 */
[----:B--2---:R-:W-:-:S07]  /*5870*/  FADD.FTZ R21, R15, R28 ;  /* 0x0000001c0f157221 */ /* 0x004fce0000010000 */
[----:B------:R-:W2:Y:S01]  /*5880*/  MUFU.EX2 R93, R93 ;  /* 0x0000005d005d7308 */ /* 0x000ea20000000800 */
[C---:B0-----:R-:W-:Y:S01]  /*5890*/  FADD.FTZ R10, R108.reuse, R11 ;  /* 0x0000000b6c0a7221 */ /* 0x041fe20000010000 */
[----:B------:R-:W-:-:S04]  /*58a0*/  F2FP.SATFINITE.E4M3.F32.PACK_AB_MERGE_C R103, R108, R103, RZ ;  /* 0x000000676c67723e */ /* 0x000fc800048070ff */
[----:B------:R-:W-:Y:S02]  /*58b0*/  F2FP.SATFINITE.E4M3.F32.PACK_AB_MERGE_C R218, R92, R87, R103 ;  /* 0x000000575cda723e */ /* 0x000fe40004807067 */
[----:B------:R-:W-:Y:S01]  /*58c0*/  CS2R R86, SRZ ;  /* 0x0000000000567805 */ /* 0x000fe2000001ff00 */
[----:B------:R-:W0:Y:S01]  /*58d0*/  MUFU.EX2 R72, R72 ;  /* 0x0000004800487308 */ /* 0x000e220000000800 */
[----:B---3--:R-:W-:-:S07]  /*58e0*/  FADD.FTZ R21, R20, R21 ;  /* 0x0000001514157221 */ /* 0x008fce0000010000 */
[----:B------:R-:W3:Y:S01]  /*58f0*/  MUFU.EX2 R96, R96 ;  /* 0x0000006000607308 */ /* 0x000ee20000000800 */
[----:B--2---:R-:W-:-:S07]  /*5900*/  FADD.FTZ R11, R93, R10 ;  /* 0x0000000a5d0b7221 */ /* 0x004fce0000010000 */
[----:B------:R-:W2:Y:S01]  /*5910*/  MUFU.EX2 R100, R100 ;  /* 0x0000006400647308 */ /* 0x000ea20000000800 */
[----:B0-----:R-:W-:Y:S01]  /*5920*/  FADD.FTZ R10, R72, R21 ;  /* 0x00000015480a7221 */ /* 0x001fe20000010000 */
[----:B------:R-:W-:-:S03]  /*5930*/  F2FP.SATFINITE.E4M3.F32.PACK_AB_MERGE_C R213, R77, R72, RZ ;  /* 0x000000484dd5723e */ /* 0x000fc600048070ff */
[----:B------:R-:W-:Y:S01]  /*5940*/  FADD.FTZ R14, R77, R10 ;  /* 0x0000000a4d0e7221 */ /* 0x000fe20000010000 */
[----:B------:R-:W-:Y:S02]  /*5950*/  F2FP.SATFINITE.E4M3.F32.PACK_AB_MERGE_C R213, R20, R15, R213 ;  /* 0x0000000f14d5723e */ /* 0x000fe400048070d5 */
[----:B------:R-:W0:Y:S01]  /*5960*/  MUFU.EX2 R73, R73 ;  /* 0x0000004900497308 */ /* 0x000e220000000800 */
[----:B---3--:R-:W-:-:S07]  /*5970*/  FADD.FTZ R21, R96, R11 ;  /* 0x0000000b60157221 */ /* 0x008fce0000010000 */
[----:B------:R-:W3:Y:S01]  /*5980*/  MUFU.EX2 R109, R109 ;  /* 0x0000006d006d7308 */ /* 0x000ee20000000800 */
[----:B--2---:R-:W-:-:S07]  /*5990*/  FADD.FTZ R10, R100, R21 ;  /* 0x00000015640a7221 */ /* 0x004fce0000010000 */
[----:B------:R-:W2:Y:S01]  /*59a0*/  MUFU.EX2 R76, R76 ;  /* 0x0000004c004c7308 */ /* 0x000ea20000000800 */
[----:B0-----:R-:W-:-:S07]  /*59b0*/  FADD.FTZ R21, R73, R14 ;  /* 0x0000000e49157221 */ /* 0x001fce0000010000 */
[----:B------:R-:W0:Y:S01]  /*59c0*/  MUFU.EX2 R80, R80 ;  /* 0x0000005000507308 */ /* 0x000e220000000800 */
[C---:B---3--:R-:W-:Y:S01]  /*59d0*/  F2FP.SATFINITE.E4M3.F32.PACK_AB_MERGE_C R100, R109.reuse, R100, RZ ;  /* 0x000000646d64723e */ /* 0x048fe200048070ff */
[----:B------:R-:W-:-:S03]  /*59e0*/  FADD.FTZ R109, R109, R10 ;  /* 0x0000000a6d6d7221 */ /* 0x000fc60000010000 */
[----:B------:R-:W-:-:S03]  /*59f0*/  F2FP.SATFINITE.E4M3.F32.PACK_AB_MERGE_C R212, R96, R93, R100 ;  /* 0x0000005d60d4723e */ /* 0x000fc60004807064 */
[----:B------:R-:W3:Y:S01]  /*5a00*/  MUFU.EX2 R56, R56 ;  /* 0x0000003800387308 */ /* 0x000ee20000000800 */
[----:B--2---:R-:W-:-:S07]  /*5a10*/  FADD.FTZ R21, R76, R21 ;  /* 0x000000154c157221 */ /* 0x004fce0000010000 */
[----:B------:R-:W2:Y:S01]  /*5a20*/  MUFU.EX2 R97, R97 ;  /* 0x0000006100617308 */ /* 0x000ea20000000800 */
[----:B0-----:R-:W-:-:S07]  /*5a30*/  FADD.FTZ R10, R80, R109 ;  /* 0x0000006d500a7221 */ /* 0x001fce0000010000 */
[----:B------:R-:W0:Y:S01]  /*5a40*/  MUFU.EX2 R57, R57 ;  /* 0x0000003900397308 */ /* 0x000e220000000800 */
[----:B---3--:R-:W-:-:S07]  /*5a50*/  FADD.FTZ R14, R56, R21 ;  /* 0x00000015380e7221 */ /* 0x008fce0000010000 */
[----:B------:R-:W3:Y:S01]  /*5a60*/  MUFU.EX2 R84, R84 ;  /* 0x0000005400547308 */ /* 0x000ee20000000800 */
[----:B--2---:R-:W-:-:S07]  /*5a70*/  FADD.FTZ R21, R97, R10 ;  /* 0x0000000a61157221 */ /* 0x004fce0000010000 */
[----:B------:R-:W2:Y:S01]  /*5a80*/  MUFU.EX2 R60, R60 ;  /* 0x0000003c003c7308 */ /* 0x000ea20000000800 */
[C---:B0-----:R-:W-:Y:S01]  /*5a90*/  F2FP.SATFINITE.E4M3.F32.PACK_AB_MERGE_C R215, R57.reuse, R56, RZ ;  /* 0x0000003839d7723e */ /* 0x041fe200048070ff */
[----:B------:R-:W-:-:S03]  /*5aa0*/  FADD.FTZ R57, R57, R14 ;  /* 0x0000000e39397221 */ /* 0x000fc60000010000 */
[----:B------:R-:W-:Y:S02]  /*5ab0*/  F2FP.SATFINITE.E4M3.F32.PACK_AB_MERGE_C R215, R76, R73, R215 ;  /* 0x000000494cd7723e */ /* 0x000fe400048070d7 */
[----:B------:R-:W-:Y:S02]  /*5ac0*/  CS2R R72, SRZ ;  /* 0x0000000000487805 */ /* 0x000fe4000001ff00 */
[----:B------:R-:W-:Y:S01]  /*5ad0*/  CS2R R76, SRZ ;  /* 0x00000000004c7805 */ /* 0x000fe2000001ff00 */
[----:B------:R-:W0:Y:S01]  /*5ae0*/  MUFU.EX2 R107, R107 ;  /* 0x0000006b006b7308 */ /* 0x000e220000000800 */
[----:B---3--:R-:W-:-:S07]  /*5af0*/  FADD.FTZ R6, R84, R21 ;  /* 0x0000001554067221 */ /* 0x008fce0000010000 */
[----:B------:R-:W3:Y:S01]  /*5b00*/  MUFU.EX2 R61, R61 ;  /* 0x0000003d003d7308 */ /* 0x000ee20000000800 */
[----:B--2---:R-:W-:Y:S01]  /*5b10*/  FADD.FTZ R10, R60, R57 ;  /* 0x000000393c0a7221 */ /* 0x004fe20000010000 */
[----:B------:R-:W-:-:S06]  /*5b20*/  CS2R R56, SRZ ;  /* 0x0000000000387805 */ /* 0x000fcc000001ff00 */
        /* <DEDUP_REMOVED lines=9> */
[----:B--2---:R-:W-:-:S07]  /*5bc0*/  FADD.FTZ R6, R64, R107 ;  /* 0x0000006b40067221 */ /* 0x004fce0000010000 */
[----:B------:R-:W2:Y:S01]  /*5bd0*/  MUFU.EX2 R41, R41 ;  /* 0x0000002900297308 */ /* 0x000ea20000000800 */
[----:B0-----:R-:W-:-:S07]  /*5be0*/  FADD.FTZ R10, R40, R13 ;  /* 0x0000000d280a7221 */ /* 0x001fce0000010000 */
[----:B------:R-:W0:Y:S01]  /*5bf0*/  MUFU.EX2 R111, R111 ;  /* 0x0000006f006f7308 */ /* 0x000e220000000800 */
[----:B---3--:R-:W-:-:S07]  /*5c00*/  FADD.FTZ R6, R101, R6 ;  /* 0x0000000665067221 */ /* 0x008fce0000010000 */
[----:B------:R-:W3:Y:S01]  /*5c10*/  MUFU.EX2 R43, R43 ;  /* 0x0000002b002b7308 */ /* 0x000ee20000000800 */
[C---:B--2---:R-:W-:Y:S01]  /*5c20*/  FADD.FTZ R10, R41.reuse, R10 ;  /* 0x0000000a290a7221 */ /* 0x044fe20000010000 */
[----:B------:R-:W-:Y:S02]  /*5c30*/  F2FP.SATFINITE.E4M3.F32.PACK_AB_MERGE_C R209, R41, R40, RZ ;  /* 0x0000002829d1723e */ /* 0x000fe400048070ff */
[----:B------:R-:W-:Y:S02]  /*5c40*/  CS2R R40, SRZ ;  /* 0x0000000000287805 */ /* 0x000fe4000001ff00 */
[----:B------:R-:W-:Y:S02]  /*5c50*/  F2FP.SATFINITE.E4M3.F32.PACK_AB_MERGE_C R209, R61, R60, R209 ;  /* 0x0000003c3dd1723e */ /* 0x000fe400048070d1 */
[----:B------:R-:W-:Y:S01]  /*5c60*/  CS2R R60, SRZ ;  /* 0x00000000003c7805 */ /* 0x000fe2000001ff00 */
[----:B------:R-:W2:Y:S01]  /*5c70*/  MUFU.EX2 R120, R120 ;  /* 0x0000007800787308 */ /* 0x000ea20000000800 */
[----:B0-----:R-:W-:-:S07]  /*5c80*/  FADD.FTZ R15, R111, R6 ;  /* 0x000000066f0f7221 */ /* 0x001fce0000010000 */
[----:B------:R-:W0:Y:S01]  /*5c90*/  MUFU.EX2 R62, R62 ;  /* 0x0000003e003e7308 */ /* 0x000e220000000800 */
[----:B---3--:R-:W-:-:S07]  /*5ca0*/  FADD.FTZ R21, R43, R10 ;  /* 0x0000000a2b157221 */ /* 0x008fce0000010000 */
[----:B------:R-:W-:Y:S01]  /*5cb0*/  MUFU.EX2 R45, R45 ;  /* 0x0000002d002d7308 */ /* 0x000fe20000000800 */
[C---:B--2---:R-:W-:Y:S01]  /*5cc0*/  FADD.FTZ R15, R120.reuse, R15 ;  /* 0x0000000f780f7221 */ /* 0x044fe20000010000 */
[----:B------:R-:W-:-:S03]  /*5cd0*/  F2FP.SATFINITE.E4M3.F32.PACK_AB_MERGE_C R111, R120, R111, RZ ;  /* 0x0000006f786f723e */ /* 0x000fc600048070ff */
[----:B------:R-:W-:Y:S01]  /*5ce0*/  FADD.FTZ R6, R68, R15 ;  /* 0x0000000f44067221 */ /* 0x000fe20000010000 */
[----:B------:R-:W-:Y:S02]  /*5cf0*/  F2FP.SATFINITE.E4M3.F32.PACK_AB_MERGE_C R208, R101, R64, R111 ;  /* 0x0000004065d0723e */ /* 0x000fe4000480706f */
[----:B------:R-:W-:Y:S01]  /*5d00*/  CS2R R64, SRZ ;  /* 0x0000000000407805 */ /* 0x000fe2000001ff00 */
[----:B------:R-:W2:Y:S01]  /*5d10*/  MUFU.EX2 R42, R42 ;  /* 0x0000002a002a7308 */ /* 0x000ea20000000800 */
[----:B0-----:R-:W-:-:S07]  /*5d20*/  FADD.FTZ R10, R62, R21 ;  /* 0x000000153e0a7221 */ /* 0x001fce0000010000 */
[----:B------:R-:W0:Y:S08]  /*5d30*/  MUFU.EX2 R105, R105 ;  /* 0x0000006900697308 */ /* 0x000e300000000800 */
[----:B------:R-:W3:Y:S01]  /*5d40*/  MUFU.EX2 R115, R115 ;  /* 0x0000007300737308 */ /* 0x000ee20000000800 */
[----:B--2---:R-:W-:Y:S01]  /*5d50*/  F2FP.SATFINITE.E4M3.F32.PACK_AB_MERGE_C R211, R42, R45, RZ ;  /* 0x0000002d2ad3723e */ /* 0x004fe200048070ff */
[----:B------:R-:W-:-:S03]  /*5d60*/  FADD.FTZ R45, R45, R10 ;  /* 0x0000000a2d2d7221 */ /* 0x000fc60000010000 */
[----:B------:R-:W-:Y:S01]  /*5d70*/  F2FP.SATFINITE.E4M3.F32.PACK_AB_MERGE_C R211, R62, R43, R211 ;  /* 0x0000002b3ed3723e */ /* 0x000fe200048070d3 */
[----:B------:R-:W-:Y:S01]  /*5d80*/  FADD.FTZ R45, R42, R45 ;  /* 0x0000002d2a2d7221 */ /* 0x000fe20000010000 */
[----:B------:R-:W-:Y:S01]  /*5d90*/  CS2R R42, SRZ ;  /* 0x00000000002a7805 */ /* 0x000fe2000001ff00 */
[----:B------:R-:W-:Y:S01]  /*5da0*/  MUFU.EX2 R26, R26 ;  /* 0x0000001a001a7308 */ /* 0x000fe20000000800 */
[----:B0-----:R-:W-:-:S07]  /*5db0*/  FADD.FTZ R6, R105, R6 ;  /* 0x0000000669067221 */ /* 0x001fce0000010000 */
[----:B------:R-:W0:Y:S01]  /*5dc0*/  MUFU.EX2 R49, R49 ;  /* 0x0000003100317308 */ /* 0x000e220000000800 */
[----:B---3--:R-:W-:-:S07]  /*5dd0*/  FADD.FTZ R21, R115, R6 ;  /* 0x0000000673157221 */ /* 0x008fce0000010000 */
[----:B------:R-:W2:Y:S08]  /*5de0*/  MUFU.EX2 R30, R30 ;  /* 0x0000001e001e7308 */ /* 0x000eb00000000800 */
[----:B------:R-:W3:Y:S01]  /*5df0*/  MUFU.EX2 R116, R116 ;  /* 0x0000007400747308 */ /* 0x000ee20000000800 */
[----:B0-----:R-:W-:-:S07]  /*5e00*/  F2FP.SATFINITE.E4M3.F32.PACK_AB_MERGE_C R10, R49, R26, RZ ;  /* 0x0000001a310a723e */ /* 0x001fce00048070ff */
[----:B------:R-:W0:Y:S01]  /*5e10*/  MUFU.EX2 R47, R47 ;  /* 0x0000002f002f7308 */ /* 0x000e220000000800 */
[----:B--2---:R-:W-:-:S07]  /*5e20*/  FADD.FTZ R6, R30, R45 ;  /* 0x0000002d1e067221 */ /* 0x004fce0000010000 */
[----:B------:R-:W2:Y:S01]  /*5e30*/  MUFU.EX2 R4, R176 ;  /* 0x000000b000047308 */ /* 0x000ea20000000800 */
[C---:B---3--:R-:W-:Y:S01]  /*5e40*/  FADD.FTZ R21, R116.reuse, R21 ;  /* 0x0000001574157221 */ /* 0x048fe20000010000 */
[----:B------:R-:W-:-:S04]  /*5e50*/  F2FP.SATFINITE.E4M3.F32.PACK_AB_MERGE_C R115, R116, R115, RZ ;  /* 0x000000737473723e */ /* 0x000fc800048070ff */
[----:B------:R-:W-:Y:S02]  /*5e60*/  F2FP.SATFINITE.E4M3.F32.PACK_AB_MERGE_C R210, R105, R68, R115 ;  /* 0x0000004469d2723e */ /* 0x000fe40004807073 */
[----:B------:R-:W-:Y:S01]  /*5e70*/  CS2R R68, SRZ ;  /* 0x0000000000447805 */ /* 0x000fe2000001ff00 */
[----:B------:R-:W3:Y:S01]  /*5e80*/  MUFU.EX2 R5, R114 ;  /* 0x0000007200057308 */ /* 0x000ee20000000800 */
[C---:B0-----:R-:W-:Y:S01]  /*5e90*/  F2FP.SATFINITE.E4M3.F32.PACK_AB_MERGE_C R205, R47.reuse, R30, R10 ;  /* 0x0000001e2fcd723e */ /* 0x041fe2000480700a */
[----:B------:R-:W-:-:S04]  /*5ea0*/  FADD.FTZ R47, R47, R6 ;  /* 0x000000062f2f7221 */ /* 0x000fc80000010000 */
[----:B------:R-:W-:Y:S02]  /*5eb0*/  FADD.FTZ R26, R26, R47 ;  /* 0x0000002f1a1a7221 */ /* 0x000fe40000010000 */
[----:B------:R-:W0:Y:S01]  /*5ec0*/  MUFU.EX2 R178, R178 ;  /* 0x000000b200b27308 */ /* 0x000e220000000800 */
[----:B--2---:R-:W-:Y:S01]  /*5ed0*/  FADD.FTZ R6, R4, R21 ;  /* 0x0000001504067221 */ /* 0x004fe20000010000 */
[----:B------:R-:W-:-:S06]  /*5ee0*/  FADD.FTZ R49, R49, R26 ;  /* 0x0000001a31317221 */ /* 0x000fcc0000010000 */
[----:B------:R-:W2:Y:S01]  /*5ef0*/  MUFU.EX2 R11, R112 ;  /* 0x00000070000b7308 */ /* 0x000ea20000000800 */
[----:B---3--:R-:W-:-:S07]  /*5f00*/  FADD.FTZ R27, R5, R6 ;  /* 0x00000006051b7221 */ /* 0x008fce0000010000 */
[----:B------:R-:W3:Y:S01]  /*5f10*/  MUFU.EX2 R180, R180 ;  /* 0x000000b400b47308 */ /* 0x000ee20000000800 */
[----:B0-----:R-:W-:-:S07]  /*5f20*/  FADD.FTZ R6, R178, R27 ;  /* 0x0000001bb2067221 */ /* 0x001fce0000010000 */
[----:B------:R-:W0:Y:S01]  /*5f30*/  MUFU.EX2 R9, R110 ;  /* 0x0000006e00097308 */ /* 0x000e220000000800 */
[C---:B--2---:R-:W-:Y:S01]  /*5f40*/  F2FP.SATFINITE.E4M3.F32.PACK_AB_MERGE_C R178, R11.reuse, R178, RZ ;  /* 0x000000b20bb2723e */ /* 0x044fe200048070ff */
[----:B------:R-:W-:-:S03]  /*5f50*/  FADD.FTZ R11, R11, R6 ;  /* 0x000000060b0b7221 */ /* 0x000fc60000010000 */
[----:B------:R-:W-:-:S03]  /*5f60*/  F2FP.SATFINITE.E4M3.F32.PACK_AB_MERGE_C R204, R5, R4, R178 ;  /* 0x0000000405cc723e */ /* 0x000fc600048070b2 */
[----:B------:R-:W2:Y:S01]  /*5f70*/  MUFU.EX2 R182, R182 ;  /* 0x000000b600b67308 */ /* 0x000ea20000000800 */
[----:B---3--:R-:W-:-:S07]  /*5f80*/  FADD.FTZ R6, R180, R11 ;  /* 0x0000000bb4067221 */ /* 0x008fce0000010000 */
[----:B------:R-:W3:Y:S01]  /*5f90*/  MUFU.EX2 R13, R184 ;  /* 0x000000b8000d7308 */ /* 0x000ee20000000800 */
[----:B0-----:R-:W-:-:S07]  /*5fa0*/  FADD.FTZ R27, R9, R6 ;  /* 0x00000006091b7221 */ /* 0x001fce0000010000 */
[----:B------:R-:W0:Y:S01]  /*5fb0*/  MUFU.EX2 R186, R186 ;  /* 0x000000ba00ba7308 */ /* 0x000e220000000800 */
[----:B--2---:R-:W-:Y:S01]  /*5fc0*/  FADD.FTZ R6, R182, R27 ;  /* 0x0000001bb6067221 */ /* 0x004fe20000010000 */
[----:B------:R-:W-:-:S06]  /*5fd0*/  CS2R R26, SRZ ;  /* 0x00000000001a7805 */ /* 0x000fcc000001ff00 */
[----:B------:R-:W2:Y:S01]  /*5fe0*/  MUFU.EX2 R15, R54 ;  /* 0x00000036000f7308 */ /* 0x000ea20000000800 */
[C---:B---3--:R-:W-:Y:S01]  /*5ff0*/  F2FP.SATFINITE.E4M3.F32.PACK_AB_MERGE_C R182, R13.reuse, R182, RZ ;  /* 0x000000b60db6723e */ /* 0x048fe200048070ff */
[----:B------:R-:W-:-:S03]  /*6000*/  FADD.FTZ R13, R13, R6 ;  /* 0x000000060d0d7221 */ /* 0x000fc60000010000 */
[----:B------:R-:W-:-:S03]  /*6010*/  F2FP.SATFINITE.E4M3.F32.PACK_AB_MERGE_C R206, R9, R180, R182 ;  /* 0x000000b409ce723e */ /* 0x000fc600048070b6 */
[----:B------:R-:W-:Y:S01]  /*6020*/  MUFU.EX2 R34, R34 ;  /* 0x0000002200227308 */ /* 0x000fe20000000800 */
[----:B0-----:R-:W-:-:S07]  /*6030*/  FADD.FTZ R6, R186, R13 ;  /* 0x0000000dba067221 */ /* 0x001fce0000010000 */
[----:B------:R-:W0:Y:S01]  /*6040*/  MUFU.EX2 R53, R53 ;  /* 0x0000003500357308 */ /* 0x000e220000000800 */
[----:B--2---:R-:W-:Y:S01]  /*6050*/  FADD.FTZ R13, R15, R6 ;  /* 0x000000060f0d7221 */ /* 0x004fe20000010000 */
[----:B-1----:R-:W-:Y:S01]  /*6060*/  @P2 IMAD.HI.U32 R6, R22, R29, RZ ;  /* 0x0000001d16062227 */ /* 0x002fe200078e00ff */
[----:B------:R-:W-:-:S04]  /*6070*/  CS2R R28, SRZ ;  /* 0x00000000001c7805 */ /* 0x000fc8000001ff00 */
[----:B------:R-:W-:Y:S01]  /*6080*/  @P2 SHF.R.U32.HI R22, RZ, R31, R6 ;  /* 0x0000001fff162219 */ /* 0x000fe20000011606 */
[----:B------:R-:W1:Y:S01]  /*6090*/  MUFU.EX2 R46, R46 ;  /* 0x0000002e002e7308 */ /* 0x000e620000000800 */
[----:B------:R-:W-:Y:S02]  /*60a0*/  CS2R R30, SRZ ;  /* 0x00000000001e7805 */ /* 0x000fe4000001ff00 */
[----:B------:R-:W-:Y:S01]  /*60b0*/  IADD3 R137, R22, -R75, R136 ;  /* 0x8000004b16897210 */ /* 0x000fe20007ffe088 */
[----:B------:R-:W-:Y:S01]  /*60c0*/  IMAD.MOV.U32 R136, RZ, RZ, RZ ;  /* 0x000000ffff887224 */ /* 0x000fe200078e00ff */
[----:B------:R-:W-:-:S03]  /*60d0*/  CS2R R74, SRZ ;  /* 0x00000000004a7805 */ /* 0x000fc6000001ff00 */
[----:B------:R-:W2:Y:S01]  /*60e0*/  MUFU.EX2 R51, R51 ;  /* 0x0000003300337308 */ /* 0x000ea20000000800 */
[----:B0-----:R-:W-:Y:S01]  /*60f0*/  F2FP.SATFINITE.E4M3.F32.PACK_AB_MERGE_C R12, R53, R34, RZ ;  /* 0x00000022350c723e */ /* 0x001fe200048070ff */
[----:B------:R-:W-:-:S05]  /*6100*/  IMAD.HI R136, R137, -0x6db6db6d, R136 ;  /* 0x9249249389887827 */ /* 0x000fca00078e0288 */
[----:B------:R-:W-:Y:S01]  /*6110*/  SHF.R.U32.HI R9, RZ, 0x1f, R136 ;  /* 0x0000001fff097819 */ /* 0x000fe20000011688 */
[----:B------:R-:W0:Y:S01]  /*6120*/  MUFU.EX2 R188, R188 ;  /* 0x000000bc00bc7308 */ /* 0x000e220000000800 */
[----:B-1----:R-:W-:Y:S01]  /*6130*/  FADD.FTZ R10, R46, R49 ;  /* 0x000000312e0a7221 */ /* 0x002fe20000010000 */
[----:B------:R-:W-:Y:S02]  /*6140*/  CS2R R48, SRZ ;  /* 0x0000000000307805 */ /* 0x000fe4000001ff00 */
[----:B------:R-:W-:-:S04]  /*6150*/  LEA.HI.SX32 R9, R136, R9, 0x19 ;  /* 0x0000000988097211 */ /* 0x000fc800078fcaff */
[----:B------:R-:W1:Y:S01]  /*6160*/  MUFU.EX2 R21, R192 ;  /* 0x000000c000157308 */ /* 0x000e620000000800 */
[C---:B--2---:R-:W-:Y:S01]  /*6170*/  F2FP.SATFINITE.E4M3.F32.PACK_AB_MERGE_C R207, R51.reuse, R46, R12 ;  /* 0x0000002e33cf723e */ /* 0x044fe2000480700c */
[----:B------:R-:W-:Y:S01]  /*6180*/  FADD.FTZ R51, R51, R10 ;  /* 0x0000000a33337221 */ /* 0x000fe20000010000 */
[----:B------:R-:W-:-:S03]  /*6190*/  CS2R R46, SRZ ;  /* 0x00000000002e7805 */ /* 0x000fc6000001ff00 */
[----:B------:R-:W-:Y:S02]  /*61a0*/  FADD.FTZ R34, R34, R51 ;  /* 0x0000003322227221 */ /* 0x000fe40000010000 */
[----:B------:R-:W-:Y:S01]  /*61b0*/  MUFU.EX2 R44, R44 ;  /* 0x0000002c002c7308 */ /* 0x000fe20000000800 */
[----:B0-----:R-:W-:Y:S01]  /*61c0*/  FADD.FTZ R4, R188, R13 ;  /* 0x0000000dbc047221 */ /* 0x001fe20000010000 */
[----:B------:R-:W-:Y:S01]  /*61d0*/  FADD.FTZ R53, R53, R34 ;  /* 0x0000002235357221 */ /* 0x000fe20000010000 */
[----:B------:R-:W-:-:S05]  /*61e0*/  CS2R R34, SRZ ;  /* 0x0000000000227805 */ /* 0x000fca000001ff00 */
[----:B------:R-:W0:Y:S01]  /*61f0*/  MUFU.EX2 R25, R25 ;  /* 0x0000001900197308 */ /* 0x000e220000000800 */
[C---:B-1----:R-:W-:Y:S01]  /*6200*/  F2FP.SATFINITE.E4M3.F32.PACK_AB_MERGE_C R188, R21.reuse, R188, RZ ;  /* 0x000000bc15bc723e */ /* 0x042fe200048070ff */
[----:B------:R-:W-:-:S03]  /*6210*/  FADD.FTZ R21, R21, R4 ;  /* 0x0000000415157221 */ /* 0x000fc60000010000 */
[----:B------:R-:W-:-:S03]  /*6220*/  F2FP.SATFINITE.E4M3.F32.PACK_AB_MERGE_C R200, R15, R186, R188 ;  /* 0x000000ba0fc8723e */ /* 0x000fc600048070bc */
[----:B------:R-:W-:Y:S08]  /*6230*/  MUFU.EX2 R58, R58 ;  /* 0x0000003a003a7308 */ /* 0x000ff00000000800 */
[----:B------:R-:W1:Y:S01]  /*6240*/  MUFU.EX2 R59, R59 ;  /* 0x0000003b003b7308 */ /* 0x000e620000000800 */
[----:B0-----:R-:W-:-:S07]  /*6250*/  F2FP.SATFINITE.E4M3.F32.PACK_AB_MERGE_C R4, R25, R44, RZ ;  /* 0x0000002c1904723e */ /* 0x001fce00048070ff */
[----:B------:R-:W0:Y:S08]  /*6260*/  MUFU.EX2 R38, R38 ;  /* 0x0000002600267308 */ /* 0x000e300000000800 */
[----:B------:R-:W2:Y:S01]  /*6270*/  MUFU.EX2 R50, R50 ;  /* 0x0000003200327308 */ /* 0x000ea20000000800 */
[----:B-1----:R-:W-:-:S07]  /*6280*/  F2FP.SATFINITE.E4M3.F32.PACK_AB_MERGE_C R12, R59, R58, RZ ;  /* 0x0000003a3b0c723e */ /* 0x002fce00048070ff */
[----:B------:R-:W1:Y:S01]  /*6290*/  MUFU.EX2 R190, R190 ;  /* 0x000000be00be7308 */ /* 0x000e620000000800 */
[----:B0-----:R-:W-:-:S07]  /*62a0*/  F2FP.SATFINITE.E4M3.F32.PACK_AB_MERGE_C R203, R63, R38, R4 ;  /* 0x000000263fcb723e */ /* 0x001fce0004807004 */
[----:B------:R-:W0:Y:S01]  /*62b0*/  MUFU.EX2 R55, R55 ;  /* 0x0000003700377308 */ /* 0x000e220000000800 */
[----:B--2---:R-:W-:Y:S01]  /*62c0*/  FADD.FTZ R10, R50, R53 ;  /* 0x00000035320a7221 */ /* 0x004fe20000010000 */
[----:B------:R-:W-:-:S06]  /*62d0*/  CS2R R52, SRZ ;  /* 0x0000000000347805 */ /* 0x000fcc000001ff00 */
[----:B------:R-:W2:Y:S01]  /*62e0*/  MUFU.EX2 R11, R194 ;  /* 0x000000c2000b7308 */ /* 0x000ea20000000800 */
[----:B-1----:R-:W-:-:S07]  /*62f0*/  FADD.FTZ R4, R190, R21 ;  /* 0x00000015be047221 */ /* 0x002fce0000010000 */
[----:B------:R-:W1:Y:S01]  /*6300*/  MUFU.EX2 R196, R196 ;  /* 0x000000c400c47308 */ /* 0x000e620000000800 */
[C---:B0-----:R-:W-:Y:S01]  /*6310*/  F2FP.SATFINITE.E4M3.F32.PACK_AB_MERGE_C R201, R55.reuse, R50, R12 ;  /* 0x0000003237c9723e */ /* 0x041fe2000480700c */
[----:B------:R-:W-:Y:S01]  /*6320*/  FADD.FTZ R55, R55, R10 ;  /* 0x0000000a37377221 */ /* 0x000fe20000010000 */
[----:B------:R-:W-:Y:S01]  /*6330*/  VIADD R12, R23, 0xfffffffe ;  /* 0xfffffffe170c7836 */ /* 0x000fe20000000000 */
[----:B------:R-:W-:Y:S02]  /*6340*/  CS2R R50, SRZ ;  /* 0x0000000000327805 */ /* 0x000fe4000001ff00 */
[----:B------:R-:W-:Y:S01]  /*6350*/  FADD.FTZ R58, R58, R55 ;  /* 0x000000373a3a7221 */ /* 0x000fe20000010000 */
[----:B------:R-:W-:Y:S01]  /*6360*/  CS2R R54, SRZ ;  /* 0x0000000000367805 */ /* 0x000fe2000001ff00 */
[----:B------:R-:W0:Y:S01]  /*6370*/  MUFU.EX2 R71, R71 ;  /* 0x0000004700477308 */ /* 0x000e220000000800 */
[----:B--2---:R-:W-:Y:S01]  /*6380*/  FADD.FTZ R5, R11, R4 ;  /* 0x000000040b057221 */ /* 0x004fe20000010000 */
[----:B------:R-:W-:-:S04]  /*6390*/  FADD.FTZ R59, R59, R58 ;  /* 0x0000003a3b3b7221 */ /* 0x000fc80000010000 */
[----:B------:R-:W-:Y:S01]  /*63a0*/  FADD.FTZ R6, R38, R59 ;  /* 0x0000003b26067221 */ /* 0x000fe20000010000 */
[----:B------:R-:W-:Y:S02]  /*63b0*/  CS2R R38, SRZ ;  /* 0x0000000000267805 */ /* 0x000fe4000001ff00 */
[----:B------:R-:W-:Y:S01]  /*63c0*/  CS2R R58, SRZ ;  /* 0x00000000003a7805 */ /* 0x000fe2000001ff00 */
[----:B------:R-:W-:Y:S01]  /*63d0*/  FADD.FTZ R63, R63, R6 ;  /* 0x000000063f3f7221 */ /* 0x000fe20000010000 */
[----:B-1----:R-:W-:-:S03]  /*63e0*/  FADD.FTZ R6, R196, R5 ;  /* 0x00000005c4067221 */ /* 0x002fc60000010000 */
[----:B------:R-:W-:Y:S01]  /*63f0*/  FADD.FTZ R44, R44, R63 ;  /* 0x0000003f2c2c7221 */ /* 0x000fe20000010000 */
[----:B------:R-:W-:Y:S02]  /*6400*/  CS2R R62, SRZ ;  /* 0x00000000003e7805 */ /* 0x000fe4000001ff00 */
[----:B0-----:R-:W-:Y:S01]  /*6410*/  F2FP.SATFINITE.E4M3.F32.PACK_AB_MERGE_C R4, R71, R196, RZ ;  /* 0x000000c44704723e */ /* 0x001fe200048070ff */
[----:B------:R-:W-:Y:S01]  /*6420*/  FADD.FTZ R5, R25, R44 ;  /* 0x0000002c19057221 */ /* 0x000fe20000010000 */
[----:B------:R-:W-:Y:S01]  /*6430*/  FADD.FTZ R6, R71, R6 ;  /* 0x0000000647067221 */ /* 0x000fe20000010000 */
[----:B------:R-:W-:Y:S02]  /*6440*/  CS2R R24, SRZ ;  /* 0x0000000000187805 */ /* 0x000fe4000001ff00 */
[----:B------:R-:W-:Y:S01]  /*6450*/  F2FP.SATFINITE.E4M3.F32.PACK_AB_MERGE_C R202, R11, R190, R4 ;  /* 0x000000be0bca723e */ /* 0x000fe20004807004 */
[----:B------:R-:W-:Y:S01]  /*6460*/  IMAD.MOV.U32 R4, RZ, RZ, RZ ;  /* 0x000000ffff047224 */ /* 0x000fe200078e00ff */
[----:B------:R-:W-:-:S02]  /*6470*/  VIMNMX R11, R18, R9, !PT ;  /* 0x00000009120b7248 */ /* 0x000fc40007fe0100 */
[----:B------:R-:W-:Y:S02]  /*6480*/  CS2R R44, SRZ ;  /* 0x00000000002c7805 */ /* 0x000fe4000001ff00 */
[----:B------:R-:W-:Y:S02]  /*6490*/  CS2R R70, SRZ ;  /* 0x0000000000467805 */ /* 0x000fe4000001ff00 */
[----:B------:R-:W-:-:S13]  /*64a0*/  ISETP.GE.AND P3, PT, R12, R11, PT ;  /* 0x0000000b0c00720c */ /* 0x000fda0003f66270 */
[----:B------:R-:W-:Y:S05]  /*64b0*/  @!P3 BRA `(.L_x_1932) ;  /* 0x000000540050b947 */ /* 0x000fea0003800000 */
[----:B------:R-:W-:Y:S01]  /*64c0*/  IMAD.MOV.U32 R9, RZ, RZ, R90 ;  /* 0x000000ffff097224 */ /* 0x000fe200078e005a */
[----:B------:R-:W-:Y:S01]  /*64d0*/  CS2R R86, SRZ ;  /* 0x0000000000567805 */ /* 0x000fe2000001ff00 */
        /* <DEDUP_REMOVED lines=34> */
[----:B------:R-:W-:Y:S01]  /*6700*/  ULDC UR5, c[0x0][0x288] ;  /* 0x0000a20000057ab9 */ /* 0x000fe20000000800 */
[----:B------:R-:W-:-:S05]  /*6710*/  ULDC UR7, c[0x0][0x2f0] ;  /* 0x0000bc0000077ab9 */ /* 0x000fca0000000800 */
.L_x_1942:
[----:B------:R-:W-:Y:S01]  /*6720*/  ISETP.NE.AND P4, PT, RZ, UR40, PT ;  /* 0x00000028ff007c0c */ /* 0x000fe2000bf85270 */
[----:B------:R-:W-:-:S04]  /*6730*/  UISETP.NE.AND UP0, UPT, UR43, 0x1, UPT ;  /* 0x000000012b00788c */ /* 0x000fc8000bf05270 */
[----:B------:R-:W-:-:S06]  /*6740*/  USEL UR10, URZ, 0x1, UP0 ;  /* 0x000000013f0a7887 */ /* 0x000fcc0008000000 */
[----:B------:R-:W-:Y:S02]  /*6750*/  LOP3.LUT R4, R13, UR10, RZ, 0x3c, !PT ;  /* 0x0000000a0d047c12 */ /* 0x000fe4000f8e3cff */
[----:B------:R-:W-:Y:S05]  /*6760*/  @P4 BRA `(.L_x_1933) ;  /* 0x0000000000344947 */ /* 0x000fea0003800000 */
[----:B------:R-:W-:Y:S05]  /*6770*/  @!P1 BRA `(.L_x_1934) ;  /* 0x0000000000049947 */ /* 0x000fea0003800000 */
[----:B------:R-:W-:Y:S01]  /*6780*/  BPT.TRAP 0x1 ;  /* 0x000000040000795c */ /* 0x000fe20000300000 */
.L_x_1934:
        /* <DEDUP_REMOVED lines=8> */
.L_x_1935:
[----:B-1----:R-:W-:Y:S05]  /*6810*/  @P3 BRA `(.L_x_1933) ;  /* 0x0000000000083947 */ /* 0x002fea0003800000 */
[----:B------:R-:W1:Y:S02]  /*6820*/  SYNCS.PHASECHK.TRANS64.TRYWAIT P3, [UR10+0x2e830], R14 ;  /* 0x02e8300eff0075a7 */ /* 0x000e64000806014a */
[----:B-1----:R-:W-:Y:S05]  /*6830*/  @!P3 BRA `(.L_x_1936) ;  /* 0x000000fc00dcb947 */ /* 0x002fea0003800000 */
.L_x_1933:
        /* <DEDUP_REMOVED lines=187> */
.L_x_1938:
[----:B------:R-:W-:Y:S01]  /*73f0*/  ULEA UR10, UR43, UR41, 0x3 ;  /* 0x000000292b0a7291 */ /* 0x000fe2000f8e183f */
[----:B------:R-:W-:-:S08]  /*7400*/  SHF.L.U32 R13, R13, 0x1f, RZ ;  /* 0x0000001f0d0d7819 */ /* 0x000fd000000006ff */
[----:B------:R0:W1:Y:S01]  /*7410*/  SYNCS.PHASECHK.TRANS64.TRYWAIT P3, [UR10+0x2e850], R13 ;  /* 0x02e8500dff0075a7 */ /* 0x000062000806014a */
[----:B------:R-:W-:Y:S05]  /*7420*/  @!P1 BRA `(.L_x_1939) ;  /* 0x0000000000049947 */ /* 0x000fea0003800000 */
[----:B------:R-:W-:Y:S01]  /*7430*/  BPT.TRAP 0x1 ;  /* 0x000000040000795c */ /* 0x000fe20000300000 */
.L_x_1939:
[----:B-1----:R-:W-:Y:S05]  /*7440*/  @P3 BRA `(.L_x_1937) ;  /* 0x0000000000083947 */ /* 0x002fea0003800000 */
[----:B------:R-:W1:Y:S02]  /*7450*/  SYNCS.PHASECHK.TRANS64.TRYWAIT P3, [UR10+0x2e850], R13 ;  /* 0x02e8500dff0075a7 */ /* 0x000e64000806014a */
[----:B-1----:R-:W-:Y:S05]  /*7460*/  @!P3 BRA `(.L_x_1940) ;  /* 0x000000f000e8b947 */ /* 0x002fea0003800000 */
.L_x_1937:
[C---:B------:R-:W-:Y:S01]  /*7470*/  FMUL.FTZ R20, R0.reuse, R187 ;  /* 0x000000bb00147220 */ /* 0x040fe20000410000 */
[C---:B------:R-:W-:Y:S01]  /*7480*/  FMUL.FTZ R187, R0.reuse, R194 ;  /* 0x000000c200bb7220 */ /* 0x040fe20000410000 */
[C---:B------:R-:W-:Y:S01]  /*7490*/  FMUL.FTZ R21, R0.reuse, R188 ;  /* 0x000000bc00157220 */ /* 0x040fe20000410000 */
[----:B------:R-:W2:Y:S01]  /*74a0*/  @P2 LDC R194, c[0x0][0x44c] ;  /* 0x00011300ffc22b82 */ /* 0x000ea20000000800 */
[C---:B------:R-:W-:Y:S01]  /*74b0*/  FMUL.FTZ R188, R0.reuse, R195 ;  /* 0x000000c300bc7220 */ /* 0x040fe20000410000 */
[C---:B------:R-:W-:Y:S01]  /*74c0*/  FMUL.FTZ R15, R0.reuse, R186 ;  /* 0x000000ba000f7220 */ /* 0x040fe20000410000 */
[C---:B------:R-:W-:Y:S01]  /*74d0*/  FMUL.FTZ R186, R0.reuse, R193 ;  /* 0x000000c100ba7220 */ /* 0x040fe20000410000 */
[C---:B------:R-:W-:Y:S01]  /*74e0*/  FMUL.FTZ R193, R0.reuse, R125 ;  /* 0x0000007d00c17220 */ /* 0x040fe20000410000 */
[----:B------:R-:W-:Y:S02]  /*74f0*/  IMAD.MOV.U32 R125, RZ, RZ, R7 ;  /* 0x000000ffff7d7224 */ /* 0x000fe400078e0007 */
[C---:B------:R-:W-:Y:S01]  /*7500*/  FMUL.FTZ R23, R0.reuse, R190 ;  /* 0x000000be00177220 */ /* 0x040fe20000410000 */
[C---:B------:R-:W-:Y:S01]  /*7510*/  FMUL.FTZ R190, R0.reuse, R197 ;  /* 0x000000c500be7220 */ /* 0x040fe20000410000 */
[----:B------:R-:W3:Y:S01]  /*7520*/  @P2 LDC R195, c[0x0][0x450] ;  /* 0x00011400ffc32b82 */ /* 0x000ee20000000800 */
[C---:B01----:R-:W-:Y:S01]  /*7530*/  FMUL.FTZ R13, R0.reuse, R184 ;  /* 0x000000b8000d7220 */ /* 0x043fe20000410000 */
[C---:B------:R-:W-:Y:S01]  /*7540*/  FMUL.FTZ R14, R0.reuse, R185 ;  /* 0x000000b9000e7220 */ /* 0x040fe20000410000 */
[C---:B------:R-:W-:Y:S01]  /*7550*/  FMUL.FTZ R22, R0.reuse, R189 ;  /* 0x000000bd00167220 */ /* 0x040fe20000410000 */
[----:B------:R-:W-:Y:S01]  /*7560*/  UIADD3 UR10, UR41, 0x400, URZ ;  /* 0x00000400290a7890 */ /* 0x000fe2000fffe03f */
[----:B------:R-:W-:Y:S01]  /*7570*/  MUFU.TANH R21, R21 ;  /* 0x0000001500157308 */ /* 0x000fe20000002400 */
[C---:B------:R-:W-:Y:S01]  /*7580*/  FMUL.FTZ R185, R0.reuse, R192 ;  /* 0x000000c000b97220 */ /* 0x040fe20000410000 */
[C---:B------:R-:W-:Y:S01]  /*7590*/  FMUL.FTZ R189, R0.reuse, R196 ;  /* 0x000000c400bd7220 */ /* 0x040fe20000410000 */
[----:B------:R-:W-:Y:S01]  /*75a0*/  USHF.R.U32.HI UR10, URZ, 0x4, UR10 ;  /* 0x000000043f0a7899 */ /* 0x000fe2000801160a */
[C---:B------:R-:W-:Y:S01]  /*75b0*/  FMUL.FTZ R196, R0.reuse, R131 ;  /* 0x0000008300c47220 */ /* 0x040fe20000410000 */
[C---:B------:R-:W-:Y:S01]  /*75c0*/  FMUL.FTZ R192, R0.reuse, R199 ;  /* 0x000000c700c07220 */ /* 0x040fe20000410000 */
[----:B------:R-:W-:Y:S01]  /*75d0*/  WARPGROUP.ARRIVE ;  /* 0x00000000000079c5 */ /* 0x000fe20000000000 */
[----:B------:R-:W-:Y:S01]  /*75e0*/  ULOP3.LUT UR10, UR10, 0x3fff, URZ, 0xc0, !UPT ;  /* 0x00003fff0a0a7892 */ /* 0x000fe2000f8ec03f */
[----:B------:R-:W0:Y:S01]  /*75f0*/  MUFU.TANH R13, R13 ;  /* 0x0000000d000d7308 */ /* 0x000e220000002400 */
[----:B------:R-:W-:Y:S01]  /*7600*/  FMUL.FTZ R168, R0, R168 ;  /* 0x000000a800a87220 */ /* 0x000fe20000410000 */
[----:B------:R-:W-:Y:S01]  /*7610*/  UMOV UR11, 0xc0000010 ;  /* 0xc0000010000b7882 */ /* 0x000fe20000000000 */
[----:B--2---:R-:W-:Y:S01]  /*7620*/  @P2 IMAD.HI.U32 R194, R7, R194, RZ ;  /* 0x000000c207c22227 */ /* 0x004fe200078e00ff */
[----:B------:R-:W-:-:S03]  /*7630*/  ULOP3.LUT UR10, UR10, 0x10000, URZ, 0xfc, !UPT ;  /* 0x000100000a0a7892 */ /* 0x000fc6000f8efc3f */
[C---:B------:R-:W-:Y:S01]  /*7640*/  FMUL.FTZ R169, R0.reuse, R169 ;  /* 0x000000a900a97220 */ /* 0x040fe20000410000 */
[C---:B------:R-:W-:Y:S01]  /*7650*/  FMUL.FTZ R172, R0.reuse, R172 ;  /* 0x000000ac00ac7220 */ /* 0x040fe20000410000 */
[C---:B------:R-:W-:Y:S01]  /*7660*/  FMUL.FTZ R173, R0.reuse, R173 ;  /* 0x000000ad00ad7220 */ /* 0x040fe20000410000 */
[----:B------:R-:W1:Y:S01]  /*7670*/  MUFU.TANH R14, R14 ;  /* 0x0000000e000e7308 */ /* 0x000e620000002400 */
[----:B------:R-:W-:Y:S01]  /*7680*/  UIMAD UR10, UR43, 0x700, UR10 ;  /* 0x000007002b0a78a4 */ /* 0x000fe2000f8e020a */
[C---:B------:R-:W-:Y:S01]  /*7690*/  FMUL.FTZ R176, R0.reuse, R176 ;  /* 0x000000b000b07220 */ /* 0x040fe20000410000 */
[----:B---3--:R-:W-:Y:S01]  /*76a0*/  @P2 SHF.R.U32.HI R125, RZ, R195, R194 ;  /* 0x000000c3ff7d2219 */ /* 0x008fe200000116c2 */
[----:B------:R-:W-:Y:S02]  /*76b0*/  IMAD.MOV.U32 R195, RZ, RZ, -0xe0 ;  /* 0xffffff20ffc37424 */ /* 0x000fe400078e00ff */
[C---:B------:R-:W-:Y:S01]  /*76c0*/  FMUL.FTZ R177, R0.reuse, R177 ;  /* 0x000000b100b17220 */ /* 0x040fe20000410000 */
[C---:B------:R-:W-:Y:S01]  /*76d0*/  FMUL.FTZ R180, R0.reuse, R180 ;  /* 0x000000b400b47220 */ /* 0x040fe20000410000 */
[----:B------:R-:W-:Y:S01]  /*76e0*/  FMUL.FTZ R184, R0, R191 ;  /* 0x000000bf00b87220 */ /* 0x000fe20000410000 */
[----:B------:R-:W2:Y:S01]  /*76f0*/  SHFL.IDX PT, R197, R125, RZ, 0x1c1f ;  /* 0x001c1fff7dc57589 */ /* 0x000ea200000e0000 */
[----:B------:R-:W-:Y:S01]  /*7700*/  IMAD R195, R12, R195, 0x1 ;  /* 0x000000010cc37424 */ /* 0x000fe200078e02c3 */
[----:B------:R-:W3:Y:S01]  /*7710*/  MUFU.TANH R22, R22 ;  /* 0x0000001600167308 */ /* 0x000ee20000002400 */
[----:B------:R-:W-:Y:S01]  /*7720*/  QGMMA.64x128x32.F32.E4M3.E4M3 R24, R224, gdesc[UR8], R24, gsb0 ;  /* 0x01e00008e0187df3 */ /* 0x000fe20008000818 */
[----:B------:R-:W-:Y:S01]  /*7730*/  FMUL.FTZ R191, R0, R198 ;  /* 0x000000c600bf7220 */ /* 0x000fe20000410000 */
[----:B------:R-:W-:-:S02]  /*7740*/  IMAD R195, R8, -0x2, R195 ;  /* 0xfffffffe08c37824 */ /* 0x000fc400078e02c3 */
[C---:B------:R-:W-:Y:S01]  /*7750*/  FMUL.FTZ R181, R0.reuse, R181 ;  /* 0x000000b500b57220 */ /* 0x040fe20000410000 */
[C---:B------:R-:W-:Y:S01]  /*7760*/  FMUL.FTZ R152, R0.reuse, R152 ;  /* 0x0000009800987220 */ /* 0x040fe20000410000 */
[----:B------:R-:W-:Y:S01]  /*7770*/  FMUL.FTZ R153, R0, R153 ;  /* 0x0000009900997220 */ /* 0x000fe20000410000 */
[----:B------:R-:W-:Y:S01]  /*7780*/  IMAD R194, R16, UR7, R195 ;  /* 0x0000000710c27c24 */ /* 0x000fe2000f8e02c3 */
        /* <DEDUP_REMOVED lines=14> */
[--C-:B--2---:R-:W-:Y:S01]  /*7870*/  IADD3 R195, R197, -UR5, R194.reuse ;  /* 0x80000005c5c37c10 */ /* 0x104fe2000fffe0c2 */
[C---:B------:R-:W-:Y:S01]  /*7880*/  FMUL.FTZ R197, R0.reuse, R132 ;  /* 0x0000008400c57220 */ /* 0x040fe20000410000 */
[----:B------:R-:W2:Y:S01]  /*7890*/  MUFU.TANH R189, R189 ;  /* 0x000000bd00bd7308 */ /* 0x000ea20000002400 */
[C---:B------:R-:W-:Y:S01]  /*78a0*/  FMUL.FTZ R145, R0.reuse, R145 ;  /* 0x0000009100917220 */ /* 0x040fe20000410000 */
[C---:B------:R-:W-:Y:S01]  /*78b0*/  ISETP.GT.AND P3, PT, R195.reuse, RZ, PT ;  /* 0x000000ffc300720c */ /* 0x040fe20003f64270 */
[C---:B------:R-:W-:Y:S01]  /*78c0*/  FMUL.FTZ R148, R0.reuse, R148 ;  /* 0x0000009400947220 */ /* 0x040fe20000410000 */
[----:B------:R-:W-:Y:S01]  /*78d0*/  ISETP.GT.AND P4, PT, R195, 0x1, PT ;  /* 0x00000001c300780c */ /* 0x000fe20003f84270 */
[C---:B------:R-:W-:Y:S01]  /*78e0*/  FMUL.FTZ R149, R0.reuse, R149 ;  /* 0x0000009500957220 */ /* 0x040fe20000410000 */
[----:B0-----:R-:W-:Y:S01]  /*78f0*/  FSEL R131, R13, -INF , P3 ;  /* 0xff8000000d837808 */ /* 0x001fe20001800000 */
[----:B------:R-:W-:Y:S01]  /*7900*/  FMUL.FTZ R120, R0, R120 ;  /* 0x0000007800787220 */ /* 0x000fe20000410000 */
[----:B------:R-:W-:Y:S01]  /*7910*/  ISETP.GT.AND P3, PT, R195, 0x8, PT ;  /* 0x00000008c300780c */ /* 0x000fe20003f64270 */
[----:B------:R-:W0:Y:S01]  /*7920*/  MUFU.TANH R190, R190 ;  /* 0x000000be00be7308 */ /* 0x000e220000002400 */
[----:B-1----:R-:W-:Y:S01]  /*7930*/  FSEL R14, R14, -INF , P4 ;  /* 0xff8000000e0e7808 */ /* 0x002fe20002000000 */
[C---:B------:R-:W-:Y:S01]  /*7940*/  FMUL.FTZ R121, R0.reuse, R121 ;  /* 0x0000007900797220 */ /* 0x040fe20000410000 */
[----:B------:R-:W-:Y:S01]  /*7950*/  FMNMX.FTZ R199, R131, R10, !PT ;  /* 0x0000000a83c77209 */ /* 0x000fe20007810000 */
[----:B------:R-:W-:Y:S01]  /*7960*/  UIADD3 UR14, UR10, 0x100, URZ ;  /* 0x000001000a0e7890 */ /* 0x000fe2000fffe03f */
[----:B------:R-:W-:Y:S01]  /*7970*/  ISETP.GT.AND P4, PT, R195, 0x9, PT ;  /* 0x00000009c300780c */ /* 0x000fe20003f84270 */
[----:B------:R-:W-:Y:S01]  /*7980*/  FMUL.FTZ R124, R0, R124 ;  /* 0x0000007c007c7220 */ /* 0x000fe20000410000 */
[----:B------:R-:W-:Y:S01]  /*7990*/  FSEL R132, R21, -INF , P3 ;  /* 0xff80000015847808 */ /* 0x000fe20001800000 */
[----:B------:R-:W1:Y:S01]  /*79a0*/  MUFU.TANH R168, R168 ;  /* 0x000000a800a87308 */ /* 0x000e620000002400 */
[----:B------:R-:W-:Y:S01]  /*79b0*/  FMNMX.FTZ R199, R14, R199, !PT ;  /* 0x000000c70ec77209 */ /* 0x000fe20007810000 */
[----:B------:R-:W-:Y:S01]  /*79c0*/  UMOV UR15, 0xc0000010 ;  /* 0xc0000010000f7882 */ /* 0x000fe20000000000 */
[C---:B------:R-:W-:Y:S01]  /*79d0*/  ISETP.GT.AND P3, PT, R195.reuse, 0x10, PT ;  /* 0x00000010c300780c */ /* 0x040fe20003f64270 */
[----:B------:R-:W-:Y:S01]  /*79e0*/  FMUL.FTZ R128, R0, R128 ;  /* 0x0000008000807220 */ /* 0x000fe20000410000 */
[----:B---3--:R-:W-:Y:S01]  /*79f0*/  FSEL R22, R22, -INF , P4 ;  /* 0xff80000016167808 */ /* 0x008fe20002000000 */
[----:B------:R-:W-:Y:S01]  /*7a00*/  FMUL.FTZ R129, R0, R129 ;  /* 0x0000008100817220 */ /* 0x000fe20000410000 */
[----:B------:R-:W-:Y:S01]  /*7a10*/  FMNMX.FTZ R199, R132, R199, !PT ;  /* 0x000000c784c77209 */ /* 0x000fe20007810000 */
[----:B------:R3:W-:Y:S01]  /*7a20*/  MUFU.TANH R13, R196 ;  /* 0x000000c4000d7308 */ /* 0x0007e20000002400 */
[----:B------:R-:W-:Y:S01]  /*7a30*/  ISETP.GT.AND P4, PT, R195, 0x11, PT ;  /* 0x00000011c300780c */ /* 0x000fe20003f84270 */
[C---:B------:R-:W-:Y:S01]  /*7a40*/  FMUL.FTZ R133, R0.reuse, R133 ;  /* 0x0000008500857220 */ /* 0x040fe20000410000 */
[----:B----4-:R-:W-:Y:S01]  /*7a50*/  FSEL R185, R185, -INF , P3 ;  /* 0xff800000b9b97808 */ /* 0x010fe20001800000 */
[----:B------:R-:W-:Y:S01]  /*7a60*/  FMUL.FTZ R97, R0, R97 ;  /* 0x0000006100617220 */ /* 0x000fe20000410000 */
[C---:B------:R-:W-:Y:S01]  /*7a70*/  ISETP.GT.AND P3, PT, R195.reuse, 0x18, PT ;  /* 0x00000018c300780c */ /* 0x040fe20003f64270 */
[----:B------:R-:W4:Y:S01]  /*7a80*/  SHFL.IDX PT, R125, R125, 0x1, 0x1c1f ;  /* 0x003c1f007d7d7f89 */ /* 0x000f2200000e0000 */
[----:B-----5:R-:W-:Y:S01]  /*7a90*/  FSEL R186, R186, -INF , P4 ;  /* 0xff800000baba7808 */ /* 0x020fe20002000000 */
[----:B------:R-:W5:Y:S01]  /*7aa0*/  MUFU.TANH R169, R169 ;  /* 0x000000a900a97308 */ /* 0x000f620000002400 */
[----:B---3--:R-:W-:Y:S01]  /*7ab0*/  FMNMX.FTZ R196, R22, R199, !PT ;  /* 0x000000c716c47209 */ /* 0x008fe20007810000 */
[C---:B------:R-:W-:Y:S01]  /*7ac0*/  FMUL.FTZ R170, R0.reuse, R170 ;  /* 0x000000aa00aa7220 */ /* 0x040fe20000410000 */
[----:B------:R-:W-:Y:S01]  /*7ad0*/  ISETP.GT.AND P4, PT, R195, 0x19, PT ;  /* 0x00000019c300780c */ /* 0x000fe20003f84270 */
[C---:B------:R-:W-:Y:S01]  /*7ae0*/  FMUL.FTZ R171, R0.reuse, R171 ;  /* 0x000000ab00ab7220 */ /* 0x040fe20000410000 */
[----:B--2---:R-:W-:Y:S01]  /*7af0*/  FSEL R189, R189, -INF , P3 ;  /* 0xff800000bdbd7808 */ /* 0x004fe20001800000 */
[----:B------:R-:W-:Y:S01]  /*7b00*/  FMUL.FTZ R174, R0, R174 ;  /* 0x000000ae00ae7220 */ /* 0x000fe20000410000 */
[C---:B------:R-:W-:Y:S01]  /*7b10*/  ISETP.GT.AND P3, PT, R195.reuse, 0x20, PT ;  /* 0x00000020c300780c */ /* 0x040fe20003f64270 */
[----:B------:R2:W-:Y:S01]  /*7b20*/  MUFU.TANH R21, R197 ;  /* 0x000000c500157308 */ /* 0x0005e20000002400 */
[----:B0-----:R-:W-:Y:S01]  /*7b30*/  FSEL R190, R190, -INF , P4 ;  /* 0xff800000bebe7808 */ /* 0x001fe20002000000 */
[C---:B------:R-:W-:Y:S01]  /*7b40*/  FMUL.FTZ R175, R0.reuse, R175 ;  /* 0x000000af00af7220 */ /* 0x040fe20000410000 */
[C---:B------:R-:W-:Y:S01]  /*7b50*/  ISETP.GT.AND P4, PT, R195.reuse, 0x21, PT ;  /* 0x00000021c300780c */ /* 0x040fe20003f84270 */
[----:B------:R-:W-:Y:S01]  /*7b60*/  FMUL.FTZ R178, R0, R178 ;  /* 0x000000b200b27220 */ /* 0x000fe20000410000 */
[----:B-1----:R-:W-:Y:S01]  /*7b70*/  FSEL R168, R168, -INF , P3 ;  /* 0xff800000a8a87808 */ /* 0x002fe20001800000 */
[C---:B------:R-:W-:Y:S01]  /*7b80*/  FMUL.FTZ R179, R0.reuse, R179 ;  /* 0x000000b300b37220 */ /* 0x040fe20000410000 */
[----:B------:R-:W-:Y:S01]  /*7b90*/  ISETP.GT.AND P3, PT, R195, 0x28, PT ;  /* 0x00000028c300780c */ /* 0x000fe20003f64270 */
[----:B------:R-:W0:Y:S01]  /*7ba0*/  MUFU.TANH R172, R172 ;  /* 0x000000ac00ac7308 */ /* 0x000e220000002400 */
[----:B--2---:R-:W-:Y:S01]  /*7bb0*/  FMNMX.FTZ R197, R185, R196, !PT ;  /* 0x000000c4b9c57209 */ /* 0x004fe20007810000 */
[C---:B------:R-:W-:Y:S01]  /*7bc0*/  FMUL.FTZ R182, R0.reuse, R182 ;  /* 0x000000b600b67220 */ /* 0x040fe20000410000 */
[----:B-----5:R-:W-:Y:S01]  /*7bd0*/  FSEL R169, R169, -INF , P4 ;  /* 0xff800000a9a97808 */ /* 0x020fe20002000000 */
[----:B------:R-:W-:Y:S01]  /*7be0*/  FMUL.FTZ R183, R0, R183 ;  /* 0x000000b700b77220 */ /* 0x000fe20000410000 */
[----:B------:R-:W-:Y:S01]  /*7bf0*/  FMNMX.FTZ R196, R186, R197, !PT ;  /* 0x000000c5bac47209 */ /* 0x000fe20007810000 */
[C---:B------:R-:W-:Y:S01]  /*7c00*/  FMUL.FTZ R154, R0.reuse, R154 ;  /* 0x0000009a009a7220 */ /* 0x040fe20000410000 */
[----:B------:R-:W-:Y:S01]  /*7c10*/  ISETP.GT.AND P4, PT, R195, 0x29, PT ;  /* 0x00000029c300780c */ /* 0x000fe20003f84270 */
[----:B------:R-:W1:Y:S01]  /*7c20*/  MUFU.TANH R173, R173 ;  /* 0x000000ad00ad7308 */ /* 0x000e620000002400 */
[----:B------:R-:W-:Y:S01]  /*7c30*/  FMNMX.FTZ R197, R189, R196, !PT ;  /* 0x000000c4bdc57209 */ /* 0x000fe20007810000 */
[C---:B------:R-:W-:Y:S01]  /*7c40*/  FMUL.FTZ R196, R0.reuse, R104 ;  /* 0x0000006800c47220 */ /* 0x040fe20000410000 */
[C---:B------:R-:W-:Y:S01]  /*7c50*/  ISETP.GT.AND P5, PT, R195.reuse, 0xa8, PT ;  /* 0x000000a8c300780c */ /* 0x040fe20003fa4270 */
[----:B------:R-:W-:Y:S01]  /*7c60*/  FMUL.FTZ R155, R0, R155 ;  /* 0x0000009b009b7220 */ /* 0x000fe20000410000 */
[----:B------:R-:W-:Y:S01]  /*7c70*/  FMNMX.FTZ R197, R190, R197, !PT ;  /* 0x000000c5bec57209 */ /* 0x000fe20007810000 */
[----:B------:R-:W-:Y:S01]  /*7c80*/  FMUL.FTZ R158, R0, R158 ;  /* 0x0000009e009e7220 */ /* 0x000fe20000410000 */
[----:B------:R-:W-:Y:S01]  /*7c90*/  ISETP.GT.AND P6, PT, R195, 0xb8, PT ;  /* 0x000000b8c300780c */ /* 0x000fe20003fc4270 */
[----:B------:R-:W2:Y:S01]  /*7ca0*/  MUFU.TANH R176, R176 ;  /* 0x000000b000b07308 */ /* 0x000ea20000002400 */
[----:B------:R-:W-:Y:S01]  /*7cb0*/  FMNMX.FTZ R198, R168, R197, !PT ;  /* 0x000000c5a8c67209 */ /* 0x000fe20007810000 */
[----:B------:R-:W-:Y:S01]  /*7cc0*/  FMUL.FTZ R197, R0, R105 ;  /* 0x0000006900c57220 */ /* 0x000fe20000410000 */
[----:B0-----:R-:W-:Y:S01]  /*7cd0*/  FSEL R172, R172, -INF , P3 ;  /* 0xff800000acac7808 */ /* 0x001fe20001800000 */
[C---:B------:R-:W-:Y:S01]  /*7ce0*/  FMUL.FTZ R159, R0.reuse, R159 ;  /* 0x0000009f009f7220 */ /* 0x040fe20000410000 */
[----:B------:R-:W-:Y:S01]  /*7cf0*/  FMNMX.FTZ R199, R169, R198, !PT ;  /* 0x000000c6a9c77209 */ /* 0x000fe20007810000 */
[C---:B------:R-:W-:Y:S01]  /*7d00*/  FMUL.FTZ R162, R0.reuse, R162 ;  /* 0x000000a200a27220 */ /* 0x040fe20000410000 */
[----:B------:R-:W-:Y:S01]  /*7d10*/  ISETP.GT.AND P3, PT, R195, 0x30, PT ;  /* 0x00000030c300780c */ /* 0x000fe20003f64270 */
[----:B------:R-:W0:Y:S01]  /*7d20*/  MUFU.TANH R177, R177 ;  /* 0x000000b100b17308 */ /* 0x000e220000002400 */
[----:B-1----:R-:W-:Y:S01]  /*7d30*/  FSEL R173, R173, -INF , P4 ;  /* 0xff800000adad7808 */ /* 0x002fe20002000000 */
[----:B------:R-:W-:Y:S01]  /*7d40*/  FMUL.FTZ R163, R0, R163 ;  /* 0x000000a300a37220 */ /* 0x000fe20000410000 */
[----:B------:R-:W-:Y:S01]  /*7d50*/  FMNMX.FTZ R198, R172, R199, !PT ;  /* 0x000000c7acc67209 */ /* 0x000fe20007810000 */
[C---:B------:R-:W-:Y:S01]  /*7d60*/  FMUL.FTZ R166, R0.reuse, R166 ;  /* 0x000000a600a67220 */ /* 0x040fe20000410000 */
[----:B------:R-:W-:Y:S01]  /*7d70*/  ISETP.GT.AND P4, PT, R195, 0x31, PT ;  /* 0x00000031c300780c */ /* 0x000fe20003f84270 */
[----:B------:R-:W-:Y:S01]  /*7d80*/  FMUL.FTZ R167, R0, R167 ;  /* 0x000000a700a77220 */ /* 0x000fe20000410000 */
[----:B------:R-:W-:Y:S01]  /*7d90*/  FMNMX.FTZ R199, R173, R198, !PT ;  /* 0x000000c6adc77209 */ /* 0x000fe20007810000 */
[----:B------:R-:W1:Y:S01]  /*7da0*/  MUFU.TANH R180, R180 ;  /* 0x000000b400b47308 */ /* 0x000e620000002400 */
[----:B--2---:R-:W-:Y:S01]  /*7db0*/  FSEL R176, R176, -INF , P3 ;  /* 0xff800000b0b07808 */ /* 0x004fe20001800000 */
[C---:B------:R-:W-:Y:S01]  /*7dc0*/  FMUL.FTZ R138, R0.reuse, R138 ;  /* 0x0000008a008a7220 */ /* 0x040fe20000410000 */
[----:B------:R-:W-:Y:S01]  /*7dd0*/  ISETP.GT.AND P3, PT, R195, 0x38, PT ;  /* 0x00000038c300780c */ /* 0x000fe20003f64270 */
[----:B------:R-:W-:Y:S01]  /*7de0*/  FMUL.FTZ R139, R0, R139 ;  /* 0x0000008b008b7220 */ /* 0x000fe20000410000 */
[----:B------:R-:W-:Y:S01]  /*7df0*/  FMNMX.FTZ R198, R176, R199, !PT ;  /* 0x000000c7b0c67209 */ /* 0x000fe20007810000 */
[C---:B------:R-:W-:Y:S01]  /*7e00*/  FMUL.FTZ R142, R0.reuse, R142 ;  /* 0x0000008e008e7220 */ /* 0x040fe20000410000 */
[----:B----4-:R-:W-:Y:S01]  /*7e10*/  IADD3 R194, R125, -UR5, R194 ;  /* 0x800000057dc27c10 */ /* 0x010fe2000fffe0c2 */
[----:B------:R-:W2:Y:S01]  /*7e20*/  MUFU.TANH R181, R181 ;  /* 0x000000b500b57308 */ /* 0x000ea20000002400 */
[----:B0-----:R-:W-:Y:S01]  /*7e30*/  FSEL R177, R177, -INF , P4 ;  /* 0xff800000b1b17808 */ /* 0x001fe20002000000 */
[C---:B------:R-:W-:Y:S01]  /*7e40*/  FMUL.FTZ R143, R0.reuse, R143 ;  /* 0x0000008f008f7220 */ /* 0x040fe20000410000 */
[----:B------:R-:W-:Y:S01]  /*7e50*/  ISETP.GT.AND P4, PT, R195, 0x39, PT ;  /* 0x00000039c300780c */ /* 0x000fe20003f84270 */
[C---:B------:R-:W-:Y:S01]  /*7e60*/  FMUL.FTZ R146, R0.reuse, R146 ;  /* 0x0000009200927220 */ /* 0x040fe20000410000 */
[----:B------:R-:W-:Y:S01]  /*7e70*/  FMNMX.FTZ R199, R177, R198, !PT ;  /* 0x000000c6b1c77209 */ /* 0x000fe20007810000 */
[C---:B------:R-:W-:Y:S01]  /*7e80*/  FMUL.FTZ R147, R0.reuse, R147 ;  /* 0x0000009300937220 */ /* 0x040fe20000410000 */
[----:B------:R-:W-:Y:S01]  /*7e90*/  FMUL.FTZ R150, R0, R150 ;  /* 0x0000009600967220 */ /* 0x000fe20000410000 */
[----:B------:R-:W0:Y:S01]  /*7ea0*/  MUFU.TANH R152, R152 ;  /* 0x0000009800987308 */ /* 0x000e220000002400 */
[----:B-1----:R-:W-:Y:S01]  /*7eb0*/  FSEL R180, R180, -INF , P3 ;  /* 0xff800000b4b47808 */ /* 0x002fe20001800000 */
[C---:B------:R-:W-:Y:S01]  /*7ec0*/  FMUL.FTZ R151, R0.reuse, R151 ;  /* 0x0000009700977220 */ /* 0x040fe20000410000 */
[----:B------:R-:W-:Y:S01]  /*7ed0*/  ISETP.GT.AND P3, PT, R195, 0x40, PT ;  /* 0x00000040c300780c */ /* 0x000fe20003f64270 */
[----:B------:R-:W-:Y:S01]  /*7ee0*/  FMUL.FTZ R122, R0, R122 ;  /* 0x0000007a007a7220 */ /* 0x000fe20000410000 */
[----:B------:R-:W-:Y:S01]  /*7ef0*/  FMNMX.FTZ R198, R180, R199, !PT ;  /* 0x000000c7b4c67209 */ /* 0x000fe20007810000 */
[C---:B------:R-:W-:Y:S01]  /*7f00*/  FMUL.FTZ R123, R0.reuse, R123 ;  /* 0x0000007b007b7220 */ /* 0x040fe20000410000 */
[C---:B------:R-:W-:Y:S01]  /*7f10*/  FMUL.FTZ R126, R0.reuse, R126 ;  /* 0x0000007e007e7220 */ /* 0x040fe20000410000 */
[----:B------:R-:W1:Y:S01]  /*7f20*/  MUFU.TANH R153, R153 ;  /* 0x0000009900997308 */ /* 0x000e620000002400 */
[----:B--2---:R-:W-:Y:S01]  /*7f30*/  FSEL R181, R181, -INF , P4 ;  /* 0xff800000b5b57808 */ /* 0x004fe20002000000 */
[C---:B------:R-:W-:Y:S01]  /*7f40*/  FMUL.FTZ R127, R0.reuse, R127 ;  /* 0x0000007f007f7220 */ /* 0x040fe20000410000 */
[----:B------:R-:W-:Y:S01]  /*7f50*/  ISETP.GT.AND P4, PT, R195, 0x41, PT ;  /* 0x00000041c300780c */ /* 0x000fe20003f84270 */
[C---:B------:R-:W-:Y:S01]  /*7f60*/  FMUL.FTZ R130, R0.reuse, R130 ;  /* 0x0000008200827220 */ /* 0x040fe20000410000 */
[----:B------:R-:W-:Y:S01]  /*7f70*/  FMNMX.FTZ R199, R181, R198, !PT ;  /* 0x000000c6b5c77209 */ /* 0x000fe20007810000 */
[C---:B------:R-:W-:Y:S01]  /*7f80*/  FMUL.FTZ R134, R0.reuse, R134 ;  /* 0x0000008600867220 */ /* 0x040fe20000410000 */
[----:B------:R-:W-:Y:S01]  /*7f90*/  FMUL.FTZ R114, R0, R114 ;  /* 0x0000007200727220 */ /* 0x000fe20000410000 */
[----:B------:R-:W2:Y:S01]  /*7fa0*/  MUFU.TANH R156, R156 ;  /* 0x0000009c009c7308 */ /* 0x000ea20000002400 */
[----:B0-----:R-:W-:Y:S01]  /*7fb0*/  FSEL R152, R152, -INF , P3 ;  /* 0xff80000098987808 */ /* 0x001fe20001800000 */
[C---:B------:R-:W-:Y:S01]  /*7fc0*/  FMUL.FTZ R115, R0.reuse, R115 ;  /* 0x0000007300737220 */ /* 0x040fe20000410000 */
[----:B------:R-:W-:Y:S01]  /*7fd0*/  ISETP.GT.AND P3, PT, R195, 0x48, PT ;  /* 0x00000048c300780c */ /* 0x000fe20003f64270 */
[----:B------:R-:W-:Y:S01]  /*7fe0*/  FMUL.FTZ R118, R0, R118 ;  /* 0x0000007600767220 */ /* 0x000fe20000410000 */
[----:B------:R-:W-:Y:S01]  /*7ff0*/  FMNMX.FTZ R198, R152, R199, !PT ;  /* 0x000000c798c67209 */ /* 0x000fe20007810000 */
[----:B------:R-:W-:-:S02]  /*8000*/  WARPGROUP.DEPBAR.LE gsb0, 0x0 ;  /* 0x00008000000079c5 */ /* 0x000fc40000010000 */
[----:B------:R-:W0:Y:S01]  /*8010*/  MUFU.TANH R157, R157 ;  /* 0x0000009d009d7308 */ /* 0x000e220000002400 */
[----:B-1----:R-:W-:Y:S01]  /*8020*/  FSEL R153, R153, -INF , P4 ;  /* 0xff80000099997808 */ /* 0x002fe20002000000 */
[----:B------:R-:W-:Y:S01]  /*8030*/  WARPGROUP.ARRIVE ;  /* 0x00000000000079c5 */ /* 0x000fe20000000000 */
[----:B------:R-:W-:Y:S01]  /*8040*/  ISETP.GT.AND P4, PT, R195, 0x49, PT ;  /* 0x00000049c300780c */ /* 0x000fe20003f84270 */
[C---:B------:R-:W-:Y:S01]  /*8050*/  FMUL.FTZ R119, R0.reuse, R119 ;  /* 0x0000007700777220 */ /* 0x040fe20000410000 */
[----:B------:R-:W-:Y:S01]  /*8060*/  FMNMX.FTZ R199, R153, R198, !PT ;  /* 0x000000c699c77209 */ /* 0x000fe20007810000 */
[C---:B------:R-:W-:Y:S01]  /*8070*/  FMUL.FTZ R198, R0.reuse, R112 ;  /* 0x0000007000c67220 */ /* 0x040fe20000410000 */
[----:B------:R-:W-:Y:S01]  /*8080*/  FMUL.FTZ R90, R0, R90 ;  /* 0x0000005a005a7220 */ /* 0x000fe20000410000 */
[----:B------:R-:W1:Y:S01]  /*8090*/  MUFU.TANH R160, R160 ;  /* 0x000000a000a07308 */ /* 0x000e620000002400 */
[----:B--2---:R-:W-:Y:S01]  /*80a0*/  FSEL R156, R156, -INF , P3 ;  /* 0xff8000009c9c7808 */ /* 0x004fe20001800000 */
[----:B------:R-:W-:Y:S01]  /*80b0*/  QGMMA.64x128x32.F32.E4M3.E4M3 R24, R220, gdesc[UR12], R24, gsb0 ;  /* 0x01e0000cdc187df3 */ /* 0x000fe20008000818 */
[----:B------:R-:W-:Y:S01]  /*80c0*/  ISETP.GT.AND P3, PT, R195, 0x50, PT ;  /* 0x00000050c300780c */ /* 0x000fe20003f64270 */
[----:B------:R-:W-:Y:S01]  /*80d0*/  UIADD3 UR14, UR10, 0x200, URZ ;  /* 0x000002000a0e7890 */ /* 0x000fe2000fffe03f */
[C---:B------:R-:W-:Y:S01]  /*80e0*/  FMUL.FTZ R91, R0.reuse, R91 ;  /* 0x0000005b005b7220 */ /* 0x040fe20000410000 */
[----:B------:R-:W-:Y:S01]  /*80f0*/  UMOV UR15, 0xc0000010 ;  /* 0xc0000010000f7882 */ /* 0x000fe20000000000 */
[C---:B------:R-:W-:Y:S01]  /*8100*/  FMUL.FTZ R94, R0.reuse, R94 ;  /* 0x0000005e005e7220 */ /* 0x040fe20000410000 */
[----:B------:R-:W2:Y:S01]  /*8110*/  MUFU.TANH R161, R161 ;  /* 0x000000a100a17308 */ /* 0x000ea20000002400 */
[----:B0-----:R-:W-:Y:S01]  /*8120*/  FSEL R157, R157, -INF , P4 ;  /* 0xff8000009d9d7808 */ /* 0x001fe20002000000 */
[C---:B------:R-:W-:Y:S01]  /*8130*/  FMUL.FTZ R95, R0.reuse, R95 ;  /* 0x0000005f005f7220 */ /* 0x040fe20000410000 */
[----:B------:R-:W-:Y:S01]  /*8140*/  ISETP.GT.AND P4, PT, R195, 0x51, PT ;  /* 0x00000051c300780c */ /* 0x000fe20003f84270 */
[C---:B------:R-:W-:Y:S01]  /*8150*/  FMUL.FTZ R98, R0.reuse, R98 ;  /* 0x0000006200627220 */ /* 0x040fe20000410000 */
[C---:B------:R-:W-:Y:S01]  /*8160*/  FMUL.FTZ R99, R0.reuse, R99 ;  /* 0x0000006300637220 */ /* 0x040fe20000410000 */
[----:B------:R-:W-:Y:S01]  /*8170*/  FMUL.FTZ R102, R0, R102 ;  /* 0x0000006600667220 */ /* 0x000fe20000410000 */
[----:B------:R-:W-:Y:S01]  /*8180*/  UMOV UR11, 0xc0000010 ;  /* 0xc0000010000b7882 */ /* 0x000fe20000000000 */
[----:B------:R0:W-:Y:S01]  /*8190*/  MUFU.TANH R105, R196 ;  /* 0x000000c400697308 */ /* 0x0001e20000002400 */
[----:B-1----:R-:W-:-:S02]  /*81a0*/  FSEL R160, R160, -INF , P3 ;  /* 0xff800000a0a07808 */ /* 0x002fc40001800000 */
[----:B------:R-:W-:-:S05]  /*81b0*/  ISETP.GT.AND P3, PT, R195, 0x58, PT ;  /* 0x00000058c300780c */ /* 0x000fca0003f64270 */
[----:B------:R-:W1:Y:S01]  /*81c0*/  MUFU.TANH R164, R164 ;  /* 0x000000a400a47308 */ /* 0x000e620000002400 */
[----:B0-----:R-:W-:Y:S01]  /*81d0*/  FMUL.FTZ R196, R0, R107 ;  /* 0x0000006b00c47220 */ /* 0x001fe20000410000 */
[----:B--2---:R-:W-:Y:S02]  /*81e0*/  FSEL R161, R161, -INF , P4 ;  /* 0xff800000a1a17808 */ /* 0x004fe40002000000 */
[----:B------:R-:W-:-:S04]  /*81f0*/  ISETP.GT.AND P4, PT, R195, 0x59, PT ;  /* 0x00000059c300780c */ /* 0x000fc80003f84270 */
[----:B------:R0:W-:Y:S08]  /*8200*/  MUFU.TANH R104, R135 ;  /* 0x0000008700687308 */ /* 0x0001f00000002400 */
[----:B------:R-:W-:Y:S01]  /*8210*/  MUFU.TANH R165, R165 ;  /* 0x000000a500a57308 */ /* 0x000fe20000002400 */
[----:B0-----:R-:W-:Y:S01]  /*8220*/  FMUL.FTZ R135, R0, R106 ;  /* 0x0000006a00877220 */ /* 0x001fe20000410000 */
[----:B-1----:R-:W-:-:S02]  /*8230*/  FSEL R164, R164, -INF , P3 ;  /* 0xff800000a4a47808 */ /* 0x002fc40001800000 */
[----:B------:R-:W-:-:S04]  /*8240*/  ISETP.GT.AND P3, PT, R195, 0x60, PT ;  /* 0x00000060c300780c */ /* 0x000fc80003f64270 */
[----:B------:R0:W-:Y:S08]  /*8250*/  MUFU.TANH R106, R197 ;  /* 0x000000c5006a7308 */ /* 0x0001f00000002400 */
[----:B------:R-:W1:Y:S01]  /*8260*/  MUFU.TANH R136, R136 ;  /* 0x0000008800887308 */ /* 0x000e620000002400 */
[----:B0-----:R-:W-:-:S07]  /*8270*/  FMUL.FTZ R197, R0, R108 ;  /* 0x0000006c00c57220 */ /* 0x001fce0000410000 */
[----:B------:R0:W-:Y:S08]  /*8280*/  MUFU.TANH R108, R196 ;  /* 0x000000c4006c7308 */ /* 0x0001f00000002400 */
[----:B------:R-:W2:Y:S01]  /*8290*/  MUFU.TANH R137, R137 ;  /* 0x0000008900897308 */ /* 0x000ea20000002400 */
[----:B0-----:R-:W-:Y:S02]  /*82a0*/  FMNMX.FTZ R196, R156, R199, !PT ;  /* 0x000000c79cc47209 */ /* 0x001fe40007810000 */
[----:B-1----:R-:W-:-:S02]  /*82b0*/  FSEL R136, R136, -INF , P3 ;  /* 0xff80000088887808 */ /* 0x002fc40001800000 */
[----:B------:R-:W-:Y:S02]  /*82c0*/  FMNMX.FTZ R199, R157, R196, !PT ;  /* 0x000000c49dc77209 */ /* 0x000fe40007810000 */
[----:B------:R-:W-:Y:S01]  /*82d0*/  ISETP.GT.AND P3, PT, R195, 0x68, PT ;  /* 0x00000068c300780c */ /* 0x000fe20003f64270 */
[----:B------:R-:W0:Y:S01]  /*82e0*/  MUFU.TANH R140, R140 ;  /* 0x0000008c008c7308 */ /* 0x000e220000002400 */
[----:B------:R-:W-:-:S04]  /*82f0*/  FMNMX.FTZ R196, R160, R199, !PT ;  /* 0x000000c7a0c47209 */ /* 0x000fc80007810000 */
[----:B------:R-:W-:Y:S02]  /*8300*/  FMNMX.FTZ R199, R161, R196, !PT ;  /* 0x000000c4a1c77209 */ /* 0x000fe40007810000 */
[----:B------:R-:W-:Y:S01]  /*8310*/  FSEL R196, R165, -INF , P4 ;  /* 0xff800000a5c47808 */ /* 0x000fe20002000000 */
[----:B------:R-:W-:Y:S01]  /*8320*/  MUFU.TANH R141, R141 ;  /* 0x0000008d008d7308 */ /* 0x000fe20000002400 */
[----:B------:R-:W-:Y:S01]  /*8330*/  FMNMX.FTZ R199, R164, R199, !PT ;  /* 0x000000c7a4c77209 */ /* 0x000fe20007810000 */
[----:B------:R-:W-:Y:S01]  /*8340*/  FMUL.FTZ R165, R0, R116 ;  /* 0x0000007400a57220 */ /* 0x000fe20000410000 */
[----:B------:R-:W-:Y:S02]  /*8350*/  ISETP.GT.AND P4, PT, R195, 0x61, PT ;  /* 0x00000061c300780c */ /* 0x000fe40003f84270 */
[----:B------:R-:W-:Y:S02]  /*8360*/  FMNMX.FTZ R199, R196, R199, !PT ;  /* 0x000000c7c4c77209 */ /* 0x000fe40007810000 */
[----:B--2---:R-:W-:Y:S01]  /*8370*/  FSEL R116, R137, -INF , P4 ;  /* 0xff80000089747808 */ /* 0x004fe20002000000 */
[----:B------:R-:W1:Y:S01]  /*8380*/  MUFU.TANH R144, R144 ;  /* 0x0000009000907308 */ /* 0x000e620000002400 */
[----:B------:R-:W-:Y:S01]  /*8390*/  FMNMX.FTZ R199, R136, R199, !PT ;  /* 0x000000c788c77209 */ /* 0x000fe20007810000 */
[----:B------:R-:W-:Y:S01]  /*83a0*/  FMUL.FTZ R137, R0, R117 ;  /* 0x0000007500897220 */ /* 0x000fe20000410000 */
[----:B------:R-:W-:-:S02]  /*83b0*/  ISETP.GT.AND P4, PT, R195, 0x69, PT ;  /* 0x00000069c300780c */ /* 0x000fc40003f84270 */
[----:B0-----:R-:W-:Y:S02]  /*83c0*/  FSEL R140, R140, -INF , P3 ;  /* 0xff8000008c8c7808 */ /* 0x001fe40001800000 */
[----:B------:R-:W-:Y:S01]  /*83d0*/  FMNMX.FTZ R199, R116, R199, !PT ;  /* 0x000000c774c77209 */ /* 0x000fe20007810000 */
[----:B------:R-:W-:Y:S01]  /*83e0*/  MUFU.TANH R145, R145 ;  /* 0x0000009100917308 */ /* 0x000fe20000002400 */
[----:B------:R-:W-:Y:S02]  /*83f0*/  ISETP.GT.AND P3, PT, R195, 0x70, PT ;  /* 0x00000070c300780c */ /* 0x000fe40003f64270 */
[----:B------:R-:W-:-:S05]  /*8400*/  FMNMX.FTZ R199, R140, R199, !PT ;  /* 0x000000c78cc77209 */ /* 0x000fca0007810000 */
[----:B------:R-:W0:Y:S01]  /*8410*/  MUFU.TANH R148, R148 ;  /* 0x0000009400947308 */ /* 0x000e220000002400 */
[----:B-1----:R-:W-:Y:S02]  /*8420*/  FSEL R144, R144, -INF , P3 ;  /* 0xff80000090907808 */ /* 0x002fe40001800000 */
[----:B------:R-:W-:-:S05]  /*8430*/  ISETP.GT.AND P3, PT, R195, 0x78, PT ;  /* 0x00000078c300780c */ /* 0x000fca0003f64270 */
[----:B------:R1:W-:Y:S08]  /*8440*/  MUFU.TANH R107, R135 ;  /* 0x00000087006b7308 */ /* 0x0003f00000002400 */
[----:B------:R-:W-:Y:S01]  /*8450*/  MUFU.TANH R149, R149 ;  /* 0x0000009500957308 */ /* 0x000fe20000002400 */
[----:B-1----:R-:W-:Y:S01]  /*8460*/  FMUL.FTZ R135, R0, R109 ;  /* 0x0000006d00877220 */ /* 0x002fe20000410000 */
[----:B0-----:R-:W-:-:S02]  /*8470*/  FSEL R148, R148, -INF , P3 ;  /* 0xff80000094947808 */ /* 0x001fc40001800000 */
[----:B------:R-:W-:-:S04]  /*8480*/  ISETP.GT.AND P3, PT, R195, 0x80, PT ;  /* 0x00000080c300780c */ /* 0x000fc80003f64270 */
[----:B------:R0:W1:Y:S08]  /*8490*/  MUFU.TANH R109, R197 ;  /* 0x000000c5006d7308 */ /* 0x0000700000002400 */
[----:B------:R-:W2:Y:S01]  /*84a0*/  MUFU.TANH R120, R120 ;  /* 0x0000007800787308 */ /* 0x000ea20000002400 */
[----:B0-----:R-:W-:Y:S01]  /*84b0*/  FMUL.FTZ R197, R0, R113 ;  /* 0x0000007100c57220 */ /* 0x001fe20000410000 */
[----:B------:R-:W-:-:S02]  /*84c0*/  WARPGROUP.DEPBAR.LE gsb0, 0x0 ;  /* 0x00008000000079c5 */ /* 0x000fc40000010000 */
[----:B------:R-:W-:-:S04]  /*84d0*/  WARPGROUP.ARRIVE ;  /* 0x00000000000079c5 */ /* 0x000fc80000000000 */
[----:B------:R0:W-:Y:S01]  /*84e0*/  MUFU.TANH R113, R198 ;  /* 0x000000c600717308 */ /* 0x0001e20000002400 */
[----:B-1----:R-:W-:Y:S01]  /*84f0*/  FSEL R234, R109, -INF , P5 ;  /* 0xff8000006dea7808 */ /* 0x002fe20002800000 */
[----:B------:R-:W-:Y:S01]  /*8500*/  QGMMA.64x128x32.F32.E4M3.E4M3 R24, R216, gdesc[UR12], R24, gsb0 ;  /* 0x01e0000cd8187df3 */ /* 0x000fe20008000818 */
[----:B------:R-:W-:Y:S01]  /*8510*/  ISETP.GT.AND P5, PT, R195, 0xb1, PT ;  /* 0x000000b1c300780c */ /* 0x000fe20003fa4270 */
[----:B------:R-:W-:Y:S01]  /*8520*/  UIADD3 UR14, UR10, 0x300, URZ ;  /* 0x000003000a0e7890 */ /* 0x000fe2000fffe03f */
[----:B------:R-:W-:-:S03]  /*8530*/  UMOV UR15, 0xc0000010 ;  /* 0xc0000010000f7882 */ /* 0x000fc60000000000 */
[----:B------:R-:W1:Y:S01]  /*8540*/  MUFU.TANH R121, R121 ;  /* 0x0000007900797308 */ /* 0x000e620000002400 */
[----:B0-----:R-:W-:Y:S01]  /*8550*/  FSEL R198, R141, -INF , P4 ;  /* 0xff8000008dc67808 */ /* 0x001fe20002000000 */
[----:B------:R-:W-:Y:S01]  /*8560*/  FMUL.FTZ R141, R0, R88 ;  /* 0x00000058008d7220 */ /* 0x000fe20000410000 */
[----:B------:R-:W-:Y:S02]  /*8570*/  ISETP.GT.AND P4, PT, R195, 0x71, PT ;  /* 0x00000071c300780c */ /* 0x000fe40003f84270 */
[----:B------:R-:W-:Y:S02]  /*8580*/  FMNMX.FTZ R199, R198, R199, !PT ;  /* 0x000000c7c6c77209 */ /* 0x000fe40007810000 */
[----:B------:R-:W-:Y:S01]  /*8590*/  FSEL R224, R145, -INF , P4 ;  /* 0xff80000091e07808 */ /* 0x000fe20002000000 */
[----:B------:R-:W0:Y:S01]  /*85a0*/  MUFU.TANH R124, R124 ;  /* 0x0000007c007c7308 */ /* 0x000e220000002400 */
[----:B------:R-:W-:Y:S01]  /*85b0*/  FMNMX.FTZ R199, R144, R199, !PT ;  /* 0x000000c790c77209 */ /* 0x000fe20007810000 */
[----:B------:R-:W-:Y:S01]  /*85c0*/  FMUL.FTZ R145, R0, R89 ;  /* 0x0000005900917220 */ /* 0x000fe20000410000 */
[----:B------:R-:W-:-:S02]  /*85d0*/  ISETP.GT.AND P4, PT, R195, 0x79, PT ;  /* 0x00000079c300780c */ /* 0x000fc40003f84270 */
[----:B------:R-:W-:Y:S02]  /*85e0*/  FMNMX.FTZ R199, R224, R199, !PT ;  /* 0x000000c7e0c77209 */ /* 0x000fe40007810000 */
[----:B------:R-:W-:Y:S01]  /*85f0*/  FSEL R226, R149, -INF , P4 ;  /* 0xff80000095e27808 */ /* 0x000fe20002000000 */
[----:B------:R-:W3:Y:S01]  /*8600*/  MUFU.TANH R193, R193 ;  /* 0x000000c100c17308 */ /* 0x000ee20000002400 */
[----:B------:R-:W-:Y:S01]  /*8610*/  FMNMX.FTZ R199, R148, R199, !PT ;  /* 0x000000c794c77209 */ /* 0x000fe20007810000 */
[----:B------:R-:W-:Y:S01]  /*8620*/  FMUL.FTZ R149, R0, R92 ;  /* 0x0000005c00957220 */ /* 0x000fe20000410000 */
[C---:B------:R-:W-:Y:S02]  /*8630*/  ISETP.GT.AND P4, PT, R195.reuse, 0x81, PT ;  /* 0x00000081c300780c */ /* 0x040fe40003f84270 */
[----:B--2---:R-:W-:Y:S02]  /*8640*/  FSEL R120, R120, -INF , P3 ;  /* 0xff80000078787808 */ /* 0x004fe40001800000 */
[----:B------:R-:W-:Y:S01]  /*8650*/  FMNMX.FTZ R199, R226, R199, !PT ;  /* 0x000000c7e2c77209 */ /* 0x000fe20007810000 */
[----:B------:R-:W2:Y:S01]  /*8660*/  MUFU.TANH R128, R128 ;  /* 0x0000008000807308 */ /* 0x000ea20000002400 */
[----:B------:R-:W-:-:S02]  /*8670*/  ISETP.GT.AND P3, PT, R195, 0x88, PT ;  /* 0x00000088c300780c */ /* 0x000fc40003f64270 */
[----:B-1----:R-:W-:Y:S02]  /*8680*/  FSEL R92, R121, -INF , P4 ;  /* 0xff800000795c7808 */ /* 0x002fe40002000000 */
[----:B------:R-:W-:Y:S02]  /*8690*/  FMNMX.FTZ R199, R120, R199, !PT ;  /* 0x000000c778c77209 */ /* 0x000fe40007810000 */
[C---:B------:R-:W-:Y:S01]  /*86a0*/  ISETP.GT.AND P4, PT, R195.reuse, 0x89, PT ;  /* 0x00000089c300780c */ /* 0x040fe20003f84270 */
[----:B------:R-:W1:Y:S01]  /*86b0*/  MUFU.TANH R129, R129 ;  /* 0x0000008100817308 */ /* 0x000e620000002400 */
[----:B0-----:R-:W-:Y:S02]  /*86c0*/  FSEL R124, R124, -INF , P3 ;  /* 0xff8000007c7c7808 */ /* 0x001fe40001800000 */
[----:B------:R-:W-:Y:S02]  /*86d0*/  FMNMX.FTZ R199, R92, R199, !PT ;  /* 0x000000c75cc77209 */ /* 0x000fe40007810000 */
[----:B------:R-:W-:-:S02]  /*86e0*/  ISETP.GT.AND P3, PT, R195, 0x90, PT ;  /* 0x00000090c300780c */ /* 0x000fc40003f64270 */
[----:B---3--:R-:W-:Y:S01]  /*86f0*/  FSEL R228, R193, -INF , P4 ;  /* 0xff800000c1e47808 */ /* 0x008fe20002000000 */
[----:B------:R-:W0:Y:S01]  /*8700*/  MUFU.TANH R133, R133 ;  /* 0x0000008500857308 */ /* 0x000e220000002400 */
[----:B------:R-:W-:Y:S02]  /*8710*/  FMNMX.FTZ R199, R124, R199, !PT ;  /* 0x000000c77cc77209 */ /* 0x000fe40007810000 */
[C---:B------:R-:W-:Y:S02]  /*8720*/  ISETP.GT.AND P4, PT, R195.reuse, 0x91, PT ;  /* 0x00000091c300780c */ /* 0x040fe40003f84270 */
[----:B--2---:R-:W-:Y:S02]  /*8730*/  FSEL R128, R128, -INF , P3 ;  /* 0xff80000080807808 */ /* 0x004fe40001800000 */
[----:B------:R-:W-:Y:S01]  /*8740*/  FMNMX.FTZ R199, R228, R199, !PT ;  /* 0x000000c7e4c77209 */ /* 0x000fe20007810000 */
[----:B------:R2:W-:Y:S01]  /*8750*/  MUFU.TANH R89, R141 ;  /* 0x0000008d00597308 */ /* 0x0005e20000002400 */
[----:B------:R-:W-:-:S02]  /*8760*/  ISETP.GT.AND P3, PT, R195, 0x98, PT ;  /* 0x00000098c300780c */ /* 0x000fc40003f64270 */
[----:B------:R-:W-:Y:S02]  /*8770*/  FMNMX.FTZ R199, R128, R199, !PT ;  /* 0x000000c780c77209 */ /* 0x000fe40007810000 */
[----:B------:R-:W-:Y:S02]  /*8780*/  FSEL R230, R21, -INF , P3 ;  /* 0xff80000015e67808 */ /* 0x000fe40001800000 */
[----:B------:R-:W-:Y:S01]  /*8790*/  ISETP.GT.AND P3, PT, R195, 0xa0, PT ;  /* 0x000000a0c300780c */ /* 0x000fe20003f64270 */
[----:B------:R-:W3:Y:S01]  /*87a0*/  MUFU.TANH R112, R135 ;  /* 0x0000008700707308 */ /* 0x000ee20000002400 */
[C---:B--2---:R-:W-:Y:S01]  /*87b0*/  FMUL.FTZ R141, R0.reuse, R93 ;  /* 0x0000005d008d7220 */ /* 0x044fe20000410000 */
[----:B------:R-:W-:Y:S01]  /*87c0*/  FMUL.FTZ R93, R0, R96 ;  /* 0x00000060005d7220 */ /* 0x000fe20000410000 */
[----:B-1----:R-:W-:Y:S02]  /*87d0*/  FSEL R96, R129, -INF , P4 ;  /* 0xff80000081607808 */ /* 0x002fe40002000000 */
[----:B------:R-:W-:-:S02]  /*87e0*/  ISETP.GT.AND P4, PT, R195, 0x99, PT ;  /* 0x00000099c300780c */ /* 0x000fc40003f84270 */
[----:B------:R-:W-:Y:S01]  /*87f0*/  FMNMX.FTZ R199, R96, R199, !PT ;  /* 0x000000c760c77209 */ /* 0x000fe20007810000 */
[----:B------:R-:W-:Y:S01]  /*8800*/  MUFU.TANH R88, R137 ;  /* 0x0000008900587308 */ /* 0x000fe20000002400 */
[----:B0-----:R-:W-:Y:S02]  /*8810*/  FSEL R232, R133, -INF , P4 ;  /* 0xff80000085e87808 */ /* 0x001fe40002000000 */
[----:B------:R-:W-:Y:S02]  /*8820*/  FMNMX.FTZ R199, R230, R199, !PT ;  /* 0x000000c7e6c77209 */ /* 0x000fe40007810000 */
[----:B------:R-:W-:Y:S02]  /*8830*/  ISETP.GT.AND P4, PT, R195, 0xa1, PT ;  /* 0x000000a1c300780c */ /* 0x000fe40003f84270 */
[----:B------:R-:W-:Y:S01]  /*8840*/  FMNMX.FTZ R199, R232, R199, !PT ;  /* 0x000000c7e8c77209 */ /* 0x000fe20007810000 */
[----:B------:R0:W-:Y:S01]  /*8850*/  MUFU.TANH R137, R145 ;  /* 0x0000009100897308 */ /* 0x0001e20000002400 */
[----:B------:R-:W-:-:S02]  /*8860*/  FSEL R106, R106, -INF , P4 ;  /* 0xff8000006a6a7808 */ /* 0x000fc40002000000 */
[----:B------:R-:W-:-:S04]  /*8870*/  ISETP.GT.AND P4, PT, R195, 0xb0, PT ;  /* 0x000000b0c300780c */ /* 0x000fc80003f84270 */
[----:B------:R-:W-:Y:S01]  /*8880*/  FSEL R236, R113, -INF , P4 ;  /* 0xff80000071ec7808 */ /* 0x000fe20002000000 */
[----:B------:R-:W1:Y:S01]  /*8890*/  MUFU.TANH R135, R197 ;  /* 0x000000c500877308 */ /* 0x000e620000002400 */
[----:B0-----:R-:W-:Y:S01]  /*88a0*/  FMUL.FTZ R145, R0, R100 ;  /* 0x0000006400917220 */ /* 0x001fe20000410000 */
[----:B------:R-:W-:Y:S02]  /*88b0*/  FSEL R100, R105, -INF , P3 ;  /* 0xff80000069647808 */ /* 0x000fe40001800000 */
[----:B------:R-:W-:Y:S02]  /*88c0*/  ISETP.GT.AND P3, PT, R195, 0xa9, PT ;  /* 0x000000a9c300780c */ /* 0x000fe40003f64270 */
[----:B------:R-:W-:Y:S02]  /*88d0*/  FMNMX.FTZ R199, R100, R199, !PT ;  /* 0x000000c764c77209 */ /* 0x000fe40007810000 */
[----:B------:R-:W0:Y:S01]  /*88e0*/  MUFU.TANH R117, R165 ;  /* 0x000000a500757308 */ /* 0x000e220000002400 */
[----:B---3--:R-:W-:-:S02]  /*88f0*/  FSEL R112, R112, -INF , P3 ;  /* 0xff80000070707808 */ /* 0x008fc40001800000 */
[----:B------:R-:W-:Y:S02]  /*8900*/  FMNMX.FTZ R199, R106, R199, !PT ;  /* 0x000000c76ac77209 */ /* 0x000fe40007810000 */
[----:B------:R-:W-:Y:S02]  /*8910*/  ISETP.GT.AND P3, PT, R195, 0xb9, PT ;  /* 0x000000b9c300780c */ /* 0x000fe40003f64270 */
[----:B------:R-:W-:Y:S01]  /*8920*/  FMNMX.FTZ R199, R234, R199, !PT ;  /* 0x000000c7eac77209 */ /* 0x000fe20007810000 */
[----:B------:R2:W-:Y:S01]  /*8930*/  MUFU.TANH R129, R93 ;  /* 0x0000005d00817308 */ /* 0x0005e20000002400 */
[----:B-1----:R-:W-:Y:S02]  /*8940*/  FSEL R135, R135, -INF , P5 ;  /* 0xff80000087877808 */ /* 0x002fe40002800000 */
[----:B------:R-:W-:Y:S02]  /*8950*/  FMNMX.FTZ R199, R112, R199, !PT ;  /* 0x000000c770c77209 */ /* 0x000fe40007810000 */
[----:B------:R-:W-:-:S02]  /*8960*/  ISETP.GT.AND P4, PT, R195, 0xc0, PT ;  /* 0x000000c0c300780c */ /* 0x000fc40003f84270 */
[----:B------:R-:W-:Y:S01]  /*8970*/  FMNMX.FTZ R199, R236, R199, !PT ;  /* 0x000000c7ecc77209 */ /* 0x000fe20007810000 */
[----:B------:R-:W1:Y:S01]  /*8980*/  MUFU.TANH R121, R149 ;  /* 0x0000009500797308 */ /* 0x000e620000002400 */
[----:B--2---:R-:W-:Y:S02]  /*8990*/  FSEL R93, R88, -INF , P3 ;  /* 0xff800000585d7808 */ /* 0x004fe40001800000 */
[----:B0-----:R-:W-:Y:S02]  /*89a0*/  FSEL R21, R117, -INF , P6 ;  /* 0xff80000075157808 */ /* 0x001fe40003000000 */
[----:B------:R-:W-:Y:S02]  /*89b0*/  FMNMX.FTZ R88, R135, R199, !PT ;  /* 0x000000c787587209 */ /* 0x000fe40007810000 */
[----:B------:R-:W-:Y:S01]  /*89c0*/  ISETP.GT.AND P5, PT, R195, 0xc1, PT ;  /* 0x000000c1c300780c */ /* 0x000fe20003fa4270 */
[----:B------:R-:W0:Y:S01]  /*89d0*/  MUFU.TANH R141, R141 ;  /* 0x0000008d008d7308 */ /* 0x000e220000002400 */
[----:B------:R-:W-:-:S02]  /*89e0*/  FMNMX.FTZ R88, R21, R88, !PT ;  /* 0x0000005815587209 */ /* 0x000fc40007810000 */
[----:B------:R-:W-:Y:S02]  /*89f0*/  ISETP.GT.AND P6, PT, R195, 0xc8, PT ;  /* 0x000000c8c300780c */ /* 0x000fe40003fc4270 */
[----:B------:R-:W-:Y:S02]  /*8a00*/  FMNMX.FTZ R88, R93, R88, !PT ;  /* 0x000000585d587209 */ /* 0x000fe40007810000 */
[----:B------:R-:W-:Y:S01]  /*8a10*/  FSEL R105, R137, -INF , P5 ;  /* 0xff80000089697808 */ /* 0x000fe20002800000 */
[----:B------:R2:W3:Y:S01]  /*8a20*/  MUFU.TANH R133, R97 ;  /* 0x0000006100857308 */ /* 0x0004e20000002400 */
[----:B------:R-:W-:Y:S02]  /*8a30*/  ISETP.GT.AND P3, PT, R195, 0xc9, PT ;  /* 0x000000c9c300780c */ /* 0x000fe40003f64270 */
[----:B-1----:R-:W-:Y:S01]  /*8a40*/  FSEL R109, R121, -INF , P6 ;  /* 0xff800000796d7808 */ /* 0x002fe20003000000 */
[----:B------:R-:W-:Y:S01]  /*8a50*/  FMUL.FTZ R121, R0, R111 ;  /* 0x0000006f00797220 */ /* 0x000fe20000410000 */
[----:B------:R-:W-:-:S02]  /*8a60*/  ISETP.GT.AND P5, PT, R195, 0xd1, PT ;  /* 0x000000d1c300780c */ /* 0x000fc40003fa4270 */
[----:B------:R-:W-:Y:S01]  /*8a70*/  ISETP.GT.AND P6, PT, R195, 0xd8, PT ;  /* 0x000000d8c300780c */ /* 0x000fe20003fc4270 */
[----:B------:R-:W1:Y:S01]  /*8a80*/  MUFU.TANH R145, R145 ;  /* 0x0000009100917308 */ /* 0x000e620000002400 */
[----:B--2---:R-:W-:Y:S02]  /*8a90*/  FSEL R97, R89, -INF , P4 ;  /* 0xff80000059617808 */ /* 0x004fe40002000000 */
[----:B------:R-:W-:Y:S02]  /*8aa0*/  ISETP.GT.AND P4, PT, R195, 0xd0, PT ;  /* 0x000000d0c300780c */ /* 0x000fe40003f84270 */
[----:B------:R-:W-:Y:S01]  /*8ab0*/  FMNMX.FTZ R89, R97, R88, !PT ;  /* 0x0000005861597209 */ /* 0x000fe20007810000 */
[C---:B------:R-:W-:Y:S01]  /*8ac0*/  FMUL.FTZ R88, R0.reuse, R101 ;  /* 0x0000006500587220 */ /* 0x040fe20000410000 */
[----:B0-----:R-:W-:Y:S01]  /*8ad0*/  FSEL R113, R141, -INF , P3 ;  /* 0xff8000008d717808 */ /* 0x001fe20001800000 */
[----:B------:R-:W-:Y:S01]  /*8ae0*/  FMUL.FTZ R101, R0, R110 ;  /* 0x0000006e00657220 */ /* 0x000fe20000410000 */
[----:B------:R-:W-:Y:S01]  /*8af0*/  FMNMX.FTZ R89, R105, R89, !PT ;  /* 0x0000005969597209 */ /* 0x000fe20007810000 */
[----:B------:R-:W-:Y:S01]  /*8b00*/  MUFU.TANH R15, R15 ;  /* 0x0000000f000f7308 */ /* 0x000fe20000002400 */
[----:B------:R-:W-:Y:S01]  /*8b10*/  FSEL R110, R129, -INF , P4 ;  /* 0xff800000816e7808 */ /* 0x000fe20002000000 */
[----:B------:R-:W-:-:S02]  /*8b20*/  WARPGROUP.DEPBAR.LE gsb0, 0x0 ;  /* 0x00008000000079c5 */ /* 0x000fc40000010000 */
[----:B------:R-:W-:Y:S01]  /*8b30*/  FMNMX.FTZ R89, R109, R89, !PT ;  /* 0x000000596d597209 */ /* 0x000fe20007810000 */
[----:B------:R-:W-:Y:S01]  /*8b40*/  WARPGROUP.ARRIVE ;  /* 0x00000000000079c5 */ /* 0x000fe20000000000 */
[----:B---3--:R-:W-:Y:S02]  /*8b50*/  FSEL R117, R133, -INF , P5 ;  /* 0xff80000085757808 */ /* 0x008fe40002800000 */
[----:B------:R-:W0:Y:S01]  /*8b60*/  MUFU.TANH R88, R88 ;  /* 0x0000005800587308 */ /* 0x000e220000002400 */
[----:B------:R-:W-:Y:S02]  /*8b70*/  FMNMX.FTZ R89, R113, R89, !PT ;  /* 0x0000005971597209 */ /* 0x000fe40007810000 */
[----:B------:R-:W-:Y:S01]  /*8b80*/  ISETP.GT.AND P3, PT, R195, 0xd9, PT ;  /* 0x000000d9c300780c */ /* 0x000fe20003f64270 */
[----:B------:R-:W-:Y:S01]  /*8b90*/  QGMMA.64x128x32.F32.E4M3.E4M3 R24, R212, gdesc[UR12], R24, gsb0 ;  /* 0x01e0000cd4187df3 */ /* 0x000fe20008000818 */
[----:B------:R-:W-:Y:S01]  /*8ba0*/  FMNMX.FTZ R89, R110, R89, !PT ;  /* 0x000000596e597209 */ /* 0x000fe20007810000 */
[----:B------:R-:W-:Y:S01]  /*8bb0*/  UIADD3 UR14, UR10, 0x400, URZ ;  /* 0x000004000a0e7890 */ /* 0x000fe2000fffe03f */
[----:B-1----:R-:W-:Y:S01]  /*8bc0*/  FSEL R111, R145, -INF , P6 ;  /* 0xff800000916f7808 */ /* 0x002fe20003000000 */
[----:B------:R-:W1:Y:S01]  /*8bd0*/  MUFU.TANH R20, R20 ;  /* 0x0000001400147308 */ /* 0x000e620000002400 */
[----:B------:R-:W-:Y:S01]  /*8be0*/  FMNMX.FTZ R89, R117, R89, !PT ;  /* 0x0000005975597209 */ /* 0x000fe20007810000 */
[----:B------:R-:W-:Y:S01]  /*8bf0*/  UMOV UR15, 0xc0000010 ;  /* 0xc0000010000f7882 */ /* 0x000fe20000000000 */
[----:B------:R-:W-:-:S02]  /*8c00*/  ISETP.GT.AND P4, PT, R194, RZ, PT ;  /* 0x000000ffc200720c */ /* 0x000fc40003f84270 */
[----:B------:R-:W-:-:S03]  /*8c10*/  ISETP.GT.AND P5, PT, R194, 0x1, PT ;  /* 0x00000001c200780c */ /* 0x000fc60003fa4270 */
[----:B------:R-:W-:Y:S01]  /*8c20*/  MUFU.TANH R23, R23 ;  /* 0x0000001700177308 */ /* 0x000fe20000002400 */
[----:B0-----:R-:W-:Y:S02]  /*8c30*/  FSEL R129, R88, -INF , P3 ;  /* 0xff80000058817808 */ /* 0x001fe40001800000 */
[----:B------:R-:W-:-:S04]  /*8c40*/  FMNMX.FTZ R88, R111, R89, !PT ;  /* 0x000000596f587209 */ /* 0x000fc80007810000 */
[----:B------:R-:W-:Y:S01]  /*8c50*/  FMNMX.FTZ R88, R129, R88, !PT ;  /* 0x0000005881587209 */ /* 0x000fe20007810000 */
[----:B------:R-:W0:Y:S01]  /*8c60*/  MUFU.TANH R184, R184 ;  /* 0x000000b800b87308 */ /* 0x000e220000002400 */
[----:B-1----:R-:W-:Y:S02]  /*8c70*/  FSEL R20, R20, -INF , P5 ;  /* 0xff80000014147808 */ /* 0x002fe40002800000 */
[----:B------:R-:W-:Y:S01]  /*8c80*/  ISETP.GT.AND P5, PT, R194, 0x9, PT ;  /* 0x00000009c200780c */ /* 0x000fe20003fa4270 */
[----:B------:R-:W1:Y:S04]  /*8c90*/  SHFL.BFLY PT, R89, R88, 0x2, 0x1f ;  /* 0x0c401f0058597f89 */ /* 0x000e6800000e0000 */
[----:B------:R-:W-:Y:S08]  /*8ca0*/  MUFU.TANH R187, R187 ;  /* 0x000000bb00bb7308 */ /* 0x000ff00000002400 */
[----:B------:R-:W2:Y:S01]  /*8cb0*/  MUFU.TANH R188, R188 ;  /* 0x000000bc00bc7308 */ /* 0x000ea20000002400 */
[----:B0-----:R-:W-:-:S02]  /*8cc0*/  FSEL R184, R184, -INF , P5 ;  /* 0xff800000b8b87808 */ /* 0x001fc40002800000 */
[----:B------:R-:W-:-:S05]  /*8cd0*/  ISETP.GT.AND P5, PT, R194, 0x11, PT ;  /* 0x00000011c200780c */ /* 0x000fca0003fa4270 */
[----:B------:R-:W-:Y:S01]  /*8ce0*/  MUFU.TANH R191, R191 ;  /* 0x000000bf00bf7308 */ /* 0x000fe20000002400 */
[----:B-1----:R-:W-:Y:S02]  /*8cf0*/  FMNMX.FTZ R133, R88, R89, !PT ;  /* 0x0000005958857209 */ /* 0x002fe40007810000 */
[----:B------:R-:W0:Y:S05]  /*8d00*/  LDC R89, c[0x0][0x988] ;  /* 0x00026200ff597b82 */ /* 0x000e2a0000000800 */
[----:B------:R-:W1:Y:S01]  /*8d10*/  MUFU.TANH R192, R192 ;  /* 0x000000c000c07308 */ /* 0x000e620000002400 */
[----:B------:R-:W3:Y:S01]  /*8d20*/  SHFL.BFLY PT, R88, R133, 0x1, 0x1f ;  /* 0x0c201f0085587f89 */ /* 0x000ee200000e0000 */
[----:B--2---:R-:W-:-:S02]  /*8d30*/  FSEL R188, R188, -INF , P5 ;  /* 0xff800000bcbc7808 */ /* 0x004fc40002800000 */
[----:B------:R-:W-:-:S04]  /*8d40*/  ISETP.GT.AND P5, PT, R194, 0x19, PT ;  /* 0x00000019c200780c */ /* 0x000fc80003fa4270 */
[----:B------:R-:W2:Y:S08]  /*8d50*/  MUFU.TANH R170, R170 ;  /* 0x000000aa00aa7308 */ /* 0x000eb00000002400 */
[----:B------:R-:W4:Y:S01]  /*8d60*/  MUFU.TANH R171, R171 ;  /* 0x000000ab00ab7308 */ /* 0x000f220000002400 */
[----:B-1----:R-:W-:Y:S02]  /*8d70*/  FSEL R192, R192, -INF , P5 ;  /* 0xff800000c0c07808 */ /* 0x002fe40002800000 */
[----:B------:R-:W-:-:S05]  /*8d80*/  ISETP.GT.AND P5, PT, R194, 0x21, PT ;  /* 0x00000021c200780c */ /* 0x000fca0003fa4270 */
[----:B------:R-:W1:Y:S01]  /*8d90*/  MUFU.TANH R174, R174 ;  /* 0x000000ae00ae7308 */ /* 0x000e620000002400 */
[----:B---3--:R-:W-:Y:S01]  /*8da0*/  FMNMX.FTZ R88, R133, R88, !PT ;  /* 0x0000005885587209 */ /* 0x008fe20007810000 */
[----:B------:R-:W-:-:S03]  /*8db0*/  FMUL.FTZ R133, R0, R103 ;  /* 0x0000006700857220 */ /* 0x000fc60000410000 */
[C---:B------:R-:W-:Y:S01]  /*8dc0*/  FSETP.NEU.FTZ.AND P3, PT, R88.reuse, -INF , PT ;  /* 0xff8000005800780b */ /* 0x040fe20003f7d000 */
[----:B0-----:R-:W-:-:S02]  /*8dd0*/  FFMA.FTZ R220, R88, R89, -8 ;  /* 0xc100000058dc7423 */ /* 0x001fc40000010059 */
[----:B------:R-:W0:Y:S03]  /*8de0*/  MUFU.TANH R175, R175 ;  /* 0x000000af00af7308 */ /* 0x000e260000002400 */
[----:B------:R-:W-:-:S05]  /*8df0*/  FSEL R220, R220, RZ, P3 ;  /* 0x000000ffdcdc7208 */ /* 0x000fca0001800000 */
[-CC-:B------:R-:W-:Y:S01]  /*8e00*/  FFMA.FTZ R125, R180, R89.reuse, -R220.reuse ;  /* 0x00000059b47d7223 */ /* 0x180fe200000108dc */
[----:B------:R-:W-:Y:S01]  /*8e10*/  FSEL R180, R15, -INF , P4 ;  /* 0xff8000000fb47808 */ /* 0x000fe20002000000 */
[-CC-:B------:R-:W-:Y:S01]  /*8e20*/  FFMA.FTZ R137, R186, R89.reuse, -R220.reuse ;  /* 0x00000059ba897223 */ /* 0x180fe200000108dc */
[----:B------:R-:W-:Y:S01]  /*8e30*/  ISETP.GT.AND P4, PT, R194, 0x8, PT ;  /* 0x00000008c200780c */ /* 0x000fe20003f84270 */
[--C-:B------:R-:W-:Y:S01]  /*8e40*/  FFMA.FTZ R186, R190, R89, -R220.reuse ;  /* 0x00000059beba7223 */ /* 0x100fe200000108dc */
[----:B------:R-:W-:Y:S01]  /*8e50*/  FMNMX.FTZ R15, R180, R9, !PT ;  /* 0x00000009b40f7209 */ /* 0x000fe20007810000 */
[-CC-:B------:R-:W-:Y:S01]  /*8e60*/  FFMA.FTZ R145, R168, R89.reuse, -R220.reuse ;  /* 0x00000059a8917223 */ /* 0x180fe200000108dc */
[----:B------:R-:W-:Y:S01]  /*8e70*/  FSEL R190, R23, -INF , P4 ;  /* 0xff80000017be7808 */ /* 0x000fe20002000000 */
[--C-:B------:R-:W-:Y:S01]  /*8e80*/  FFMA.FTZ R168, R169, R89, -R220.reuse ;  /* 0x00000059a9a87223 */ /* 0x100fe200000108dc */
[----:B------:R-:W-:Y:S01]  /*8e90*/  FMNMX.FTZ R15, R20, R15, !PT ;  /* 0x0000000f140f7209 */ /* 0x000fe20007810000 */
[-CC-:B------:R-:W-:Y:S01]  /*8ea0*/  FFMA.FTZ R169, R152, R89.reuse, -R220.reuse ;  /* 0x0000005998a97223 */ /* 0x180fe200000108dc */
[----:B------:R-:W-:Y:S01]  /*8eb0*/  ISETP.GT.AND P4, PT, R194, 0x10, PT ;  /* 0x00000010c200780c */ /* 0x000fe20003f84270 */
[--C-:B------:R-:W-:Y:S01]  /*8ec0*/  FFMA.FTZ R222, R153, R89, -R220.reuse ;  /* 0x0000005999de7223 */ /* 0x100fe200000108dc */
[----:B------:R-:W-:Y:S01]  /*8ed0*/  FMNMX.FTZ R23, R190, R15, !PT ;  /* 0x0000000fbe177209 */ /* 0x000fe20007810000 */
[----:B------:R-:W3:Y:S01]  /*8ee0*/  MUFU.TANH R178, R178 ;  /* 0x000000b200b27308 */ /* 0x000ee20000002400 */
[----:B------:R-:W-:Y:S01]  /*8ef0*/  FSEL R152, R187, -INF , P4 ;  /* 0xff800000bb987808 */ /* 0x000fe20002000000 */
[--C-:B------:R-:W-:Y:S01]  /*8f00*/  FFMA.FTZ R149, R172, R89, -R220.reuse ;  /* 0x00000059ac957223 */ /* 0x100fe200000108dc */
[----:B------:R-:W-:Y:S01]  /*8f10*/  FMNMX.FTZ R23, R184, R23, !PT ;  /* 0x00000017b8177209 */ /* 0x000fe20007810000 */
[-CC-:B------:R-:W-:Y:S01]  /*8f20*/  FFMA.FTZ R172, R173, R89.reuse, -R220.reuse ;  /* 0x00000059adac7223 */ /* 0x180fe200000108dc */
[----:B------:R-:W-:Y:S01]  /*8f30*/  ISETP.GT.AND P4, PT, R194, 0x18, PT ;  /* 0x00000018c200780c */ /* 0x000fe20003f84270 */
[--C-:B------:R-:W-:Y:S01]  /*8f40*/  FFMA.FTZ R173, R160, R89, -R220.reuse ;  /* 0x00000059a0ad7223 */ /* 0x100fe200000108dc */
[----:B------:R-:W-:Y:S01]  /*8f50*/  FMNMX.FTZ R23, R152, R23, !PT ;  /* 0x0000001798177209 */ /* 0x000fe20007810000 */
[----:B------:R5:W-:Y:S01]  /*8f60*/  MUFU.EX2 R15, R169 ;  /* 0x000000a9000f7308 */ /* 0x000be20000000800 */
[----:B------:R-:W-:Y:S01]  /*8f70*/  FSEL R218, R191, -INF , P4 ;  /* 0xff800000bfda7808 */ /* 0x000fe20002000000 */
[--C-:B------:R-:W-:Y:S01]  /*8f80*/  FFMA.FTZ R165, R176, R89, -R220.reuse ;  /* 0x00000059b0a57223 */ /* 0x100fe200000108dc */
[----:B------:R-:W-:Y:S01]  /*8f90*/  FMNMX.FTZ R23, R188, R23, !PT ;  /* 0x00000017bc177209 */ /* 0x000fe20007810000 */
[-CC-:B------:R-:W-:Y:S01]  /*8fa0*/  FFMA.FTZ R176, R177, R89.reuse, -R220.reuse ;  /* 0x00000059b1b07223 */ /* 0x180fe200000108dc */
[----:B------:R-:W-:Y:S01]  /*8fb0*/  ISETP.GT.AND P4, PT, R194, 0x20, PT ;  /* 0x00000020c200780c */ /* 0x000fe20003f84270 */
[--C-:B------:R-:W-:Y:S01]  /*8fc0*/  FFMA.FTZ R177, R100, R89, -R220.reuse ;  /* 0x0000005964b17223 */ /* 0x100fe200000108dc */
[----:B------:R-:W-:Y:S01]  /*8fd0*/  FMNMX.FTZ R153, R218, R23, !PT ;  /* 0x00000017da997209 */ /* 0x000fe20007810000 */
[----:B------:R-:W-:Y:S01]  /*8fe0*/  MUFU.TANH R179, R179 ;  /* 0x000000b300b37308 */ /* 0x000fe20000002400 */
[----:B--2---:R-:W-:Y:S01]  /*8ff0*/  FSEL R170, R170, -INF , P4 ;  /* 0xff800000aaaa7808 */ /* 0x004fe20002000000 */
[--C-:B-----5:R-:W-:Y:S01]  /*9000*/  FFMA.FTZ R169, R156, R89, -R220.reuse ;  /* 0x000000599ca97223 */ /* 0x120fe200000108dc */
[----:B------:R-:W-:Y:S01]  /*9010*/  FMNMX.FTZ R153, R192, R153, !PT ;  /* 0x00000099c0997209 */ /* 0x000fe20007810000 */
[-CC-:B------:R-:W-:Y:S01]  /*9020*/  FFMA.FTZ R141, R189, R89.reuse, -R220.reuse ;  /* 0x00000059bd8d7223 */ /* 0x180fe200000108dc */
[----:B----4-:R-:W-:Y:S01]  /*9030*/  FSEL R156, R171, -INF , P5 ;  /* 0xff800000ab9c7808 */ /* 0x010fe20002800000 */
[--C-:B------:R-:W-:Y:S01]  /*9040*/  FFMA.FTZ R171, R157, R89, -R220.reuse ;  /* 0x000000599dab7223 */ /* 0x100fe200000108dc */
[----:B------:R-:W-:Y:S01]  /*9050*/  ISETP.GT.AND P4, PT, R194, 0x28, PT ;  /* 0x00000028c200780c */ /* 0x000fe20003f84270 */
[----:B------:R-:W2:Y:S01]  /*9060*/  MUFU.TANH R182, R182 ;  /* 0x000000b600b67308 */ /* 0x000ea20000002400 */
[----:B------:R-:W-:Y:S01]  /*9070*/  FMNMX.FTZ R157, R170, R153, !PT ;  /* 0x00000099aa9d7209 */ /* 0x000fe20007810000 */
[-CC-:B------:R-:W-:Y:S01]  /*9080*/  FFMA.FTZ R103, R131, R89.reuse, -R220.reuse ;  /* 0x0000005983677223 */ /* 0x180fe200000108dc */
[----:B------:R-:W-:Y:S01]  /*9090*/  ISETP.GT.AND P5, PT, R194, 0x29, PT ;  /* 0x00000029c200780c */ /* 0x000fe20003fa4270 */
[-CC-:B------:R-:W-:Y:S01]  /*90a0*/  FFMA.FTZ R14, R14, R89.reuse, -R220.reuse ;  /* 0x000000590e0e7223 */ /* 0x180fe200000108dc */
[----:B-1----:R-:W-:Y:S01]  /*90b0*/  FSEL R174, R174, -INF , P4 ;  /* 0xff800000aeae7808 */ /* 0x002fe20002000000 */
[--C-:B------:R-:W-:Y:S01]  /*90c0*/  FFMA.FTZ R131, R132, R89, -R220.reuse ;  /* 0x0000005984837223 */ /* 0x100fe200000108dc */
[----:B------:R-:W-:Y:S01]  /*90d0*/  FMNMX.FTZ R157, R156, R157, !PT ;  /* 0x0000009d9c9d7209 */ /* 0x000fe20007810000 */
[----:B------:R-:W1:Y:S01]  /*90e0*/  MUFU.TANH R183, R183 ;  /* 0x000000b700b77308 */ /* 0x000e620000002400 */
[----:B------:R-:W-:Y:S01]  /*90f0*/  ISETP.GT.AND P4, PT, R194, 0x30, PT ;  /* 0x00000030c200780c */ /* 0x000fe20003f84270 */
[----:B------:R-:W-:Y:S01]  /*9100*/  FFMA.FTZ R22, R22, R89, -R220 ;  /* 0x0000005916167223 */ /* 0x000fe200000108dc */
[----:B0-----:R-:W-:Y:S01]  /*9110*/  FSEL R175, R175, -INF , P5 ;  /* 0xff800000afaf7808 */ /* 0x001fe20002800000 */
[----:B------:R-:W-:-:S02]  /*9120*/  WARPGROUP.DEPBAR.LE gsb0, 0x0 ;  /* 0x00008000000079c5 */ /* 0x000fc40000010000 */
[----:B------:R-:W-:Y:S01]  /*9130*/  FMNMX.FTZ R160, R174, R157, !PT ;  /* 0x0000009daea07209 */ /* 0x000fe20007810000 */
[----:B------:R-:W-:Y:S01]  /*9140*/  WARPGROUP.ARRIVE ;  /* 0x00000000000079c5 */ /* 0x000fe20000000000 */
[----:B------:R-:W0:Y:S01]  /*9150*/  MUFU.TANH R154, R154 ;  /* 0x0000009a009a7308 */ /* 0x000e220000002400 */
[----:B------:R-:W-:Y:S01]  /*9160*/  ISETP.GT.AND P5, PT, R194, 0x31, PT ;  /* 0x00000031c200780c */ /* 0x000fe20003fa4270 */
[-CC-:B------:R-:W-:Y:S01]  /*9170*/  FFMA.FTZ R132, R185, R89.reuse, -R220.reuse ;  /* 0x00000059b9847223 */ /* 0x180fe200000108dc */
[----:B---3--:R-:W-:Y:S01]  /*9180*/  FSEL R178, R178, -INF , P4 ;  /* 0xff800000b2b27808 */ /* 0x008fe20002000000 */
[-CC-:B------:R-:W-:Y:S01]  /*9190*/  FFMA.FTZ R216, R181, R89.reuse, -R220.reuse ;  /* 0x00000059b5d87223 */ /* 0x180fe200000108dc */
[----:B------:R-:W-:Y:S01]  /*91a0*/  ISETP.GT.AND P4, PT, R194, 0x38, PT ;  /* 0x00000038c200780c */ /* 0x000fe20003f84270 */
[----:B------:R-:W-:Y:S01]  /*91b0*/  QGMMA.64x128x32.F32.E4M3.E4M3 R24, R208, gdesc[UR12], R24, gsb0 ;  /* 0x01e0000cd0187df3 */ /* 0x000fe20008000818 */
[----:B------:R-:W-:Y:S01]  /*91c0*/  UIADD3 UR14, UR10, 0x500, URZ ;  /* 0x000005000a0e7890 */ /* 0x000fe2000fffe03f */
[----:B------:R3:W-:Y:S01]  /*91d0*/  MUFU.EX2 R23, R169 ;  /* 0x000000a900177308 */ /* 0x0007e20000000800 */
[----:B--2---:R-:W-:Y:S01]  /*91e0*/  FSEL R182, R182, -INF , P4 ;  /* 0xff800000b6b67808 */ /* 0x004fe20002000000 */
[----:B------:R-:W-:Y:S01]  /*91f0*/  UMOV UR15, 0xc0000010 ;  /* 0xc0000010000f7882 */ /* 0x000fe20000000000 */
[----:B------:R-:W-:Y:S01]  /*9200*/  ISETP.GT.AND P4, PT, R194, 0x40, PT ;  /* 0x00000040c200780c */ /* 0x000fe20003f84270 */
[-CC-:B------:R-:W-:Y:S01]  /*9210*/  FFMA.FTZ R161, R161, R89.reuse, -R220.reuse ;  /* 0x00000059a1a17223 */ /* 0x180fe200000108dc */
[----:B------:R-:W-:Y:S01]  /*9220*/  FSEL R189, R88, RZ, P3 ;  /* 0x000000ff58bd7208 */ /* 0x000fe20001800000 */
[-CC-:B------:R-:W-:Y:S01]  /*9230*/  FFMA.FTZ R164, R164, R89.reuse, -R220.reuse ;  /* 0x00000059a4a47223 */ /* 0x180fe200000108dc */
[----:B------:R-:W-:-:S01]  /*9240*/  FFMA.FTZ R136, R136, R89, -R220 ;  /* 0x0000005988887223 */ /* 0x000fc200000108dc */
[----:B------:R-:W2:Y:S01]  /*9250*/  MUFU.TANH R155, R155 ;  /* 0x0000009b009b7308 */ /* 0x000ea20000002400 */
[----:B---3--:R-:W-:Y:S01]  /*9260*/  FMNMX.FTZ R169, R175, R160, !PT ;  /* 0x000000a0afa97209 */ /* 0x008fe20007810000 */
[-CC-:B------:R-:W-:Y:S01]  /*9270*/  FFMA.FTZ R140, R140, R89.reuse, -R220.reuse ;  /* 0x000000598c8c7223 */ /* 0x180fe200000108dc */
[----:B------:R-:W-:Y:S01]  /*9280*/  FSEL R160, R179, -INF , P5 ;  /* 0xff800000b3a07808 */ /* 0x000fe20002800000 */
[--C-:B------:R-:W-:Y:S01]  /*9290*/  FFMA.FTZ R179, R106, R89, -R220.reuse ;  /* 0x000000596ab37223 */ /* 0x100fe200000108dc */
[----:B------:R-:W-:Y:S01]  /*92a0*/  FMNMX.FTZ R169, R178, R169, !PT ;  /* 0x000000a9b2a97209 */ /* 0x000fe20007810000 */
[--C-:B------:R-:W-:Y:S01]  /*92b0*/  FFMA.FTZ R224, R224, R89, -R220.reuse ;  /* 0x00000059e0e07223 */ /* 0x100fe200000108dc */
[----:B------:R-:W-:Y:S01]  /*92c0*/  ISETP.GT.AND P5, PT, R194, 0x39, PT ;  /* 0x00000039c200780c */ /* 0x000fe20003fa4270 */
[----:B------:R-:W3:Y:S01]  /*92d0*/  MUFU.TANH R158, R158 ;  /* 0x0000009e009e7308 */ /* 0x000ee20000002400 */
[----:B------:R-:W-:Y:S01]  /*92e0*/  FMNMX.FTZ R169, R160, R169, !PT ;  /* 0x000000a9a0a97209 */ /* 0x000fe20007810000 */
[-CC-:B------:R-:W-:Y:S01]  /*92f0*/  FFMA.FTZ R226, R226, R89.reuse, -R220.reuse ;  /* 0x00000059e2e27223 */ /* 0x180fe200000108dc */
[----:B-1----:R-:W-:Y:S01]  /*9300*/  FSEL R183, R183, -INF , P5 ;  /* 0xff800000b7b77808 */ /* 0x002fe20002800000 */
[--C-:B------:R-:W-:Y:S01]  /*9310*/  FFMA.FTZ R120, R120, R89, -R220.reuse ;  /* 0x0000005978787223 */ /* 0x100fe200000108dc */
[----:B------:R-:W-:Y:S01]  /*9320*/  FMNMX.FTZ R169, R182, R169, !PT ;  /* 0x000000a9b6a97209 */ /* 0x000fe20007810000 */
[-CC-:B------:R-:W-:Y:S01]  /*9330*/  FFMA.FTZ R96, R96, R89.reuse, -R220.reuse ;  /* 0x0000005960607223 */ /* 0x180fe200000108dc */
[----:B------:R-:W-:Y:S01]  /*9340*/  ISETP.GT.AND P5, PT, R194, 0x41, PT ;  /* 0x00000041c200780c */ /* 0x000fe20003fa4270 */
[----:B------:R-:W-:Y:S01]  /*9350*/  MUFU.TANH R159, R159 ;  /* 0x0000009f009f7308 */ /* 0x000fe20000002400 */
[----:B0-----:R-:W-:Y:S01]  /*9360*/  FSEL R154, R154, -INF , P4 ;  /* 0xff8000009a9a7808 */ /* 0x001fe20002000000 */
[--C-:B------:R-:W-:Y:S01]  /*9370*/  FFMA.FTZ R112, R112, R89, -R220.reuse ;  /* 0x0000005970707223 */ /* 0x100fe200000108dc */
[----:B------:R-:W-:Y:S01]  /*9380*/  FMNMX.FTZ R169, R183, R169, !PT ;  /* 0x000000a9b7a97209 */ /* 0x000fe20007810000 */
[-CC-:B------:R-:W-:Y:S01]  /*9390*/  FFMA.FTZ R21, R21, R89.reuse, -R220.reuse ;  /* 0x0000005915157223 */ /* 0x180fe200000108dc */
[C---:B------:R-:W-:Y:S01]  /*93a0*/  ISETP.GT.AND P4, PT, R194.reuse, 0x48, PT ;  /* 0x00000048c200780c */ /* 0x040fe20003f84270 */
[----:B------:R-:W-:Y:S01]  /*93b0*/  FFMA.FTZ R111, R111, R89, -R220 ;  /* 0x000000596f6f7223 */ /* 0x000fe200000108dc */
[----:B--2---:R-:W-:Y:S01]  /*93c0*/  FSEL R155, R155, -INF , P5 ;  /* 0xff8000009b9b7808 */ /* 0x004fe20002800000 */
[----:B------:R-:W0:Y:S01]  /*93d0*/  MUFU.TANH R162, R162 ;  /* 0x000000a200a27308 */ /* 0x000e220000002400 */
[----:B------:R-:W-:Y:S01]  /*93e0*/  ISETP.GT.AND P5, PT, R194, 0x49, PT ;  /* 0x00000049c200780c */ /* 0x000fe20003fa4270 */
[----:B------:R-:W-:Y:S01]  /*93f0*/  UIADD3 UR10, UR10, 0x600, URZ ;  /* 0x000006000a0a7890 */ /* 0x000fe2000fffe03f */
[----:B---3--:R-:W-:-:S02]  /*9400*/  FSEL R158, R158, -INF , P4 ;  /* 0xff8000009e9e7808 */ /* 0x008fc40002000000 */
[----:B------:R-:W-:-:S03]  /*9410*/  ISETP.GT.AND P4, PT, R194, 0x50, PT ;  /* 0x00000050c200780c */ /* 0x000fc60003f84270 */
[----:B------:R1:W-:Y:S08]  /*9420*/  MUFU.EX2 R157, R173 ;  /* 0x000000ad009d7308 */ /* 0x0003f00000000800 */
[----:B------:R-:W2:Y:S01]  /*9430*/  MUFU.TANH R163, R163 ;  /* 0x000000a300a37308 */ /* 0x000ea20000002400 */
[----:B-1----:R-:W-:-:S01]  /*9440*/  FFMA.FTZ R173, R196, R89, -R220 ;  /* 0x00000059c4ad7223 */ /* 0x002fc200000108dc */
[----:B------:R-:W-:-:S02]  /*9450*/  FMNMX.FTZ R196, R154, R169, !PT ;  /* 0x000000a99ac47209 */ /* 0x000fc40007810000 */
[----:B0-----:R-:W-:Y:S02]  /*9460*/  FSEL R162, R162, -INF , P4 ;  /* 0xff800000a2a27808 */ /* 0x001fe40002000000 */
[----:B------:R-:W-:Y:S02]  /*9470*/  ISETP.GT.AND P4, PT, R194, 0x58, PT ;  /* 0x00000058c200780c */ /* 0x000fe40003f84270 */
[----:B------:R-:W0:Y:S08]  /*9480*/  MUFU.TANH R166, R166 ;  /* 0x000000a600a67308 */ /* 0x000e300000002400 */
[----:B------:R1:W-:Y:S08]  /*9490*/  MUFU.EX2 R153, R171 ;  /* 0x000000ab00997308 */ /* 0x0003f00000000800 */
[----:B------:R-:W3:Y:S01]  /*94a0*/  MUFU.TANH R167, R167 ;  /* 0x000000a700a77308 */ /* 0x000ee20000002400 */
[----:B-1----:R-:W-:-:S02]  /*94b0*/  FMNMX.FTZ R171, R155, R196, !PT ;  /* 0x000000c49bab7209 */ /* 0x002fc40007810000 */
[----:B------:R-:W-:Y:S01]  /*94c0*/  FSEL R196, R159, -INF , P5 ;  /* 0xff8000009fc47808 */ /* 0x000fe20002800000 */
[----:B------:R-:W-:-:S01]  /*94d0*/  FFMA.FTZ R159, R116, R89, -R220 ;  /* 0x00000059749f7223 */ /* 0x000fc200000108dc */
[----:B------:R-:W-:Y:S02]  /*94e0*/  FMNMX.FTZ R171, R158, R171, !PT ;  /* 0x000000ab9eab7209 */ /* 0x000fe40007810000 */
[----:B------:R-:W-:Y:S01]  /*94f0*/  ISETP.GT.AND P5, PT, R194, 0x51, PT ;  /* 0x00000051c200780c */ /* 0x000fe20003fa4270 */
[----:B------:R-:W1:Y:S01]  /*9500*/  MUFU.TANH R138, R138 ;  /* 0x0000008a008a7308 */ /* 0x000e620000002400 */
[----:B------:R-:W-:Y:S02]  /*9510*/  FMNMX.FTZ R171, R196, R171, !PT ;  /* 0x000000abc4ab7209 */ /* 0x000fe40007810000 */
[----:B--2---:R-:W-:Y:S02]  /*9520*/  FSEL R163, R163, -INF , P5 ;  /* 0xff800000a3a37808 */ /* 0x004fe40002800000 */
[----:B------:R-:W-:-:S02]  /*9530*/  FMNMX.FTZ R116, R162, R171, !PT ;  /* 0x000000aba2747209 */ /* 0x000fc40007810000 */
[----:B------:R-:W-:Y:S01]  /*9540*/  ISETP.GT.AND P5, PT, R194, 0x59, PT ;  /* 0x00000059c200780c */ /* 0x000fe20003fa4270 */
[----:B------:R-:W2:Y:S01]  /*9550*/  MUFU.TANH R139, R139 ;  /* 0x0000008b008b7308 */ /* 0x000ea20000002400 */
[----:B0-----:R-:W-:Y:S02]  /*9560*/  FSEL R166, R166, -INF , P4 ;  /* 0xff800000a6a67808 */ /* 0x001fe40002000000 */
[----:B------:R-:W-:Y:S02]  /*9570*/  FMNMX.FTZ R171, R163, R116, !PT ;  /* 0x00000074a3ab7209 */ /* 0x000fe40007810000 */
[----:B------:R-:W-:Y:S02]  /*9580*/  ISETP.GT.AND P4, PT, R194, 0x60, PT ;  /* 0x00000060c200780c */ /* 0x000fe40003f84270 */
[----:B---3--:R-:W-:Y:S01]  /*9590*/  FSEL R116, R167, -INF , P5 ;  /* 0xff800000a7747808 */ /* 0x008fe20002800000 */
[----:B------:R-:W0:Y:S01]  /*95a0*/  MUFU.TANH R142, R142 ;  /* 0x0000008e008e7308 */ /* 0x000e220000002400 */
[----:B------:R-:W-:Y:S01]  /*95b0*/  FMNMX.FTZ R171, R166, R171, !PT ;  /* 0x000000aba6ab7209 */ /* 0x000fe20007810000 */
[----:B------:R-:W-:Y:S01]  /*95c0*/  FFMA.FTZ R167, R198, R89, -R220 ;  /* 0x00000059c6a77223 */ /* 0x000fe200000108dc */
[----:B------:R-:W-:-:S02]  /*95d0*/  ISETP.GT.AND P5, PT, R194, 0x61, PT ;  /* 0x00000061c200780c */ /* 0x000fc40003fa4270 */
[----:B-1----:R-:W-:Y:S02]  /*95e0*/  FSEL R138, R138, -INF , P4 ;  /* 0xff8000008a8a7808 */ /* 0x002fe40002000000 */
[----:B------:R-:W-:Y:S01]  /*95f0*/  FMNMX.FTZ R171, R116, R171, !PT ;  /* 0x000000ab74ab7209 */ /* 0x000fe20007810000 */
[----:B------:R-:W1:Y:S01]  /*9600*/  MUFU.TANH R143, R143 ;  /* 0x0000008f008f7308 */ /* 0x000e620000002400 */
[----:B------:R-:W-:Y:S02]  /*9610*/  ISETP.GT.AND P4, PT, R194, 0x68, PT ;  /* 0x00000068c200780c */ /* 0x000fe40003f84270 */
[----:B--2---:R-:W-:Y:S02]  /*9620*/  FSEL R139, R139, -INF , P5 ;  /* 0xff8000008b8b7808 */ /* 0x004fe40002800000 */
[----:B------:R-:W-:Y:S02]  /*9630*/  FMNMX.FTZ R198, R138, R171, !PT ;  /* 0x000000ab8ac67209 */ /* 0x000fe40007810000 */
[----:B------:R-:W-:Y:S01]  /*9640*/  ISETP.GT.AND P5, PT, R194, 0x69, PT ;  /* 0x00000069c200780c */ /* 0x000fe20003fa4270 */
[----:B------:R-:W2:Y:S01]  /*9650*/  MUFU.TANH R146, R146 ;  /* 0x0000009200927308 */ /* 0x000ea20000002400 */
[----:B0-----:R-:W-:-:S02]  /*9660*/  FSEL R142, R142, -INF , P4 ;  /* 0xff8000008e8e7808 */ /* 0x001fc40002000000 */
[----:B------:R-:W-:Y:S02]  /*9670*/  FMNMX.FTZ R171, R139, R198, !PT ;  /* 0x000000c68bab7209 */ /* 0x000fe40007810000 */
[----:B------:R-:W-:Y:S02]  /*9680*/  ISETP.GT.AND P4, PT, R194, 0x70, PT ;  /* 0x00000070c200780c */ /* 0x000fe40003f84270 */
[----:B------:R-:W-:Y:S01]  /*9690*/  FMNMX.FTZ R171, R142, R171, !PT ;  /* 0x000000ab8eab7209 */ /* 0x000fe20007810000 */
[----:B------:R-:W0:Y:S01]  /*96a0*/  MUFU.TANH R147, R147 ;  /* 0x0000009300937308 */ /* 0x000e220000002400 */
[----:B-1----:R-:W-:Y:S01]  /*96b0*/  FSEL R198, R143, -INF , P5 ;  /* 0xff8000008fc67808 */ /* 0x002fe20002800000 */
[----:B------:R-:W-:Y:S01]  /*96c0*/  FFMA.FTZ R143, R144, R89, -R220 ;  /* 0x00000059908f7223 */ /* 0x000fe200000108dc */
[----:B------:R-:W-:Y:S02]  /*96d0*/  ISETP.GT.AND P5, PT, R194, 0x71, PT ;  /* 0x00000071c200780c */ /* 0x000fe40003fa4270 */
[----:B------:R-:W-:-:S03]  /*96e0*/  FMNMX.FTZ R171, R198, R171, !PT ;  /* 0x000000abc6ab7209 */ /* 0x000fc60007810000 */
[----:B------:R-:W1:Y:S01]  /*96f0*/  MUFU.TANH R150, R150 ;  /* 0x0000009600967308 */ /* 0x000e620000002400 */
[----:B--2---:R-:W-:Y:S02]  /*9700*/  FSEL R146, R146, -INF , P4 ;  /* 0xff80000092927808 */ /* 0x004fe40002000000 */
[----:B------:R-:W-:Y:S02]  /*9710*/  ISETP.GT.AND P4, PT, R194, 0x78, PT ;  /* 0x00000078c200780c */ /* 0x000fe40003f84270 */
[----:B------:R-:W-:-:S03]  /*9720*/  FMNMX.FTZ R171, R146, R171, !PT ;  /* 0x000000ab92ab7209 */ /* 0x000fc60007810000 */
[----:B------:R-:W2:Y:S01]  /*9730*/  MUFU.TANH R151, R151 ;  /* 0x0000009700977308 */ /* 0x000ea20000002400 */
[----:B0-----:R-:W-:Y:S01]  /*9740*/  FSEL R144, R147, -INF , P5 ;  /* 0xff80000093907808 */ /* 0x001fe20002800000 */
[----:B------:R-:W-:Y:S01]  /*9750*/  FFMA.FTZ R147, R148, R89, -R220 ;  /* 0x0000005994937223 */ /* 0x000fe200000108dc */
[----:B------:R-:W-:Y:S01]  /*9760*/  ISETP.GT.AND P5, PT, R194, 0x79, PT ;  /* 0x00000079c200780c */ /* 0x000fe20003fa4270 */
[----:B------:R-:W-:Y:S02]  /*9770*/  WARPGROUP.DEPBAR.LE gsb0, 0x0 ;  /* 0x00008000000079c5 */ /* 0x000fe40000010000 */
[----:B------:R-:W-:Y:S01]  /*9780*/  FMNMX.FTZ R171, R144, R171, !PT ;  /* 0x000000ab90ab7209 */ /* 0x000fe20007810000 */
[----:B------:R-:W-:Y:S01]  /*9790*/  WARPGROUP.ARRIVE ;  /* 0x00000000000079c5 */ /* 0x000fe20000000000 */
[----:B------:R-:W0:Y:S01]  /*97a0*/  MUFU.TANH R122, R122 ;  /* 0x0000007a007a7308 */ /* 0x000e220000002400 */
[----:B-1----:R-:W-:Y:S02]  /*97b0*/  FSEL R150, R150, -INF , P4 ;  /* 0xff80000096967808 */ /* 0x002fe40002000000 */
[----:B------:R-:W-:-:S02]  /*97c0*/  ISETP.GT.AND P4, PT, R194, 0x80, PT ;  /* 0x00000080c200780c */ /* 0x000fc40003f84270 */
[----:B------:R-:W-:Y:S01]  /*97d0*/  FMNMX.FTZ R148, R150, R171, !PT ;  /* 0x000000ab96947209 */ /* 0x000fe20007810000 */
[----:B------:R-:W-:Y:S02]  /*97e0*/  QGMMA.64x128x32.F32.E4M3.E4M3 R24, R204, gdesc[UR12], R24, gsb0 ;  /* 0x01e0000ccc187df3 */ /* 0x000fe40008000818 */
[----:B------:R-:W1:Y:S01]  /*97f0*/  MUFU.TANH R123, R123 ;  /* 0x0000007b007b7308 */ /* 0x000e620000002400 */
[----:B--2---:R-:W-:Y:S02]  /*9800*/  FSEL R151, R151, -INF , P5 ;  /* 0xff80000097977808 */ /* 0x004fe40002800000 */
[----:B------:R-:W-:Y:S02]  /*9810*/  ISETP.GT.AND P5, PT, R194, 0x81, PT ;  /* 0x00000081c200780c */ /* 0x000fe40003fa4270 */
[----:B------:R-:W-:-:S03]  /*9820*/  FMNMX.FTZ R171, R151, R148, !PT ;  /* 0x0000009497ab7209 */ /* 0x000fc60007810000 */
[----:B------:R-:W2:Y:S01]  /*9830*/  MUFU.TANH R126, R126 ;  /* 0x0000007e007e7308 */ /* 0x000ea20000002400 */
[----:B0-----:R-:W-:Y:S02]  /*9840*/  FSEL R122, R122, -INF , P4 ;  /* 0xff8000007a7a7808 */ /* 0x001fe40002000000 */
[----:B------:R-:W-:Y:S02]  /*9850*/  ISETP.GT.AND P4, PT, R194, 0x88, PT ;  /* 0x00000088c200780c */ /* 0x000fe40003f84270 */
[----:B------:R-:W-:-:S03]  /*9860*/  FMNMX.FTZ R171, R122, R171, !PT ;  /* 0x000000ab7aab7209 */ /* 0x000fc60007810000 */
        /* <DEDUP_REMOVED lines=10> */
[----:B0-----:R-:W-:Y:S02]  /*9910*/  FSEL R127, R127, -INF , P5 ;  /* 0xff8000007f7f7808 */ /* 0x001fe40002800000 */
[----:B------:R-:W-:Y:S02]  /*9920*/  ISETP.GT.AND P5, PT, R194, 0x91, PT ;  /* 0x00000091c200780c */ /* 0x000fe40003fa4270 */
[----:B------:R-:W-:Y:S02]  /*9930*/  FMNMX.FTZ R171, R127, R171, !PT ;  /* 0x000000ab7fab7209 */ /* 0x000fe40007810000 */
[----:B------:R-:W-:Y:S01]  /*9940*/  FSEL R13, R13, -INF , P5 ;  /* 0xff8000000d0d7808 */ /* 0x000fe20002800000 */
[----:B------:R-:W-:Y:S01]  /*9950*/  MUFU.TANH R101, R101 ;  /* 0x0000006500657308 */ /* 0x000fe20000002400 */
[----:B-1----:R-:W-:Y:S02]  /*9960*/  FSEL R130, R130, -INF , P4 ;  /* 0xff80000082827808 */ /* 0x002fe40002000000 */
[----:B------:R-:W-:-:S02]  /*9970*/  ISETP.GT.AND P4, PT, R194, 0x98, PT ;  /* 0x00000098c200780c */ /* 0x000fc40003f84270 */
[----:B------:R-:W-:Y:S02]  /*9980*/  FMNMX.FTZ R92, R130, R171, !PT ;  /* 0x000000ab825c7209 */ /* 0x000fe40007810000 */
[----:B------:R-:W-:Y:S01]  /*9990*/  ISETP.GT.AND P5, PT, R194, 0x99, PT ;  /* 0x00000099c200780c */ /* 0x000fe20003fa4270 */
[----:B------:R-:W0:Y:S01]  /*99a0*/  MUFU.TANH R121, R121 ;  /* 0x0000007900797308 */ /* 0x000e220000002400 */
[----:B--2---:R-:W-:Y:S02]  /*99b0*/  FSEL R134, R134, -INF , P4 ;  /* 0xff80000086867808 */ /* 0x004fe40002000000 */
[----:B------:R-:W-:Y:S01]  /*99c0*/  FMNMX.FTZ R171, R13, R92, !PT ;  /* 0x0000005c0dab7209 */ /* 0x000fe20007810000 */
[----:B------:R-:W-:-:S01]  /*99d0*/  FFMA.FTZ R92, R124, R89, -R220 ;  /* 0x000000597c5c7223 */ /* 0x000fc200000108dc */
[----:B------:R-:W-:Y:S02]  /*99e0*/  ISETP.GT.AND P4, PT, R194, 0xa0, PT ;  /* 0x000000a0c200780c */ /* 0x000fe40003f84270 */
[----:B------:R-:W-:Y:S01]  /*99f0*/  FSEL R104, R104, -INF , P5 ;  /* 0xff80000068687808 */ /* 0x000fe20002800000 */
[----:B------:R-:W1:Y:S01]  /*9a00*/  MUFU.TANH R114, R114 ;  /* 0x0000007200727308 */ /* 0x000e620000002400 */
[----:B------:R-:W-:-:S02]  /*9a10*/  FMNMX.FTZ R171, R134, R171, !PT ;  /* 0x000000ab86ab7209 */ /* 0x000fc40007810000 */
[----:B------:R-:W-:Y:S02]  /*9a20*/  ISETP.GT.AND P5, PT, R194, 0xa1, PT ;  /* 0x000000a1c200780c */ /* 0x000fe40003fa4270 */
[----:B------:R-:W-:Y:S01]  /*9a30*/  FSEL R124, R107, -INF , P4 ;  /* 0xff8000006b7c7808 */ /* 0x000fe20002000000 */
[----:B------:R-:W-:Y:S01]  /*9a40*/  FFMA.FTZ R107, R128, R89, -R220 ;  /* 0x00000059806b7223 */ /* 0x000fe200000108dc */
[----:B------:R-:W-:Y:S01]  /*9a50*/  FMNMX.FTZ R171, R104, R171, !PT ;  /* 0x000000ab68ab7209 */ /* 0x000fe20007810000 */
[----:B------:R-:W2:Y:S01]  /*9a60*/  MUFU.TANH R115, R115 ;  /* 0x0000007300737308 */ /* 0x000ea20000002400 */
[----:B------:R-:W-:Y:S02]  /*9a70*/  ISETP.GT.AND P4, PT, R194, 0xa8, PT ;  /* 0x000000a8c200780c */ /* 0x000fe40003f84270 */
[----:B------:R-:W-:Y:S02]  /*9a80*/  FSEL R108, R108, -INF , P5 ;  /* 0xff8000006c6c7808 */ /* 0x000fe40002800000 */
[----:B------:R-:W-:-:S02]  /*9a90*/  FMNMX.FTZ R171, R124, R171, !PT ;  /* 0x000000ab7cab7209 */ /* 0x000fc40007810000 */
[----:B------:R-:W-:Y:S01]  /*9aa0*/  ISETP.GT.AND P5, PT, R194, 0xa9, PT ;  /* 0x000000a9c200780c */ /* 0x000fe20003fa4270 */
[----:B------:R3:W-:Y:S01]  /*9ab0*/  MUFU.EX2 R169, R173 ;  /* 0x000000ad00a97308 */ /* 0x0007e20000000800 */
[----:B------:R-:W-:Y:S02]  /*9ac0*/  FMNMX.FTZ R171, R108, R171, !PT ;  /* 0x000000ab6cab7209 */ /* 0x000fe40007810000 */
[----:B0-----:R-:W-:Y:S02]  /*9ad0*/  FSEL R121, R121, -INF , P5 ;  /* 0xff80000079797808 */ /* 0x001fe40002800000 */
[----:B------:R-:W-:-:S03]  /*9ae0*/  ISETP.GT.AND P5, PT, R194, 0xb1, PT ;  /* 0x000000b1c200780c */ /* 0x000fc60003fa4270 */
[----:B------:R-:W0:Y:S01]  /*9af0*/  MUFU.TANH R118, R118 ;  /* 0x0000007600767308 */ /* 0x000e220000002400 */
[----:B---3--:R-:W-:-:S01]  /*9b00*/  FFMA.FTZ R173, R228, R89, -R220 ;  /* 0x00000059e4ad7223 */ /* 0x008fc200000108dc */
[----:B------:R-:W-:Y:S02]  /*9b10*/  FSEL R228, R101, -INF , P4 ;  /* 0xff80000065e47808 */ /* 0x000fe40002000000 */
[----:B------:R-:W-:Y:S02]  /*9b20*/  ISETP.GT.AND P4, PT, R194, 0xb0, PT ;  /* 0x000000b0c200780c */ /* 0x000fe40003f84270 */
[----:B------:R-:W-:Y:S02]  /*9b30*/  FMNMX.FTZ R128, R228, R171, !PT ;  /* 0x000000abe4807209 */ /* 0x000fe40007810000 */
[----:B------:R-:W3:Y:S01]  /*9b40*/  MUFU.TANH R119, R119 ;  /* 0x0000007700777308 */ /* 0x000ee20000002400 */
[----:B-1----:R-:W-:Y:S02]  /*9b50*/  FSEL R114, R114, -INF , P4 ;  /* 0xff80000072727808 */ /* 0x002fe40002000000 */
[----:B------:R-:W-:-:S02]  /*9b60*/  FMNMX.FTZ R171, R121, R128, !PT ;  /* 0x0000008079ab7209 */ /* 0x000fc40007810000 */
[----:B------:R-:W-:Y:S02]  /*9b70*/  ISETP.GT.AND P4, PT, R194, 0xb8, PT ;  /* 0x000000b8c200780c */ /* 0x000fe40003f84270 */
[----:B--2---:R-:W-:Y:S01]  /*9b80*/  FSEL R128, R115, -INF , P5 ;  /* 0xff80000073807808 */ /* 0x004fe20002800000 */
[----:B------:R-:W1:Y:S01]  /*9b90*/  MUFU.TANH R90, R90 ;  /* 0x0000005a005a7308 */ /* 0x000e620000002400 */
[----:B------:R-:W-:Y:S01]  /*9ba0*/  FMNMX.FTZ R171, R114, R171, !PT ;  /* 0x000000ab72ab7209 */ /* 0x000fe20007810000 */
[----:B------:R-:W-:Y:S01]  /*9bb0*/  FFMA.FTZ R115, R230, R89, -R220 ;  /* 0x00000059e6737223 */ /* 0x000fe200000108dc */
[----:B------:R-:W-:Y:S02]  /*9bc0*/  ISETP.GT.AND P5, PT, R194, 0xb9, PT ;  /* 0x000000b9c200780c */ /* 0x000fe40003fa4270 */
[----:B0-----:R-:W-:Y:S02]  /*9bd0*/  FSEL R118, R118, -INF , P4 ;  /* 0xff80000076767808 */ /* 0x001fe40002000000 */
[----:B------:R-:W-:Y:S01]  /*9be0*/  FMNMX.FTZ R171, R128, R171, !PT ;  /* 0x000000ab80ab7209 */ /* 0x000fe20007810000 */
[----:B------:R-:W0:Y:S01]  /*9bf0*/  MUFU.TANH R91, R91 ;  /* 0x0000005b005b7308 */ /* 0x000e220000002400 */
[----:B------:R-:W-:-:S02]  /*9c00*/  ISETP.GT.AND P4, PT, R194, 0xc0, PT ;  /* 0x000000c0c200780c */ /* 0x000fc40003f84270 */
[----:B---3--:R-:W-:Y:S02]  /*9c10*/  FSEL R119, R119, -INF , P5 ;  /* 0xff80000077777808 */ /* 0x008fe40002800000 */
[----:B------:R-:W-:Y:S02]  /*9c20*/  FMNMX.FTZ R171, R118, R171, !PT ;  /* 0x000000ab76ab7209 */ /* 0x000fe40007810000 */
[----:B------:R-:W-:Y:S01]  /*9c30*/  ISETP.GT.AND P5, PT, R194, 0xc1, PT ;  /* 0x000000c1c200780c */ /* 0x000fe20003fa4270 */
[----:B------:R-:W-:Y:S01]  /*9c40*/  MUFU.TANH R94, R94 ;  /* 0x0000005e005e7308 */ /* 0x000fe20000002400 */
[----:B-1----:R-:W-:Y:S02]  /*9c50*/  FSEL R230, R90, -INF , P4 ;  /* 0xff8000005ae67808 */ /* 0x002fe40002000000 */
[----:B------:R-:W-:Y:S02]  /*9c60*/  FMNMX.FTZ R171, R119, R171, !PT ;  /* 0x000000ab77ab7209 */ /* 0x000fe40007810000 */
[----:B------:R-:W-:-:S02]  /*9c70*/  ISETP.GT.AND P4, PT, R194, 0xc8, PT ;  /* 0x000000c8c200780c */ /* 0x000fc40003f84270 */
[----:B------:R-:W-:Y:S01]  /*9c80*/  FMNMX.FTZ R90, R230, R171, !PT ;  /* 0x000000abe65a7209 */ /* 0x000fe20007810000 */
[----:B------:R-:W1:Y:S01]  /*9c90*/  MUFU.TANH R95, R95 ;  /* 0x0000005f005f7308 */ /* 0x000e620000002400 */
[----:B0-----:R-:W-:Y:S02]  /*9ca0*/  FSEL R91, R91, -INF , P5 ;  /* 0xff8000005b5b7808 */ /* 0x001fe40002800000 */
[----:B------:R-:W-:Y:S02]  /*9cb0*/  ISETP.GT.AND P5, PT, R194, 0xc9, PT ;  /* 0x000000c9c200780c */ /* 0x000fe40003fa4270 */
[----:B------:R-:W-:-:S03]  /*9cc0*/  FMNMX.FTZ R171, R91, R90, !PT ;  /* 0x0000005a5bab7209 */ /* 0x000fc60007810000 */
[----:B------:R-:W0:Y:S08]  /*9cd0*/  MUFU.TANH R98, R98 ;  /* 0x0000006200627308 */ /* 0x000e300000002400 */
[----:B------:R-:W2:Y:S01]  /*9ce0*/  MUFU.TANH R99, R99 ;  /* 0x0000006300637308 */ /* 0x000ea20000002400 */
[----:B-1----:R-:W-:Y:S02]  /*9cf0*/  FSEL R95, R95, -INF , P5 ;  /* 0xff8000005f5f7808 */ /* 0x002fe40002800000 */
[----:B------:R-:W-:Y:S01]  /*9d00*/  ISETP.GT.AND P5, PT, R194, 0xd1, PT ;  /* 0x000000d1c200780c */ /* 0x000fe20003fa4270 */
[----:B------:R-:W-:-:S02]  /*9d10*/  WARPGROUP.DEPBAR.LE gsb0, 0x0 ;  /* 0x00008000000079c5 */ /* 0x000fc40000010000 */
[----:B------:R-:W-:Y:S02]  /*9d20*/  WARPGROUP.ARRIVE ;  /* 0x00000000000079c5 */ /* 0x000fe40000000000 */
[----:B------:R1:W-:Y:S04]  /*9d30*/  MUFU.EX2 R101, R173 ;  /* 0x000000ad00657308 */ /* 0x0003e80000000800 */
[----:B------:R-:W-:Y:S04]  /*9d40*/  QGMMA.64x128x32.F32.E4M3.E4M3 R24, R200, gdesc[UR8], R24, gsb0 ;  /* 0x01e00008c8187df3 */ /* 0x000fe80008000818 */
[----:B------:R-:W3:Y:S01]  /*9d50*/  MUFU.TANH R102, R102 ;  /* 0x0000006600667308 */ /* 0x000ee20000002400 */
[----:B-1----:R-:W-:-:S01]  /*9d60*/  FFMA.FTZ R173, R232, R89, -R220 ;  /* 0x00000059e8ad7223 */ /* 0x002fc200000108dc */
[----:B------:R-:W-:-:S02]  /*9d70*/  FSEL R232, R94, -INF , P4 ;  /* 0xff8000005ee87808 */ /* 0x000fc40002000000 */
[----:B------:R-:W-:Y:S02]  /*9d80*/  ISETP.GT.AND P4, PT, R194, 0xd0, PT ;  /* 0x000000d0c200780c */ /* 0x000fe40003f84270 */
[----:B------:R-:W-:Y:S02]  /*9d90*/  FMNMX.FTZ R90, R232, R171, !PT ;  /* 0x000000abe85a7209 */ /* 0x000fe40007810000 */
[----:B------:R-:W1:Y:S01]  /*9da0*/  MUFU.TANH R133, R133 ;  /* 0x0000008500857308 */ /* 0x000e620000002400 */
[----:B0-----:R-:W-:Y:S02]  /*9db0*/  FSEL R100, R98, -INF , P4 ;  /* 0xff80000062647808 */ /* 0x001fe40002000000 */
[----:B------:R-:W-:Y:S02]  /*9dc0*/  FMNMX.FTZ R171, R95, R90, !PT ;  /* 0x0000005a5fab7209 */ /* 0x000fe40007810000 */
[----:B------:R-:W-:Y:S02]  /*9dd0*/  ISETP.GT.AND P4, PT, R194, 0xd8, PT ;  /* 0x000000d8c200780c */ /* 0x000fe40003f84270 */
[----:B--2---:R-:W-:Y:S01]  /*9de0*/  FSEL R99, R99, -INF , P5 ;  /* 0xff80000063637808 */ /* 0x004fe20002800000 */
[----:B------:R0:W-:Y:S01]  /*9df0*/  MUFU.EX2 R94, R173 ;  /* 0x000000ad005e7308 */ /* 0x0001e20000000800 */
[----:B------:R-:W-:-:S02]  /*9e00*/  FMNMX.FTZ R90, R100, R171, !PT ;  /* 0x000000ab645a7209 */ /* 0x000fc40007810000 */
[----:B------:R-:W-:Y:S01]  /*9e10*/  ISETP.GT.AND P5, PT, R194, 0xd9, PT ;  /* 0x000000d9c200780c */ /* 0x000fe20003fa4270 */
[----:B------:R-:W-:-:S01]  /*9e20*/  FFMA.FTZ R194, R135, R89, -R220 ;  /* 0x0000005987c27223 */ /* 0x000fc200000108dc */
[----:B---3--:R-:W-:-:S03]  /*9e30*/  FSEL R102, R102, -INF , P4 ;  /* 0xff80000066667808 */ /* 0x008fc60002000000 */
[----:B------:R2:W-:Y:S01]  /*9e40*/  MUFU.EX2 R98, R177 ;  /* 0x000000b100627308 */ /* 0x0005e20000000800 */
[----:B0-----:R-:W-:Y:S02]  /*9e50*/  FMNMX.FTZ R173, R99, R90, !PT ;  /* 0x0000005a63ad7209 */ /* 0x001fe40007810000 */
[----:B-1----:R-:W-:Y:S01]  /*9e60*/  FSEL R106, R133, -INF , P5 ;  /* 0xff800000856a7808 */ /* 0x002fe20002800000 */
[----:B------:R-:W-:-:S01]  /*9e70*/  FFMA.FTZ R133, R234, R89, -R220 ;  /* 0x00000059ea857223 */ /* 0x000fc200000108dc */
[----:B------:R-:W-:Y:S01]  /*9e80*/  FMNMX.FTZ R173, R102, R173, !PT ;  /* 0x000000ad66ad7209 */ /* 0x000fe20007810000 */
[----:B------:R-:W-:-:S01]  /*9e90*/  FFMA.FTZ R234, R93, R89, -R220 ;  /* 0x000000595dea7223 */ /* 0x000fc200000108dc */
[-CC-:B------:R-:W-:Y:S01]  /*9ea0*/  FFMA.FTZ R93, R97, R89.reuse, -R220.reuse ;  /* 0x00000059615d7223 */ /* 0x180fe200000108dc */
[----:B------:R-:W-:-:S01]  /*9eb0*/  FFMA.FTZ R97, R109, R89, -R220 ;  /* 0x000000596d617223 */ /* 0x000fc200000108dc */
[----:B------:R-:W-:Y:S01]  /*9ec0*/  FMNMX.FTZ R90, R106, R173, !PT ;  /* 0x000000ad6a5a7209 */ /* 0x000fe20007810000 */
[----:B------:R-:W-:-:S01]  /*9ed0*/  FFMA.FTZ R173, R236, R89, -R220 ;  /* 0x00000059ecad7223 */ /* 0x000fc200000108dc */
[-CC-:B------:R-:W-:Y:S01]  /*9ee0*/  FFMA.FTZ R236, R105, R89.reuse, -R220.reuse ;  /* 0x0000005969ec7223 */ /* 0x180fe200000108dc */
[----:B------:R-:W-:-:S01]  /*9ef0*/  FFMA.FTZ R105, R113, R89, -R220 ;  /* 0x0000005971697223 */ /* 0x000fc200000108dc */
[-CC-:B------:R-:W-:Y:S01]  /*9f00*/  FFMA.FTZ R109, R110, R89.reuse, -R220.reuse ;  /* 0x000000596e6d7223 */ /* 0x180fe200000108dc */
[----:B--2---:R-:W0:Y:S01]  /*9f10*/  SHFL.BFLY PT, R177, R90, 0x2, 0x1f ;  /* 0x0c401f005ab17f89 */ /* 0x004e2200000e0000 */
[----:B------:R-:W-:-:S01]  /*9f20*/  FFMA.FTZ R110, R117, R89, -R220 ;  /* 0x00000059756e7223 */ /* 0x000fc200000108dc */
[----:B------:R-:W-:Y:S01]  /*9f30*/  MUFU.EX2 R103, R103 ;  /* 0x0000006700677308 */ /* 0x000fe20000000800 */
[----:B------:R-:W-:-:S07]  /*9f40*/  FFMA.FTZ R220, R129, R89, -R220 ;  /* 0x0000005981dc7223 */ /* 0x000fce00000108dc */
[----:B------:R-:W-:Y:S08]  /*9f50*/  MUFU.EX2 R14, R14 ;  /* 0x0000000e000e7308 */ /* 0x000ff00000000800 */
[----:B------:R-:W-:Y:S01]  /*9f60*/  MUFU.EX2 R131, R131 ;  /* 0x0000008300837308 */ /* 0x000fe20000000800 */
[----:B0-----:R-:W-:-:S07]  /*9f70*/  FMNMX.FTZ R177, R90, R177, !PT ;  /* 0x000000b15ab17209 */ /* 0x001fce0007810000 */
[----:B------:R-:W-:Y:S01]  /*9f80*/  MUFU.EX2 R22, R22 ;  /* 0x0000001600167308 */ /* 0x000fe20000000800 */
[----:B------:R-:W0:Y:S07]  /*9f90*/  SHFL.BFLY PT, R90, R177, 0x1, 0x1f ;  /* 0x0c201f00b15a7f89 */ /* 0x000e2e00000e0000 */
[----:B------:R-:W-:Y:S08]  /*9fa0*/  MUFU.EX2 R132, R132 ;  /* 0x0000008400847308 */ /* 0x000ff00000000800 */
[----:B------:R-:W-:Y:S08]  /*9fb0*/  MUFU.EX2 R137, R137 ;  /* 0x0000008900897308 */ /* 0x000ff00000000800 */
[----:B------:R-:W-:Y:S01]  /*9fc0*/  MUFU.EX2 R141, R141 ;  /* 0x0000008d008d7308 */ /* 0x000fe20000000800 */
[----:B0-----:R-:W-:-:S04]  /*9fd0*/  FMNMX.FTZ R90, R177, R90, !PT ;  /* 0x0000005ab15a7209 */ /* 0x001fc80007810000 */
[C---:B------:R-:W-:Y:S01]  /*9fe0*/  FSETP.NEU.FTZ.AND P4, PT, R90.reuse, -INF , PT ;  /* 0xff8000005a00780b */ /* 0x040fe20003f9d000 */
[----:B------:R-:W-:-:S02]  /*9ff0*/  FFMA.FTZ R113, R90, R89, -8 ;  /* 0xc10000005a717423 */ /* 0x000fc40000010059 */
[----:B------:R-:W-:Y:S03]  /*a000*/  MUFU.EX2 R186, R186 ;  /* 0x000000ba00ba7308 */ /* 0x000fe60000000800 */
[----:B------:R-:W-:-:S05]  /*a010*/  FSEL R113, R113, RZ, P4 ;  /* 0x000000ff71717208 */ /* 0x000fca0002000000 */
[----:B------:R0:W-:Y:S01]  /*a020*/  MUFU.EX2 R171, R179 ;  /* 0x000000b300ab7308 */ /* 0x0001e20000000800 */
[----:B------:R-:W-:-:S01]  /*a030*/  FFMA.FTZ R187, R116, R89, -R113 ;  /* 0x0000005974bb7223 */ /* 0x000fc20000010871 */
[----:B------:R-:W-:Y:S01]  /*a040*/  FFMA.FTZ R116, R138, R89, -R113 ;  /* 0x000000598a747223 */ /* 0x000fe20000010871 */
[----:B------:R-:W-:-:S01]  /*a050*/  FADD.FTZ R138, -R189, R10 ;  /* 0x0000000abd8a7221 */ /* 0x000fc20000010100 */
[-CC-:B------:R-:W-:Y:S01]  /*a060*/  FFMA.FTZ R10, R142, R89.reuse, -R113.reuse ;  /* 0x000000598e0a7223 */ /* 0x180fe20000010871 */
[----:B------:R-:W-:Y:S01]  /*a070*/  FSEL R142, R90, RZ, P4 ;  /* 0x000000ff5a8e7208 */ /* 0x000fe20002000000 */
[-CC-:B------:R-:W-:Y:S01]  /*a080*/  FFMA.FTZ R180, R180, R89.reuse, -R113.reuse ;  /* 0x00000059b4b47223 */ /* 0x180fe20000010871 */
[-C--:B------:R-:W-:Y:S01]  /*a090*/  FMUL.FTZ R138, R138, R89.reuse ;  /* 0x000000598a8a7220 */ /* 0x080fe20000410000 */
[-CC-:B------:R-:W-:Y:S01]  /*a0a0*/  FFMA.FTZ R117, R20, R89.reuse, -R113.reuse ;  /* 0x0000005914757223 */ /* 0x180fe20000010871 */
[----:B------:R-:W-:-:S01]  /*a0b0*/  FFMA.FTZ R20, R190, R89, -R113 ;  /* 0x00000059be147223 */ /* 0x000fc20000010871 */
[----:B------:R-:W-:Y:S01]  /*a0c0*/  FADD.FTZ R142, -R142, R9 ;  /* 0x000000098e8e7221 */ /* 0x000fe20000010100 */
[----:B------:R-:W-:-:S01]  /*a0d0*/  FFMA.FTZ R129, R184, R89, -R113 ;  /* 0x00000059b8817223 */ /* 0x000fc20000010871 */
[----:B------:R-:W-:Y:S01]  /*a0e0*/  MUFU.EX2 R180, R180 ;  /* 0x000000b400b47308 */ /* 0x000fe20000000800 */
[----:B------:R-:W-:-:S01]  /*a0f0*/  FFMA.FTZ R135, R152, R89, -R113 ;  /* 0x0000005998877223 */ /* 0x000fc20000010871 */
[-C--:B------:R-:W-:Y:S01]  /*a100*/  FMUL.FTZ R9, R142, R89.reuse ;  /* 0x000000598e097220 */ /* 0x080fe20000410000 */
[----:B------:R-:W-:-:S01]  /*a110*/  FFMA.FTZ R152, R188, R89, -R113 ;  /* 0x00000059bc987223 */ /* 0x000fc20000010871 */
[-CC-:B------:R-:W-:Y:S01]  /*a120*/  FFMA.FTZ R177, R218, R89.reuse, -R113.reuse ;  /* 0x00000059dab17223 */ /* 0x180fe20000010871 */
[----:B------:R-:W-:-:S01]  /*a130*/  FFMA.FTZ R142, R146, R89, -R113 ;  /* 0x00000059928e7223 */ /* 0x000fc20000010871 */
[-CC-:B------:R-:W-:Y:S01]  /*a140*/  FFMA.FTZ R184, R192, R89.reuse, -R113.reuse ;  /* 0x00000059c0b87223 */ /* 0x180fe20000010871 */
[----:B------:R-:W-:-:S01]  /*a150*/  FFMA.FTZ R170, R170, R89, -R113 ;  /* 0x00000059aaaa7223 */ /* 0x000fc20000010871 */
[----:B------:R-:W1:Y:S01]  /*a160*/  MUFU.EX2 R138, R138 ;  /* 0x0000008a008a7308 */ /* 0x000e620000000800 */
[----:B0-----:R-:W-:-:S01]  /*a170*/  FFMA.FTZ R179, R156, R89, -R113 ;  /* 0x000000599cb37223 */ /* 0x001fc20000010871 */
        /* <DEDUP_REMOVED lines=18> */
[----:B------:R-:W-:Y:S01]  /*a2a0*/  FFMA.FTZ R197, R108, R89, -R113 ;  /* 0x000000596cc57223 */ /* 0x000fe20000010871 */
[----:B------:R-:W-:-:S01]  /*a2b0*/  FADD.FTZ R146, R14, R193 ;  /* 0x000000c10e927221 */ /* 0x000fc20000010000 */
[-CC-:B------:R-:W-:Y:S01]  /*a2c0*/  FFMA.FTZ R191, R144, R89.reuse, -R113.reuse ;  /* 0x0000005990bf7223 */ /* 0x180fe20000010871 */
[----:B------:R-:W-:-:S01]  /*a2d0*/  FFMA.FTZ R144, R150, R89, -R113 ;  /* 0x0000005996907223 */ /* 0x000fc20000010871 */
[----:B------:R-:W1:Y:S01]  /*a2e0*/  MUFU.EX2 R20, R20 ;  /* 0x0000001400147308 */ /* 0x000e620000000800 */
[----:B0-----:R-:W-:-:S01]  /*a2f0*/  FFMA.FTZ R6, R9, R5, R180 ;  /* 0x0000000509067223 */ /* 0x001fc200000100b4 */
[----:B------:R-:W-:Y:S01]  /*a300*/  FADD.FTZ R193, R131, R146 ;  /* 0x0000009283c17221 */ /* 0x000fe20000010000 */
[----:B------:R-:W-:-:S01]  /*a310*/  FFMA.FTZ R151, R151, R89, -R113 ;  /* 0x0000005997977223 */ /* 0x000fc20000010871 */
[-CC-:B------:R-:W-:Y:S01]  /*a320*/  FFMA.FTZ R122, R122, R89.reuse, -R113.reuse ;  /* 0x000000597a7a7223 */ /* 0x180fe20000010871 */
[----:B------:R-:W-:-:S01]  /*a330*/  FFMA.FTZ R126, R126, R89, -R113 ;  /* 0x000000597e7e7223 */ /* 0x000fc20000010871 */
[----:B------:R-:W-:Y:S01]  /*a340*/  FADD.FTZ R193, R22, R193 ;  /* 0x000000c116c17221 */ /* 0x000fe20000010000 */
[----:B------:R-:W-:-:S01]  /*a350*/  FFMA.FTZ R127, R127, R89, -R113 ;  /* 0x000000597f7f7223 */ /* 0x000fc20000010871 */
[----:B------:R-:W0:Y:S01]  /*a360*/  MUFU.EX2 R129, R129 ;  /* 0x0000008100817308 */ /* 0x000e220000000800 */
[----:B--2---:R-:W-:-:S01]  /*a370*/  FADD.FTZ R5, R117, R6 ;  /* 0x0000000675057221 */ /* 0x004fc20000010000 */
[----:B------:R-:W-:Y:S01]  /*a380*/  FADD.FTZ R146, R132, R193 ;  /* 0x000000c184927221 */ /* 0x000fe20000010000 */
[----:B------:R-:W-:-:S01]  /*a390*/  FFMA.FTZ R193, R148, R89, -R113 ;  /* 0x0000005994c17223 */ /* 0x000fc20000010871 */
[-CC-:B------:R-:W-:Y:S01]  /*a3a0*/  FFMA.FTZ R130, R130, R89.reuse, -R113.reuse ;  /* 0x0000005982827223 */ /* 0x180fe20000010871 */
[----:B------:R-:W-:-:S01]  /*a3b0*/  FFMA.FTZ R13, R13, R89, -R113 ;  /* 0x000000590d0d7223 */ /* 0x000fc20000010871 */
[----:B------:R-:W-:Y:S01]  /*a3c0*/  FADD.FTZ R146, R137, R146 ;  /* 0x0000009289927221 */ /* 0x000fe20000010000 */
[----:B------:R-:W-:-:S01]  /*a3d0*/  FFMA.FTZ R134, R134, R89, -R113 ;  /* 0x0000005986867223 */ /* 0x000fc20000010871 */
[----:B------:R-:W2:Y:S01]  /*a3e0*/  MUFU.EX2 R135, R135 ;  /* 0x0000008700877308 */ /* 0x000ea20000000800 */
[----:B-1----:R-:W-:-:S01]  /*a3f0*/  FADD.FTZ R6, R20, R5 ;  /* 0x0000000514067221 */ /* 0x002fc20000010000 */
[----:B------:R-:W-:-:S02]  /*a400*/  WARPGROUP.DEPBAR.LE gsb0, 0x0 ;  /* 0x00008000000079c5 */ /* 0x000fc40000010000 */
[----:B------:R-:W-:-:S01]  /*a410*/  FFMA.FTZ R121, R121, R89, -R113 ;  /* 0x0000005979797223 */ /* 0x000fc20000010871 */
[-CC-:B------:R-:W-:Y:S01]  /*a420*/  FFMA.FTZ R114, R114, R89.reuse, -R113.reuse ;  /* 0x0000005972727223 */ /* 0x180fe20000010871 */
[----:B------:R-:W-:-:S01]  /*a430*/  FFMA.FTZ R118, R118, R89, -R113 ;  /* 0x0000005976767223 */ /* 0x000fc20000010871 */
[----:B------:R-:W-:Y:S01]  /*a440*/  FFMA.FTZ R119, R119, R89, -R113 ;  /* 0x0000005977777223 */ /* 0x000fe20000010871 */
[----:B------:R-:W1:Y:S01]  /*a450*/  MUFU.EX2 R152, R152 ;  /* 0x0000009800987308 */ /* 0x000e620000000800 */
[----:B0-----:R-:W-:-:S01]  /*a460*/  FADD.FTZ R6, R129, R6 ;  /* 0x0000000681067221 */ /* 0x001fc20000010000 */
[-CC-:B------:R-:W-:Y:S01]  /*a470*/  FFMA.FTZ R91, R91, R89.reuse, -R113.reuse ;  /* 0x000000595b5b7223 */ /* 0x180fe20000010871 */
[----:B------:R-:W-:-:S01]  /*a480*/  FFMA.FTZ R95, R95, R89, -R113 ;  /* 0x000000595f5f7223 */ /* 0x000fc20000010871 */
[----:B------:R-:W-:Y:S02]  /*a490*/  IMAD.U32 R148, RZ, RZ, UR42 ;  /* 0x0000002aff947e24 */ /* 0x000fe4000f8e00ff */
[----:B------:R-:W-:-:S01]  /*a4a0*/  FFMA.FTZ R100, R100, R89, -R113 ;  /* 0x0000005964647223 */ /* 0x000fc20000010871 */
[-CC-:B------:R-:W-:Y:S01]  /*a4b0*/  FFMA.FTZ R99, R99, R89.reuse, -R113.reuse ;  /* 0x0000005963637223 */ /* 0x180fe20000010871 */
[----:B------:R-:W-:-:S01]  /*a4c0*/  FFMA.FTZ R102, R102, R89, -R113 ;  /* 0x0000005966667223 */ /* 0x000fc20000010871 */
[----:B------:R-:W0:Y:S01]  /*a4d0*/  MUFU.EX2 R177, R177 ;  /* 0x000000b100b17308 */ /* 0x000e220000000800 */
[----:B--2---:R-:W-:-:S01]  /*a4e0*/  FADD.FTZ R5, R135, R6 ;  /* 0x0000000687057221 */ /* 0x004fc20000010000 */
[----:B------:R-:W-:Y:S01]  /*a4f0*/  @!P0 LEA R148, R148, UR41, 0x3 ;  /* 0x0000002994948c11 */ /* 0x000fe2000f8e18ff */
[----:B------:R-:W-:-:S05]  /*a500*/  FFMA.FTZ R106, R106, R89, -R113 ;  /* 0x000000596a6a7223 */ /* 0x000fca0000010871 */
[----:B------:R-:W2:Y:S01]  /*a510*/  MUFU.EX2 R184, R184 ;  /* 0x000000b800b87308 */ /* 0x000ea20000000800 */
[----:B-1----:R-:W-:-:S01]  /*a520*/  FADD.FTZ R6, R152, R5 ;  /* 0x0000000598067221 */ /* 0x002fc20000010000 */
[----:B------:R-:W-:-:S06]  /*a530*/  FADD.FTZ R5, R141, R146 ;  /* 0x000000928d057221 */ /* 0x000fcc0000010000 */
[----:B------:R-:W1:Y:S01]  /*a540*/  MUFU.EX2 R145, R145 ;  /* 0x0000009100917308 */ /* 0x000e620000000800 */
[----:B0-----:R-:W-:-:S01]  /*a550*/  FADD.FTZ R195, R177, R6 ;  /* 0x00000006b1c37221 */ /* 0x001fc20000010000 */
[----:B------:R-:W-:-:S06]  /*a560*/  FADD.FTZ R6, R186, R5 ;  /* 0x00000005ba067221 */ /* 0x000fcc0000010000 */
        /* <DEDUP_REMOVED lines=36> */
[----:B0-----:R-:W-:-:S07]  /*a7b0*/  FADD.FTZ R6, R154, R5 ;  /* 0x000000059a067221 */ /* 0x001fce0000010000 */
[----:B------:R-:W0:Y:S01]  /*a7c0*/  MUFU.EX2 R158, R158 ;  /* 0x0000009e009e7308 */ /* 0x000e220000000800 */
[----:B--2---:R-:W-:-:S01]  /*a7d0*/  FADD.FTZ R146, R222, R195 ;  /* 0x000000c3de927221 */ /* 0x004fc20000010000 */
[-CC-:B------:R-:W-:Y:S01]  /*a7e0*/  FFMA.FTZ R195, R104, R89.reuse, -R113.reuse ;  /* 0x0000005968c37223 */ /* 0x180fe20000010871 */
[----:B------:R-:W-:-:S02]  /*a7f0*/  FFMA.FTZ R104, R124, R89, -R113 ;  /* 0x000000597c687223 */ /* 0x000fc40000010871 */
[----:B------:R-:W-:-:S03]  /*a800*/  FADD.FTZ R146, R23, R146 ;  /* 0x0000009217927221 */ /* 0x000fc60000010000 */
[----:B------:R-:W2:Y:S01]  /*a810*/  MUFU.EX2 R185, R185 ;  /* 0x000000b900b97308 */ /* 0x000ea20000000800 */
[----:B-1----:R-:W-:-:S01]  /*a820*/  FADD.FTZ R5, R155, R6 ;  /* 0x000000069b057221 */ /* 0x002fc20000010000 */
[----:B------:R-:W-:-:S04]  /*a830*/  FADD.FTZ R146, R153, R146 ;  /* 0x0000009299927221 */ /* 0x000fc80000010000 */
[----:B------:R-:W-:Y:S02]  /*a840*/  FADD.FTZ R146, R157, R146 ;  /* 0x000000929d927221 */ /* 0x000fe40000010000 */
        /* <DEDUP_REMOVED lines=12> */
[----:B------:R-:W-:-:S03]  /*a910*/  FADD.FTZ R5, R169, R6 ;  /* 0x00000006a9057221 */ /* 0x000fc60000010000 */
[----:B------:R-:W1:Y:S01]  /*a920*/  MUFU.EX2 R136, R136 ;  /* 0x0000008800887308 */ /* 0x000e620000000800 */
[----:B0-----:R-:W-:-:S07]  /*a930*/  FADD.FTZ R108, R166, R199 ;  /* 0x000000c7a66c7221 */ /* 0x001fce0000010000 */
[----:B------:R-:W0:Y:S01]  /*a940*/  MUFU.EX2 R116, R116 ;  /* 0x0000007400747308 */ /* 0x000e220000000800 */
[----:B--2---:R-:W-:-:S01]  /*a950*/  FADD.FTZ R199, R187, R108 ;  /* 0x0000006cbbc77221 */ /* 0x004fc20000010000 */
[----:B------:R-:W-:-:S06]  /*a960*/  FFMA.FTZ R108, R228, R89, -R113 ;  /* 0x00000059e46c7223 */ /* 0x000fcc0000010871 */
        /* <DEDUP_REMOVED lines=59> */
[----:B------:R-:W-:-:S03]  /*ad20*/  FFMA.FTZ R128, R232, R89, -R113 ;  /* 0x00000059e8807223 */ /* 0x000fc60000010871 */
[----:B------:R-:W-:-:S03]  /*ad30*/  FADD.FTZ R201, R94, R201 ;  /* 0x000000c95ec97221 */ /* 0x000fc60000010000 */
[----:B------:R-:W1:Y:S01]  /*ad40*/  MUFU.EX2 R104, R104 ;  /* 0x0000006800687308 */ /* 0x000e620000000800 */
[----:B0-----:R-:W-:-:S07]  /*ad50*/  FADD.FTZ R6, R134, R5 ;  /* 0x0000000586067221 */ /* 0x001fce0000010000 */
[----:B------:R-:W0:Y:S01]  /*ad60*/  MUFU.EX2 R197, R197 ;  /* 0x000000c500c57308 */ /* 0x000e220000000800 */
[----:B--2---:R-:W-:-:S01]  /*ad70*/  FADD.FTZ R5, R195, R6 ;  /* 0x00000006c3057221 */ /* 0x004fc20000010000 */
[----:B------:R-:W-:-:S04]  /*ad80*/  FADD.FTZ R6, R98, R201 ;  /* 0x000000c962067221 */ /* 0x000fc80000010000 */
[----:B------:R-:W-:Y:S02]  /*ad90*/  FADD.FTZ R6, R171, R6 ;  /* 0x00000006ab067221 */ /* 0x000fe40000010000 */
        /* <DEDUP_REMOVED lines=65> */
.L_x_1941:
[----:B------:R-:W-:Y:S01]  /*b1b0*/  ULEA UR10, UR43, UR41, 0x3 ;  /* 0x000000292b0a7291 */ /* 0x000fe2000f8e183f */
[----:B------:R-:W-:Y:S01]  /*b1c0*/  ISETP.GT.AND P3, PT, R12, R11, PT ;  /* 0x0000000b0c00720c */ /* 0x000fe20003f64270 */
[----:B------:R-:W-:Y:S01]  /*b1d0*/  FMUL.FTZ R26, R26, R9 ;  /* 0x000000091a1a7220 */ /* 0x000fe20000410000 */
        /* <DEDUP_REMOVED lines=12> */
[----:B------:R-:W-:Y:S01]  /*b2a0*/  F2FP.SATFINITE.E4M3.F32.PACK_AB_MERGE_C R22, R14, R103, R22 ;  /* 0x000000670e16723e */ /* 0x000fe20004807016 */
[----:B------:R-:W-:Y:S01]  /*b2b0*/  FMUL.FTZ R34, R34, R9 ;  /* 0x0000000922227220 */ /* 0x000fe20000410000 */
[----:B------:R-:W-:Y:S01]  /*b2c0*/  F2FP.SATFINITE.E4M3.F32.PACK_AB_MERGE_C R125, R176, R165, R125 ;  /* 0x000000a5b07d723e */ /* 0x000fe2000480707d */
        /* <DEDUP_REMOVED lines=112> */
[----:B------:R-:W-:Y:S02]  /*b9d0*/  IMAD.MOV.U32 R224, RZ, RZ, R22 ;  /* 0x000000ffffe07224 */ /* 0x000fe400078e0016 */
[----:B------:R-:W-:Y:S01]  /*b9e0*/  IMAD.MOV.U32 R222, RZ, RZ, R125 ;  /* 0x000000ffffde7224 */ /* 0x000fe200078e007d */
[----:B------:R-:W-:Y:S06]  /*b9f0*/  @P3 BRA `(.L_x_1942) ;  /* 0xffffffac00483947 */ /* 0x000fec000383ffff */
.L_x_1932:
[----:B------:R-:W-:-:S13]  /*ba00*/  ISETP.GE.AND P2, PT, R12, R18, PT ;  /* 0x000000120c00720c */ /* 0x000fda0003f46270 */
[----:B------:R-:W-:Y:S05]  /*ba10*/  @!P2 BRA `(.L_x_1943) ;  /* 0x0000004000f0a947 */ /* 0x000fea0003800000 */
[C---:B------:R-:W-:Y:S01]  /*ba20*/  VIADD R9, R19.reuse, 0x8 ;  /* 0x0000000813097836 */ /* 0x040fe20000000000 */
[----:B------:R-:W-:Y:S01]  /*ba30*/  IADD3 R19, -R19, 0xb, RZ ;  /* 0x0000000b13137810 */ /* 0x000fe20007ffe1ff */
[----:B------:R-:W-:Y:S01]  /*ba40*/  IMAD.MOV.U32 R7, RZ, RZ, R90 ;  /* 0x000000ffff077224 */ /* 0x000fe200078e005a */
[----:B------:R-:W-:Y:S01]  /*ba50*/  UMOV UR5, UR42 ;  /* 0x0000002a00057c82 */ /* 0x000fe20008000000 */
[----:B------:R-:W-:Y:S02]  /*ba60*/  IMAD.MOV.U32 R8, RZ, RZ, R88 ;  /* 0x000000ffff087224 */ /* 0x000fe400078e0058 */
[----:B------:R-:W-:-:S07]  /*ba70*/  IMAD.MOV.U32 R10, RZ, RZ, R4 ;  /* 0x000000ffff0a7224 */ /* 0x000fce00078e0004 */
.L_x_1953:
[----:B------:R-:W-:Y:S01]  /*ba80*/  UIADD3 UR42, UR5, 0x1, URZ ;  /* 0x00000001052a7890 */ /* 0x000fe2000fffe03f */
[----:B------:R-:W-:-:S03]  /*ba90*/  ISETP.NE.AND P3, PT, RZ, UR40, PT ;  /* 0x00000028ff007c0c */ /* 0x000fc6000bf65270 */
[----:B------:R-:W-:-:S04]  /*baa0*/  UISETP.NE.AND UP0, UPT, UR42, 0x2, UPT ;  /* 0x000000022a00788c */ /* 0x000fc8000bf05270 */
[----:B------:R-:W-:Y:S02]  /*bab0*/  USEL UR7, URZ, 0x1, UP0 ;  /* 0x000000013f077887 */ /* 0x000fe40008000000 */
[----:B------:R-:W-:-:S04]  /*bac0*/  USEL UR42, UR42, URZ, UP0 ;  /* 0x0000003f2a2a7287 */ /* 0x000fc80008000000 */
[----:B------:R-:W-:Y:S01]  /*bad0*/  LOP3.LUT R4, R10, UR7, RZ, 0x3c, !PT ;  /* 0x000000070a047c12 */ /* 0x000fe2000f8e3cff */
[----:B------:R-:W-:Y:S07]  /*bae0*/  @P3 BRA `(.L_x_1944) ;  /* 0x0000000000283947 */ /* 0x000fee0003800000 */
[----:B------:R-:W-:Y:S05]  /*baf0*/  @!P1 BRA `(.L_x_1945) ;  /* 0x0000000000049947 */ /* 0x000fea0003800000 */
[----:B------:R-:W-:Y:S01]  /*bb00*/  BPT.TRAP 0x1 ;  /* 0x000000040000795c */ /* 0x000fe20000300000 */
.L_x_1945:
[----:B------:R-:W-:Y:S01]  /*bb10*/  ULEA UR7, UR42, UR41, 0x3 ;  /* 0x000000292a077291 */ /* 0x000fe2000f8e183f */
[----:B------:R-:W-:-:S08]  /*bb20*/  SHF.L.U32 R11, R4, 0x1f, RZ ;  /* 0x0000001f040b7819 */ /* 0x000fd000000006ff */
[----:B------:R0:W1:Y:S01]  /*bb30*/  SYNCS.PHASECHK.TRANS64.TRYWAIT P2, [UR7+0x2e830], R11 ;  /* 0x02e8300bff0075a7 */ /* 0x0000620008040147 */
[----:B------:R-:W-:Y:S05]  /*bb40*/  @!P1 BRA `(.L_x_1946) ;  /* 0x0000000000049947 */ /* 0x000fea0003800000 */
[----:B------:R-:W-:Y:S01]  /*bb50*/  BPT.TRAP 0x1 ;  /* 0x000000040000795c */ /* 0x000fe20000300000 */
.L_x_1946:
[----:B-1----:R-:W-:Y:S05]  /*bb60*/  @P2 BRA `(.L_x_1944) ;  /* 0x0000000000082947 */ /* 0x002fea0003800000 */
[----:B------:R-:W1:Y:S02]  /*bb70*/  SYNCS.PHASECHK.TRANS64.TRYWAIT P2, [UR7+0x2e830], R11 ;  /* 0x02e8300bff0075a7 */ /* 0x000e640008040147 */
[----:B-1----:R-:W-:Y:S05]  /*bb80*/  @!P2 BRA `(.L_x_1947) ;  /* 0x000000ac0038a947 */ /* 0x002fea0003800000 */
.L_x_1944:
[----:B------:R2:W-:Y:S01]  /*bb90*/  BAR.SYNC.DEFER_BLOCKING R9, 0x100 ;  /* 0x000400090000751d */ /* 0x0005e20000010000 */
[C---:B------:R-:W-:Y:S01]  /*bba0*/  R2UR UR44, R2.reuse ;  /* 0x00000000022c72ca */ /* 0x040fe200000e0000 */
[----:B------:R-:W-:Y:S01]  /*bbb0*/  UIMAD UR7, UR42, 0x700, UR6 ;  /* 0x000007002a0778a4 */ /* 0x000fe2000f8e0206 */
[C---:B------:R-:W-:Y:S02]  /*bbc0*/  R2UR UR45, R3.reuse ;  /* 0x00000000032d72ca */ /* 0x040fe400000e0000 */
[C---:B------:R-:W-:Y:S01]  /*bbd0*/  R2UR UR20, R2.reuse ;  /* 0x00000000021472ca */ /* 0x040fe200000e0000 */
[----:B------:R-:W-:Y:S01]  /*bbe0*/  UMOV UR47, 0x40000040 ;  /* 0x40000040002f7882 */ /* 0x000fe20000000000 */
[C---:B------:R-:W-:Y:S01]  /*bbf0*/  R2UR UR21, R3.reuse ;  /* 0x00000000031572ca */ /* 0x040fe200000e0000 */
[----:B------:R-:W-:Y:S01]  /*bc00*/  UIADD3 UR22, UR7, 0x100, URZ ;  /* 0x0000010007167890 */ /* 0x000fe2000fffe03f */
[C---:B------:R-:W-:Y:S01]  /*bc10*/  R2UR UR24, R2.reuse ;  /* 0x00000000021872ca */ /* 0x040fe200000e0000 */
[----:B------:R-:W-:Y:S01]  /*bc20*/  UMOV UR46, UR7 ;  /* 0x00000007002e7c82 */ /* 0x000fe20008000000 */
[----:B------:R-:W-:Y:S01]  /*bc30*/  UMOV UR23, 0x40000040 ;  /* 0x4000004000177882 */ /* 0x000fe20000000000 */
[C---:B------:R-:W-:Y:S01]  /*bc40*/  R2UR UR25, R3.reuse ;  /* 0x00000000031972ca */ /* 0x040fe200000e0000 */
[----:B------:R-:W-:Y:S01]  /*bc50*/  UIADD3 UR26, UR7, 0x200, URZ ;  /* 0x00000200071a7890 */ /* 0x000fe2000fffe03f */
[C---:B------:R-:W-:Y:S01]  /*bc60*/  R2UR UR28, R2.reuse ;  /* 0x00000000021c72ca */ /* 0x040fe200000e0000 */
[----:B------:R-:W-:Y:S01]  /*bc70*/  UMOV UR27, 0x40000040 ;  /* 0x40000040001b7882 */ /* 0x000fe20000000000 */
[C---:B------:R-:W-:Y:S01]  /*bc80*/  R2UR UR29, R3.reuse ;  /* 0x00000000031d72ca */ /* 0x040fe200000e0000 */
[----:B------:R-:W-:Y:S01]  /*bc90*/  UIADD3 UR30, UR7, 0x300, URZ ;  /* 0x00000300071e7890 */ /* 0x000fe2000fffe03f */
[----:B------:R-:W-:Y:S01]  /*bca0*/  R2UR UR32, R2 ;  /* 0x00000000022072ca */ /* 0x000fe200000e0000 */
[----:B------:R-:W-:Y:S01]  /*bcb0*/  UMOV UR31, 0x40000040 ;  /* 0x40000040001f7882 */ /* 0x000fe20000000000 */
[----:B------:R-:W-:Y:S01]  /*bcc0*/  R2UR UR33, R3 ;  /* 0x00000000032172ca */ /* 0x000fe200000e0000 */
        /* <DEDUP_REMOVED lines=163> */
[----:B--2---:R-:W-:Y:S05]  /*c700*/  @P3 BRA `(.L_x_1948) ;  /* 0x0000000000283947 */ /* 0x004fea0003800000 */
[----:B------:R-:W-:Y:S05]  /*c710*/  @!P1 BRA `(.L_x_1949) ;  /* 0x0000000000049947 */ /* 0x000fea0003800000 */
[----:B------:R-:W-:Y:S01]  /*c720*/  BPT.TRAP 0x1 ;  /* 0x000000040000795c */ /* 0x000fe20000300000 */
.L_x_1949:
[----:B------:R-:W-:Y:S01]  /*c730*/  ULEA UR7, UR5, UR41, 0x3 ;  /* 0x0000002905077291 */ /* 0x000fe2000f8e183f */
[----:B------:R-:W-:-:S08]  /*c740*/  SHF.L.U32 R10, R10, 0x1f, RZ ;  /* 0x0000001f0a0a7819 */ /* 0x000fd000000006ff */
[----:B------:R2:W3:Y:S01]  /*c750*/  SYNCS.PHASECHK.TRANS64.TRYWAIT P2, [UR7+0x2e850], R10 ;  /* 0x02e8500aff0075a7 */ /* 0x0004e20008040147 */
[----:B------:R-:W-:Y:S05]  /*c760*/  @!P1 BRA `(.L_x_1950) ;  /* 0x0000000000049947 */ /* 0x000fea0003800000 */
[----:B------:R-:W-:Y:S01]  /*c770*/  BPT.TRAP 0x1 ;  /* 0x000000040000795c */ /* 0x000fe20000300000 */
.L_x_1950:
[----:B---3--:R-:W-:Y:S05]  /*c780*/  @P2 BRA `(.L_x_1948) ;  /* 0x0000000000082947 */ /* 0x008fea0003800000 */
[----:B------:R-:W3:Y:S02]  /*c790*/  SYNCS.PHASECHK.TRANS64.TRYWAIT P2, [UR7+0x2e850], R10 ;  /* 0x02e8500aff0075a7 */ /* 0x000ee40008040147 */
[----:B---3--:R-:W-:Y:S05]  /*c7a0*/  @!P2 BRA `(.L_x_1951) ;  /* 0x000000a00048a947 */ /* 0x008fea0003800000 */
.L_x_1948:
[----:B------:R-:W-:Y:S01]  /*c7b0*/  UIADD3 UR7, UR41, 0x400, URZ ;  /* 0x0000040029077890 */ /* 0x000fe2000fffe03f */
[----:B------:R-:W-:Y:S01]  /*c7c0*/  WARPGROUP.ARRIVE ;  /* 0x00000000000079c5 */ /* 0x000fe20000000000 */
[----:B------:R-:W-:Y:S01]  /*c7d0*/  UMOV UR11, 0xc0000010 ;  /* 0xc0000010000b7882 */ /* 0x000fe20000000000 */
[----:B------:R-:W-:Y:S01]  /*c7e0*/  UMOV UR15, 0xc0000010 ;  /* 0xc0000010000f7882 */ /* 0x000fe20000000000 */
[----:B------:R-:W-:Y:S01]  /*c7f0*/  USHF.R.U32.HI UR7, URZ, 0x4, UR7 ;  /* 0x000000043f077899 */ /* 0x000fe20008011607 */
[C---:B01----:R-:W-:Y:S01]  /*c800*/  FMUL.FTZ R11, R0.reuse, R184 ;  /* 0x000000b8000b7220 */ /* 0x043fe20000410000 */
[C---:B------:R-:W-:Y:S01]  /*c810*/  FMUL.FTZ R14, R0.reuse, R186 ;  /* 0x000000ba000e7220 */ /* 0x040fe20000410000 */
[C---:B--2---:R-:W-:Y:S01]  /*c820*/  FMUL.FTZ R10, R0.reuse, R185 ;  /* 0x000000b9000a7220 */ /* 0x044fe20000410000 */
        /* <DEDUP_REMOVED lines=144> */
[----:B------:R-:W-:Y:S01]  /*d130*/  FMUL.FTZ R103, R0, R103 ;  /* 0x0000006700677220 */ /* 0x000fe20000410000 */
[----:B------:R-:W-:-:S02]  /*d140*/  UMOV UR11, 0xc0000010 ;  /* 0xc0000010000b7882 */ /* 0x000fc40000000000 */
        /* <DEDUP_REMOVED lines=184> */
[----:B------:R-:W-:Y:S06]  /*dcd0*/  QGMMA.64x128x32.F32.E4M3.E4M3 R24, R204, gdesc[UR12], R24, gsb0 ;  /* 0x01e0000ccc187df3 */ /* 0x000fec0008000818 */
        /* <DEDUP_REMOVED lines=44> */
[C---:B------:R-:W-:Y:S01]  /*dfa0*/  FADD.FTZ R8, -R88.reuse, R8 ;  /* 0x0000000858087221 */ /* 0x040fe20000010100 */
[----:B-1----:R-:W-:-:S03]  /*dfb0*/  FFMA.FTZ R224, R88, R89, -8 ;  /* 0xc100000058e07423 */ /* 0x002fc60000010059 */
[----:B------:R-:W-:Y:S01]  /*dfc0*/  FMUL.FTZ R175, R8, R89 ;  /* 0x0000005908af7220 */ /* 0x000fe20000410000 */
[----:B------:R-:W-:-:S01]  /*dfd0*/  FADD.FTZ R8, -R90, R7 ;  /* 0x000000075a087221 */ /* 0x000fc20000010100 */
[-CC-:B------:R-:W-:Y:S01]  /*dfe0*/  FFMA.FTZ R226, R11, R89.reuse, -R224.reuse ;  /* 0x000000590be27223 */ /* 0x180fe200000108e0 */
[----:B------:R-:W-:-:S01]  /*dff0*/  FFMA.FTZ R11, R10, R89, -R224 ;  /* 0x000000590a0b7223 */ /* 0x000fc200000108e0 */
[----:B------:R0:W-:Y:S01]  /*e000*/  MUFU.EX2 R7, R175 ;  /* 0x000000af00077308 */ /* 0x0001e20000000800 */
[----:B------:R-:W-:-:S01]  /*e010*/  FFMA.FTZ R10, R15, R89, -R224 ;  /* 0x000000590f0a7223 */ /* 0x000fc200000108e0 */
[-CC-:B------:R-:W-:Y:S01]  /*e020*/  FFMA.FTZ R15, R16, R89.reuse, -R224.reuse ;  /* 0x00000059100f7223 */ /* 0x180fe200000108e0 */
[----:B------:R-:W-:-:S01]  /*e030*/  FFMA.FTZ R16, R22, R89, -R224 ;  /* 0x0000005916107223 */ /* 0x000fc200000108e0 */
[-CC-:B------:R-:W-:Y:S01]  /*e040*/  FFMA.FTZ R22, R186, R89.reuse, -R224.reuse ;  /* 0x00000059ba167223 */ /* 0x180fe200000108e0 */
[----:B------:R-:W-:-:S01]  /*e050*/  FFMA.FTZ R186, R171, R89, -R224 ;  /* 0x00000059abba7223 */ /* 0x000fc200000108e0 */
[-C--:B------:R-:W-:Y:S01]  /*e060*/  FMUL.FTZ R8, R8, R89.reuse ;  /* 0x0000005908087220 */ /* 0x080fe20000410000 */
[----:B------:R-:W-:-:S01]  /*e070*/  FFMA.FTZ R23, R23, R89, -R224 ;  /* 0x0000005917177223 */ /* 0x000fc200000108e0 */
[----:B------:R-:W1:Y:S01]  /*e080*/  MUFU.EX2 R226, R226 ;  /* 0x000000e200e27308 */ /* 0x000e620000000800 */
[----:B0-----:R-:W-:-:S01]  /*e090*/  FFMA.FTZ R175, R188, R89, -R224 ;  /* 0x00000059bcaf7223 */ /* 0x001fc200000108e0 */
[-C--:B------:R-:W-:Y:S01]  /*e0a0*/  FFMA.FTZ R188, R90, R89.reuse, -8 ;  /* 0xc10000005abc7423 */ /* 0x080fe20000010059 */
        /* <DEDUP_REMOVED lines=14> */
[----:B-1----:R-:W-:-:S01]  /*e190*/  FFMA.FTZ R6, R7, R6, R226 ;  /* 0x0000000607067223 */ /* 0x002fc200000100e2 */
[-CC-:B------:R-:W-:Y:S01]  /*e1a0*/  FFMA.FTZ R187, R196, R89.reuse, -R188.reuse ;  /* 0x00000059c4bb7223 */ /* 0x180fe200000108bc */
[----:B------:R-:W-:-:S01]  /*e1b0*/  FFMA.FTZ R174, R174, R89, -R188 ;  /* 0x00000059aeae7223 */ /* 0x000fc200000108bc */
[-C--:B------:R-:W-:Y:S01]  /*e1c0*/  FFMA.FTZ R179, R198, R89.reuse, -R224 ;  /* 0x00000059c6b37223 */ /* 0x080fe200000108e0 */
[----:B------:R-:W-:-:S01]  /*e1d0*/  FFMA.FTZ R189, R228, R89, -R188 ;  /* 0x00000059e4bd7223 */ /* 0x000fc200000108bc */
[-C--:B------:R-:W-:Y:S01]  /*e1e0*/  FFMA.FTZ R176, R176, R89.reuse, -R224 ;  /* 0x00000059b0b07223 */ /* 0x080fe200000108e0 */
[----:B------:R-:W-:-:S01]  /*e1f0*/  FFMA.FTZ R178, R178, R89, -R188 ;  /* 0x00000059b2b27223 */ /* 0x000fc200000108bc */
[----:B------:R-:W1:Y:S01]  /*e200*/  MUFU.EX2 R11, R11 ;  /* 0x0000000b000b7308 */ /* 0x000e620000000800 */
[----:B------:R-:W-:-:S01]  /*e210*/  FFMA.FTZ R181, R230, R89, -R224 ;  /* 0x00000059e6b57223 */ /* 0x000fc200000108e0 */
[-C--:B------:R-:W-:Y:S01]  /*e220*/  FFMA.FTZ R191, R232, R89.reuse, -R188 ;  /* 0x00000059e8bf7223 */ /* 0x080fe200000108bc */
[----:B------:R-:W-:-:S01]  /*e230*/  FFMA.FTZ R180, R180, R89, -R224 ;  /* 0x00000059b4b47223 */ /* 0x000fc200000108e0 */
[-C--:B------:R-:W-:Y:S01]  /*e240*/  FFMA.FTZ R182, R182, R89.reuse, -R188 ;  /* 0x00000059b6b67223 */ /* 0x080fe200000108bc */
[----:B------:R-:W-:-:S01]  /*e250*/  FFMA.FTZ R183, R234, R89, -R224 ;  /* 0x00000059eab77223 */ /* 0x000fc200000108e0 */
[-C--:B------:R-:W-:Y:S01]  /*e260*/  FFMA.FTZ R193, R236, R89.reuse, -R188 ;  /* 0x00000059ecc17223 */ /* 0x080fe200000108bc */
[----:B------:R-:W-:-:S01]  /*e270*/  FFMA.FTZ R152, R152, R89, -R224 ;  /* 0x0000005998987223 */ /* 0x000fc200000108e0 */
[----:B------:R-:W2:Y:S01]  /*e280*/  MUFU.EX2 R14, R14 ;  /* 0x0000000e000e7308 */ /* 0x000ea20000000800 */
[----:B0-----:R-:W-:-:S01]  /*e290*/  FFMA.FTZ R5, R8, R5, R171 ;  /* 0x0000000508057223 */ /* 0x001fc200000100ab */
[-C--:B------:R-:W-:Y:S01]  /*e2a0*/  FFMA.FTZ R154, R154, R89.reuse, -R188 ;  /* 0x000000599a9a7223 */ /* 0x080fe200000108bc */
[----:B------:R-:W-:-:S01]  /*e2b0*/  FFMA.FTZ R153, R153, R89, -R224 ;  /* 0x0000005999997223 */ /* 0x000fc200000108e0 */
[-C--:B------:R-:W-:Y:S01]  /*e2c0*/  FFMA.FTZ R155, R155, R89.reuse, -R188 ;  /* 0x000000599b9b7223 */ /* 0x080fe200000108bc */
[----:B------:R-:W-:-:S01]  /*e2d0*/  FFMA.FTZ R156, R156, R89, -R224 ;  /* 0x000000599c9c7223 */ /* 0x000fc200000108e0 */
[-C--:B------:R-:W-:Y:S01]  /*e2e0*/  FFMA.FTZ R158, R158, R89.reuse, -R188 ;  /* 0x000000599e9e7223 */ /* 0x080fe200000108bc */
[----:B------:R-:W-:-:S01]  /*e2f0*/  FFMA.FTZ R157, R157, R89, -R224 ;  /* 0x000000599d9d7223 */ /* 0x000fc200000108e0 */
[----:B------:R-:W0:Y:S01]  /*e300*/  MUFU.EX2 R10, R10 ;  /* 0x0000000a000a7308 */ /* 0x000e220000000800 */
[----:B-1----:R-:W-:-:S01]  /*e310*/  FADD.FTZ R195, R11, R6 ;  /* 0x000000060bc37221 */ /* 0x002fc20000010000 */
[-C--:B------:R-:W-:Y:S01]  /*e320*/  FFMA.FTZ R159, R159, R89.reuse, -R188 ;  /* 0x000000599f9f7223 */ /* 0x080fe200000108bc */
[----:B------:R-:W-:-:S01]  /*e330*/  FFMA.FTZ R160, R160, R89, -R224 ;  /* 0x00000059a0a07223 */ /* 0x000fc200000108e0 */
[-C--:B------:R-:W-:Y:S01]  /*e340*/  FFMA.FTZ R162, R162, R89.reuse, -R188 ;  /* 0x00000059a2a27223 */ /* 0x080fe200000108bc */
[----:B------:R-:W-:-:S01]  /*e350*/  FFMA.FTZ R161, R161, R89, -R224 ;  /* 0x00000059a1a17223 */ /* 0x000fc200000108e0 */
[-C--:B------:R-:W-:Y:S01]  /*e360*/  FFMA.FTZ R163, R163, R89.reuse, -R188 ;  /* 0x00000059a3a37223 */ /* 0x080fe200000108bc */
[----:B------:R-:W-:-:S01]  /*e370*/  FFMA.FTZ R164, R164, R89, -R224 ;  /* 0x00000059a4a47223 */ /* 0x000fc200000108e0 */
[----:B------:R-:W1:Y:S01]  /*e380*/  MUFU.EX2 R13, R13 ;  /* 0x0000000d000d7308 */ /* 0x000e620000000800 */
[----:B--2---:R-:W-:-:S01]  /*e390*/  FADD.FTZ R6, R14, R5 ;  /* 0x000000050e067221 */ /* 0x004fc20000010000 */
[-C--:B------:R-:W-:Y:S01]  /*e3a0*/  FFMA.FTZ R166, R166, R89.reuse, -R188 ;  /* 0x00000059a6a67223 */ /* 0x080fe200000108bc */
[----:B------:R-:W-:-:S01]  /*e3b0*/  FFMA.FTZ R165, R165, R89, -R224 ;  /* 0x00000059a5a57223 */ /* 0x000fc200000108e0 */
[-C--:B------:R-:W-:Y:S01]  /*e3c0*/  FFMA.FTZ R167, R167, R89.reuse, -R188 ;  /* 0x00000059a7a77223 */ /* 0x080fe200000108bc */
[----:B------:R-:W-:-:S01]  /*e3d0*/  FFMA.FTZ R136, R136, R89, -R224 ;  /* 0x0000005988887223 */ /* 0x000fc200000108e0 */
[-C--:B------:R-:W-:Y:S01]  /*e3e0*/  FFMA.FTZ R138, R138, R89.reuse, -R188 ;  /* 0x000000598a8a7223 */ /* 0x080fe200000108bc */
[----:B------:R-:W-:-:S01]  /*e3f0*/  FFMA.FTZ R137, R137, R89, -R224 ;  /* 0x0000005989897223 */ /* 0x000fc200000108e0 */
[----:B------:R-:W2:Y:S01]  /*e400*/  MUFU.EX2 R15, R15 ;  /* 0x0000000f000f7308 */ /* 0x000ea20000000800 */
[----:B0-----:R-:W-:-:S01]  /*e410*/  FADD.FTZ R192, R10, R195 ;  /* 0x000000c30ac07221 */ /* 0x001fc20000010000 */
        /* <DEDUP_REMOVED lines=64> */
[----:B------:R-:W-:Y:S01]  /*e820*/  FFMA.FTZ R93, R93, R89, -R224 ;  /* 0x000000595d5d7223 */ /* 0x000fe200000108e0 */
[----:B------:R-:W-:-:S02]  /*e830*/  IMAD.U32 R196, RZ, RZ, UR42 ;  /* 0x0000002affc47e24 */ /* 0x000fc4000f8e00ff */
[-CC-:B------:R-:W-:Y:S01]  /*e840*/  FFMA.FTZ R96, R96, R89.reuse, -R224.reuse ;  /* 0x0000005960607223 */ /* 0x180fe200000108e0 */
[----:B------:R-:W-:-:S01]  /*e850*/  FFMA.FTZ R97, R97, R89, -R224 ;  /* 0x0000005961617223 */ /* 0x000fc200000108e0 */
[-C--:B------:R-:W-:Y:S01]  /*e860*/  FFMA.FTZ R100, R100, R89.reuse, -R224 ;  /* 0x0000005964647223 */ /* 0x080fe200000108e0 */
[----:B------:R-:W-:-:S01]  /*e870*/  FFMA.FTZ R102, R102, R89, -R188 ;  /* 0x0000005966667223 */ /* 0x000fc200000108bc */
[----:B------:R-:W2:Y:S01]  /*e880*/  MUFU.EX2 R190, R190 ;  /* 0x000000be00be7308 */ /* 0x000ea20000000800 */
[----:B0-----:R-:W-:-:S01]  /*e890*/  FADD.FTZ R5, R185, R6 ;  /* 0x00000006b9057221 */ /* 0x001fc20000010000 */
[----:B------:R-:W-:Y:S01]  /*e8a0*/  @!P0 LEA R196, R196, UR41, 0x3 ;  /* 0x00000029c4c48c11 */ /* 0x000fe2000f8e18ff */
[----:B------:R-:W-:-:S01]  /*e8b0*/  FFMA.FTZ R101, R101, R89, -R224 ;  /* 0x0000005965657223 */ /* 0x000fc200000108e0 */
[----:B------:R-:W-:Y:S01]  /*e8c0*/  FFMA.FTZ R103, R103, R89, -R188 ;  /* 0x0000005967677223 */ /* 0x000fe200000108bc */
[----:B------:R-:W-:-:S03]  /*e8d0*/  WARPGROUP.DEPBAR.LE gsb0, 0x0 ;  /* 0x00008000000079c5 */ /* 0x000fc60000010000 */
        /* <DEDUP_REMOVED lines=124> */
[-CC-:B------:R-:W-:Y:S01]  /*f0a0*/  FFMA.FTZ R192, R91, R89.reuse, -R188.reuse ;  /* 0x000000595bc07223 */ /* 0x180fe200000108bc */
[----:B------:R-:W-:-:S05]  /*f0b0*/  FFMA.FTZ R91, R94, R89, -R188 ;  /* 0x000000595e5b7223 */ /* 0x000fca00000108bc */
        /* <DEDUP_REMOVED lines=8> */
[----:B------:R-:W-:-:S06]  /*f140*/  FFMA.FTZ R194, R95, R89, -R188 ;  /* 0x000000595fc27223 */ /* 0x000fcc00000108bc */
        /* <DEDUP_REMOVED lines=16> */
[----:B------:R-:W-:-:S06]  /*f250*/  FFMA.FTZ R94, R98, R89, -R188 ;  /* 0x00000059625e7223 */ /* 0x000fcc00000108bc */
[----:B------:R-:W2:Y:S01]  /*f260*/  MUFU.EX2 R113, R113 ;  /* 0x0000007100717308 */ /* 0x000ea20000000800 */
[----:B0-----:R-:W-:-:S07]  /*f270*/  FADD.FTZ R6, R112, R5 ;  /* 0x0000000570067221 */ /* 0x001fce0000010000 */
        /* <DEDUP_REMOVED lines=9> */
[----:B------:R-:W-:-:S05]  /*f310*/  @!P0 VIADD R5, R196, 0x2e840 ;  /* 0x0002e840c4058836 */ /* 0x000fca0000000000 */
[----:B------:R-:W-:Y:S01]  /*f320*/  @!P0 PRMT R5, RZ, 0x654, R5 ;  /* 0x00000654ff058816 */ /* 0x000fe20000000005 */
[----:B------:R-:W1:Y:S01]  /*f330*/  MUFU.EX2 R119, R119 ;  /* 0x0000007700777308 */ /* 0x000e620000000800 */
[----:B--2---:R-:W-:-:S01]  /*f340*/  FADD.FTZ R98, R118, R195 ;  /* 0x000000c376627221 */ /* 0x004fc20000010000 */
[----:B------:R2:W-:Y:S06]  /*f350*/  BAR.ARV R19, 0x100 ;  /* 0x000400130000751d */ /* 0x0005ec0000002000 */
[----:B------:R-:W3:Y:S01]  /*f360*/  MUFU.EX2 R169, R169 ;  /* 0x000000a900a97308 */ /* 0x000ee20000000800 */
[----:B0-----:R-:W-:-:S01]  /*f370*/  FADD.FTZ R6, R117, R6 ;  /* 0x0000000675067221 */ /* 0x001fc20000010000 */
[----:B------:R0:W-:Y:S06]  /*f380*/  @!P0 SYNCS.ARRIVE.TRANS64.RED.A1T0 RZ, [R5+URZ], RZ ;  /* 0x000000ff05ff89a7 */ /* 0x0001ec000810043f */
[----:B------:R-:W4:Y:S01]  /*f390*/  MUFU.EX2 R173, R173 ;  /* 0x000000ad00ad7308 */ /* 0x000f220000000800 */
[----:B-1----:R-:W-:-:S07]  /*f3a0*/  FADD.FTZ R98, R119, R98 ;  /* 0x0000006277627221 */ /* 0x002fce0000010000 */
[----:B------:R-:W1:Y:S01]  /*f3b0*/  MUFU.EX2 R186, R186 ;  /* 0x000000ba00ba7308 */ /* 0x000e620000000800 */
[----:B---3--:R-:W-:-:S07]  /*f3c0*/  FADD.FTZ R99, R169, R6 ;  /* 0x00000006a9637221 */ /* 0x008fce0000010000 */
[----:B------:R-:W3:Y:S01]  /*f3d0*/  MUFU.EX2 R192, R192 ;  /* 0x000000c000c07308 */ /* 0x000ee20000000800 */
[----:B----4-:R-:W-:-:S07]  /*f3e0*/  FADD.FTZ R195, R173, R98 ;  /* 0x00000062adc37221 */ /* 0x010fce0000010000 */
[----:B------:R-:W4:Y:S01]  /*f3f0*/  MUFU.EX2 R92, R92 ;  /* 0x0000005c005c7308 */ /* 0x000f220000000800 */
[----:B-1----:R-:W-:-:S07]  /*f400*/  FADD.FTZ R99, R186, R99 ;  /* 0x00000063ba637221 */ /* 0x002fce0000010000 */
[----:B------:R-:W1:Y:S01]  /*f410*/  MUFU.EX2 R91, R91 ;  /* 0x0000005b005b7308 */ /* 0x000e620000000800 */
[----:B---3--:R-:W-:-:S07]  /*f420*/  FADD.FTZ R6, R192, R195 ;  /* 0x000000c3c0067221 */ /* 0x008fce0000010000 */
[----:B------:R-:W0:Y:S01]  /*f430*/  MUFU.EX2 R93, R93 ;  /* 0x0000005d005d7308 */ /* 0x000e220000000800 */
[----:B----4-:R-:W-:-:S07]  /*f440*/  FADD.FTZ R98, R92, R99 ;  /* 0x000000635c627221 */ /* 0x010fce0000010000 */
[----:B------:R-:W3:Y:S01]  /*f450*/  MUFU.EX2 R194, R194 ;  /* 0x000000c200c27308 */ /* 0x000ee20000000800 */
[----:B-1----:R-:W-:-:S07]  /*f460*/  FADD.FTZ R99, R91, R6 ;  /* 0x000000065b637221 */ /* 0x002fce0000010000 */
[----:B------:R-:W1:Y:S01]  /*f470*/  MUFU.EX2 R96, R96 ;  /* 0x0000006000607308 */ /* 0x000e620000000800 */
[----:B0-----:R-:W-:-:S07]  /*f480*/  FADD.FTZ R5, R93, R98 ;  /* 0x000000625d057221 */ /* 0x001fce0000010000 */
[----:B------:R-:W0:Y:S01]  /*f490*/  MUFU.EX2 R94, R94 ;  /* 0x0000005e005e7308 */ /* 0x000e220000000800 */
[----:B---3--:R-:W-:-:S07]  /*f4a0*/  FADD.FTZ R99, R194, R99 ;  /* 0x00000063c2637221 */ /* 0x008fce0000010000 */
        /* <DEDUP_REMOVED lines=11> */
[----:B---3--:R-:W-:-:S01]  /*f560*/  FADD.FTZ R98, R197, R98 ;  /* 0x00000062c5627221 */ /* 0x008fc20000010000 */
[----:B-1----:R-:W-:-:S03]  /*f570*/  FADD.FTZ R6, R101, R6 ;  /* 0x0000000665067221 */ /* 0x002fc60000010000 */
[----:B0-----:R-:W-:Y:S01]  /*f580*/  FADD.FTZ R5, R103, R98 ;  /* 0x0000006267057221 */ /* 0x001fe20000010000 */
[----:B--2---:R-:W-:Y:S06]  /*f590*/  @!P1 BRA `(.L_x_1952) ;  /* 0x0000000000049947 */ /* 0x004fec0003800000 */
[----:B------:R-:W-:Y:S01]  /*f5a0*/  BPT.TRAP 0x1 ;  /* 0x000000040000795c */ /* 0x000fe20000300000 */
.L_x_1952:
        /* <DEDUP_REMOVED lines=131> */
.L_x_1943:
[----:B------:R-:W-:Y:S06]  /*fde0*/  BAR.ARV 0x8, 0x180 ;  /* 0x0206000000007b1d */ /* 0x000fec0000002000 */
[----:B------:R-:W-:Y:S05]  /*fdf0*/  @!P1 BRA `(.L_x_1954) ;  /* 0x0000000000049947 */ /* 0x000fea0003800000 */
[----:B------:R-:W-:Y:S01]  /*fe00*/  BPT.TRAP 0x1 ;  /* 0x000000040000795c */ /* 0x000fe20000300000 */
.L_x_1954:
[----:B------:R-:W-:Y:S01]  /*fe10*/  ULEA UR5, UR42, UR41, 0x3 ;  /* 0x000000292a057291 */ /* 0x000fe2000f8e183f */
[----:B------:R-:W-:-:S08]  /*fe20*/  SHF.L.U32 R4, R4, 0x1f, RZ ;  /* 0x0000001f04047819 */ /* 0x000fd000000006ff */
[----:B------:R0:W1:Y:S01]  /*fe30*/  SYNCS.PHASECHK.TRANS64.TRYWAIT P0, [UR5+0x2e850], R4 ;  /* 0x02e85004ff0075a7 */ /* 0x0000620008000145 */
[----:B------:R-:W-:Y:S05]  /*fe40*/  @!P1 BRA `(.L_x_1955) ;  /* 0x0000000000049947 */ /* 0x000fea0003800000 */
[----:B------:R-:W-:Y:S01]  /*fe50*/  BPT.TRAP 0x1 ;  /* 0x000000040000795c */ /* 0x000fe20000300000 */
.L_x_1955:
[----:B-1----:R-:W-:Y:S05]  /*fe60*/  @P0 BRA `(.L_x_1956) ;  /* 0x0000000000080947 */ /* 0x002fea0003800000 */
[----:B------:R-:W1:Y:S02]  /*fe70*/  SYNCS.PHASECHK.TRANS64.TRYWAIT P0, [UR5+0x2e850], R4 ;  /* 0x02e85004ff0075a7 */ /* 0x000e640008000145 */
[----:B-1----:R-:W-:Y:S05]  /*fe80*/  @!P0 BRA `(.L_x_1957) ;  /* 0x0000006800a88947 */ /* 0x002fea0003800000 */
.L_x_1956:
[----:B------:R-:W-:Y:S01]  /*fe90*/  UIADD3 UR41, UR41, 0x400, URZ ;  /* 0x0000040029297890 */ /* 0x000fe2000fffe03f */
[----:B------:R-:W-:Y:S01]  /*fea0*/  WARPGROUP.ARRIVE ;  /* 0x00000000000079c5 */ /* 0x000fe20000000000 */
[----:B------:R-:W-:Y:S01]  /*feb0*/  UMOV UR43, 0xc0000010 ;  /* 0xc0000010002b7882 */ /* 0x000fe20000000000 */
[----:B------:R-:W-:Y:S01]  /*fec0*/  UMOV UR7, 0xc0000010 ;  /* 0xc000001000077882 */ /* 0x000fe20000000000 */
[----:B------:R-:W-:Y:S01]  /*fed0*/  USHF.R.U32.HI UR41, URZ, 0x4, UR41 ;  /* 0x000000043f297899 */ /* 0x000fe20008011629 */
[----:B------:R-:W2:Y:S03]  /*fee0*/  LDC.64 R8, c[0x0][0x9a0] ;  /* 0x00026800ff087b82 */ /* 0x000ea60000000a00 */
[----:B------:R-:W-:-:S04]  /*fef0*/  ULOP3.LUT UR41, UR41, 0x3fff, URZ, 0xc0, !UPT ;  /* 0x00003fff29297892 */ /* 0x000fc8000f8ec03f */
[----:B------:R-:W-:-:S04]  /*ff00*/  ULOP3.LUT UR41, UR41, 0x10000, URZ, 0xfc, !UPT ;  /* 0x0001000029297892 */ /* 0x000fc8000f8efc3f */
[----:B------:R-:W-:-:S04]  /*ff10*/  UIMAD UR42, UR42, 0x700, UR41 ;  /* 0x000007002a2a78a4 */ /* 0x000fc8000f8e0229 */
[----:B------:R-:W-:-:S05]  /*ff20*/  UIADD3 UR6, UR42, 0x100, URZ ;  /* 0x000001002a067890 */ /* 0x000fca000fffe03f */
[----:B------:R-:W-:Y:S01]  /*ff30*/  QGMMA.64x128x32.F32.E4M3.E4M3 R24, R224, gdesc[UR40], R24, gsb0 ;  /* 0x01e00028e0187df3 */ /* 0x000fe20008000818 */
[----:B--2---:R-:W-:-:S04]  /*ff40*/  ISETP.NE.U32.AND P0, PT, R8, RZ, PT ;  /* 0x000000ff0800720c */ /* 0x004fc80003f05070 */
[----:B------:R-:W-:-:S13]  /*ff50*/  ISETP.NE.AND.EX P0, PT, R9, RZ, PT, P0 ;  /* 0x000000ff0900720c */ /* 0x000fda0003f05300 */
[----:B-1----:R-:W1:Y:S01]  /*ff60*/  @P0 LDC.64 R2, c[0x0][0x9c8] ;  /* 0x00027200ff020b82 */ /* 0x002e620000000a00 */
[----:B------:R-:W-:-:S07]  /*ff70*/  @P0 SHF.R.S32.HI R13, RZ, 0x1f, R17 ;  /* 0x0000001fff0d0819 */ /* 0x000fce0000011411 */
[----:B------:R-:W2:Y:S01]  /*ff80*/  @P0 LDC.64 R10, c[0x0][0x9d0] ;  /* 0x00027400ff0a0b82 */ /* 0x000ea20000000a00 */
[----:B-1----:R-:W-:-:S04]  /*ff90*/  @P0 IMAD R0, R2, UR37, RZ ;  /* 0x0000002502000c24 */ /* 0x002fc8000f8e02ff */
[----:B------:R-:W-:Y:S02]  /*ffa0*/  @P0 IMAD R7, R3, UR36, R0 ;  /* 0x0000002403070c24 */ /* 0x000fe4000f8e0200 */
[----:B------:R-:W-:-:S04]  /*ffb0*/  @P0 IMAD.WIDE.U32 R2, R2, UR36, RZ ;  /* 0x0000002402020c25 */ /* 0x000fc8000f8e00ff */
[-C--:B--2---:R-:W-:Y:S02]  /*ffc0*/  @P0 IMAD R0, R13, R10.reuse, RZ ;  /* 0x0000000a0d000224 */ /* 0x084fe400078e02ff */
        /* <DEDUP_REMOVED lines=28> */
[----:B------:R-:W-:Y:S01]  /*10190*/  UIADD3 UR42, UR42, 0x600, URZ ;  /* 0x000006002a2a7890 */ /* 0x000fe2000fffe03f */
[----:B------:R-:W3:Y:S01]  /*101a0*/  SHFL.BFLY PT, R7, R6, 0x2, 0x1f ;  /* 0x0c401f0006077f89 */ /* 0x000ee200000e0000 */
[----:B------:R-:W-:-:S03]  /*101b0*/  UMOV UR43, 0xc0000010 ;  /* 0xc0000010002b7882 */ /* 0x000fc60000000000 */
[----:B------:R-:W4:Y:S01]  /*101c0*/  SHFL.BFLY PT, R2, R5, 0x2, 0x1f ;  /* 0x0c401f0005027f89 */ /* 0x000f2200000e0000 */
[----:B------:R-:W-:Y:S02]  /*101d0*/  WARPGROUP.DEPBAR.LE gsb0, 0x0 ;  /* 0x00008000000079c5 */ /* 0x000fe40000010000 */
[----:B------:R-:W-:-:S06]  /*101e0*/  WARPGROUP.ARRIVE ;  /* 0x00000000000079c5 */ /* 0x000fcc0000000000 */
[----:B------:R-:W-:Y:S01]  /*101f0*/  QGMMA.64x128x32.F32.E4M3.E4M3 R24, R204, gdesc[UR4], R24, gsb0 ;  /* 0x01e00004cc187df3 */ /* 0x000fe20008000818 */
[----:B---3--:R-:W-:Y:S01]  /*10200*/  FADD.FTZ R7, R7, R6 ;  /* 0x0000000607077221 */ /* 0x008fe20000010000 */
[----:B----4-:R-:W-:-:S04]  /*10210*/  FADD.FTZ R2, R2, R5 ;  /* 0x0000000502027221 */ /* 0x010fc80000010000 */
[----:B------:R-:W3:Y:S04]  /*10220*/  SHFL.BFLY PT, R0, R7, 0x1, 0x1f ;  /* 0x0c201f0007007f89 */ /* 0x000ee800000e0000 */
[----:B-1----:R-:W1:Y:S01]  /*10230*/  SHFL.BFLY PT, R9, R2, 0x1, 0x1f ;  /* 0x0c201f0002097f89 */ /* 0x002e6200000e0000 */
[----:B0-----:R-:W-:Y:S02]  /*10240*/  IMAD.MOV.U32 R4, RZ, RZ, RZ ;  /* 0x000000ffff047224 */ /* 0x001fe400078e00ff */
[----:B---3--:R-:W-:Y:S01]  /*10250*/  FADD.FTZ R10, R7, R0 ;  /* 0x00000000070a7221 */ /* 0x008fe20000010000 */
        /* <DEDUP_REMOVED lines=15> */
[C---:B------:R-:W-:Y:S01]  /*10350*/  @P2 FMUL.FTZ R5, R89.reuse, 0.69314718246459960938 ;  /* 0x3f31721859052820 */ /* 0x040fe20000410000 */
[----:B------:R-:W-:Y:S01]  /*10360*/  @P3 FMUL.FTZ R14, R89, 0.69314718246459960938 ;  /* 0x3f317218590e3820 */ /* 0x000fe20000410000 */
[----:B0-----:R-:W-:Y:S01]  /*10370*/  @P2 FMUL.FTZ R6, R6, 0.69314718246459960938 ;  /* 0x3f31721806062820 */ /* 0x001fe20000410000 */
        /* <DEDUP_REMOVED lines=10> */
.L_x_1958:
        /* <DEDUP_REMOVED lines=68> */
.L_x_1925:
        /* <DEDUP_REMOVED lines=12> */
[C---:B------:R-:W-:Y:S01]  /*10920*/  LOP3.LUT P0, R3, R7.reuse, 0x3, RZ, 0xc0, !PT ;  /* 0x0000000307037812 */ /* 0x040fe2000780c0ff */
[----:B------:R-:W-:Y:S01]  /*10930*/  VIADD R7, R7, 0xffffff80 ;  /* 0xffffff8007077836 */ /* 0x000fe20000000000 */
[----:B------:R-:W-:Y:S02]  /*10940*/  BSSY B0, `(.L_x_1960) ;  /* 0x000018d000007945 */ /* 0x000fe40003800000 */
[----:B------:R-:W-:-:S04]  /*10950*/  ISETP.EQ.OR P0, PT, R3, 0x3, !P0 ;  /* 0x000000030300780c */ /* 0x000fc80004702670 */
[----:B------:R-:W-:Y:S02]  /*10960*/  SEL R92, R68, R69, P0 ;  /* 0x00000045445c7207 */ /* 0x000fe40000000000 */
[----:B0-----:R-:W-:Y:S02]  /*10970*/  SHF.R.S32.HI R4, RZ, 0x1f, R7 ;  /* 0x0000001fff047819 */ /* 0x001fe40000011407 */
[----:B------:R-:W-:Y:S02]  /*10980*/  SEL R99, R69, R68, P0 ;  /* 0x0000004445637207 */ /* 0x000fe40000000000 */
[----:B------:R-:W-:Y:S02]  /*10990*/  LEA.HI R3, R4, R7, RZ, 0x7 ;  /* 0x0000000704037211 */ /* 0x000fe400078f38ff */
[----:B------:R-:W-:Y:S02]  /*109a0*/  SEL R6, R24, R25, P0 ;  /* 0x0000001918067207 */ /* 0x000fe40000000000 */
[----:B------:R-:W-:-:S02]  /*109b0*/  LOP3.LUT R8, R3, 0xffffff80, RZ, 0xc0, !PT ;  /* 0xffffff8003087812 */ /* 0x000fc400078ec0ff */
[----:B------:R-:W-:Y:S02]  /*109c0*/  SEL R9, R25, R24, P0 ;  /* 0x0000001819097207 */ /* 0x000fe40000000000 */
[----:B------:R-:W-:Y:S01]  /*109d0*/  SEL R88, R72, R73, P0 ;  /* 0x0000004948587207 */ /* 0x000fe20000000000 */
[----:B------:R-:W-:Y:S01]  /*109e0*/  IMAD.IADD R68, R7, 0x1, -R8 ;  /* 0x0000000107447824 */ /* 0x000fe200078e0a08 */
[----:B------:R-:W-:Y:S02]  /*109f0*/  SEL R93, R73, R72, P0 ;  /* 0x00000048495d7207 */ /* 0x000fe40000000000 */
[----:B------:R-:W-:Y:S02]  /*10a00*/  SEL R72, R76, R77, P0 ;  /* 0x0000004d4c487207 */ /* 0x000fe40000000000 */
[----:B------:R-:W-:Y:S02]  /*10a10*/  SHF.R.S32.HI R25, RZ, 0x1f, R68 ;  /* 0x0000001fff197819 */ /* 0x000fe40000011444 */
[----:B------:R-:W-:-:S02]  /*10a20*/  SEL R95, R77, R76, P0 ;  /* 0x0000004c4d5f7207 */ /* 0x000fc40000000000 */
[----:B------:R-:W-:Y:S02]  /*10a30*/  SEL R18, R44, R45, P0 ;  /* 0x0000002d2c127207 */ /* 0x000fe40000000000 */
[----:B------:R-:W-:Y:S02]  /*10a40*/  SEL R19, R45, R44, P0 ;  /* 0x0000002c2d137207 */ /* 0x000fe40000000000 */
[----:B------:R-:W-:Y:S02]  /*10a50*/  SEL R12, R26, R27, P0 ;  /* 0x0000001b1a0c7207 */ /* 0x000fe40000000000 */
[----:B------:R-:W-:Y:S02]  /*10a60*/  SEL R77, R27, R26, P0 ;  /* 0x0000001a1b4d7207 */ /* 0x000fe40000000000 */
[----:B------:R-:W-:Y:S02]  /*10a70*/  SEL R44, R84, R85, P0 ;  /* 0x00000055542c7207 */ /* 0x000fe40000000000 */
[----:B------:R-:W-:-:S02]  /*10a80*/  SEL R91, R85, R84, P0 ;  /* 0x00000054555b7207 */ /* 0x000fc40000000000 */
[----:B------:R-:W-:Y:S02]  /*10a90*/  LEA.HI R27, R25, R68, RZ, 0x2 ;  /* 0x00000044191b7211 */ /* 0x000fe400078f10ff */
        /* <DEDUP_REMOVED lines=8> */
[----:B------:R-:W-:Y:S01]  /*10b20*/  LEA.HI R30, R4, R7, RZ, 0x2 ;  /* 0x00000007041e7211 */ /* 0x000fe200078f10ff */
[----:B------:R-:W0:Y:S01]  /*10b30*/  S2R R75, SR_CTAID.X ;  /* 0x00000000004b7919 */ /* 0x000e220000002500 */
[--C-:B------:R-:W-:Y:S02]  /*10b40*/  SHF.R.S32.HI R4, RZ, 0x2, R27.reuse ;  /* 0x00000002ff047819 */ /* 0x100fe4000001141b */
[----:B------:R-:W-:-:S02]  /*10b50*/  SHF.R.S32.HI R13, RZ, 0x1f, R27 ;  /* 0x0000001fff0d7819 */ /* 0x000fc4000001141b */
[----:B------:R-:W-:Y:S02]  /*10b60*/  SEL R14, R32, R33, P0 ;  /* 0x00000021200e7207 */ /* 0x000fe40000000000 */
[----:B------:R-:W-:Y:S02]  /*10b70*/  SEL R15, R33, R32, P0 ;  /* 0x00000020210f7207 */ /* 0x000fe40000000000 */
[----:B------:R-:W-:Y:S02]  /*10b80*/  LOP3.LUT R32, R30, 0xfffffffc, RZ, 0xc0, !PT ;  /* 0xfffffffc1e207812 */ /* 0x000fe400078ec0ff */
[----:B------:R-:W-:Y:S02]  /*10b90*/  SHF.R.S32.HI R8, RZ, 0x7, R3 ;  /* 0x00000007ff087819 */ /* 0x000fe40000011403 */
[----:B------:R-:W-:Y:S01]  /*10ba0*/  SEL R102, R28, R29, P0 ;  /* 0x0000001d1c667207 */ /* 0x000fe20000000000 */
[----:B------:R-:W-:Y:S01]  /*10bb0*/  IMAD.IADD R31, R7, 0x1, -R32 ;  /* 0x00000001071f7824 */ /* 0x000fe200078e0a20 */
[----:B------:R-:W-:Y:S01]  /*10bc0*/  SEL R109, R29, R28, P0 ;  /* 0x0000001c1d6d7207 */ /* 0x000fe20000000000 */
[----:B------:R-:W-:Y:S01]  /*10bd0*/  IMAD.WIDE.U32 R32, R17, UR4, RZ ;  /* 0x0000000411207c25 */ /* 0x000fe2000f8e00ff */
[----:B------:R-:W-:-:S02]  /*10be0*/  SEL R24, R48, R49, P0 ;  /* 0x0000003130187207 */ /* 0x000fc40000000000 */
[----:B------:R-:W-:Y:S02]  /*10bf0*/  SEL R21, R49, R48, P0 ;  /* 0x0000003031157207 */ /* 0x000fe40000000000 */
[----:B------:R-:W-:Y:S02]  /*10c00*/  LEA.HI R30, R13, R4, RZ, 0x3 ;  /* 0x000000040d1e7211 */ /* 0x000fe400078f18ff */
[----:B------:R-:W-:Y:S02]  /*10c10*/  SEL R48, R34, R35, P0 ;  /* 0x0000002322307207 */ /* 0x000fe40000000000 */
[----:B------:R-:W-:Y:S02]  /*10c20*/  SEL R29, R35, R34, P0 ;  /* 0x00000022231d7207 */ /* 0x000fe40000000000 */
[----:B------:R-:W-:Y:S02]  /*10c30*/  SEL R34, R82, R83, P0 ;  /* 0x0000005352227207 */ /* 0x000fe40000000000 */
[----:B------:R-:W-:-:S02]  /*10c40*/  SEL R37, R83, R82, P0 ;  /* 0x0000005253257207 */ /* 0x000fc40000000000 */
[----:B------:R-:W-:Y:S01]  /*10c50*/  LEA.HI R3, R3, R8, RZ, 0x1 ;  /* 0x0000000803037211 */ /* 0x000fe200078f08ff */
[----:B------:R-:W1:Y:S01]  /*10c60*/  LDC R82, c[0x0][0xbe8] ;  /* 0x0002fa00ff527b82 */ /* 0x000e620000000800 */
[----:B------:R-:W-:Y:S02]  /*10c70*/  LOP3.LUT R7, R30, 0xfffffff8, RZ, 0xc0, !PT ;  /* 0xfffffff81e077812 */ /* 0x000fe400078ec0ff */
[----:B------:R-:W-:Y:S02]  /*10c80*/  LEA.HI R25, R25, R68, RZ, 0x5 ;  /* 0x0000004419197211 */ /* 0x000fe400078f28ff */
[----:B------:R-:W-:Y:S01]  /*10c90*/  LOP3.LUT R3, R3, 0x3fffffe, RZ, 0xc0, !PT ;  /* 0x03fffffe03037812 */ /* 0x000fe200078ec0ff */
[----:B------:R-:W-:Y:S01]  /*10ca0*/  IMAD.IADD R4, R4, 0x1, -R7 ;  /* 0x0000000104047824 */ /* 0x000fe200078e0a07 */
[----:B------:R-:W-:Y:S02]  /*10cb0*/  SHF.R.S32.HI R13, RZ, 0x1f, R17 ;  /* 0x0000001fff0d7819 */ /* 0x000fe40000011411 */
[----:B------:R-:W-:Y:S01]  /*10cc0*/  SHF.R.S32.HI R25, RZ, 0x5, R25 ;  /* 0x00000005ff197819 */ /* 0x000fe20000011419 */
[----:B------:R-:W-:Y:S01]  /*10cd0*/  IMAD.IADD R3, R8, 0x1, -R3 ;  /* 0x0000000108037824 */ /* 0x000fe200078e0a03 */
[----:B------:R-:W-:Y:S01]  /*10ce0*/  SEL R10, R42, R43, P0 ;  /* 0x0000002b2a0a7207 */ /* 0x000fe20000000000 */
[----:B------:R-:W-:Y:S01]  /*10cf0*/  IMAD R8, R13, UR4, RZ ;  /* 0x000000040d087c24 */ /* 0x000fe2000f8e02ff */
[----:B------:R-:W-:Y:S01]  /*10d00*/  SEL R69, R43, R42, P0 ;  /* 0x0000002a2b457207 */ /* 0x000fe20000000000 */
[----:B------:R-:W-:Y:S01]  /*10d10*/  IMAD R4, R25, 0x10, R4 ;  /* 0x0000001019047824 */ /* 0x000fe200078e0204 */
[----:B------:R-:W-:Y:S01]  /*10d20*/  LEA.HI R25, R31, R31, RZ, 0x1 ;  /* 0x0000001f1f197211 */ /* 0x000fe200078f08ff */
[----:B------:R-:W-:Y:S01]  /*10d30*/  IMAD R7, R17, UR5, R8 ;  /* 0x0000000511077c24 */ /* 0x000fe2000f8e0208 */
[----:B------:R-:W-:Y:S01]  /*10d40*/  SEL R90, R64, R65, P0 ;  /* 0x00000041405a7207 */ /* 0x000fe20000000000 */
[----:B------:R-:W-:Y:S01]  /*10d50*/  IMAD R8, R13, UR6, RZ ;  /* 0x000000060d087c24 */ /* 0x000fe2000f8e02ff */
[----:B------:R-:W-:Y:S01]  /*10d60*/  LOP3.LUT R30, R25, 0x1ffffffe, RZ, 0xc0, !PT ;  /* 0x1ffffffe191e7812 */ /* 0x000fe200078ec0ff */
[----:B------:R-:W-:Y:S01]  /*10d70*/  IMAD R3, R3, 0x40, R4 ;  /* 0x0000004003037824 */ /* 0x000fe200078e0204 */
[----:B------:R-:W-:Y:S01]  /*10d80*/  SEL R97, R65, R64, P0 ;  /* 0x0000004041617207 */ /* 0x000fe20000000000 */
[----:B------:R-:W-:Y:S01]  /*10d90*/  IMAD R13, R17, UR7, R8 ;  /* 0x00000007110d7c24 */ /* 0x000fe2000f8e0208 */
[----:B------:R-:W-:Y:S01]  /*10da0*/  SEL R8, R86, R87, P0 ;  /* 0x0000005756087207 */ /* 0x000fe20000000000 */
[----:B------:R-:W-:Y:S01]  /*10db0*/  IMAD.IADD R30, R31, 0x1, -R30 ;  /* 0x000000011f1e7824 */ /* 0x000fe200078e0a1e */
[----:B------:R-:W-:Y:S01]  /*10dc0*/  SEL R87, R87, R86, P0 ;  /* 0x0000005657577207 */ /* 0x000fe20000000000 */
[----:B------:R-:W-:Y:S01]  /*10dd0*/  IMAD.IADD R33, R33, 0x1, R7 ;  /* 0x0000000121217824 */ /* 0x000fe200078e0207 */
[----:B------:R-:W-:Y:S01]  /*10de0*/  SEL R64, R46, R47, P0 ;  /* 0x0000002f2e407207 */ /* 0x000fe20000000000 */
[----:B------:R-:W-:Y:S01]  /*10df0*/  IMAD R4, R30, 0x8, R3 ;  /* 0x000000081e047824 */ /* 0x000fe200078e0203 */
[----:B------:R-:W-:Y:S01]  /*10e00*/  SEL R11, R47, R46, P0 ;  /* 0x0000002e2f0b7207 */ /* 0x000fe20000000000 */
[----:B------:R-:W3:Y:S01]  /*10e10*/  S2UR UR4, SR_CTAID.Y ;  /* 0x00000000000479c3 */ /* 0x000ee20000002600 */
[----:B------:R-:W-:-:S02]  /*10e20*/  SEL R40, R70, R71, P0 ;  /* 0x0000004746287207 */ /* 0x000fc40000000000 */
[----:B------:R-:W-:Y:S01]  /*10e30*/  SEL R47, R71, R70, P0 ;  /* 0x00000046472f7207 */ /* 0x000fe20000000000 */
[C---:B0-----:R-:W-:Y:S01]  /*10e40*/  IMAD R70, R75.reuse, 0x80, R3 ;  /* 0x000000804b467824 */ /* 0x041fe200078e0203 */
[----:B-1----:R-:W-:Y:S01]  /*10e50*/  ISETP.NE.AND P2, PT, R82, 0x1, PT ;  /* 0x000000015200780c */ /* 0x002fe20003f45270 */
[----:B------:R-:W-:Y:S01]  /*10e60*/  IMAD R75, R75, 0x80, R4 ;  /* 0x000000804b4b7824 */ /* 0x000fe200078e0204 */
[----:B------:R-:W-:Y:S02]  /*10e70*/  SEL R96, R60, R61, P0 ;  /* 0x0000003d3c607207 */ /* 0x000fe40000000000 */
[----:B------:R-:W-:Y:S02]  /*10e80*/  SEL R103, R61, R60, P0 ;  /* 0x0000003c3d677207 */ /* 0x000fe40000000000 */
[----:B------:R-:W-:Y:S02]  /*10e90*/  SEL R28, R80, R81, P0 ;  /* 0x00000051501c7207 */ /* 0x000fe40000000000 */
[----:B------:R-:W-:-:S02]  /*10ea0*/  SEL R89, R81, R80, P0 ;  /* 0x0000005051597207 */ /* 0x000fc40000000000 */
[----:B------:R-:W-:Y:S02]  /*10eb0*/  SEL R60, R50, R51, P0 ;  /* 0x00000033323c7207 */ /* 0x000fe40000000000 */
[----:B------:R-:W-:Y:S01]  /*10ec0*/  SEL R65, R51, R50, P0 ;  /* 0x0000003233417207 */ /* 0x000fe20000000000 */
[----:B------:R-:W0:Y:S01]  /*10ed0*/  @P2 LDC R84, c[0x0][0xbec] ;  /* 0x0002fb00ff542b82 */ /* 0x000e220000000800 */
[----:B------:R-:W-:Y:S02]  /*10ee0*/  SEL R94, R56, R57, P0 ;  /* 0x00000039385e7207 */ /* 0x000fe40000000000 */
[----:B------:R-:W-:Y:S02]  /*10ef0*/  SEL R101, R57, R56, P0 ;  /* 0x0000003839657207 */ /* 0x000fe40000000000 */
[----:B------:R-:W-:Y:S02]  /*10f00*/  SEL R16, R38, R39, P0 ;  /* 0x0000002726107207 */ /* 0x000fe40000000000 */
[----:B------:R-:W-:Y:S01]  /*10f10*/  SEL R81, R39, R38, P0 ;  /* 0x0000002627517207 */ /* 0x000fe20000000000 */
[----:B------:R-:W-:Y:S01]  /*10f20*/  IMAD.WIDE.U32 R38, R17, UR6, RZ ;  /* 0x0000000611267c25 */ /* 0x000fe2000f8e00ff */
[----:B------:R-:W-:Y:S01]  /*10f30*/  SEL R46, R66, R67, P0 ;  /* 0x00000043422e7207 */ /* 0x000fe20000000000 */
[----:B------:R-:W1:Y:S01]  /*10f40*/  @P2 LDC R83, c[0x0][0xbf0] ;  /* 0x0002fc00ff532b82 */ /* 0x000e620000000800 */
[----:B------:R-:W-:Y:S01]  /*10f50*/  SEL R51, R67, R66, P0 ;  /* 0x0000004243337207 */ /* 0x000fe20000000000 */
[----:B------:R-:W-:Y:S01]  /*10f60*/  IMAD.IADD R39, R39, 0x1, R13 ;  /* 0x0000000127277824 */ /* 0x000fe200078e020d */
[----:B------:R-:W-:Y:S01]  /*10f70*/  LOP3.LUT R27, R27, 0x7ffffffc, RZ, 0xc0, !PT ;  /* 0x7ffffffc1b1b7812 */ /* 0x000fe200078ec0ff */
[----:B------:R-:W-:Y:S01]  /*10f80*/  ULDC.64 UR6, c[0x0][0xb48] ;  /* 0x0002d20000067ab9 */ /* 0x000fe20000000a00 */
[----:B------:R-:W-:-:S02]  /*10f90*/  SEL R98, R52, R53, P0 ;  /* 0x0000003534627207 */ /* 0x000fc40000000000 */
[----:B------:R-:W-:Y:S02]  /*10fa0*/  SEL R105, R53, R52, P0 ;  /* 0x0000003435697207 */ /* 0x000fe40000000000 */
[C---:B------:R-:W-:Y:S01]  /*10fb0*/  LOP3.LUT P1, RZ, R68.reuse, 0x3, RZ, 0xc0, !PT ;  /* 0x0000000344ff7812 */ /* 0x040fe2000782c0ff */
        /* <DEDUP_REMOVED lines=9> */
[----:B--2---:R2:W-:Y:S04]  /*11050*/  SHFL.IDX PT, R42, R12, R5, 0x1c1f ;  /* 0x001c1f050c2a7589 */ /* 0x0045e800000e0000 */
[----:B------:R-:W-:Y:S04]  /*11060*/  SHFL.IDX PT, R3, R8, R5, 0x1c1f ;  /* 0x001c1f0508037589 */ /* 0x000fe800000e0000 */
[----:B------:R-:W-:Y:S01]  /*11070*/  SHFL.IDX PT, R6, R6, R5, 0x1c1f ;  /* 0x001c1f0506067589 */ /* 0x000fe200000e0000 */
[----:B--2---:R-:W-:-:S03]  /*11080*/  LOP3.LUT R12, R5, 0x2, RZ, 0x3c, !PT ;  /* 0x00000002050c7812 */ /* 0x004fc600078e3cff */
[----:B------:R-:W-:Y:S04]  /*11090*/  SHFL.IDX PT, R66, R10, R5, 0x1c1f ;  /* 0x001c1f050a427589 */ /* 0x000fe800000e0000 */
[----:B------:R2:W-:Y:S04]  /*110a0*/  SHFL.IDX PT, R8, R87, R12, 0x1c1f ;  /* 0x001c1f0c57087589 */ /* 0x0005e800000e0000 */
[----:B------:R-:W-:Y:S04]  /*110b0*/  SHFL.IDX PT, R9, R9, R12, 0x1c1f ;  /* 0x001c1f0c09097589 */ /* 0x000fe800000e0000 */
[----:B------:R-:W-:Y:S01]  /*110c0*/  SHFL.IDX PT, R7, R102, R5, 0x1c1f ;  /* 0x001c1f0566077589 */ /* 0x000fe200000e0000 */
[----:B--2---:R-:W2:Y:S03]  /*110d0*/  LDC.64 R86, c[0x0][0xbd8] ;  /* 0x0002f600ff567b82 */ /* 0x004ea60000000a00 */
[----:B------:R-:W-:Y:S04]  /*110e0*/  SHFL.IDX PT, R10, R109, R12, 0x1c1f ;  /* 0x001c1f0c6d0a7589 */ /* 0x000fe800000e0000 */
[----:B------:R-:W-:Y:S04]  /*110f0*/  SHFL.IDX PT, R14, R14, R5, 0x1c1f ;  /* 0x001c1f050e0e7589 */ /* 0x000fe800000e0000 */
[----:B------:R-:W-:Y:S04]  /*11100*/  SHFL.IDX PT, R15, R15, R12, 0x1c1f ;  /* 0x001c1f0c0f0f7589 */ /* 0x000fe800000e0000 */
[----:B------:R-:W-:Y:S04]  /*11110*/  SHFL.IDX PT, R22, R22, R5, 0x1c1f ;  /* 0x001c1f0516167589 */ /* 0x000fe800000e0000 */
[----:B------:R-:W-:Y:S04]  /*11120*/  SHFL.IDX PT, R30, R94, R5, 0x1c1f ;  /* 0x001c1f055e1e7589 */ /* 0x000fe800000e0000 */
[----:B------:R-:W-:Y:S04]  /*11130*/  SHFL.IDX PT, R49, R16, R5, 0x1c1f ;  /* 0x001c1f0510317589 */ /* 0x000fe800000e0000 */
[----:B------:R-:W-:Y:S04]  /*11140*/  SHFL.IDX PT, R23, R23, R12, 0x1c1f ;  /* 0x001c1f0c17177589 */ /* 0x000fe800000e0000 */
[----:B------:R-:W4:Y:S04]  /*11150*/  SHFL.IDX PT, R31, R101, R12, 0x1c1f ;  /* 0x001c1f0c651f7589 */ /* 0x000f2800000e0000 */
        /* <DEDUP_REMOVED lines=9> */
[----:B------:R-:W5:Y:S04]  /*111f0*/  SHFL.IDX PT, R44, R103, R12, 0x1c1f ;  /* 0x001c1f0c672c7589 */ /* 0x000f6800000e0000 */
[----:B------:R-:W-:Y:S04]  /*11200*/  SHFL.IDX PT, R25, R98, R5, 0x1c1f ;  /* 0x001c1f0562197589 */ /* 0x000fe800000e0000 */
[----:B------:R3:W-:Y:S04]  /*11210*/  SHFL.IDX PT, R54, R92, R5, 0x1c1f ;  /* 0x001c1f055c367589 */ /* 0x0007e800000e0000 */
[----:B------:R-:W0:Y:S04]  /*11220*/  SHFL.IDX PT, R26, R105, R12, 0x1c1f ;  /* 0x001c1f0c691a7589 */ /* 0x000e2800000e0000 */
[----:B------:R-:W-:Y:S01]  /*11230*/  SHFL.IDX PT, R55, R99, R12, 0x1c1f ;  /* 0x001c1f0c63377589 */ /* 0x000fe200000e0000 */
[----:B---3--:R-:W3:Y:S03]  /*11240*/  @P2 LDC R92, c[0x0][0xbec] ;  /* 0x0002fb00ff5c2b82 */ /* 0x008ee60000000800 */
[----:B------:R1:W-:Y:S04]  /*11250*/  SHFL.IDX PT, R45, R90, R5, 0x1c1f ;  /* 0x001c1f055a2d7589 */ /* 0x0003e800000e0000 */
[----:B------:R-:W2:Y:S04]  /*11260*/  SHFL.IDX PT, R58, R97, R12, 0x1c1f ;  /* 0x001c1f0c613a7589 */ /* 0x000ea800000e0000 */
[----:B------:R-:W-:Y:S01]  /*11270*/  SHFL.IDX PT, R62, R88, R5, 0x1c1f ;  /* 0x001c1f05583e7589 */ /* 0x000fe200000e0000 */
[----:B-1----:R-:W1:Y:S03]  /*11280*/  LDC R90, c[0x0][0xc50] ;  /* 0x00031400ff5a7b82 */ /* 0x002e660000000800 */
[----:B------:R-:W2:Y:S04]  /*11290*/  SHFL.IDX PT, R63, R93, R12, 0x1c1f ;  /* 0x001c1f0c5d3f7589 */ /* 0x000ea800000e0000 */
[----:B------:R4:W-:Y:S04]  /*112a0*/  SHFL.IDX PT, R74, R89, R12, 0x1c1f ;  /* 0x001c1f0c594a7589 */ /* 0x0009e800000e0000 */
[----:B------:R-:W-:Y:S01]  /*112b0*/  SHFL.IDX PT, R59, R72, R5, 0x1c1f ;  /* 0x001c1f05483b7589 */ /* 0x000fe200000e0000 */
[----:B---3--:R-:W-:-:S03]  /*112c0*/  @P2 IMAD.HI.U32 R92, R75, R92, RZ ;  /* 0x0000005c4b5c2227 */ /* 0x008fc600078e00ff */
[----:B------:R3:W-:Y:S01]  /*112d0*/  SHFL.IDX PT, R73, R28, R5, 0x1c1f ;  /* 0x001c1f051c497589 */ /* 0x0007e200000e0000 */
[----:B----4-:R-:W4:Y:S03]  /*112e0*/  LDC.64 R88, c[0x0][0xb40] ;  /* 0x0002d000ff587b82 */ /* 0x010f260000000a00 */
[----:B------:R-:W-:Y:S04]  /*112f0*/  SHFL.IDX PT, R48, R48, R5, 0x1c1f ;  /* 0x001c1f0530307589 */ /* 0x000fe800000e0000 */
[----:B------:R-:W-:Y:S01]  /*11300*/  SHFL.IDX PT, R64, R64, R5, 0x1c1f ;  /* 0x001c1f0540407589 */ /* 0x000fe200000e0000 */
[----:B---3--:R-:W-:-:S03]  /*11310*/  SEL R28, R30, R31, P0 ;  /* 0x0000001f1e1c7207 */ /* 0x008fc60000000000 */
[----:B------:R-:W-:Y:S01]  /*11320*/  SHFL.IDX PT, R60, R60, R5, 0x1c1f ;  /* 0x001c1f053c3c7589 */ /* 0x000fe200000e0000 */
[----:B------:R-:W-:Y:S02]  /*11330*/  SEL R30, R31, R30, P0 ;  /* 0x0000001e1f1e7207 */ /* 0x000fe40000000000 */
[----:B-----5:R-:W-:Y:S01]  /*11340*/  SEL R31, R44, R27, P0 ;  /* 0x0000001b2c1f7207 */ /* 0x020fe20000000000 */
[----:B------:R-:W-:Y:S04]  /*11350*/  SHFL.IDX PT, R56, R56, R5, 0x1c1f ;  /* 0x001c1f0538387589 */ /* 0x000fe800000e0000 */
[----:B------:R-:W-:Y:S04]  /*11360*/  SHFL.IDX PT, R52, R52, R5, 0x1c1f ;  /* 0x001c1f0534347589 */ /* 0x000fe800000e0000 */
[----:B------:R-:W-:Y:S01]  /*11370*/  SHFL.IDX PT, R50, R50, R5, 0x1c1f ;  /* 0x001c1f0532327589 */ /* 0x000fe200000e0000 */
[----:B----4-:R-:W-:-:S03]  /*11380*/  IMAD.WIDE.U32 R38, R88, UR36, R38 ;  /* 0x0000002458267c25 */ /* 0x010fc6000f8e0026 */
[----:B------:R-:W-:Y:S04]  /*11390*/  SHFL.IDX PT, R46, R46, R5, 0x1c1f ;  /* 0x001c1f052e2e7589 */ /* 0x000fe800000e0000 */
[----:B------:R-:W-:Y:S04]  /*113a0*/  SHFL.IDX PT, R40, R40, R5, 0x1c1f ;  /* 0x001c1f0528287589 */ /* 0x000fe800000e0000 */
[----:B------:R-:W-:Y:S04]  /*113b0*/  SHFL.IDX PT, R36, R36, R5, 0x1c1f ;  /* 0x001c1f0524247589 */ /* 0x000fe800000e0000 */
[----:B------:R3:W-:Y:S04]  /*113c0*/  SHFL.IDX PT, R4, R20, R5, 0x1c1f ;  /* 0x001c1f0514047589 */ /* 0x0007e800000e0000 */
[----:B------:R4:W-:Y:S04]  /*113d0*/  SHFL.IDX PT, R34, R34, R5, 0x1c1f ;  /* 0x001c1f0522227589 */ /* 0x0009e800000e0000 */
[----:B------:R-:W5:Y:S01]  /*113e0*/  SHFL.IDX PT, R72, R95, R12, 0x1c1f ;  /* 0x001c1f0c5f487589 */ /* 0x000f6200000e0000 */
[----:B---3--:R-:W-:-:S03]  /*113f0*/  SEL R20, R24, R21, P0 ;  /* 0x0000001518147207 */ /* 0x008fc60000000000 */
[----:B------:R-:W3:Y:S01]  /*11400*/  SHFL.IDX PT, R76, R91, R12, 0x1c1f ;  /* 0x001c1f0c5b4c7589 */ /* 0x000ee200000e0000 */
[----:B------:R-:W-:Y:S02]  /*11410*/  SEL R24, R21, R24, P0 ;  /* 0x0000001815187207 */ /* 0x000fe40000000000 */
[----:B----4-:R-:W-:Y:S01]  /*11420*/  SEL R5, R3, R8, P0 ;  /* 0x0000000803057207 */ /* 0x010fe20000000000 */
[----:B------:R4:W-:Y:S01]  /*11430*/  SHFL.IDX PT, R78, R85, R12, 0x1c1f ;  /* 0x001c1f0c554e7589 */ /* 0x0009e200000e0000 */
[----:B------:R-:W-:Y:S02]  /*11440*/  SEL R3, R8, R3, P0 ;  /* 0x0000000308037207 */ /* 0x000fe40000000000 */
[----:B------:R-:W-:Y:S01]  /*11450*/  SEL R8, R6, R9, P0 ;  /* 0x0000000906087207 */ /* 0x000fe20000000000 */
[----:B------:R-:W3:Y:S01]  /*11460*/  SHFL.IDX PT, R77, R77, R12, 0x1c1f ;  /* 0x001c1f0c4d4d7589 */ /* 0x000ee200000e0000 */
[----:B------:R-:W-:Y:S02]  /*11470*/  SEL R6, R9, R6, P0 ;  /* 0x0000000609067207 */ /* 0x000fe40000000000 */
[----:B------:R-:W-:Y:S01]  /*11480*/  SEL R9, R7, R10, P0 ;  /* 0x0000000a07097207 */ /* 0x000fe20000000000 */
[----:B------:R-:W-:Y:S01]  /*11490*/  SHFL.IDX PT, R80, R81, R12, 0x1c1f ;  /* 0x001c1f0c51507589 */ /* 0x000fe200000e0000 */
[----:B------:R-:W-:Y:S01]  /*114a0*/  SEL R7, R10, R7, P0 ;  /* 0x000000070a077207 */ /* 0x000fe20000000000 */
[----:B----4-:R-:W4:Y:S01]  /*114b0*/  @P2 LDC R85, c[0x0][0xbf0] ;  /* 0x0002fc00ff552b82 */ /* 0x010f220000000800 */
[----:B------:R-:W-:Y:S01]  /*114c0*/  SEL R10, R14, R15, P0 ;  /* 0x0000000f0e0a7207 */ /* 0x000fe20000000000 */
[----:B------:R1:W3:Y:S01]  /*114d0*/  SHFL.IDX PT, R79, R29, R12, 0x1c1f ;  /* 0x001c1f0c1d4f7589 */ /* 0x0002e200000e0000 */
[----:B------:R-:W-:-:S02]  /*114e0*/  SEL R14, R15, R14, P0 ;  /* 0x0000000e0f0e7207 */ /* 0x000fc40000000000 */
[----:B------:R-:W-:Y:S01]  /*114f0*/  SEL R15, R16, R13, P0 ;  /* 0x0000000d100f7207 */ /* 0x000fe20000000000 */
[----:B------:R5:W-:Y:S01]  /*11500*/  SHFL.IDX PT, R67, R11, R12, 0x1c1f ;  /* 0x001c1f0c0b437589 */ /* 0x000be200000e0000 */
[----:B0-----:R-:W-:Y:S02]  /*11510*/  SEL R21, R25, R26, P0 ;  /* 0x0000001a19157207 */ /* 0x001fe40000000000 */
[----:B------:R-:W-:Y:S01]  /*11520*/  SEL R25, R26, R25, P0 ;  /* 0x000000191a197207 */ /* 0x000fe20000000000 */
[----:B------:R-:W-:Y:S01]  /*11530*/  SHFL.IDX PT, R69, R69, R12, 0x1c1f ;  /* 0x001c1f0c45457589 */ /* 0x000fe200000e0000 */
[----:B--2---:R-:W-:Y:S02]  /*11540*/  SEL R26, R58, R45, P0 ;  /* 0x0000002d3a1a7207 */ /* 0x004fe40000000000 */
[----:B-1----:R-:W-:Y:S01]  /*11550*/  SEL R29, R27, R44, P0 ;  /* 0x0000002c1b1d7207 */ /* 0x002fe20000000000 */
[----:B------:R-:W-:Y:S01]  /*11560*/  SHFL.IDX PT, R61, R61, R12, 0x1c1f ;  /* 0x001c1f0c3d3d7589 */ /* 0x000fe200000e0000 */
[----:B------:R-:W-:-:S02]  /*11570*/  SEL R27, R55, R54, P0 ;  /* 0x00000036371b7207 */ /* 0x000fc40000000000 */
[----:B-----5:R-:W-:Y:S01]  /*11580*/  SEL R11, R13, R16, P0 ;  /* 0x000000100d0b7207 */ /* 0x020fe20000000000 */
[----:B------:R-:W-:Y:S01]  /*11590*/  SHFL.IDX PT, R65, R65, R12, 0x1c1f ;  /* 0x001c1f0c41417589 */ /* 0x000fe200000e0000 */
[----:B------:R-:W-:Y:S01]  /*115a0*/  SEL R13, R18, R19, P0 ;  /* 0x00000013120d7207 */ /* 0x000fe20000000000 */
[----:B------:R-:W-:Y:S02]  /*115b0*/  IMAD R16, R86, UR37, RZ ;  /* 0x0000002556107c24 */ /* 0x000fe4000f8e02ff */
[----:B------:R-:W-:Y:S02]  /*115c0*/  SHFL.IDX PT, R53, R53, R12, 0x1c1f ;  /* 0x001c1f0c35357589 */ /* 0x000fe400000e0000 */
[----:B------:R-:W-:Y:S01]  /*115d0*/  IMAD R81, R87, UR36, R16 ;  /* 0x0000002457517c24 */ /* 0x000fe2000f8e0210 */
[----:B------:R-:W-:Y:S01]  /*115e0*/  SEL R16, R62, R63, P0 ;  /* 0x0000003f3e107207 */ /* 0x000fe20000000000 */
[----:B------:R-:W-:Y:S04]  /*115f0*/  SHFL.IDX PT, R57, R57, R12, 0x1c1f ;  /* 0x001c1f0c39397589 */ /* 0x000fe800000e0000 */
[----:B------:R-:W-:Y:S04]  /*11600*/  SHFL.IDX PT, R47, R47, R12, 0x1c1f ;  /* 0x001c1f0c2f2f7589 */ /* 0x000fe800000e0000 */
[----:B------:R-:W-:Y:S04]  /*11610*/  SHFL.IDX PT, R51, R51, R12, 0x1c1f ;  /* 0x001c1f0c33337589 */ /* 0x000fe800000e0000 */
[----:B------:R-:W-:Y:S04]  /*11620*/  SHFL.IDX PT, R35, R35, R12, 0x1c1f ;  /* 0x001c1f0c23237589 */ /* 0x000fe800000e0000 */
[----:B------:R-:W-:Y:S04]  /*11630*/  SHFL.IDX PT, R41, R41, R12, 0x1c1f ;  /* 0x001c1f0c29297589 */ /* 0x000fe800000e0000 */
[----:B------:R0:W-:Y:S02]  /*11640*/  SHFL.IDX PT, R37, R37, R12, 0x1c1f ;  /* 0x001c1f0c25257589 */ /* 0x0001e400000e0000 */
[----:B0-----:R-:W-:-:S02]  /*11650*/  SEL R12, R22, R23, P0 ;  /* 0x00000017160c7207 */ /* 0x001fc40000000000 */
[----:B------:R-:W-:Y:S02]  /*11660*/  SEL R22, R23, R22, P0 ;  /* 0x0000001617167207 */ /* 0x000fe40000000000 */
[----:B------:R-:W-:Y:S02]  /*11670*/  SEL R23, R19, R18, P0 ;  /* 0x0000001213177207 */ /* 0x000fe40000000000 */
[----:B------:R-:W-:Y:S01]  /*11680*/  SEL R19, R54, R55, P0 ;  /* 0x0000003736137207 */ /* 0x000fe20000000000 */
[----:B------:R-:W-:Y:S01]  /*11690*/  @P2 IMAD.HI.U32 R54, R75, R84, RZ ;  /* 0x000000544b362227 */ /* 0x000fe200078e00ff */
[----:B------:R-:W-:-:S03]  /*116a0*/  SEL R18, R45, R58, P0 ;  /* 0x0000003a2d127207 */ /* 0x000fc60000000000 */
[----:B------:R-:W-:Y:S01]  /*116b0*/  IMAD.WIDE.U32 R44, R86, UR36, R32 ;  /* 0x00000024562c7c25 */ /* 0x000fe2000f8e0020 */
[----:B------:R-:W-:Y:S02]  /*116c0*/  SEL R32, R63, R62, P0 ;  /* 0x0000003e3f207207 */ /* 0x000fe40000000000 */
[----:B------:R-:W-:Y:S01]  /*116d0*/  SEL R33, R72, R59, P0 ;  /* 0x0000003b48217207 */ /* 0x000fe20000000000 */
[----:B------:R-:W-:Y:S01]  /*116e0*/  IMAD.MOV R55, RZ, RZ, -R17 ;  /* 0x000000ffff377224 */ /* 0x000fe200078e0a11 */
[----:B------:R-:W-:Y:S01]  /*116f0*/  SEL R17, R59, R72, P0 ;  /* 0x000000483b117207 */ /* 0x000fe20000000000 */
[----:B------:R-:W-:Y:S01]  /*11700*/  IMAD.MOV.U32 R63, RZ, RZ, R75 ;  /* 0x000000ffff3f7224 */ /* 0x000fe200078e004b */
[----:B------:R-:W-:Y:S01]  /*11710*/  @P2 SHF.R.U32.HI R63, RZ, R83, R54 ;  /* 0x00000053ff3f2219 */ /* 0x000fe20000011636 */
[----:B------:R-:W-:Y:S01]  /*11720*/  IMAD R83, R90, R55, UR4 ;  /* 0x000000045a537e24 */ /* 0x000fe2000f8e0237 */
[----:B------:R-:W-:Y:S01]  /*11730*/  ULDC.64 UR4, c[0x0][0xbe0] ;  /* 0x0002f80000047ab9 */ /* 0x000fe20000000a00 */
[----:B------:R-:W-:-:S02]  /*11740*/  IMAD R58, R88, UR37, RZ ;  /* 0x00000025583a7c24 */ /* 0x000fc4000f8e02ff */
[----:B------:R-:W-:Y:S01]  /*11750*/  IMAD.IADD R45, R45, 0x1, R81 ;  /* 0x000000012d2d7824 */ /* 0x000fe200078e0251 */
[----:B------:R-:W-:Y:S01]  /*11760*/  SHF.R.S32.HI R62, RZ, 0x1f, R83 ;  /* 0x0000001fff3e7819 */ /* 0x000fe20000011453 */
[----:B------:R-:W-:Y:S02]  /*11770*/  IMAD R55, R89, UR36, R58 ;  /* 0x0000002459377c24 */ /* 0x000fe4000f8e023a */
[----:B------:R-:W-:Y:S02]  /*11780*/  IMAD.MOV.U32 R54, RZ, RZ, R38 ;  /* 0x000000ffff367224 */ /* 0x000fe400078e0026 */
[----:B------:R-:W-:Y:S02]  /*11790*/  IMAD.IADD R55, R39, 0x1, R55 ;  /* 0x0000000127377824 */ /* 0x000fe400078e0237 */
[----:B------:R-:W-:Y:S02]  /*117a0*/  IMAD R39, R62, UR4, RZ ;  /* 0x000000043e277c24 */ /* 0x000fe4000f8e02ff */
[----:B------:R-:W-:Y:S01]  /*117b0*/  IMAD.MOV.U32 R59, RZ, RZ, R75 ;  /* 0x000000ffff3b7224 */ /* 0x000fe200078e004b */
[----:B----4-:R-:W-:Y:S01]  /*117c0*/  @P2 SHF.R.U32.HI R59, RZ, R85, R92 ;  /* 0x00000055ff3b2219 */ /* 0x010fe2000001165c */
[----:B------:R-:W-:-:S02]  /*117d0*/  IMAD R58, R83, UR5, R39 ;  /* 0x00000005533a7c24 */ /* 0x000fc4000f8e0227 */
[----:B------:R-:W-:Y:S01]  /*117e0*/  IMAD.WIDE.U32 R38, R83, UR4, R44 ;  /* 0x0000000453267c25 */ /* 0x000fe2000f8e002c */
[----:B------:R-:W-:-:S03]  /*117f0*/  ULDC.64 UR4, c[0x0][0xb30] ;  /* 0x0002cc0000047ab9 */ /* 0x000fc60000000a00 */
[----:B------:R-:W-:Y:S01]  /*11800*/  IMAD R62, R62, UR6, RZ ;  /* 0x000000063e3e7c24 */ /* 0x000fe2000f8e02ff */
[----:B------:R-:W-:Y:S01]  /*11810*/  IADD3 R38, P2, R63, R38, RZ ;  /* 0x000000263f267210 */ /* 0x000fe20007f5e0ff */
[C---:B------:R-:W-:Y:S01]  /*11820*/  IMAD.WIDE.U32 R44, R83.reuse, UR6, R54 ;  /* 0x00000006532c7c25 */ /* 0x040fe2000f8e0036 */
[----:B------:R-:W-:Y:S02]  /*11830*/  SHF.R.S32.HI R55, RZ, 0x1f, R63 ;  /* 0x0000001fff377819 */ /* 0x000fe4000001143f */
[----:B------:R-:W-:Y:S01]  /*11840*/  SHF.R.S32.HI R54, RZ, 0x1f, R59 ;  /* 0x0000001fff367819 */ /* 0x000fe2000001143b */
[----:B------:R-:W-:Y:S01]  /*11850*/  IMAD R81, R83, UR7, R62 ;  /* 0x0000000753517c24 */ /* 0x000fe2000f8e023e */
[----:B------:R-:W-:Y:S01]  /*11860*/  IADD3.X R39, R55, R39, R58, P2, !PT ;  /* 0x0000002737277210 */ /* 0x000fe200017fe43a */
[----:B------:R-:W-:Y:S01]  /*11870*/  IMAD.MOV R62, RZ, RZ, -R63 ;  /* 0x000000ffff3e7224 */ /* 0x000fe200078e0a3f */
[----:B------:R-:W-:Y:S01]  /*11880*/  ULDC.64 UR6, c[0x0][0xbc8] ;  /* 0x0002f20000067ab9 */ /* 0x000fe20000000a00 */
[----:B------:R-:W-:-:S02]  /*11890*/  IMAD.MOV R63, RZ, RZ, -R59 ;  /* 0x000000ffff3f7224 */ /* 0x000fc400078e0a3b */
[----:B------:R-:W-:Y:S02]  /*118a0*/  IMAD R54, R54, UR4, RZ ;  /* 0x0000000436367c24 */ /* 0x000fe4000f8e02ff */
        /* <DEDUP_REMOVED lines=20> */
[----:B------:R-:W-:Y:S01]  /*119f0*/  SEL R58, R74, R73, P0 ;  /* 0x000000494a3a7207 */ /* 0x000fe20000000000 */
        /* <DEDUP_REMOVED lines=11> */
[----:B------:R-:W-:Y:S01]  /*11ab0*/  ULDC.64 UR8, c[0x0][0xb00] ;  /* 0x0002c00000087ab9 */ /* 0x000fe20000000a00 */
[----:B------:R-:W-:Y:S01]  /*11ac0*/  ISETP.GE.OR P1, PT, R82, R81, P1 ;  /* 0x000000515200720c */ /* 0x000fe20000f26670 */
[----:B------:R-:W-:Y:S01]  /*11ad0*/  UPRMT UR4, URZ, 0x654, UR4 ;  /* 0x000006543f047896 */ /* 0x000fe20008000004 */
[----:B------:R1:W2:Y:S01]  /*11ae0*/  SHFL.IDX PT, R75, R45, 0x1, 0x1c1f ;  /* 0x003c1f002d4b7f89 */ /* 0x0002a200000e0000 */
[----:B------:R-:W-:-:S02]  /*11af0*/  LEA R84, P3, R44, UR8, 0x2 ;  /* 0x000000082c547c11 */ /* 0x000fc4000f8610ff */
[----:B---3--:R-:W-:Y:S02]  /*11b00*/  SEL R55, R71, R76, P0 ;  /* 0x0000004c47377207 */ /* 0x008fe40000000000 */
[----:B------:R-:W-:Y:S01]  /*11b10*/  LEA.HI.X R85, R44, UR9, R39, 0x2, P3 ;  /* 0x000000092c557c11 */ /* 0x000fe200098f1427 */
[----:B------:R3:W4:Y:S01]  /*11b20*/  SHFL.IDX PT, R62, R84, RZ, 0x1c1f ;  /* 0x001c1fff543e7589 */ /* 0x00072200000e0000 */
[----:B------:R-:W-:Y:S01]  /*11b30*/  ISETP.GE.AND P3, PT, R70, R81, PT ;  /* 0x000000514600720c */ /* 0x000fe20003f66270 */
[----:B------:R-:W-:Y:S01]  /*11b40*/  SYNCS.ARRIVE.TRANS64.RED.A1T0 RZ, [UR4], RZ ;  /* 0x000000ffffff79a7 */ /* 0x000fe20008100404 */
[----:B------:R-:W-:Y:S01]  /*11b50*/  SEL R59, R76, R71, P0 ;  /* 0x000000474c3b7207 */ /* 0x000fe20000000000 */
[----:B------:R3:W3:Y:S01]  /*11b60*/  SHFL.IDX PT, R63, R85, RZ, 0x1c1f ;  /* 0x001c1fff553f7589 */ /* 0x0006e200000e0000 */
[----:B------:R-:W-:Y:S01]  /*11b70*/  SEL R38, R42, R77, P0 ;  /* 0x0000004d2a267207 */ /* 0x000fe20000000000 */
[----:B------:R-:W-:Y:S01]  /*11b80*/  IMAD.SHL.U32 R71, R68, 0x2, RZ ;  /* 0x0000000244477824 */ /* 0x000fe200078e00ff */
[----:B------:R-:W-:-:S02]  /*11b90*/  SEL R39, R43, R78, P0 ;  /* 0x0000004e2b277207 */ /* 0x000fc40000000000 */
[----:B------:R-:W-:Y:S02]  /*11ba0*/  SEL R44, R48, R79, P0 ;  /* 0x0000004f302c7207 */ /* 0x000fe40000000000 */
[----:B-1----:R-:W-:Y:S02]  /*11bb0*/  SEL R45, R49, R80, P0 ;  /* 0x00000050312d7207 */ /* 0x002fe40000000000 */
        /* <DEDUP_REMOVED lines=18> */
[C-C-:B---34-:R-:W-:Y:S02]  /*11ce0*/  @!P2 IMAD.WIDE R72, R71.reuse, 0x4, R62.reuse ;  /* 0x000000044748a825 */ /* 0x158fe400078e023e */
        /* <DEDUP_REMOVED lines=26> */
[--C-:B------:R-:W-:Y:S01]  /*11e90*/  @!P2 IMAD.WIDE R8, R9, 0x4, R62.reuse ;  /* 0x000000040908a825 */ /* 0x100fe200078e023e */
[----:B------:R-:W-:Y:S02]  /*11ea0*/  @!P6 LEA.HI R68, R68, R68, RZ, 0x1 ;  /* 0x000000444444e211 */ /* 0x000fe400078f08ff */
[----:B0-----:R-:W-:Y:S01]  /*11eb0*/  @!P3 LOP3.LUT R11, R0, 0xfffffffe, RZ, 0xc0, !PT ;  /* 0xfffffffe000bb812 */ /* 0x001fe200078ec0ff */
[----:B------:R-:W-:Y:S01]  /*11ec0*/  VIADD R0, R71, 0x50 ;  /* 0x0000005047007836 */ /* 0x000fe20000000000 */
[----:B------:R-:W-:Y:S01]  /*11ed0*/  @!P6 LOP3.LUT R73, R68, 0xfffffffe, RZ, 0xc0, !PT ;  /* 0xfffffffe4449e812 */ /* 0x000fe200078ec0ff */
[----:B------:R0:W-:Y:S01]  /*11ee0*/  @!P2 ST.E.64 desc[UR38][R8.64], R12 ;  /* 0x0000000c0800a985 */ /* 0x0001e2000c101b26 */
[----:B------:R-:W-:Y:S01]  /*11ef0*/  @!P4 LEA.HI R72, R72, R72, RZ, 0x1 ;  /* 0x000000484848c211 */ /* 0x000fe200078f08ff */
[----:B------:R-:W-:-:S04]  /*11f00*/  @!P3 IMAD.WIDE R10, R11, 0x4, R62 ;  /* 0x000000040b0ab825 */ /* 0x000fc800078e023e */
        /* <DEDUP_REMOVED lines=48> */
.L_x_1961:
[----:B------:R-:W-:Y:S05]  /*12210*/  BSYNC B0 ;  /* 0x0000000000007941 */ /* 0x000fea0003800000 */
.L_x_1960:
[----:B------:R-:W-:Y:S01]  /*12220*/  ISETP.GE.AND P1, PT, R82, R81, PT ;  /* 0x000000515200720c */ /* 0x000fe20003f26270 */
[----:B-1----:R1:W2:Y:S01]  /*12230*/  SHFL.IDX PT, R27, R85, 0x1, 0x1c1f ;  /* 0x003c1f00551b7f89 */ /* 0x0022a200000e0000 */
[----:B------:R-:W-:Y:S02]  /*12240*/  SEL R14, R66, R69, P0 ;  /* 0x00000045420e7207 */ /* 0x000fe40000000000 */
[----:B------:R-:W-:Y:S01]  /*12250*/  SEL R15, R64, R67, P0 ;  /* 0x00000043400f7207 */ /* 0x000fe20000000000 */
[----:B------:R1:W0:Y:S01]  /*12260*/  SHFL.IDX PT, R26, R84, 0x1, 0x1c1f ;  /* 0x003c1f00541a7f89 */ /* 0x00022200000e0000 */
        /* <DEDUP_REMOVED lines=20> */
[----:B-12---:R-:W-:Y:S06]  /*123b0*/  @P1 BRA `(.L_x_1923) ;  /* 0x0000004000c41947 */ /* 0x006fec0003800000 */
        /* <DEDUP_REMOVED lines=96> */
.L_x_1959:
        /* <DEDUP_REMOVED lines=36> */
[--C-:B------:R-:W-:Y:S01]  /*12c00*/  SHF.R.S32.HI R9, RZ, 0x1f, R5.reuse ;  /* 0x0000001fff097819 */ /* 0x100fe20000011405 */
[----:B------:R-:W-:Y:S01]  /*12c10*/  IMAD.MOV R7, RZ, RZ, -R5 ;  /* 0x000000ffff077224 */ /* 0x000fe200078e0a05 */
[----:B------:R-:W-:Y:S01]  /*12c20*/  IADD3 R2, P0, R5, R2, RZ ;  /* 0x0000000205027210 */ /* 0x000fe20007f1e0ff */
[----:B------:R-:W-:Y:S02]  /*12c30*/  IMAD R4, R4, UR4, RZ ;  /* 0x0000000404047c24 */ /* 0x000fe4000f8e02ff */
[----:B------:R-:W-:-:S02]  /*12c40*/  IMAD R7, R6, R7, R0 ;  /* 0x0000000706077224 */ /* 0x000fc400078e0200 */
[----:B------:R-:W-:Y:S01]  /*12c50*/  IMAD R4, R17, UR5, R4 ;  /* 0x0000000511047c24 */ /* 0x000fe2000f8e0204 */
[----:B------:R-:W-:Y:S02]  /*12c60*/  ULDC.64 UR4, c[0x0][0xbc8] ;  /* 0x0002f20000047ab9 */ /* 0x000fe40000000a00 */
        /* <DEDUP_REMOVED lines=12> */
.L_x_1921:
        /* <DEDUP_REMOVED lines=18> */
.L_x_1962:
[----:B------:R-:W-:Y:S01]  /*12e50*/  ULDC UR8, c[0x0][0xc50] ;  /* 0x0003140000087ab9 */ /* 0x000fe20000000800 */
[----:B------:R-:W-:Y:S01]  /*12e60*/  UMOV UR36, UR6 ;  /* 0x0000000600247c82 */ /* 0x000fe20008000000 */
[----:B------:R-:W-:-:S11]  /*12e70*/  UISETP.NE.AND UP0, UPT, UR8, 0x1, UPT ;  /* 0x000000010800788c */ /* 0x000fd6000bf05270 */
[----:B------:R-:W-:Y:S01]  /*12e80*/  @UP0 ULDC UR4, c[0x0][0xc54] ;  /* 0x0003150000040ab9 */ /* 0x000fe20000000800 */
[----:B------:R-:W-:Y:S01]  /*12e90*/  @UP0 ULDC UR7, c[0x0][0xc58] ;  /* 0x0003160000070ab9 */ /* 0x000fe20000000800 */
[----:B------:R-:W-:-:S04]  /*12ea0*/  UIMAD.WIDE.U32 UR4, UR6, UR4, URZ ;  /* 0x00000004060472a5 */ /* 0x000fc8000f8e003f */
[----:B------:R-:W-:-:S12]  /*12eb0*/  @UP0 USHF.R.U32.HI UR36, URZ, UR7, UR5 ;  /* 0x000000073f240299 */ /* 0x000fd80008011605 */
.L_x_1963:
        /* <DEDUP_REMOVED lines=8> */
[----:B------:R-:W-:Y:S01]  /*12f40*/  ULDC UR6, c[0x0][0x448] ;  /* 0x0001120000067ab9 */ /* 0x000fe20000000800 */
[----:B------:R-:W-:Y:S01]  /*12f50*/  ULDC.64 UR4, c[0x0][0x418] ;  /* 0x0001060000047ab9 */ /* 0x000fe20000000a00 */
[----:B------:R-:W-:Y:S01]  /*12f60*/  UISETP.NE.AND UP1, UPT, UR6, 0x1, UPT ;  /* 0x000000010600788c */ /* 0x000fe2000bf25270 */
[----:B------:R-:W-:Y:S01]  /*12f70*/  IMAD.MOV.U32 R17, RZ, RZ, RZ ;  /* 0x000000ffff117224 */ /* 0x000fe200078e00ff */
[----:B------:R-:W-:Y:S01]  /*12f80*/  UISETP.NE.U32.AND UP0, UPT, UR4, URZ, UPT ;  /* 0x0000003f0400728c */ /* 0x000fe2000bf05070 */
[----:B------:R-:W-:Y:S02]  /*12f90*/  ULDC UR7, c[0x0][0x424] ;  /* 0x0001090000077ab9 */ /* 0x000fe40000000800 */
[----:B------:R-:W-:Y:S01]  /*12fa0*/  ULDC UR4, c[0x0][0x288] ;  /* 0x0000a20000047ab9 */ /* 0x000fe20000000800 */
[----:B------:R-:W-:Y:S02]  /*12fb0*/  UISETP.NE.AND.EX UP0, UPT, UR5, URZ, UPT, UP0 ;  /* 0x0000003f0500728c */ /* 0x000fe4000bf05300 */
[----:B------:R-:W-:-:S02]  /*12fc0*/  UIADD3 UR10, -UR4, 0xe0, URZ ;  /* 0x000000e0040a7890 */ /* 0x000fc4000fffe13f */
[----:B------:R-:W-:Y:S01]  /*12fd0*/  USEL UR7, UR7, 0x1, UP0 ;  /* 0x0000000107077887 */ /* 0x000fe20008000000 */
[----:B------:R-:W-:Y:S01]  /*12fe0*/  @UP1 ULDC UR4, c[0x0][0x44c] ;  /* 0x0001130000041ab9 */ /* 0x000fe20000000800 */
[----:B------:R-:W-:Y:S01]  /*12ff0*/  @UP1 ULDC UR11, c[0x0][0x450] ;  /* 0x00011400000b1ab9 */ /* 0x000fe20000000800 */
[----:B------:R-:W-:Y:S02]  /*13000*/  ULDC UR9, c[0x0][0x2f0] ;  /* 0x0000bc0000097ab9 */ /* 0x000fe40000000800 */
[----:B------:R-:W-:Y:S02]  /*13010*/  UIMAD UR10, UR7, UR9, UR10 ;  /* 0x00000009070a72a4 */ /* 0x000fe4000f8e020a */
[----:B0-----:R-:W-:-:S04]  /*13020*/  USHF.L.U32 UR41, UR41, 0x7, URZ ;  /* 0x0000000729297899 */ /* 0x001fc8000800063f */
[----:B------:R-:W-:-:S04]  /*13030*/  UIADD3 UR6, UR41, 0x7f, URZ ;  /* 0x0000007f29067890 */ /* 0x000fc8000fffe03f */
[----:B------:R-:W-:-:S04]  /*13040*/  UIMAD.WIDE.U32 UR4, UR6, UR4, URZ ;  /* 0x00000004060472a5 */ /* 0x000fc8000f8e003f */
[----:B------:R-:W-:Y:S02]  /*13050*/  @UP1 USHF.R.U32.HI UR6, URZ, UR11, UR5 ;  /* 0x0000000b3f061299 */ /* 0x000fe40008011605 */
[----:B------:R-:W-:Y:S02]  /*13060*/  UIMAD UR5, UR7, UR9, 0xdf ;  /* 0x000000df070574a4 */ /* 0x000fe4000f8e0209 */
[----:B------:R-:W-:Y:S01]  /*13070*/  UIADD3 UR7, UR10, UR6, URZ ;  /* 0x000000060a077290 */ /* 0x000fe2000fffe03f */
[----:B------:R-:W-:Y:S02]  /*13080*/  UMOV UR4, URZ ;  /* 0x0000003f00047c82 */ /* 0x000fe40008000000 */
[----:B------:R-:W-:Y:S01]  /*13090*/  UMOV UR6, URZ ;  /* 0x0000003f00067c82 */ /* 0x000fe20008000000 */
[----:B------:R-:W-:Y:S02]  /*130a0*/  UIMAD.WIDE UR4, UR5, -0x6db6db6d, UR4 ;  /* 0x92492493050478a5 */ /* 0x000fe4000f8e0204 */
[----:B------:R-:W-:-:S02]  /*130b0*/  UIMAD.WIDE UR6, UR7, -0x6db6db6d, UR6 ;  /* 0x92492493070678a5 */ /* 0x000fc4000f8e0206 */
[----:B------:R-:W-:Y:S02]  /*130c0*/  USHF.R.U32.HI UR9, URZ, 0x1f, UR5 ;  /* 0x0000001f3f097899 */ /* 0x000fe40008011605 */
[----:B------:R-:W-:Y:S02]  /*130d0*/  USHF.R.U32.HI UR4, URZ, 0x1f, UR7 ;  /* 0x0000001f3f047899 */ /* 0x000fe40008011607 */
[----:B------:R-:W-:Y:S02]  /*130e0*/  ULEA.HI.SX32 UR9, UR5, UR9, 0x19 ;  /* 0x0000000905097291 */ /* 0x000fe4000f8fca3f */
[----:B------:R-:W-:Y:S02]  /*130f0*/  ULEA.HI.SX32 UR4, UR7, UR4, 0x19 ;  /* 0x0000000407047291 */ /* 0x000fe4000f8fca3f */
[----:B------:R-:W-:Y:S02]  /*13100*/  USHF.R.U32.HI UR7, URZ, 0x10, UR8 ;  /* 0x000000103f077899 */ /* 0x000fe40008011608 */
[----:B------:R-:W-:-:S02]  /*13110*/  UISETP.LT.AND UP0, UPT, UR9, UR4, UPT ;  /* 0x000000040900728c */ /* 0x000fc4000bf01270 */
[----:B------:R-:W-:Y:S02]  /*13120*/  ULOP3.LUT UR5, UR8, 0xffff, URZ, 0xc0, !UPT ;  /* 0x0000ffff08057892 */ /* 0x000fe4000f8ec03f */
[----:B------:R-:W-:Y:S02]  /*13130*/  USEL UR6, UR9, UR4, UP0 ;  /* 0x0000000409067287 */ /* 0x000fe40008000000 */
[----:B------:R-:W-:Y:S02]  /*13140*/  UISETP.NE.AND UP0, UPT, UR7, URZ, UPT ;  /* 0x0000003f0700728c */ /* 0x000fe4000bf05270 */
[----:B------:R-:W-:-:S06]  /*13150*/  UISETP.GE.AND UP1, UPT, UR6, 0x1, UPT ;  /* 0x000000010600788c */ /* 0x000fcc000bf26270 */
[----:B------:R-:W-:-:S03]  /*13160*/  PLOP3.LUT P0, PT, PT, PT, UP1, 0x80, 0x0 ;  /* 0x000000000000781c */ /* 0x000fc60003f0f018 */
[----:B------:R-:W-:-:S10]  /*13170*/  @!UP0 ULDC UR7, c[0x0][0x9f0] ;  /* 0x00027c0000078ab9 */ /* 0x000fd40000000800 */
[----:B------:R-:W-:Y:S05]  /*13180*/  @!P0 BRA `(.L_x_1965) ;  /* 0x0000000000708947 */ /* 0x000fea0003800000 */
        /* <DEDUP_REMOVED lines=14> */
[----:B------:R-:W-:Y:S01]  /*13270*/  IABS R2, R5 ;  /* 0x0000000500027213 */ /* 0x000fe20000000000 */
[----:B------:R-:W-:Y:S01]  /*13280*/  IMAD.MOV R5, RZ, RZ, -R6 ;  /* 0x000000ffff057224 */ /* 0x000fe200078e0a06 */
[----:B------:R-:W-:-:S03]  /*13290*/  ISETP.LE.AND P2, PT, RZ, UR4, PT ;  /* 0x00000004ff007c0c */ /* 0x000fc6000bf43270 */
        /* <DEDUP_REMOVED lines=11> */
.L_x_1965:
        /* <DEDUP_REMOVED lines=30> */
.L_x_1966:
        /* <DEDUP_REMOVED lines=20> */
.L_x_1967:
        /* <DEDUP_REMOVED lines=20> */
.L_x_1968:
        /* <DEDUP_REMOVED lines=18> */
.L_x_1969:
        /* <DEDUP_REMOVED lines=15> */
[----:B------:R-:W-:Y:S02]  /*139c0*/  SHF.R.U32.HI R5, RZ, 0x5, R8 ;  /* 0x00000005ff057819 */ /* 0x000fe40000011608 */
[----:B------:R-:W-:Y:S01]  /*139d0*/  LOP3.LUT R4, R4, 0x10, R6, 0xf8, !PT ;  /* 0x0000001004047812 */ /* 0x000fe200078ef806 */
[----:B0-----:R-:W0:Y:S01]  /*139e0*/  LDC.64 R2, c[0x0][0x418] ;  /* 0x00010600ff027b82 */ /* 0x001e220000000a00 */
[----:B------:R-:W-:-:S02]  /*139f0*/  LOP3.LUT R18, R18, 0x70, RZ, 0xc0, !PT ;  /* 0x0000007012127812 */ /* 0x000fc400078ec0ff */
[----:B------:R-:W-:Y:S02]  /*13a00*/  LOP3.LUT R7, R4, 0x10, R7, 0x78, !PT ;  /* 0x0000001004077812 */ /* 0x000fe400078e7807 */
        /* <DEDUP_REMOVED lines=12> */
[----:B------:R-:W-:-:S04]  /*13ad0*/  LOP3.LUT R5, R5, R18, RZ, 0x3c, !PT ;  /* 0x0000001205057212 */ /* 0x000fc800078e3cff */
[----:B------:R-:W-:-:S05]  /*13ae0*/  LOP3.LUT R0, R5, 0xc00, R0, 0xf8, !PT ;  /* 0x00000c0005007812 */ /* 0x000fca00078ef800 */
[----:B------:R0:W-:Y:S02]  /*13af0*/  STL [R1+0xc], R0 ;  /* 0x00000c0001007387 */ /* 0x0001e40000100800 */
[----:B0-----:R-:W-:-:S05]  /*13b00*/  IMAD.MOV.U32 R0, RZ, RZ, 0x40 ;  /* 0x00000040ff007424 */ /* 0x001fca00078e00ff */
[----:B------:R-:W-:Y:S02]  /*13b10*/  SEL R4, R0, 0xffffffc0, !P1 ;  /* 0xffffffc000047807 */ /* 0x000fe40004800000 */
[----:B------:R-:W-:Y:S02]  /*13b20*/  P2R R0, PR, RZ, 0x4 ;  /* 0x00000004ff007803 */ /* 0x000fe40000000000 */
[----:B--2---:R-:W-:Y:S01]  /*13b30*/  SHF.R.S32.HI R10, RZ, 0x1f, R9 ;  /* 0x0000001fff0a7819 */ /* 0x004fe20000011409 */
[----:B------:R0:W-:Y:S01]  /*13b40*/  STL [R1], R9 ;  /* 0x0000000901007387 */ /* 0x0001e20000100800 */
[----:B------:R-:W-:-:S03]  /*13b50*/  SEL R16, R9, RZ, !P2 ;  /* 0x000000ff09107207 */ /* 0x000fc60005000000 */
[----:B------:R0:W-:Y:S04]  /*13b60*/  STL [R1+0x18], R0 ;  /* 0x0000180001007387 */ /* 0x0001e80000100800 */
[----:B------:R0:W-:Y:S01]  /*13b70*/  STL [R1+0x8], R10 ;  /* 0x0000080a01007387 */ /* 0x0001e20000100800 */
[----:B------:R-:W-:Y:S05]  /*13b80*/  BRA.DIV UR4, `(.L_x_1970) ;  /* 0x0000002e04807947 */ /* 0x000fea000b800000 */
[----:B------:R1:W2:Y:S02]  /*13b90*/  SHFL.IDX PT, R14, R6, RZ, 0x1f ;  /* 0x00001fff060e7589 */ /* 0x0002a400000e0000 */
.L_x_2019:
[----:B------:R-:W-:Y:S02]  /*13ba0*/  PLOP3.LUT P1, PT, PT, PT, PT, 0x8, 0x0 ;  /* 0x000000000000781c */ /* 0x000fe40003f2e170 */
[----:B--2---:R-:W-:Y:S02]  /*13bb0*/  ISETP.NE.AND P0, PT, R14, RZ, PT ;  /* 0x000000ff0e00720c */ /* 0x004fe40003f05270 */
[----:B0-----:R-:W-:-:S05]  /*13bc0*/  P2R R0, PR, RZ, 0x2 ;  /* 0x00000002ff007803 */ /* 0x001fca0000000000 */
[----:B------:R0:W-:Y:S06]  /*13bd0*/  STL [R1+0x10], R0 ;  /* 0x0000100001007387 */ /* 0x0001ec0000100800 */
[----:B------:R-:W-:Y:S05]  /*13be0*/  @P0 BRA `(.L_x_1971) ;  /* 0x0000000400280947 */ /* 0x000fea0003800000 */
[----:B------:R-:W-:Y:S01]  /*13bf0*/  UMOV UR4, 0xffffffff ;  /* 0xffffffff00047882 */ /* 0x000fe20000000000 */
[----:B0-----:R-:W-:Y:S02]  /*13c00*/  VIADD R0, R17, 0xffffffff ;  /* 0xffffffff11007836 */ /* 0x001fe40000000000 */
[----:B------:R-:W-:Y:S05]  /*13c10*/  BRA.DIV UR4, `(.L_x_1972) ;  /* 0x0000002e047c7947 */ /* 0x000fea000b800000 */
[----:B------:R-:W-:-:S13]  /*13c20*/  ELECT P6, URZ, PT ;  /* 0x00000000003f782f */ /* 0x000fda00038c0000 */
.L_x_2022:
[----:B------:R-:W-:Y:S05]  /*13c30*/  @!P6 BRA `(.L_x_1971) ;  /* 0x000000040014e947 */ /* 0x000fea0003800000 */
[----:B------:R-:W-:Y:S01]  /*13c40*/  IMAD.MOV.U32 R16, RZ, RZ, R9 ;  /* 0x000000ffff107224 */ /* 0x000fe200078e0009 */
[----:B------:R-:W-:Y:S06]  /*13c50*/  @!P2 BRA `(.L_x_1973) ;  /* 0x000000000044a947 */ /* 0x000fec0003800000 */
[----:B------:R-:W0:Y:S01]  /*13c60*/  LDC R7, c[0x0][0x43c] ;  /* 0x00010f00ff077b82 */ /* 0x000e220000000800 */
[----:B------:R-:W-:Y:S01]  /*13c70*/  ULDC.64 UR4, c[0x0][0x428] ;  /* 0x00010a0000047ab9 */ /* 0x000fe20000000a00 */
[----:B0-----:R-:W-:-:S13]  /*13c80*/  ISETP.NE.AND P0, PT, R7, 0x1, PT ;  /* 0x000000010700780c */ /* 0x001fda0003f05270 */
        /* <DEDUP_REMOVED lines=14> */
.L_x_1973:
[----:B0-----:R-:W-:Y:S01]  /*13d70*/  IMAD.MOV.U32 R2, RZ, RZ, 0x1 ;  /* 0x00000001ff027424 */ /* 0x001fe200078e00ff */
[----:B------:R-:W-:-:S04]  /*13d80*/  ISETP.NE.AND P1, PT, R8, RZ, PT ;  /* 0x000000ff0800720c */ /* 0x000fc80003f25270 */
[----:B------:R-:W-:-:S04]  /*13d90*/  SHF.L.U32 R2, R2, 0x1f, RZ ;  /* 0x0000001f02027819 */ /* 0x000fc800000006ff */
[----:B------:R-:W0:Y:S02]  /*13da0*/  SYNCS.PHASECHK.TRANS64.TRYWAIT P0, [UR40+0x2e880], R2 ;  /* 0x02e88002ff0075a7 */ /* 0x000e240008000168 */
[----:B0-----:R-:W-:Y:S05]  /*13db0*/  @!P0 BRA `(.L_x_1974) ;  /* 0x0000002c00348947 */ /* 0x001fea0003800000 */
.L_x_2023:
[----:B------:R-:W-:Y:S05]  /*13dc0*/  @P1 BRA `(.L_x_1975) ;  /* 0x0000000000181947 */ /* 0x000fea0003800000 */
[----:B------:R-:W2:Y:S01]  /*13dd0*/  S2R R4, SR_TID.X ;  /* 0x0000000000047919 */ /* 0x000ea20000002100 */
[----:B0-----:R-:W-:-:S04]  /*13de0*/  IMAD.MOV.U32 R3, RZ, RZ, 0x7000 ;  /* 0x00007000ff037424 */ /* 0x001fc800078e00ff */
[----:B------:R3:W-:Y:S01]  /*13df0*/  SYNCS.ARRIVE.TRANS64 RZ, [UR40+0x2e870], R3 ;  /* 0x02e87003ffff79a7 */ /* 0x0007e20008000028 */
[----:B--2---:R-:W-:-:S13]  /*13e00*/  LOP3.LUT P0, RZ, R4, 0x1f, RZ, 0xc0, !PT ;  /* 0x0000001f04ff7812 */ /* 0x004fda000780c0ff */
[----:B---3--:R-:W-:Y:S05]  /*13e10*/  @!P0 BRA `(.L_x_1975) ;  /* 0x0000000000048947 */ /* 0x008fea0003800000 */
[----:B------:R-:W-:Y:S01]  /*13e20*/  BPT.TRAP 0x1 ;  /* 0x000000040000795c */ /* 0x000fe20000300000 */
.L_x_1975:
        /* <DEDUP_REMOVED lines=15> */
.L_x_2024:
[----:B------:R-:W-:Y:S05]  /*13f20*/  @P1 BRA `(.L_x_1977) ;  /* 0x0000000000181947 */ /* 0x000fea0003800000 */
[----:B0-----:R-:W0:Y:S01]  /*13f30*/  S2R R3, SR_TID.X ;  /* 0x0000000000037919 */ /* 0x001e220000002100 */
[----:B------:R-:W-:-:S04]  /*13f40*/  IMAD.MOV.U32 R2, RZ, RZ, 0x7000 ;  /* 0x00007000ff027424 */ /* 0x000fc800078e00ff */
[----:B------:R2:W-:Y:S01]  /*13f50*/  SYNCS.ARRIVE.TRANS64 RZ, [UR40+0x2e830], R2 ;  /* 0x02e83002ffff79a7 */ /* 0x0005e20008000028 */
[----:B0-----:R-:W-:-:S13]  /*13f60*/  LOP3.LUT P0, RZ, R3, 0x1f, RZ, 0xc0, !PT ;  /* 0x0000001f03ff7812 */ /* 0x001fda000780c0ff */
[----:B--2---:R-:W-:Y:S05]  /*13f70*/  @!P0 BRA `(.L_x_1977) ;  /* 0x0000000000048947 */ /* 0x004fea0003800000 */
[----:B------:R-:W-:Y:S01]  /*13f80*/  BPT.TRAP 0x1 ;  /* 0x000000040000795c */ /* 0x000fe20000300000 */
.L_x_1977:
[----:B------:R-:W-:Y:S01]  /*13f90*/  ULDC.64 UR4, c[0x0][0x198] ;  /* 0x0000660000047ab9 */ /* 0x000fe20000000a00 */
[----:B------:R-:W-:Y:S01]  /*13fa0*/  R2UR UR11, R0 ;  /* 0x00000000000b72ca */ /* 0x000fe200000e0000 */
[----:B------:R-:W-:Y:S01]  /*13fb0*/  UIADD3 UR4, UP0, UR4, 0x370, URZ ;  /* 0x0000037004047890 */ /* 0x000fe2000ff1e03f */
[----:B------:R-:W-:Y:S01]  /*13fc0*/  R2UR UR13, R16 ;  /* 0x00000000100d72ca */ /* 0x000fe200000e0000 */
[----:B------:R-:W-:Y:S01]  /*13fd0*/  UIADD3 UR8, UR40, 0x20400, URZ ;  /* 0x0002040028087890 */ /* 0x000fe2000fffe03f */
[----:B------:R-:W-:Y:S01]  /*13fe0*/  PLOP3.LUT P0, PT, PT, PT, PT, 0x80, 0x0 ;  /* 0x000000000000781c */ /* 0x000fe20003f0f070 */
[----:B------:R-:W-:Y:S02]  /*13ff0*/  UIADD3 UR9, UR40, 0x2e830, URZ ;  /* 0x0002e83028097890 */ /* 0x000fe4000fffe03f */
[----:B------:R-:W-:Y:S01]  /*14000*/  UIADD3.X UR5, URZ, UR5, URZ, UP0, !UPT ;  /* 0x000000053f057290 */ /* 0x000fe200087fe43f */
[----:B------:R-:W-:Y:S01]  /*14010*/  P2R R0, PR, RZ, 0x1 ;  /* 0x00000001ff007803 */ /* 0x000fe20000000000 */
[----:B------:R-:W-:Y:S01]  /*14020*/  UMOV UR6, 0x0 ;  /* 0x0000000000067882 */ /* 0x000fe20000000000 */
[----:B------:R-:W-:Y:S01]  /*14030*/  UMOV UR7, 0x14f00000 ;  /* 0x14f0000000077882 */ /* 0x000fe20000000000 */
[----:B------:R-:W-:Y:S01]  /*14040*/  UMOV UR10, URZ ;  /* 0x0000003f000a7c82 */ /* 0x000fe20008000000 */
[----:B------:R-:W-:Y:S01]  /*14050*/  UMOV UR12, UR36 ;  /* 0x00000024000c7c82 */ /* 0x000fe20008000000 */
[----:B------:R2:W-:Y:S03]  /*14060*/  STL [R1+0x10], R0 ;  /* 0x0000100001007387 */ /* 0x0005e60000100800 */
[----:B------:R2:W-:Y:S01]  /*14070*/  UTMALDG.4D [UR8], [UR4], desc[UR6] ;  /* 0x00000608040075b4 */ /* 0x0005e20008019000 */
[----:B------:R-:W-:-:S02]  /*14080*/  NOP ;  /* 0x0000000000007918 */ /* 0x000fc40000000000 */
.L_x_1971:
[----:B------:R-:W-:Y:S05]  /*14090*/  WARPSYNC.ALL ;  /* 0x0000000000007948 */ /* 0x000fea0003800000 */
[----:B--2---:R-:W-:Y:S01]  /*140a0*/  UIADD3 UR4, UR40, 0x1c400, URZ ;  /* 0x0001c40028047890 */ /* 0x004fe2000fffe03f */
[----:B------:R-:W-:Y:S03]  /*140b0*/  BAR.SYNC.DEFER_BLOCKING 0x8, 0x180 ;  /* 0x0206000000007b1d */ /* 0x000fe60000010000 */
[----:B------:R-:W-:-:S06]  /*140c0*/  ULOP3.LUT UP0, URZ, UR4, 0x3ff, URZ, 0xc0, !UPT ;  /* 0x000003ff043f7892 */ /* 0x000fcc000f80c03f */
[----:B------:R-:W-:-:S13]  /*140d0*/  PLOP3.LUT P0, PT, PT, PT, UP0, 0x80, 0x0 ;  /* 0x000000000000781c */ /* 0x000fda0003f0f008 */
[----:B------:R-:W-:Y:S05]  /*140e0*/  @!P0 BRA `(.L_x_1978) ;  /* 0x0000000000408947 */ /* 0x000fea0003800000 */
[----:B0-----:R-:W-:Y:S01]  /*140f0*/  MOV R2, 0x0 ;  /* 0x0000000000027802 */ /* 0x001fe20000000f00 */
[----:B------:R-:W-:Y:S01]  /*14100*/  ULDC.64 UR6, c[0x4][0xc0] ;  /* 0x0100300000067ab9 */ /* 0x000fe20000000a00 */
[----:B------:R-:W-:Y:S01]  /*14110*/  ULDC.64 UR8, c[0x4][0xc8] ;  /* 0x0100320000087ab9 */ /* 0x000fe20000000a00 */
[----:B------:R-:W-:Y:S01]  /*14120*/  ULDC.64 UR4, c[0x4][0x28] ;  /* 0x01000a0000047ab9 */ /* 0x000fe20000000a00 */
[----:B------:R-:W-:Y:S02]  /*14130*/  IMAD.U32 R4, RZ, RZ, UR6 ;  /* 0x00000006ff047e24 */ /* 0x000fe4000f8e00ff */
[----:B------:R-:W0:Y:S01]  /*14140*/  LDC.64 R2, c[0x4][R2] ;  /* 0x0100000002027b82 */ /* 0x000e220000000a00 */
[----:B------:R-:W-:Y:S02]  /*14150*/  IMAD.U32 R5, RZ, RZ, UR7 ;  /* 0x00000007ff057e24 */ /* 0x000fe4000f8e00ff */
[----:B-1----:R-:W-:Y:S02]  /*14160*/  IMAD.U32 R6, RZ, RZ, UR8 ;  /* 0x00000008ff067e24 */ /* 0x002fe4000f8e00ff */
        /* <DEDUP_REMOVED lines=8> */
.L_x_1978:
[----:B------:R-:W2:Y:S01]  /*141f0*/  S2R R7, SR_TID.X ;  /* 0x0000000000077919 */ /* 0x000ea20000002100 */
[----:B------:R-:W3:Y:S01]  /*14200*/  LDC R8, c[0x0][0x448] ;  /* 0x00011200ff087b82 */ /* 0x000ee20000000800 */
[----:B------:R-:W-:Y:S01]  /*14210*/  USHF.R.S32.HI UR4, URZ, 0x1f, UR36 ;  /* 0x0000001f3f047899 */ /* 0x000fe20008011424 */
[----:B------:R-:W-:Y:S01]  /*14220*/  SHF.R.S32.HI R5, RZ, 0x1f, R19 ;  /* 0x0000001fff057819 */ /* 0x000fe20000011413 */
[----:B------:R-:W4:Y:S01]  /*14230*/  S2R R4, SR_CTAID.X ;  /* 0x0000000000047919 */ /* 0x000f220000002500 */
[----:B------:R-:W-:Y:S02]  /*14240*/  ULDC.64 UR8, c[0x0][0x2d8] ;  /* 0x0000b60000087ab9 */ /* 0x000fe40000000a00 */
[----:B------:R-:W-:Y:S02]  /*14250*/  UIMAD UR6, UR4, UR8, URZ ;  /* 0x00000008040672a4 */ /* 0x000fe4000f8e023f */
[----:B0-----:R-:W0:Y:S01]  /*14260*/  LDC.64 R2, c[0x0][0x2e0] ;  /* 0x0000b800ff027b82 */ /* 0x001e220000000a00 */
[----:B------:R-:W-:-:S02]  /*14270*/  UIMAD.WIDE.U32 UR4, UR36, UR8, URZ ;  /* 0x00000008240472a5 */ /* 0x000fc4000f8e003f */
[----:B------:R-:W-:-:S04]  /*14280*/  UIMAD UR6, UR36, UR9, UR6 ;  /* 0x00000009240672a4 */ /* 0x000fc8000f8e0206 */
[----:B------:R-:W-:Y:S01]  /*14290*/  UIADD3 UR5, UR5, UR6, URZ ;  /* 0x0000000605057290 */ /* 0x000fe2000fffe03f */
[----:B---3--:R-:W-:Y:S02]  /*142a0*/  ISETP.NE.AND P0, PT, R8, 0x1, PT ;  /* 0x000000010800780c */ /* 0x008fe40003f05270 */
[----:B--2---:R-:W-:Y:S01]  /*142b0*/  LOP3.LUT R9, R7, 0x7f, RZ, 0xc0, !PT ;  /* 0x0000007f07097812 */ /* 0x004fe200078ec0ff */
[----:B0-----:R-:W-:Y:S01]  /*142c0*/  IMAD R0, R5, R2, RZ ;  /* 0x0000000205007224 */ /* 0x001fe200078e02ff */
[----:B------:R-:W-:Y:S02]  /*142d0*/  SHF.R.U32.HI R7, RZ, 0x3, R7 ;  /* 0x00000003ff077819 */ /* 0x000fe40000011607 */
[----:B------:R-:W-:Y:S01]  /*142e0*/  LEA.HI R5, R9, R18, RZ, 0x1d ;  /* 0x0000001209057211 */ /* 0x000fe200078fe8ff */
[----:B------:R-:W-:-:S06]  /*142f0*/  IMAD R0, R19, R3, R0 ;  /* 0x0000000313007224 */ /* 0x000fcc00078e0200 */
[----:B-1----:R-:W0:Y:S01]  /*14300*/  @P0 LDC R6, c[0x0][0x44c] ;  /* 0x00011300ff060b82 */ /* 0x002e220000000800 */
[----:B------:R-:W-:Y:S01]  /*14310*/  IMAD.WIDE.U32 R2, R19, R2, UR4 ;  /* 0x0000000413027e25 */ /* 0x000fe2000f8e0002 */
[----:B------:R-:W-:-:S03]  /*14320*/  ULDC.64 UR4, c[0x0][0x2d0] ;  /* 0x0000b40000047ab9 */ /* 0x000fc60000000a00 */
[----:B------:R-:W-:Y:S02]  /*14330*/  IMAD.IADD R3, R3, 0x1, R0 ;  /* 0x0000000103037824 */ /* 0x000fe400078e0200 */
[----:B----4-:R-:W-:Y:S02]  /*14340*/  IMAD R0, R4, 0x80, R5 ;  /* 0x0000008004007824 */ /* 0x010fe400078e0205 */
[----:B------:R-:W1:Y:S02]  /*14350*/  @P0 LDC R5, c[0x0][0x450] ;  /* 0x00011400ff050b82 */ /* 0x000e640000000800 */
[----:B------:R-:W-:Y:S02]  /*14360*/  IMAD.MOV.U32 R4, RZ, RZ, R0 ;  /* 0x000000ffff047224 */ /* 0x000fe400078e0000 */
[----:B0-----:R-:W-:-:S05]  /*14370*/  @P0 IMAD.HI.U32 R6, R0, R6, RZ ;  /* 0x0000000600060227 */ /* 0x001fca00078e00ff */
[----:B-1----:R-:W-:-:S05]  /*14380*/  @P0 SHF.R.U32.HI R4, RZ, R5, R6 ;  /* 0x00000005ff040219 */ /* 0x002fca0000011606 */
        /* <DEDUP_REMOVED lines=15> */
[----:B------:R-:W-:-:S03]  /*14480*/  ULDC UR4, c[0x0][0x2b8] ;  /* 0x0000ae0000047ab9 */ /* 0x000fc60000000800 */
[----:B------:R-:W-:Y:S01]  /*14490*/  IADD3.X R2, R3, UR5, R5, P0, !PT ;  /* 0x0000000503027c10 */ /* 0x000fe200087fe405 */
[----:B------:R-:W-:Y:S01]  /*144a0*/  IMAD.SHL.U32 R3, R7, 0x80, RZ ;  /* 0x0000008007037824 */ /* 0x000fe200078e00ff */
[----:B------:R-:W-:Y:S01]  /*144b0*/  ISETP.GE.AND P0, PT, R18, UR4, PT ;  /* 0x0000000412007c0c */ /* 0x000fe2000bf06270 */
[----:B------:R-:W-:-:S03]  /*144c0*/  UMOV UR4, 0xffffffff ;  /* 0xffffffff00047882 */ /* 0x000fc60000000000 */
[----:B------:R-:W-:-:S04]  /*144d0*/  LOP3.LUT R3, R18, 0x380, R3, 0xf8, !PT ;  /* 0x0000038012037812 */ /* 0x000fc800078ef803 */
[----:B------:R-:W-:Y:S01]  /*144e0*/  LOP3.LUT R3, R3, 0x70, R4, 0x78, !PT ;  /* 0x0000007003037812 */ /* 0x000fe200078e7804 */
[----:B------:R-:W-:-:S05]  /*144f0*/  IMAD.SHL.U32 R4, R9, 0x10, RZ ;  /* 0x0000001009047824 */ /* 0x000fca00078e00ff */
[----:B------:R-:W-:Y:S01]  /*14500*/  LOP3.LUT R4, R3, 0x400, R4, 0xf8, !PT ;  /* 0x0000040003047812 */ /* 0x000fe200078ef804 */
[----:B------:R-:W-:Y:S06]  /*14510*/  BRA.DIV UR4, `(.L_x_1979) ;  /* 0x00000026048c7947 */ /* 0x000fec000b800000 */
[----:B------:R-:W0:Y:S01]  /*14520*/  SHFL.IDX PT, R7, R0, RZ, 0x181f ;  /* 0x00181fff00077589 */ /* 0x000e2200000e0000 */
[----:B------:R-:W-:Y:S01]  /*14530*/  ULDC UR4, c[0x0][0x288] ;  /* 0x0000a20000047ab9 */ /* 0x000fe20000000800 */
[----:B------:R-:W-:Y:S01]  /*14540*/  LEA.HI R5, R9, UR41, RZ, 0x1d ;  /* 0x0000002909057c11 */ /* 0x000fe2000f8fe8ff */
[----:B------:R-:W-:Y:S01]  /*14550*/  IMAD R3, R8, UR4, RZ ;  /* 0x0000000408037c24 */ /* 0x000fe2000f8e02ff */
[----:B------:R-:W1:Y:S03]  /*14560*/  SHFL.IDX PT, R6, R2, RZ, 0x181f ;  /* 0x00181fff02067589 */ /* 0x000e6600000e0000 */
[C---:B------:R-:W-:Y:S01]  /*14570*/  VIADD R10, R5.reuse, 0x10 ;  /* 0x00000010050a7836 */ /* 0x040fe20000000000 */
[----:B------:R-:W-:Y:S01]  /*14580*/  ISETP.GE.AND P1, PT, R5, R3, PT ;  /* 0x000000030500720c */ /* 0x000fe20003f26270 */
[----:B------:R-:W-:-:S12]  /*14590*/  SHFL.IDX PT, R14, R0, 0x7, 0x181f ;  /* 0x00f81f00000e7f89 */ /* 0x000fd800000e0000 */
        /* <DEDUP_REMOVED lines=10> */
[----:B------:R-:W-:Y:S01]  /*14640*/  @!P1 VIADD R8, R4, UR40 ;  /* 0x0000002804089c36 */ /* 0x000fe20008000000 */
[----:B------:R-:W1:Y:S01]  /*14650*/  SHFL.IDX PT, R6, R2, 0x1, 0x181f ;  /* 0x00381f0002067f89 */ /* 0x000e6200000e0000 */
        /* <DEDUP_REMOVED lines=50> */
[----:B------:R-:W-:-:S03]  /*14980*/  ISETP.GE.AND P1, PT, R10, R3, PT ;  /* 0x000000030a00720c */ /* 0x000fc60003f26270 */
        /* <DEDUP_REMOVED lines=8> */
[----:B------:R0:W-:Y:S04]  /*14a10*/  @!P1 LDGSTS.E.BYPASS.LTC128B.128 [R8+0x1f400], desc[UR38][R6.64], !P0 ;  /* 0x1f40000006089fae */ /* 0x0001e8000c101d66 */
[----:B0-----:R0:W1:Y:S02]  /*14a20*/  SHFL.IDX PT, R6, R2, 0x7, 0x181f ;  /* 0x00f81f0002067f89 */ /* 0x00106400000e0000 */
.L_x_2041:
[----:B------:R-:W-:-:S05]  /*14a30*/  VIADD R0, R5, 0x70 ;  /* 0x0000007005007836 */ /* 0x000fca0000000000 */
[----:B------:R-:W-:Y:S01]  /*14a40*/  ISETP.GE.AND P1, PT, R0, R3, PT ;  /* 0x000000030000720c */ /* 0x000fe20003f26270 */
[----:B------:R-:W-:-:S05]  /*14a50*/  IMAD.MOV.U32 R0, RZ, RZ, 0x1 ;  /* 0x00000001ff007424 */ /* 0x000fca00078e00ff */
[----:B------:R-:W-:-:S07]  /*14a60*/  SHF.L.U32 R0, R0, 0x1f, RZ ;  /* 0x0000001f00007819 */ /* 0x000fce00000006ff */
[----:B0-----:R-:W-:Y:S01]  /*14a70*/  @!P1 IADD3 R2, P2, R18, R14, RZ ;  /* 0x0000000e12029210 */ /* 0x001fe20007f5e0ff */
[----:B------:R-:W-:-:S04]  /*14a80*/  @!P1 VIADD R5, R4, UR40 ;  /* 0x0000002804059c36 */ /* 0x000fc80008000000 */
[----:B-1----:R-:W-:-:S05]  /*14a90*/  @!P1 IMAD.X R3, RZ, RZ, R6, P2 ;  /* 0x000000ffff039224 */ /* 0x002fca00010e0606 */
        /* <DEDUP_REMOVED lines=8> */
[----:B------:R-:W2:Y:S01]  /*14b20*/  LDL R7, [R1+0x4] ;  /* 0x0000040001077983 */ /* 0x000ea20000100800 */
[----:B------:R-:W-:Y:S01]  /*14b30*/  SYNCS.ARRIVE.TRANS64.A1T0 RZ, [UR40+0x2e800], RZ ;  /* 0x02e800ffffff79a7 */ /* 0x000fe20008100028 */
[----:B------:R-:W-:Y:S01]  /*14b40*/  VIADD R17, R17, 0xfffffffe ;  /* 0xfffffffe11117836 */ /* 0x000fe20000000000 */
[----:B------:R-:W1:Y:S04]  /*14b50*/  SYNCS.PHASECHK.TRANS64.TRYWAIT P0, [UR40+0x2e820], R0 ;  /* 0x02e82000ff0075a7 */ /* 0x000e680008000168 */
[----:B--2---:R-:W-:Y:S01]  /*14b60*/  ISETP.GE.AND P1, PT, R17, R7, PT ;  /* 0x000000071100720c */ /* 0x004fe20003f26270 */
[----:B01----:R-:W-:-:S12]  /*14b70*/  @!P0 BRA `(.L_x_1980) ;  /* 0x0000002800b48947 */ /* 0x003fd80003800000 */
.L_x_2042:
        /* <DEDUP_REMOVED lines=8> */
.L_x_1998:
[----:B------:R-:W2:Y:S01]  /*14c00*/  LDL R2, [R1+0x10] ;  /* 0x0000100001027983 */ /* 0x000ea20000100800 */
[----:B------:R-:W-:Y:S01]  /*14c10*/  VIADD R19, R6, 0x1 ;  /* 0x0000000106137836 */ /* 0x000fe20000000000 */
[----:B------:R-:W-:Y:S04]  /*14c20*/  BSSY B0, `(.L_x_1982) ;  /* 0x0000067000007945 */ /* 0x000fe80003800000 */
[----:B------:R-:W-:-:S04]  /*14c30*/  ISETP.NE.AND P0, PT, R19, 0x2, PT ;  /* 0x000000021300780c */ /* 0x000fc80003f05270 */
[----:B0-----:R-:W-:Y:S02]  /*14c40*/  SEL R3, RZ, 0x1, P0 ;  /* 0x00000001ff037807 */ /* 0x001fe40000000000 */
[----:B------:R-:W-:Y:S02]  /*14c50*/  SEL R19, R19, RZ, P0 ;  /* 0x000000ff13137207 */ /* 0x000fe40000000000 */
[----:B------:R-:W-:Y:S02]  /*14c60*/  LOP3.LUT R20, R0, R3, RZ, 0x3c, !PT ;  /* 0x0000000300147212 */ /* 0x000fe400078e3cff */
[----:B--2---:R-:W-:-:S13]  /*14c70*/  ISETP.NE.AND P1, PT, R2, RZ, PT ;  /* 0x000000ff0200720c */ /* 0x004fda0003f25270 */
[----:B------:R-:W-:Y:S05]  /*14c80*/  @!P1 BRA `(.L_x_1983) ;  /* 0x0000000400809947 */ /* 0x000fea0003800000 */
[----:B------:R-:W2:Y:S01]  /*14c90*/  LDL R2, [R1+0x18] ;  /* 0x0000180001027983 */ /* 0x000ea20000100800 */
[----:B------:R-:W-:Y:S01]  /*14ca0*/  IMAD.MOV.U32 R7, RZ, RZ, R17 ;  /* 0x000000ffff077224 */ /* 0x000fe200078e0011 */
[----:B--2---:R-:W-:-:S13]  /*14cb0*/  ISETP.NE.AND P1, PT, R2, RZ, PT ;  /* 0x000000ff0200720c */ /* 0x004fda0003f25270 */
[----:B------:R-:W-:Y:S05]  /*14cc0*/  @!P1 BRA `(.L_x_1984) ;  /* 0x0000000000509947 */ /* 0x000fea0003800000 */
[----:B------:R-:W2:Y:S01]  /*14cd0*/  LDL R8, [R1+0x8] ;  /* 0x0000080001087983 */ /* 0x000ea20000100800 */
[----:B------:R-:W0:Y:S01]  /*14ce0*/  LDC R7, c[0x0][0x43c] ;  /* 0x00010f00ff077b82 */ /* 0x000e220000000800 */
[----:B------:R-:W-:Y:S02]  /*14cf0*/  ULDC.64 UR4, c[0x0][0x428] ;  /* 0x00010a0000047ab9 */ /* 0x000fe40000000a00 */
[----:B------:R-:W3:Y:S01]  /*14d00*/  LDL R9, [R1] ;  /* 0x0000000001097983 */ /* 0x000ee20000100800 */
[----:B0-----:R-:W-:-:S13]  /*14d10*/  ISETP.NE.AND P0, PT, R7, 0x1, PT ;  /* 0x000000010700780c */ /* 0x001fda0003f05270 */
[----:B------:R-:W0:Y:S02]  /*14d20*/  @P0 LDC.64 R2, c[0x0][0x440] ;  /* 0x00011000ff020b82 */ /* 0x000e240000000a00 */
[----:B0-----:R-:W-:-:S04]  /*14d30*/  @P0 IMAD.HI.U32 R4, R17, R2, RZ ;  /* 0x0000000211040227 */ /* 0x001fc800078e00ff */
[----:B------:R-:W-:Y:S01]  /*14d40*/  IMAD.MOV.U32 R2, RZ, RZ, R17 ;  /* 0x000000ffff027224 */ /* 0x000fe200078e0011 */
[----:B------:R-:W-:Y:S02]  /*14d50*/  @P0 SHF.R.U32.HI R2, RZ, R3, R4 ;  /* 0x00000003ff020219 */ /* 0x000fe40000011604 */
[----:B------:R-:W0:Y:S03]  /*14d60*/  LDC.64 R4, c[0x0][0x418] ;  /* 0x00010600ff047b82 */ /* 0x000e260000000a00 */
[----:B------:R-:W-:-:S04]  /*14d70*/  IMAD.MOV R3, RZ, RZ, -R2 ;  /* 0x000000ffff037224 */ /* 0x000fc800078e0a02 */
[----:B------:R-:W-:Y:S01]  /*14d80*/  IMAD R7, R7, R3, R17 ;  /* 0x0000000307077224 */ /* 0x000fe200078e0211 */
[----:B------:R-:W-:Y:S01]  /*14d90*/  SHF.R.S32.HI R3, RZ, 0x1f, R2 ;  /* 0x0000001fff037819 */ /* 0x000fe20000011402 */
[----:B--2---:R-:W-:-:S04]  /*14da0*/  IMAD R8, R8, UR4, RZ ;  /* 0x0000000408087c24 */ /* 0x004fc8000f8e02ff */
[C---:B---3--:R-:W-:Y:S02]  /*14db0*/  IMAD R8, R9.reuse, UR5, R8 ;  /* 0x0000000509087c24 */ /* 0x048fe4000f8e0208 */
[----:B------:R-:W-:-:S04]  /*14dc0*/  IMAD.WIDE.U32 R2, R9, UR4, R2 ;  /* 0x0000000409027c25 */ /* 0x000fc8000f8e0002 */
[----:B------:R-:W-:Y:S01]  /*14dd0*/  IMAD.IADD R8, R8, 0x1, R3 ;  /* 0x0000000108087824 */ /* 0x000fe200078e0203 */
[----:B0-----:R-:W-:-:S04]  /*14de0*/  LEA R4, P0, R2, R4, 0x2 ;  /* 0x0000000402047211 */ /* 0x001fc800078010ff */
[----:B------:R-:W-:-:S05]  /*14df0*/  LEA.HI.X R5, R2, R5, R8, 0x2, P0 ;  /* 0x0000000502057211 */ /* 0x000fca00000f1408 */
[----:B------:R0:W5:Y:S04]  /*14e00*/  LDG.E R16, desc[UR38][R4.64] ;  /* 0x0000002604107981 */ /* 0x000168000c1e1900 */
.L_x_1984:
[----:B0-----:R-:W-:Y:S01]  /*14e10*/  LEA R4, R19, UR40, 0x3 ;  /* 0x0000002813047c11 */ /* 0x001fe2000f8e18ff */
[----:B------:R-:W0:Y:S01]  /*14e20*/  S2R R2, SR_TID.X ;  /* 0x0000000000027919 */ /* 0x000e220000002100 */
[----:B------:R-:W-:-:S04]  /*14e30*/  SHF.L.U32 R3, R20, 0x1f, RZ ;  /* 0x0000001f14037819 */ /* 0x000fc800000006ff */
[----:B------:R-:W1:Y:S01]  /*14e40*/  SYNCS.PHASECHK.TRANS64.TRYWAIT P0, [R4+URZ+0x2e880], R3 ;  /* 0x02e88003040075a7 */ /* 0x000e62000800017f */
[----:B0-----:R-:W-:-:S04]  /*14e50*/  LOP3.LUT R2, R2, 0x7f, RZ, 0xc0, !PT ;  /* 0x0000007f02027812 */ /* 0x001fc800078ec0ff */
[----:B------:R-:W-:Y:S01]  /*14e60*/  ISETP.NE.AND P1, PT, R2, RZ, PT ;  /* 0x000000ff0200720c */ /* 0x000fe20003f25270 */
[----:B-1----:R-:W-:-:S12]  /*14e70*/  @!P0 BRA `(.L_x_1985) ;  /* 0x00000028000c8947 */ /* 0x002fd80003800000 */
.L_x_2043:
        /* <DEDUP_REMOVED lines=9> */
.L_x_1987:
[----:B------:R-:W-:Y:S05]  /*14f10*/  BSYNC B1 ;  /* 0x0000000000017941 */ /* 0x000fea0003800000 */
.L_x_1986:
        /* <DEDUP_REMOVED lines=16> */
.L_x_1988:
        /* <DEDUP_REMOVED lines=8> */
.L_x_2044:
[----:B------:R-:W-:Y:S01]  /*150a0*/  BSSY B1, `(.L_x_1990) ;  /* 0x000000b000017945 */ /* 0x000fe20003800000 */
[----:B------:R-:W-:Y:S02]  /*150b0*/  IMAD.MOV.U32 R8, RZ, RZ, 0x0 ;  /* 0x00000000ff087424 */ /* 0x000fe400078e00ff */
[----:B------:R-:W-:Y:S01]  /*150c0*/  IMAD.MOV.U32 R9, RZ, RZ, 0x14f00000 ;  /* 0x14f00000ff097424 */ /* 0x000fe200078e00ff */
[----:B------:R-:W-:Y:S06]  /*150d0*/  @P1 BRA `(.L_x_1991) ;  /* 0x00000000001c1947 */ /* 0x000fec0003800000 */
[----:B------:R-:W2:Y:S01]  /*150e0*/  S2R R10, SR_TID.X ;  /* 0x00000000000a7919 */ /* 0x000ea20000002100 */
[----:B01----:R-:W-:-:S04]  /*150f0*/  IMAD.MOV.U32 R3, RZ, RZ, 0x7000 ;  /* 0x00007000ff037424 */ /* 0x003fc800078e00ff */
[----:B------:R3:W-:Y:S01]  /*15100*/  SYNCS.ARRIVE.TRANS64 RZ, [R4+URZ+0x2e830], R3 ;  /* 0x02e8300304ff79a7 */ /* 0x0007e2000800003f */
[----:B--2---:R-:W-:-:S04]  /*15110*/  LOP3.LUT R10, R10, 0x1f, RZ, 0xc0, !PT ;  /* 0x0000001f0a0a7812 */ /* 0x004fc800078ec0ff */
[----:B------:R-:W-:-:S13]  /*15120*/  ISETP.NE.AND P0, PT, R10, RZ, PT ;  /* 0x000000ff0a00720c */ /* 0x000fda0003f05270 */
[----:B---3--:R-:W-:Y:S05]  /*15130*/  @!P0 BRA `(.L_x_1991) ;  /* 0x0000000000048947 */ /* 0x008fea0003800000 */
[----:B------:R-:W-:Y:S01]  /*15140*/  BPT.TRAP 0x1 ;  /* 0x000000040000795c */ /* 0x000fe20000300000 */
.L_x_1991:
[----:B------:R-:W-:Y:S05]  /*15150*/  BSYNC B1 ;  /* 0x0000000000017941 */ /* 0x000fea0003800000 */
.L_x_1990:
        /* <DEDUP_REMOVED lines=12> */
.L_x_1992:
[----:B------:R-:W-:-:S13]  /*15220*/  @P0 ELECT P1, URZ, PT ;  /* 0x00000000003f082f */ /* 0x000fda0003820000 */
[----:B------:R-:W-:Y:S01]  /*15230*/  @P1 R2UR UR13, R16 ;  /* 0x00000000100d12ca */ /* 0x000fe200000e0000 */
[----:B------:R-:W-:Y:S01]  /*15240*/  UMOV UR12, UR36 ;  /* 0x00000024000c7c82 */ /* 0x000fe20008000000 */
[----:B------:R-:W-:-:S11]  /*15250*/  @P1 PLOP3.LUT P0, PT, P1, PT, PT, 0x8, 0x0 ;  /* 0x000000000000181c */ /* 0x000fd60000f0e170 */
[----:B------:R2:W-:Y:S01]  /*15260*/  UTMALDG.4D [UR8], [UR4], desc[UR6] ;  /* 0x00000608040075b4 */ /* 0x0005e20008019000 */
[----:B------:R-:W-:Y:S01]  /*15270*/  PLOP3.LUT P1, PT, PT, PT, PT, 0x8, 0x0 ;  /* 0x000000000000781c */ /* 0x000fe20003f2e170 */
[----:B--2---:R-:W-:-:S12]  /*15280*/  @P0 BRA.U.ANY `(.L_x_1992) ;  /* 0xfffffffd00e40947 */ /* 0x004fd8000393ffff */
.L_x_1983:
[----:B------:R-:W-:Y:S05]  /*15290*/  BSYNC B0 ;  /* 0x0000000000007941 */ /* 0x000fea0003800000 */
.L_x_1982:
[----:B------:R-:W2:Y:S02]  /*152a0*/  LDL R2, [R1+0x20] ;  /* 0x0000200001027983 */ /* 0x000ea40000100800 */
[----:B--2---:R-:W-:-:S13]  /*152b0*/  ISETP.NE.AND P0, PT, R2, 0x3, PT ;  /* 0x000000030200780c */ /* 0x004fda0003f05270 */
[----:B------:R-:W-:Y:S05]  /*152c0*/  @!P0 BRA `(.L_x_1993) ;  /* 0x0000000000048947 */ /* 0x000fea0003800000 */
[----:B------:R-:W-:Y:S01]  /*152d0*/  BPT.TRAP 0x1 ;  /* 0x000000040000795c */ /* 0x000fe20000300000 */
.L_x_1993:
[----:B------:R-:W-:Y:S02]  /*152e0*/  LOP3.LUT R2, R0, 0x1, RZ, 0x3c, !PT ;  /* 0x0000000100027812 */ /* 0x000fe400078e3cff */
[----:B------:R-:W-:Y:S02]  /*152f0*/  LEA R18, R6, UR40, 0x3 ;  /* 0x0000002806127c11 */ /* 0x000fe4000f8e18ff */
[----:B------:R-:W-:Y:S02]  /*15300*/  SHF.L.U32 R2, R2, 0x1f, RZ ;  /* 0x0000001f02027819 */ /* 0x000fe400000006ff */
[----:B------:R-:W-:Y:S02]  /*15310*/  ISETP.NE.AND P1, PT, R21, 0x3, PT ;  /* 0x000000031500780c */ /* 0x000fe40003f25270 */
[----:B------:R-:W2:Y:S02]  /*15320*/  SYNCS.PHASECHK.TRANS64.TRYWAIT P0, [R18+URZ+0x2e870], R2 ;  /* 0x02e87002120075a7 */ /* 0x000ea4000800017f */
[----:B--2---:R-:W-:Y:S09]  /*15330*/  @!P0 BRA `(.L_x_1994) ;  /* 0x0000002400048947 */ /* 0x004ff20003800000 */
.L_x_2045:
[----:B------:R-:W-:Y:S05]  /*15340*/  @!P1 BRA `(.L_x_1995) ;  /* 0x0000000000049947 */ /* 0x000fea0003800000 */
[----:B------:R-:W-:Y:S01]  /*15350*/  BPT.TRAP 0x1 ;  /* 0x000000040000795c */ /* 0x000fe20000300000 */
.L_x_1995:
[----:B--2---:R-:W-:Y:S01]  /*15360*/  SHF.L.U32 R2, R0, 0x1f, RZ ;  /* 0x0000001f00027819 */ /* 0x004fe200000006ff */
[----:B------:R-:W-:-:S03]  /*15370*/  IMAD R0, R6, 0x7000, RZ ;  /* 0x0000700006007824 */ /* 0x000fc600078e02ff */
[----:B------:R-:W2:Y:S02]  /*15380*/  SYNCS.PHASECHK.TRANS64.TRYWAIT P0, [R18+URZ+0x2e860], R2 ;  /* 0x02e86002120075a7 */ /* 0x000ea4000800017f */
[----:B--2---:R-:W-:Y:S05]  /*15390*/  @!P0 BRA `(.L_x_1996) ;  /* 0x0000002400008947 */ /* 0x004fea0003800000 */
.L_x_2046:
[----:B01----:R-:W2:Y:S04]  /*153a0*/  LDL R4, [R1+0xc] ;  /* 0x00000c0001047983 */ /* 0x003ea80000100800 */
[----:B------:R-:W3:Y:S01]  /*153b0*/  LDL R12, [R1+0x14] ;  /* 0x00001400010c7983 */ /* 0x000ee20000100800 */
[----:B------:R-:W-:Y:S05]  /*153c0*/  WARPSYNC.ALL ;  /* 0x0000000000007948 */ /* 0x000fea0003800000 */
[----:B------:R-:W0:Y:S01]  /*153d0*/  S2R R3, SR_TID.X ;  /* 0x0000000000037919 */ /* 0x000e220000002100 */
[----:B------:R-:W-:Y:S01]  /*153e0*/  IMAD.MOV.U32 R10, RZ, RZ, 0x40 ;  /* 0x00000040ff0a7424 */ /* 0x000fe200078e00ff */
[----:B0-----:R-:W-:-:S04]  /*153f0*/  LOP3.LUT P0, RZ, R3, 0x4, RZ, 0xc0, !PT ;  /* 0x0000000403ff7812 */ /* 0x001fc8000780c0ff */
[----:B------:R-:W-:Y:S02]  /*15400*/  SEL R10, R10, 0xffffffc0, !P0 ;  /* 0xffffffc00a0a7807 */ /* 0x000fe40004000000 */
[C---:B--2---:R-:W-:Y:S02]  /*15410*/  LOP3.LUT R2, R0.reuse, R4, RZ, 0xfc, !PT ;  /* 0x0000000400027212 */ /* 0x044fe400078efcff */
[----:B---3--:R-:W-:-:S03]  /*15420*/  IADD3 R0, R0, UR40, R12 ;  /* 0x0000002800007c10 */ /* 0x008fc6000fffe00c */
[----:B------:R-:W0:Y:S01]  /*15430*/  LDSM.16.MT88.4 R4, [R2+UR40+0xe400] ;  /* 0x00e400280204783b */ /* 0x000e220008004200 */
[----:B------:R-:W-:-:S04]  /*15440*/  VIADD R3, R2, UR40 ;  /* 0x0000002802037c36 */ /* 0x000fc80008000000 */
[----:B------:R-:W-:Y:S01]  /*15450*/  IMAD.IADD R3, R10, 0x1, R3 ;  /* 0x000000010a037824 */ /* 0x000fe200078e0203 */
[C-C-:B0-----:R-:W-:Y:S02]  /*15460*/  PRMT R8, R4.reuse, 0x6420, R5.reuse ;  /* 0x0000642004087816 */ /* 0x141fe40000000005 */
        /* <DEDUP_REMOVED lines=90> */
.L_x_1997:
        /* <DEDUP_REMOVED lines=15> */
.L_x_1981:
[----:B------:R-:W-:-:S07]  /*15b00*/  IMAD.MOV.U32 R19, RZ, RZ, RZ ;  /* 0x000000ffff137224 */ /* 0x000fce00078e00ff */
.L_x_1999:
[----:B------:R-:W0:Y:S02]  /*15b10*/  LDL R2, [R1+0x1c] ;  /* 0x00001c0001027983 */ /* 0x000e240000100800 */
[----:B0-----:R-:W-:-:S04]  /*15b20*/  LOP3.LUT R0, R2, 0x1, RZ, 0xfc, !PT ;  /* 0x0000000102007812 */ /* 0x001fc800078efcff */
[----:B------:R-:W-:-:S13]  /*15b30*/  ISETP.NE.AND P0, PT, R0, 0x3, PT ;  /* 0x000000030000780c */ /* 0x000fda0003f05270 */
[----:B------:R-:W-:Y:S05]  /*15b40*/  @!P0 BRA `(.L_x_2000) ;  /* 0x0000000000048947 */ /* 0x000fea0003800000 */
[----:B------:R-:W-:Y:S01]  /*15b50*/  BPT.TRAP 0x1 ;  /* 0x000000040000795c */ /* 0x000fe20000300000 */
.L_x_2000:
        /* <DEDUP_REMOVED lines=8> */
.L_x_2047:
[----:B------:R-:W-:Y:S05]  /*15be0*/  BSYNC B0 ;  /* 0x0000000000007941 */ /* 0x000fea0003800000 */
.L_x_2001:
[----:B------:R-:W-:Y:S05]  /*15bf0*/  @!P1 BRA `(.L_x_2003) ;  /* 0x0000000000049947 */ /* 0x000fea0003800000 */
[----:B------:R-:W-:Y:S01]  /*15c00*/  BPT.TRAP 0x1 ;  /* 0x000000040000795c */ /* 0x000fe20000300000 */
.L_x_2003:
[----:B------:R-:W2:Y:S01]  /*15c10*/  LDL.LU R2, [R1+0xc] ;  /* 0x00000c0001027983 */ /* 0x000ea20000300800 */
[----:B0-----:R-:W-:Y:S01]  /*15c20*/  SHF.L.U32 R3, R20, 0x1f, RZ ;  /* 0x0000001f14037819 */ /* 0x001fe200000006ff */
[----:B------:R-:W-:-:S03]  /*15c30*/  IMAD R0, R19, 0x7000, RZ ;  /* 0x0000700013007824 */ /* 0x000fc600078e02ff */
[----:B------:R-:W0:Y:S02]  /*15c40*/  SYNCS.PHASECHK.TRANS64.TRYWAIT P0, [R16+URZ+0x2e860], R3 ;  /* 0x02e86003100075a7 */ /* 0x000e24000800017f */
[----:B--2---:R-:W-:Y:S01]  /*15c50*/  LOP3.LUT R2, R0, R2, RZ, 0xfc, !PT ;  /* 0x0000000200027212 */ /* 0x004fe200078efcff */
[----:B0-----:R-:W-:Y:S06]  /*15c60*/  @!P0 BRA `(.L_x_2004) ;  /* 0x0000001800f48947 */ /* 0x001fec0003800000 */
.L_x_2048:
[----:B------:R-:W2:Y:S01]  /*15c70*/  LDL.LU R12, [R1+0x14] ;  /* 0x00001400010c7983 */ /* 0x000ea20000300800 */
[----:B------:R-:W1:Y:S01]  /*15c80*/  S2R R4, SR_TID.X ;  /* 0x0000000000047919 */ /* 0x000e620000002100 */
[----:B0-----:R-:W-:Y:S01]  /*15c90*/  VIADD R3, R2, UR40 ;  /* 0x0000002802037c36 */ /* 0x001fe20008000000 */
[----:B------:R-:W-:Y:S05]  /*15ca0*/  WARPSYNC.ALL ;  /* 0x0000000000007948 */ /* 0x000fea0003800000 */
[----:B------:R-:W0:Y:S01]  /*15cb0*/  LDSM.16.MT88.4 R8, [R2+UR40+0xe400] ;  /* 0x00e400280208783b */ /* 0x000e220008004200 */
[----:B-1----:R-:W-:Y:S01]  /*15cc0*/  LOP3.LUT P0, RZ, R4, 0x4, RZ, 0xc0, !PT ;  /* 0x0000000404ff7812 */ /* 0x002fe2000780c0ff */
[----:B------:R-:W-:-:S05]  /*15cd0*/  IMAD.MOV.U32 R4, RZ, RZ, 0x40 ;  /* 0x00000040ff047424 */ /* 0x000fca00078e00ff */
[----:B------:R-:W-:-:S05]  /*15ce0*/  SEL R4, R4, 0xffffffc0, !P0 ;  /* 0xffffffc004047807 */ /* 0x000fca0004000000 */
[----:B------:R-:W-:-:S05]  /*15cf0*/  IMAD.IADD R3, R4, 0x1, R3 ;  /* 0x0000000104037824 */ /* 0x000fca00078e0203 */
[----:B------:R-:W1:Y:S01]  /*15d00*/  LDSM.16.MT88.4 R4, [R3+0xe400] ;  /* 0x00e400000304783b */ /* 0x000e620000004200 */
[----:B0-----:R-:W-:Y:S02]  /*15d10*/  PRMT R13, R8, 0x7531, R9 ;  /* 0x00007531080d7816 */ /* 0x001fe40000000009 */
[C-C-:B------:R-:W-:Y:S02]  /*15d20*/  PRMT R14, R10.reuse, 0x6420, R11.reuse ;  /* 0x000064200a0e7816 */ /* 0x140fe4000000000b */
[----:B------:R-:W-:Y:S02]  /*15d30*/  PRMT R15, R10, 0x7531, R11 ;  /* 0x000075310a0f7816 */ /* 0x000fe4000000000b */
[C-C-:B-1----:R-:W-:Y:S02]  /*15d40*/  PRMT R10, R6.reuse, 0x6420, R7.reuse ;  /* 0x00006420060a7816 */ /* 0x142fe40000000007 */
[----:B------:R-:W-:Y:S02]  /*15d50*/  PRMT R11, R6, 0x7531, R7 ;  /* 0x00007531060b7816 */ /* 0x000fe40000000007 */
[----:B--2---:R-:W-:-:S02]  /*15d60*/  IADD3 R0, R0, UR40, R12 ;  /* 0x0000002800007c10 */ /* 0x004fc4000fffe00c */
[----:B------:R-:W-:Y:S02]  /*15d70*/  PRMT R12, R8, 0x6420, R9 ;  /* 0x00006420080c7816 */ /* 0x000fe40000000009 */
[C-C-:B------:R-:W-:Y:S02]  /*15d80*/  PRMT R8, R4.reuse, 0x6420, R5.reuse ;  /* 0x0000642004087816 */ /* 0x140fe40000000005 */
        /* <DEDUP_REMOVED lines=83> */
.L_x_2005:
[----:B0-----:R-:W0:Y:S01]  /*162c0*/  S2R R0, SR_TID.X ;  /* 0x0000000000007919 */ /* 0x001e220000002100 */
[----:B-1----:R-:W-:Y:S01]  /*162d0*/  SYNCS.ARRIVE.TRANS64.A1T0 RZ, [R16+URZ+0x2e850], RZ ;  /* 0x02e850ff10ff79a7 */ /* 0x002fe2000810003f */
[----:B------:R-:W-:Y:S01]  /*162e0*/  IMAD.MOV.U32 R2, RZ, RZ, RZ ;  /* 0x000000ffff027224 */ /* 0x000fe200078e00ff */
        /* <DEDUP_REMOVED lines=11> */
.L_x_1964:
[----:B------:R-:W0:Y:S01]  /*163a0*/  S2R R4, SR_CgaCtaId ;  /* 0x0000000000047919 */ /* 0x000e220000008800 */
[----:B------:R-:W-:Y:S02]  /*163b0*/  MOV R3, 0x400 ;  /* 0x0000040000037802 */ /* 0x000fe40000000f00 */
[----:B------:R-:W-:Y:S02]  /*163c0*/  SHF.L.U32 R2, R2, 0x1f, RZ ;  /* 0x0000001f02027819 */ /* 0x000fe400000006ff */
[----:B0-----:R-:W-:-:S04]  /*163d0*/  LEA R9, R4, R3, 0x18 ;  /* 0x0000000304097211 */ /* 0x001fc800078ec0ff */
[----:B------:R-:W0:Y:S02]  /*163e0*/  SYNCS.PHASECHK.TRANS64.TRYWAIT P0, [R9+URZ+0x2e820], R2 ;  /* 0x02e82002090075a7 */ /* 0x000e24000800017f */
[----:B0-----:R-:W-:Y:S05]  /*163f0*/  @!P0 BRA `(.L_x_2006) ;  /* 0x0000001400248947 */ /* 0x001fea0003800000 */
.L_x_2049:
        /* <DEDUP_REMOVED lines=13> */
.L_x_2007:
        /* <DEDUP_REMOVED lines=12> */
.L_x_2050:
[----:B------:R-:W1:Y:S02]  /*16590*/  SYNCS.PHASECHK.TRANS64.TRYWAIT P1, [R7+URZ], R2 ;  /* 0x00000002070075a7 */ /* 0x000e64000802017f */
[----:B-1----:R-:W-:Y:S05]  /*165a0*/  @!P1 BRA `(.L_x_2009) ;  /* 0x0000001000e09947 */ /* 0x002fea0003800000 */
.L_x_2051:
[----:B------:R-:W-:Y:S05]  /*165b0*/  @!P0 BRA `(.L_x_2010) ;  /* 0x0000000000048947 */ /* 0x000fea0003800000 */
[----:B------:R-:W-:Y:S01]  /*165c0*/  BPT.TRAP 0x1 ;  /* 0x000000040000795c */ /* 0x000fe20000300000 */
.L_x_2010:
[----:B0-----:R-:W-:-:S04]  /*165d0*/  IMAD R5, R0, 0x8, R9 ;  /* 0x0000000800057824 */ /* 0x001fc800078e0209 */
[----:B------:R-:W0:Y:S02]  /*165e0*/  SYNCS.PHASECHK.TRANS64.TRYWAIT P1, [R5+URZ+0x2e860], R4 ;  /* 0x02e86004050075a7 */ /* 0x000e24000802017f */
[----:B0-----:R-:W-:Y:S05]  /*165f0*/  @!P1 BRA `(.L_x_2011) ;  /* 0x0000001000e09947 */ /* 0x001fea0003800000 */
.L_x_2052:
[----:B------:R-:W-:Y:S05]  /*16600*/  @!P0 BRA `(.L_x_2012) ;  /* 0x0000000000048947 */ /* 0x000fea0003800000 */
[----:B------:R-:W-:Y:S01]  /*16610*/  BPT.TRAP 0x1 ;  /* 0x000000040000795c */ /* 0x000fe20000300000 */
.L_x_2012:
[----:B------:R-:W-:-:S04]  /*16620*/  IMAD R3, R3, 0x8, R9 ;  /* 0x0000000803037824 */ /* 0x000fc800078e0209 */
[----:B------:R-:W2:Y:S02]  /*16630*/  SYNCS.PHASECHK.TRANS64.TRYWAIT P1, [R3+URZ+0x2e860], R2 ;  /* 0x02e86002030075a7 */ /* 0x000ea4000802017f */
[----:B--2---:R-:W-:Y:S05]  /*16640*/  @!P1 BRA `(.L_x_2013) ;  /* 0x0000001000e09947 */ /* 0x004fea0003800000 */
.L_x_2053:
[----:B------:R-:W-:Y:S05]  /*16650*/  @!P0 BRA `(.L_x_2014) ;  /* 0x0000000000048947 */ /* 0x000fea0003800000 */
[----:B------:R-:W-:Y:S01]  /*16660*/  BPT.TRAP 0x1 ;  /* 0x000000040000795c */ /* 0x000fe20000300000 */
.L_x_2014:
[----:B------:R-:W3:Y:S02]  /*16670*/  SYNCS.PHASECHK.TRANS64.TRYWAIT P0, [R5+URZ+0x2e880], R4 ;  /* 0x02e88004050075a7 */ /* 0x000ee4000800017f */
[----:B---3--:R-:W-:Y:S05]  /*16680*/  @!P0 BRA `(.L_x_2015) ;  /* 0x0000001000e48947 */ /* 0x008fea0003800000 */
.L_x_2016:
[----:B----4-:R4:W0:Y:S02]  /*16690*/  SYNCS.PHASECHK.TRANS64.TRYWAIT P0, [R3+URZ+0x2e880], R2 ;  /* 0x02e88002030075a7 */ /* 0x010824000800017f */
[----:B0-----:R-:W-:Y:S05]  /*166a0*/  @!P0 NANOSLEEP.SYNCS 0x989680 ;  /* 0x009896800000895d */ /* 0x001fea0003900000 */
[----:B------:R-:W0:Y:S02]  /*166b0*/  @!P0 SYNCS.PHASECHK.TRANS64 P0, [R3+URZ+0x2e880], R2 ;  /* 0x02e88002030085a7 */ /* 0x000e24000800007f */
[----:B0-----:R-:W-:Y:S05]  /*166c0*/  @!P0 BRA `(.L_x_2016) ;  /* 0xfffffffc00f08947 */ /* 0x001fea000383ffff */
.L_x_1923:
[----:B------:R-:W-:Y:S05]  /*166d0*/  BSYNC B6 ;  /* 0x0000000000067941 */ /* 0x000fea0003800000 */
.L_x_1920:
[----:B------:R-:W-:Y:S05]  /*166e0*/  EXIT ;  /* 0x000000000000794d */ /* 0x000fea0003800000 */
.L_x_1927:
[----:B0-----:R-:W-:-:S04]  /*166f0*/  IMAD.U32 R3, RZ, RZ, UR41 ;  /* 0x00000029ff037e24 */ /* 0x001fc8000f8e00ff */
[----:B------:R0:W1:Y:S03]  /*16700*/  SYNCS.PHASECHK.TRANS64.TRYWAIT P0, [R3+URZ+0x2e800], R6 ;  /* 0x02e80006030075a7 */ /* 0x000066000800017f */
[----:B-1----:R-:W-:Y:S05]  /*16710*/  @!P0 NANOSLEEP.SYNCS 0x989680 ;  /* 0x009896800000895d */ /* 0x002fea0003900000 */
[----:B------:R-:W1:Y:S02]  /*16720*/  @!P0 SYNCS.PHASECHK.TRANS64 P0, [R3+URZ+0x2e800], R6 ;  /* 0x02e80006030085a7 */ /* 0x000e64000800007f */
[----:B-1----:R-:W-:Y:S05]  /*16730*/  @!P0 BRA `(.L_x_1927) ;  /* 0xfffffffc00ec8947 */ /* 0x002fea000383ffff */
[----:B------:R-:W-:Y:S05]  /*16740*/  BRA `(.L_x_2017) ;  /* 0xfffffeac00c47947 */ /* 0x000fea000383ffff */
.L_x_1931:
[----:B--2---:R-:W-:-:S04]  /*16750*/  IMAD.U32 R5, RZ, RZ, UR41 ;  /* 0x00000029ff057e24 */ /* 0x004fc8000f8e00ff */
[----:B------:R2:W3:Y:S03]  /*16760*/  SYNCS.PHASECHK.TRANS64.TRYWAIT P2, [R5+URZ+0x2e830], R6 ;  /* 0x02e83006050075a7 */ /* 0x0004e6000804017f */
[----:B---3--:R-:W-:Y:S05]  /*16770*/  @!P2 NANOSLEEP.SYNCS 0x989680 ;  /* 0x009896800000a95d */ /* 0x008fea0003900000 */
[----:B------:R-:W3:Y:S02]  /*16780*/  @!P2 SYNCS.PHASECHK.TRANS64 P2, [R5+URZ+0x2e830], R6 ;  /* 0x02e830060500a5a7 */ /* 0x000ee4000804007f */
[----:B---3--:R-:W-:Y:S05]  /*16790*/  @!P2 BRA `(.L_x_1931) ;  /* 0xfffffffc00eca947 */ /* 0x008fea000383ffff */
[----:B------:R-:W-:Y:S05]  /*167a0*/  BRA `(.L_x_1930) ;  /* 0xfffffeac00e07947 */ /* 0x000fea000383ffff */
.L_x_1936:
[----:B-1----:R-:W-:-:S04]  /*167b0*/  IMAD.U32 R15, RZ, RZ, UR10 ;  /* 0x0000000aff0f7e24 */ /* 0x002fc8000f8e00ff */
[----:B------:R1:W2:Y:S03]  /*167c0*/  SYNCS.PHASECHK.TRANS64.TRYWAIT P3, [R15+URZ+0x2e830], R14 ;  /* 0x02e8300e0f0075a7 */ /* 0x0002a6000806017f */
[----:B--2---:R-:W-:Y:S05]  /*167d0*/  @!P3 NANOSLEEP.SYNCS 0x989680 ;  /* 0x009896800000b95d */ /* 0x004fea0003900000 */
[----:B------:R-:W2:Y:S02]  /*167e0*/  @!P3 SYNCS.PHASECHK.TRANS64 P3, [R15+URZ+0x2e830], R14 ;  /* 0x02e8300e0f00b5a7 */ /* 0x000ea4000806007f */
[----:B--2---:R-:W-:Y:S05]  /*167f0*/  @!P3 BRA `(.L_x_1936) ;  /* 0xfffffffc00ecb947 */ /* 0x004fea000383ffff */
[----:B------:R-:W-:Y:S05]  /*16800*/  BRA `(.L_x_1933) ;  /* 0xffffff00000c7947 */ /* 0x000fea000383ffff */
.L_x_1940:
[----:B-1----:R-:W-:-:S04]  /*16810*/  IMAD.U32 R14, RZ, RZ, UR10 ;  /* 0x0000000aff0e7e24 */ /* 0x002fc8000f8e00ff */
[----:B------:R1:W2:Y:S03]  /*16820*/  SYNCS.PHASECHK.TRANS64.TRYWAIT P3, [R14+URZ+0x2e850], R13 ;  /* 0x02e8500d0e0075a7 */ /* 0x0002a6000806017f */
[----:B--2---:R-:W-:Y:S05]  /*16830*/  @!P3 NANOSLEEP.SYNCS 0x989680 ;  /* 0x009896800000b95d */ /* 0x004fea0003900000 */
[----:B------:R-:W2:Y:S02]  /*16840*/  @!P3 SYNCS.PHASECHK.TRANS64 P3, [R14+URZ+0x2e850], R13 ;  /* 0x02e8500d0e00b5a7 */ /* 0x000ea4000806007f */
[----:B--2---:R-:W-:Y:S05]  /*16850*/  @!P3 BRA `(.L_x_1940) ;  /* 0xfffffffc00ecb947 */ /* 0x004fea000383ffff */
[----:B------:R-:W-:Y:S05]  /*16860*/  BRA `(.L_x_1937) ;  /* 0xffffff0c00007947 */ /* 0x000fea000383ffff */
.L_x_1947:
[----:B-1----:R-:W-:-:S04]  /*16870*/  IMAD.U32 R14, RZ, RZ, UR7 ;  /* 0x00000007ff0e7e24 */ /* 0x002fc8000f8e00ff */
[----:B------:R1:W2:Y:S03]  /*16880*/  SYNCS.PHASECHK.TRANS64.TRYWAIT P2, [R14+URZ+0x2e830], R11 ;  /* 0x02e8300b0e0075a7 */ /* 0x0002a6000804017f */
[----:B--2---:R-:W-:Y:S05]  /*16890*/  @!P2 NANOSLEEP.SYNCS 0x989680 ;  /* 0x009896800000a95d */ /* 0x004fea0003900000 */
[----:B------:R-:W2:Y:S02]  /*168a0*/  @!P2 SYNCS.PHASECHK.TRANS64 P2, [R14+URZ+0x2e830], R11 ;  /* 0x02e8300b0e00a5a7 */ /* 0x000ea4000804007f */
[----:B--2---:R-:W-:Y:S05]  /*168b0*/  @!P2 BRA `(.L_x_1947) ;  /* 0xfffffffc00eca947 */ /* 0x004fea000383ffff */
[----:B------:R-:W-:Y:S05]  /*168c0*/  BRA `(.L_x_1944) ;  /* 0xffffff5000b07947 */ /* 0x000fea000383ffff */
.L_x_1951:
[----:B01----:R-:W-:-:S04]  /*168d0*/  IMAD.U32 R11, RZ, RZ, UR7 ;  /* 0x00000007ff0b7e24 */ /* 0x003fc8000f8e00ff */
[----:B------:R0:W1:Y:S03]  /*168e0*/  SYNCS.PHASECHK.TRANS64.TRYWAIT P2, [R11+URZ+0x2e850], R10 ;  /* 0x02e8500a0b0075a7 */ /* 0x000066000804017f */
[----:B-1----:R-:W-:Y:S05]  /*168f0*/  @!P2 NANOSLEEP.SYNCS 0x989680 ;  /* 0x009896800000a95d */ /* 0x002fea0003900000 */
[----:B------:R-:W1:Y:S02]  /*16900*/  @!P2 SYNCS.PHASECHK.TRANS64 P2, [R11+URZ+0x2e850], R10 ;  /* 0x02e8500a0b00a5a7 */ /* 0x000e64000804007f */
[----:B-1----:R-:W-:Y:S05]  /*16910*/  @!P2 BRA `(.L_x_1951) ;  /* 0xfffffffc00eca947 */ /* 0x002fea000383ffff */
[----:B------:R-:W-:Y:S05]  /*16920*/  BRA `(.L_x_1948) ;  /* 0xffffff5c00a07947 */ /* 0x000fea000383ffff */
.L_x_1957:
[----:B-1----:R-:W-:-:S04]  /*16930*/  IMAD.U32 R3, RZ, RZ, UR5 ;  /* 0x00000005ff037e24 */ /* 0x002fc8000f8e00ff */
[----:B------:R1:W2:Y:S03]  /*16940*/  SYNCS.PHASECHK.TRANS64.TRYWAIT P0, [R3+URZ+0x2e850], R4 ;  /* 0x02e85004030075a7 */ /* 0x0002a6000800017f */
[----:B--2---:R-:W-:Y:S05]  /*16950*/  @!P0 NANOSLEEP.SYNCS 0x989680 ;  /* 0x009896800000895d */ /* 0x004fea0003900000 */
[----:B------:R-:W2:Y:S02]  /*16960*/  @!P0 SYNCS.PHASECHK.TRANS64 P0, [R3+URZ+0x2e850], R4 ;  /* 0x02e85004030085a7 */ /* 0x000ea4000800007f */
[----:B--2---:R-:W-:Y:S05]  /*16970*/  @!P0 BRA `(.L_x_1957) ;  /* 0xfffffffc00ec8947 */ /* 0x004fea000383ffff */
[----:B------:R-:W-:Y:S05]  /*16980*/  BRA `(.L_x_1956) ;  /* 0xffffff9400407947 */ /* 0x000fea000383ffff */
.L_x_1970:
[----:B------:R-:W-:Y:S02]  /*16990*/  IMAD.MOV.U32 R13, RZ, RZ, R6 ;  /* 0x000000ffff0d7224 */ /* 0x000fe400078e0006 */
[----:B------:R-:W-:Y:S02]  /*169a0*/  IMAD.MOV.U32 R12, RZ, RZ, RZ ;  /* 0x000000ffff0c7224 */ /* 0x000fe400078e00ff */
[----:B------:R-:W-:Y:S02]  /*169b0*/  IMAD.MOV.U32 R11, RZ, RZ, 0x1f ;  /* 0x0000001fff0b7424 */ /* 0x000fe400078e00ff */
[----:B------:R-:W-:-:S07]  /*169c0*/  IMAD.MOV.U32 R15, RZ, RZ, -0x1 ;  /* 0xffffffffff0f7424 */ /* 0x000fce00078e00ff */
[----:B0-----:R-:W-:Y:S05]  /*169d0*/  WARPSYNC.COLLECTIVE R15, `(.L_x_2018) ;  /* 0x000000000f087348 */ /* 0x001fea0003c00000 */
[----:B------:R1:W2:Y:S02]  /*169e0*/  SHFL.IDX P6, R14, R13, R12, R11 ;  /* 0x0000000c0d0e7389 */ /* 0x0002a400000c000b */
[----:B012---:R-:W-:Y:S01]  /*169f0*/  ENDCOLLECTIVE ;  /* 0x000000000000791b */ /* 0x007fe20003800000 */
.L_x_2018:
[----:B------:R-:W-:Y:S05]  /*16a00*/  BRA `(.L_x_2019) ;  /* 0xffffffd000647947 */ /* 0x000fea000383ffff */
.L_x_1972:
[----:B------:R-:W-:Y:S01]  /*16a10*/  BSSY B0, `(.L_x_2020) ;  /* 0x0000006000007945 */ /* 0x000fe20003800000 */
[----:B------:R-:W-:-:S07]  /*16a20*/  IMAD.MOV.U32 R15, RZ, RZ, -0x1 ;  /* 0xffffffffff0f7424 */ /* 0x000fce00078e00ff */
[----:B-1----:R-:W-:Y:S05]  /*16a30*/  WARPSYNC.COLLECTIVE R15, `(.L_x_2021) ;  /* 0x000000000f0c7348 */ /* 0x002fea0003c00000 */
[----:B------:R-:W-:Y:S02]  /*16a40*/  ELECT P6, UR62, PT ;  /* 0x00000000003e782f */ /* 0x000fe400038c0000 */
[----:B------:R-:W-:Y:S01]  /*16a50*/  MOV R14, UR62 ;  /* 0x0000003e000e7c02 */ /* 0x000fe20008000f00 */
[----:B-1----:R-:W-:Y:S10]  /*16a60*/  ENDCOLLECTIVE ;  /* 0x000000000000791b */ /* 0x002ff40003800000 */
.L_x_2021:
[----:B------:R-:W-:Y:S05]  /*16a70*/  BSYNC B0 ;  /* 0x0000000000007941 */ /* 0x000fea0003800000 */
.L_x_2020:
[----:B------:R-:W-:Y:S05]  /*16a80*/  BRA `(.L_x_2022) ;  /* 0xffffffd000687947 */ /* 0x000fea000383ffff */
.L_x_1974:
[----:B0-----:R-:W-:-:S04]  /*16a90*/  IMAD.U32 R3, RZ, RZ, UR40 ;  /* 0x00000028ff037e24 */ /* 0x001fc8000f8e00ff */
[----:B------:R0:W2:Y:S03]  /*16aa0*/  SYNCS.PHASECHK.TRANS64.TRYWAIT P0, [R3+URZ+0x2e880], R2 ;  /* 0x02e88002030075a7 */ /* 0x0000a6000800017f */
[----:B--2---:R-:W-:Y:S05]  /*16ab0*/  @!P0 NANOSLEEP.SYNCS 0x989680 ;  /* 0x009896800000895d */ /* 0x004fea0003900000 */
[----:B------:R-:W2:Y:S02]  /*16ac0*/  @!P0 SYNCS.PHASECHK.TRANS64 P0, [R3+URZ+0x2e880], R2 ;  /* 0x02e88002030085a7 */ /* 0x000ea4000800007f */
[----:B--2---:R-:W-:Y:S05]  /*16ad0*/  @!P0 BRA `(.L_x_1974) ;  /* 0xfffffffc00ec8947 */ /* 0x004fea000383ffff */
[----:B------:R-:W-:Y:S05]  /*16ae0*/  BRA `(.L_x_2023) ;  /* 0xffffffd000b47947 */ /* 0x000fea000383ffff */
.L_x_1976:
[----:B0-----:R-:W-:-:S04]  /*16af0*/  IMAD.U32 R3, RZ, RZ, UR40 ;  /* 0x00000028ff037e24 */ /* 0x001fc8000f8e00ff */
[----:B------:R0:W2:Y:S03]  /*16b00*/  SYNCS.PHASECHK.TRANS64.TRYWAIT P0, [R3+URZ+0x2e840], R2 ;  /* 0x02e84002030075a7 */ /* 0x0000a6000800017f */
[----:B--2---:R-:W-:Y:S05]  /*16b10*/  @!P0 NANOSLEEP.SYNCS 0x989680 ;  /* 0x009896800000895d */ /* 0x004fea0003900000 */
[----:B------:R-:W2:Y:S02]  /*16b20*/  @!P0 SYNCS.PHASECHK.TRANS64 P0, [R3+URZ+0x2e840], R2 ;  /* 0x02e84002030085a7 */ /* 0x000ea4000800007f */
[----:B--2---:R-:W-:Y:S05]  /*16b30*/  @!P0 BRA `(.L_x_1976) ;  /* 0xfffffffc00ec8947 */ /* 0x004fea000383ffff */
[----:B------:R-:W-:Y:S05]  /*16b40*/  BRA `(.L_x_2024) ;  /* 0xffffffd000f47947 */ /* 0x000fea000383ffff */
.L_x_1979:
[----:B------:R-:W-:Y:S01]  /*16b50*/  IMAD.MOV.U32 R13, RZ, RZ, R2 ;  /* 0x000000ffff0d7224 */ /* 0x000fe200078e0002 */
[----:B------:R-:W-:Y:S01]  /*16b60*/  LEA.HI R5, R9, UR41, RZ, 0x1d ;  /* 0x0000002909057c11 */ /* 0x000fe2000f8fe8ff */
[----:B------:R-:W-:Y:S02]  /*16b70*/  IMAD.MOV.U32 R12, RZ, RZ, RZ ;  /* 0x000000ffff0c7224 */ /* 0x000fe400078e00ff */
[----:B------:R-:W-:Y:S02]  /*16b80*/  IMAD.MOV.U32 R11, RZ, RZ, 0x181f ;  /* 0x0000181fff0b7424 */ /* 0x000fe400078e00ff */
[----:B------:R-:W-:Y:S02]  /*16b90*/  IMAD.MOV.U32 R15, RZ, RZ, -0x1 ;  /* 0xffffffffff0f7424 */ /* 0x000fe400078e00ff */
[----:B------:R-:W-:-:S07]  /*16ba0*/  VIADD R10, R5, 0x10 ;  /* 0x00000010050a7836 */ /* 0x000fce0000000000 */
[----:B------:R-:W-:Y:S05]  /*16bb0*/  WARPSYNC.COLLECTIVE R15, `(.L_x_2025) ;  /* 0x000000000f087348 */ /* 0x000fea0003c00000 */
[----:B------:R0:W1:Y:S02]  /*16bc0*/  SHFL.IDX P6, R14, R13, R12, R11 ;  /* 0x0000000c0d0e7389 */ /* 0x00006400000c000b */
[----:B01----:R-:W-:Y:S01]  /*16bd0*/  ENDCOLLECTIVE ;  /* 0x000000000000791b */ /* 0x003fe20003800000 */
.L_x_2025:
[----:B------:R-:W-:Y:S02]  /*16be0*/  IMAD.MOV.U32 R13, RZ, RZ, R0 ;  /* 0x000000ffff0d7224 */ /* 0x000fe400078e0000 */
[----:B------:R-:W-:-:S07]  /*16bf0*/  IMAD.MOV.U32 R6, RZ, RZ, R14 ;  /* 0x000000ffff067224 */ /* 0x000fce00078e000e */
[----:B------:R-:W-:Y:S05]  /*16c00*/  WARPSYNC.COLLECTIVE R15, `(.L_x_2026) ;  /* 0x000000000f087348 */ /* 0x000fea0003c00000 */
[----:B------:R0:W1:Y:S02]  /*16c10*/  SHFL.IDX P6, R14, R13, R12, R11 ;  /* 0x0000000c0d0e7389 */ /* 0x00006400000c000b */
[----:B01----:R-:W-:Y:S01]  /*16c20*/  ENDCOLLECTIVE ;  /* 0x000000000000791b */ /* 0x003fe20003800000 */
.L_x_2026:
[----:B------:R-:W-:Y:S02]  /*16c30*/  ULDC UR4, c[0x0][0x288] ;  /* 0x0000a20000047ab9 */ /* 0x000fe40000000800 */
[----:B------:R-:W-:-:S05]  /*16c40*/  IMAD R3, R8, UR4, RZ ;  /* 0x0000000408037c24 */ /* 0x000fca000f8e02ff */
[----:B------:R-:W-:Y:S01]  /*16c50*/  ISETP.GE.AND P1, PT, R5, R3, PT ;  /* 0x000000030500720c */ /* 0x000fe20003f26270 */
[----:B------:R-:W-:Y:S02]  /*16c60*/  IMAD.MOV.U32 R13, RZ, RZ, R2 ;  /* 0x000000ffff0d7224 */ /* 0x000fe400078e0002 */
[----:B------:R-:W-:-:S10]  /*16c70*/  IMAD.MOV.U32 R12, RZ, RZ, 0x1 ;  /* 0x00000001ff0c7424 */ /* 0x000fd400078e00ff */
[----:B------:R-:W-:Y:S02]  /*16c80*/  @!P1 VIADD R8, R4, UR40 ;  /* 0x0000002804089c36 */ /* 0x000fe40008000000 */
[----:B------:R-:W-:-:S07]  /*16c90*/  IMAD.MOV.U32 R7, RZ, RZ, R14 ;  /* 0x000000ffff077224 */ /* 0x000fce00078e000e */
[----:B------:R-:W-:Y:S05]  /*16ca0*/  WARPSYNC.COLLECTIVE R15, `(.L_x_2027) ;  /* 0x000000000f087348 */ /* 0x000fea0003c00000 */
[----:B------:R0:W1:Y:S02]  /*16cb0*/  SHFL.IDX P6, R14, R13, R12, R11 ;  /* 0x0000000c0d0e7389 */ /* 0x00006400000c000b */
[----:B01----:R-:W-:Y:S01]  /*16cc0*/  ENDCOLLECTIVE ;  /* 0x000000000000791b */ /* 0x003fe20003800000 */
.L_x_2027:
        /* <DEDUP_REMOVED lines=16> */
.L_x_2028:
[----:B------:R-:W-:Y:S02]  /*16dd0*/  @!P1 VIADD R8, R4, UR40 ;  /* 0x0000002804089c36 */ /* 0x000fe40008000000 */
[----:B------:R-:W-:Y:S02]  /*16de0*/  IMAD.MOV.U32 R13, RZ, RZ, R2 ;  /* 0x000000ffff0d7224 */ /* 0x000fe400078e0002 */
[----:B------:R-:W-:Y:S02]  /*16df0*/  IMAD.MOV.U32 R12, RZ, RZ, 0x2 ;  /* 0x00000002ff0c7424 */ /* 0x000fe400078e00ff */
[----:B------:R-:W-:-:S07]  /*16e00*/  IMAD.MOV.U32 R7, RZ, RZ, R14 ;  /* 0x000000ffff077224 */ /* 0x000fce00078e000e */
[----:B------:R-:W-:Y:S05]  /*16e10*/  WARPSYNC.COLLECTIVE R15, `(.L_x_2029) ;  /* 0x000000000f087348 */ /* 0x000fea0003c00000 */
[----:B------:R0:W1:Y:S02]  /*16e20*/  SHFL.IDX P6, R14, R13, R12, R11 ;  /* 0x0000000c0d0e7389 */ /* 0x00006400000c000b */
[----:B01----:R-:W-:Y:S01]  /*16e30*/  ENDCOLLECTIVE ;  /* 0x000000000000791b */ /* 0x003fe20003800000 */
.L_x_2029:
        /* <DEDUP_REMOVED lines=16> */
.L_x_2030:
[----:B------:R-:W-:Y:S02]  /*16f40*/  @!P1 VIADD R8, R4, UR40 ;  /* 0x0000002804089c36 */ /* 0x000fe40008000000 */
[----:B------:R-:W-:Y:S02]  /*16f50*/  IMAD.MOV.U32 R13, RZ, RZ, R2 ;  /* 0x000000ffff0d7224 */ /* 0x000fe400078e0002 */
[----:B------:R-:W-:Y:S02]  /*16f60*/  IMAD.MOV.U32 R12, RZ, RZ, 0x3 ;  /* 0x00000003ff0c7424 */ /* 0x000fe400078e00ff */
[----:B------:R-:W-:-:S07]  /*16f70*/  IMAD.MOV.U32 R7, RZ, RZ, R14 ;  /* 0x000000ffff077224 */ /* 0x000fce00078e000e */
[----:B------:R-:W-:Y:S05]  /*16f80*/  WARPSYNC.COLLECTIVE R15, `(.L_x_2031) ;  /* 0x000000000f087348 */ /* 0x000fea0003c00000 */
[----:B------:R0:W1:Y:S02]  /*16f90*/  SHFL.IDX P6, R14, R13, R12, R11 ;  /* 0x0000000c0d0e7389 */ /* 0x00006400000c000b */
[----:B01----:R-:W-:Y:S01]  /*16fa0*/  ENDCOLLECTIVE ;  /* 0x000000000000791b */ /* 0x003fe20003800000 */
.L_x_2031:
        /* <DEDUP_REMOVED lines=16> */
.L_x_2032:
[----:B------:R-:W-:Y:S02]  /*170b0*/  @!P1 VIADD R8, R4, UR40 ;  /* 0x0000002804089c36 */ /* 0x000fe40008000000 */
[----:B------:R-:W-:Y:S02]  /*170c0*/  IMAD.MOV.U32 R13, RZ, RZ, R2 ;  /* 0x000000ffff0d7224 */ /* 0x000fe400078e0002 */
[----:B------:R-:W-:Y:S02]  /*170d0*/  IMAD.MOV.U32 R12, RZ, RZ, 0x4 ;  /* 0x00000004ff0c7424 */ /* 0x000fe400078e00ff */
[----:B------:R-:W-:-:S07]  /*170e0*/  IMAD.MOV.U32 R7, RZ, RZ, R14 ;  /* 0x000000ffff077224 */ /* 0x000fce00078e000e */
[----:B------:R-:W-:Y:S05]  /*170f0*/  WARPSYNC.COLLECTIVE R15, `(.L_x_2033) ;  /* 0x000000000f087348 */ /* 0x000fea0003c00000 */
[----:B------:R0:W1:Y:S02]  /*17100*/  SHFL.IDX P6, R14, R13, R12, R11 ;  /* 0x0000000c0d0e7389 */ /* 0x00006400000c000b */
[----:B01----:R-:W-:Y:S01]  /*17110*/  ENDCOLLECTIVE ;  /* 0x000000000000791b */ /* 0x003fe20003800000 */
.L_x_2033:
        /* <DEDUP_REMOVED lines=16> */
.L_x_2034:
[----:B------:R-:W-:Y:S02]  /*17220*/  @!P1 VIADD R8, R4, UR40 ;  /* 0x0000002804089c36 */ /* 0x000fe40008000000 */
[----:B------:R-:W-:Y:S02]  /*17230*/  IMAD.MOV.U32 R13, RZ, RZ, R2 ;  /* 0x000000ffff0d7224 */ /* 0x000fe400078e0002 */
[----:B------:R-:W-:Y:S02]  /*17240*/  IMAD.MOV.U32 R12, RZ, RZ, 0x5 ;  /* 0x00000005ff0c7424 */ /* 0x000fe400078e00ff */
[----:B------:R-:W-:-:S07]  /*17250*/  IMAD.MOV.U32 R7, RZ, RZ, R14 ;  /* 0x000000ffff077224 */ /* 0x000fce00078e000e */
[----:B------:R-:W-:Y:S05]  /*17260*/  WARPSYNC.COLLECTIVE R15, `(.L_x_2035) ;  /* 0x000000000f087348 */ /* 0x000fea0003c00000 */
[----:B------:R0:W1:Y:S02]  /*17270*/  SHFL.IDX P6, R14, R13, R12, R11 ;  /* 0x0000000c0d0e7389 */ /* 0x00006400000c000b */
[----:B01----:R-:W-:Y:S01]  /*17280*/  ENDCOLLECTIVE ;  /* 0x000000000000791b */ /* 0x003fe20003800000 */
.L_x_2035:
        /* <DEDUP_REMOVED lines=15> */
.L_x_2036:
[----:B------:R-:W-:Y:S02]  /*17380*/  @!P1 VIADD R8, R4, UR40 ;  /* 0x0000002804089c36 */ /* 0x000fe40008000000 */
[----:B------:R-:W-:Y:S02]  /*17390*/  IMAD.MOV.U32 R13, RZ, RZ, R2 ;  /* 0x000000ffff0d7224 */ /* 0x000fe400078e0002 */
[----:B------:R-:W-:Y:S02]  /*173a0*/  IMAD.MOV.U32 R12, RZ, RZ, 0x6 ;  /* 0x00000006ff0c7424 */ /* 0x000fe400078e00ff */
[----:B------:R-:W-:-:S07]  /*173b0*/  IMAD.MOV.U32 R7, RZ, RZ, R14 ;  /* 0x000000ffff077224 */ /* 0x000fce00078e000e */
[----:B------:R-:W-:Y:S05]  /*173c0*/  WARPSYNC.COLLECTIVE R15, `(.L_x_2037) ;  /* 0x000000000f087348 */ /* 0x000fea0003c00000 */
[----:B------:R0:W1:Y:S02]  /*173d0*/  SHFL.IDX P6, R14, R13, R12, R11 ;  /* 0x0000000c0d0e7389 */ /* 0x00006400000c000b */
[----:B01----:R-:W-:Y:S01]  /*173e0*/  ENDCOLLECTIVE ;  /* 0x000000000000791b */ /* 0x003fe20003800000 */
.L_x_2037:
        /* <DEDUP_REMOVED lines=14> */
.L_x_2038:
[----:B------:R-:W-:-:S05]  /*174d0*/  VIADD R8, R5, 0x60 ;  /* 0x0000006005087836 */ /* 0x000fca0000000000 */
        /* <DEDUP_REMOVED lines=8> */
.L_x_2039:
        /* <DEDUP_REMOVED lines=14> */
.L_x_2040:
[----:B------:R-:W-:Y:S05]  /*17640*/  BRA `(.L_x_2041) ;  /* 0xffffffd000f87947 */ /* 0x000fea000383ffff */
.L_x_1980:
[----:B0-----:R-:W-:-:S04]  /*17650*/  IMAD.U32 R3, RZ, RZ, UR40 ;  /* 0x00000028ff037e24 */ /* 0x001fc8000f8e00ff */
[----:B------:R0:W1:Y:S03]  /*17660*/  SYNCS.PHASECHK.TRANS64.TRYWAIT P0, [R3+URZ+0x2e820], R0 ;  /* 0x02e82000030075a7 */ /* 0x000066000800017f */
[----:B-1----:R-:W-:Y:S05]  /*17670*/  @!P0 NANOSLEEP.SYNCS 0x989680 ;  /* 0x009896800000895d */ /* 0x002fea0003900000 */
[----:B------:R-:W1:Y:S02]  /*17680*/  @!P0 SYNCS.PHASECHK.TRANS64 P0, [R3+URZ+0x2e820], R0 ;  /* 0x02e82000030085a7 */ /* 0x000e64000800007f */
[----:B-1----:R-:W-:Y:S05]  /*17690*/  @!P0 BRA `(.L_x_1980) ;  /* 0xfffffffc00ec8947 */ /* 0x002fea000383ffff */
[----:B------:R-:W-:Y:S05]  /*176a0*/  BRA `(.L_x_2042) ;  /* 0xffffffd400347947 */ /* 0x000fea000383ffff */
.L_x_1985:
[----:B0-----:R0:W1:Y:S02]  /*176b0*/  SYNCS.PHASECHK.TRANS64.TRYWAIT P0, [R4+URZ+0x2e880], R3 ;  /* 0x02e88003040075a7 */ /* 0x001064000800017f */
[----:B-1----:R-:W-:Y:S05]  /*176c0*/  @!P0 NANOSLEEP.SYNCS 0x989680 ;  /* 0x009896800000895d */ /* 0x002fea0003900000 */
[----:B------:R-:W1:Y:S02]  /*176d0*/  @!P0 SYNCS.PHASECHK.TRANS64 P0, [R4+URZ+0x2e880], R3 ;  /* 0x02e88003040085a7 */ /* 0x000e64000800007f */
[----:B-1----:R-:W-:Y:S05]  /*176e0*/  @!P0 BRA `(.L_x_1985) ;  /* 0xfffffffc00f08947 */ /* 0x002fea000383ffff */
[----:B------:R-:W-:Y:S05]  /*176f0*/  BRA `(.L_x_2043) ;  /* 0xffffffd400e07947 */ /* 0x000fea000383ffff */
.L_x_1989:
[----:B-1----:R1:W2:Y:S02]  /*17700*/  SYNCS.PHASECHK.TRANS64.TRYWAIT P0, [R4+URZ+0x2e840], R3 ;  /* 0x02e84003040075a7 */ /* 0x0022a4000800017f */
[----:B--2---:R-:W-:Y:S05]  /*17710*/  @!P0 NANOSLEEP.SYNCS 0x989680 ;  /* 0x009896800000895d */ /* 0x004fea0003900000 */
[----:B------:R-:W2:Y:S02]  /*17720*/  @!P0 SYNCS.PHASECHK.TRANS64 P0, [R4+URZ+0x2e840], R3 ;  /* 0x02e84003040085a7 */ /* 0x000ea4000800007f */
[----:B--2---:R-:W-:Y:S05]  /*17730*/  @!P0 BRA `(.L_x_1989) ;  /* 0xfffffffc00f08947 */ /* 0x004fea000383ffff */
[----:B------:R-:W-:Y:S05]  /*17740*/  BRA `(.L_x_2044) ;  /* 0xffffffd800547947 */ /* 0x000fea000383ffff */
.L_x_1994:
[----:B--2---:R2:W3:Y:S02]  /*17750*/  SYNCS.PHASECHK.TRANS64.TRYWAIT P0, [R18+URZ+0x2e870], R2 ;  /* 0x02e87002120075a7 */ /* 0x0044e4000800017f */
[----:B---3--:R-:W-:Y:S05]  /*17760*/  @!P0 NANOSLEEP.SYNCS 0x989680 ;  /* 0x009896800000895d */ /* 0x008fea0003900000 */
[----:B------:R-:W3:Y:S02]  /*17770*/  @!P0 SYNCS.PHASECHK.TRANS64 P0, [R18+URZ+0x2e870], R2 ;  /* 0x02e87002120085a7 */ /* 0x000ee4000800007f */
[----:B---3--:R-:W-:Y:S05]  /*17780*/  @!P0 BRA `(.L_x_1994) ;  /* 0xfffffffc00f08947 */ /* 0x008fea000383ffff */
[----:B------:R-:W-:Y:S05]  /*17790*/  BRA `(.L_x_2045) ;  /* 0xffffffd800e87947 */ /* 0x000fea000383ffff */
.L_x_1996:
[----:B--2---:R2:W3:Y:S02]  /*177a0*/  SYNCS.PHASECHK.TRANS64.TRYWAIT P0, [R18+URZ+0x2e860], R2 ;  /* 0x02e86002120075a7 */ /* 0x0044e4000800017f */
[----:B---3--:R-:W-:Y:S05]  /*177b0*/  @!P0 NANOSLEEP.SYNCS 0x989680 ;  /* 0x009896800000895d */ /* 0x008fea0003900000 */
[----:B------:R-:W3:Y:S02]  /*177c0*/  @!P0 SYNCS.PHASECHK.TRANS64 P0, [R18+URZ+0x2e860], R2 ;  /* 0x02e86002120085a7 */ /* 0x000ee4000800007f */
[----:B---3--:R-:W-:Y:S05]  /*177d0*/  @!P0 BRA `(.L_x_1996) ;  /* 0xfffffffc00f08947 */ /* 0x008fea000383ffff */
[----:B------:R-:W-:Y:S05]  /*177e0*/  BRA `(.L_x_2046) ;  /* 0xffffffd800ec7947 */ /* 0x000fea000383ffff */
.L_x_2002:
[----:B0-----:R0:W1:Y:S02]  /*177f0*/  SYNCS.PHASECHK.TRANS64.TRYWAIT P0, [R16+URZ+0x2e870], R3 ;  /* 0x02e87003100075a7 */ /* 0x001064000800017f */
[----:B-1----:R-:W-:Y:S05]  /*17800*/  @!P0 NANOSLEEP.SYNCS 0x989680 ;  /* 0x009896800000895d */ /* 0x002fea0003900000 */
[----:B------:R-:W1:Y:S02]  /*17810*/  @!P0 SYNCS.PHASECHK.TRANS64 P0, [R16+URZ+0x2e870], R3 ;  /* 0x02e87003100085a7 */ /* 0x000e64000800007f */
[----:B-1----:R-:W-:Y:S05]  /*17820*/  @!P0 BRA `(.L_x_2002) ;  /* 0xfffffffc00f08947 */ /* 0x002fea000383ffff */
[----:B------:R-:W-:Y:S05]  /*17830*/  BRA `(.L_x_2047) ;  /* 0xffffffe000e87947 */ /* 0x000fea000383ffff */
.L_x_2004:
[----:B0-----:R0:W1:Y:S02]  /*17840*/  SYNCS.PHASECHK.TRANS64.TRYWAIT P0, [R16+URZ+0x2e860], R3 ;  /* 0x02e86003100075a7 */ /* 0x001064000800017f */
[----:B-1----:R-:W-:Y:S05]  /*17850*/  @!P0 NANOSLEEP.SYNCS 0x989680 ;  /* 0x009896800000895d */ /* 0x002fea0003900000 */
[----:B------:R-:W1:Y:S02]  /*17860*/  @!P0 SYNCS.PHASECHK.TRANS64 P0, [R16+URZ+0x2e860], R3 ;  /* 0x02e86003100085a7 */ /* 0x000e64000800007f */
[----:B-1----:R-:W-:Y:S05]  /*17870*/  @!P0 BRA `(.L_x_2004) ;  /* 0xfffffffc00f08947 */ /* 0x002fea000383ffff */
[----:B------:R-:W-:Y:S05]  /*17880*/  BRA `(.L_x_2048) ;  /* 0xffffffe000f87947 */ /* 0x000fea000383ffff */
.L_x_2006:
[----:B0-----:R0:W1:Y:S02]  /*17890*/  SYNCS.PHASECHK.TRANS64.TRYWAIT P0, [R9+URZ+0x2e820], R2 ;  /* 0x02e82002090075a7 */ /* 0x001064000800017f */
[----:B-1----:R-:W-:Y:S05]  /*178a0*/  @!P0 NANOSLEEP.SYNCS 0x989680 ;  /* 0x009896800000895d */ /* 0x002fea0003900000 */
[----:B------:R-:W1:Y:S02]  /*178b0*/  @!P0 SYNCS.PHASECHK.TRANS64 P0, [R9+URZ+0x2e820], R2 ;  /* 0x02e82002090085a7 */ /* 0x000e64000800007f */
[----:B-1----:R-:W-:Y:S05]  /*178c0*/  @!P0 BRA `(.L_x_2006) ;  /* 0xfffffffc00f08947 */ /* 0x002fea000383ffff */
[----:B------:R-:W-:Y:S05]  /*178d0*/  BRA `(.L_x_2049) ;  /* 0xffffffe800c87947 */ /* 0x000fea000383ffff */
.L_x_2008:
[----:B0-----:R0:W1:Y:S02]  /*178e0*/  SYNCS.PHASECHK.TRANS64.TRYWAIT P1, [R5+URZ], R4 ;  /* 0x00000004050075a7 */ /* 0x001064000802017f */
[----:B-1----:R-:W-:Y:S05]  /*178f0*/  @!P1 NANOSLEEP.SYNCS 0x989680 ;  /* 0x009896800000995d */ /* 0x002fea0003900000 */
[----:B------:R-:W1:Y:S02]  /*17900*/  @!P1 SYNCS.PHASECHK.TRANS64 P1, [R5+URZ], R4 ;  /* 0x00000004050095a7 */ /* 0x000e64000802007f */
[----:B-1----:R-:W-:Y:S05]  /*17910*/  @!P1 BRA `(.L_x_2008) ;  /* 0xfffffffc00f09947 */ /* 0x002fea000383ffff */
[----:B------:R-:W-:Y:S05]  /*17920*/  BRA `(.L_x_2050) ;  /* 0xffffffec00187947 */ /* 0x000fea000383ffff */
.L_x_2009:
[----:B-1----:R1:W2:Y:S02]  /*17930*/  SYNCS.PHASECHK.TRANS64.TRYWAIT P1, [R7+URZ], R2 ;  /* 0x00000002070075a7 */ /* 0x0022a4000802017f */
[----:B--2---:R-:W-:Y:S05]  /*17940*/  @!P1 NANOSLEEP.SYNCS 0x989680 ;  /* 0x009896800000995d */ /* 0x004fea0003900000 */
[----:B------:R-:W2:Y:S02]  /*17950*/  @!P1 SYNCS.PHASECHK.TRANS64 P1, [R7+URZ], R2 ;  /* 0x00000002070095a7 */ /* 0x000ea4000802007f */
[----:B--2---:R-:W-:Y:S05]  /*17960*/  @!P1 BRA `(.L_x_2009) ;  /* 0xfffffffc00f09947 */ /* 0x004fea000383ffff */
[----:B------:R-:W-:Y:S05]  /*17970*/  BRA `(.L_x_2051) ;  /* 0xffffffec000c7947 */ /* 0x000fea000383ffff */
.L_x_2011:
[----:B0-----:R0:W2:Y:S02]  /*17980*/  SYNCS.PHASECHK.TRANS64.TRYWAIT P1, [R5+URZ+0x2e860], R4 ;  /* 0x02e86004050075a7 */ /* 0x0010a4000802017f */
[----:B--2---:R-:W-:Y:S05]  /*17990*/  @!P1 NANOSLEEP.SYNCS 0x989680 ;  /* 0x009896800000995d */ /* 0x004fea0003900000 */
[----:B------:R-:W2:Y:S02]  /*179a0*/  @!P1 SYNCS.PHASECHK.TRANS64 P1, [R5+URZ+0x2e860], R4 ;  /* 0x02e86004050095a7 */ /* 0x000ea4000802007f */
[----:B--2---:R-:W-:Y:S05]  /*179b0*/  @!P1 BRA `(.L_x_2011) ;  /* 0xfffffffc00f09947 */ /* 0x004fea000383ffff */
[----:B------:R-:W-:Y:S05]  /*179c0*/  BRA `(.L_x_2052) ;  /* 0xffffffec000c7947 */ /* 0x000fea000383ffff */
.L_x_2013:
[----:B--2---:R2:W3:Y:S02]  /*179d0*/  SYNCS.PHASECHK.TRANS64.TRYWAIT P1, [R3+URZ+0x2e860], R2 ;  /* 0x02e86002030075a7 */ /* 0x0044e4000802017f */
[----:B---3--:R-:W-:Y:S05]  /*179e0*/  @!P1 NANOSLEEP.SYNCS 0x989680 ;  /* 0x009896800000995d */ /* 0x008fea0003900000 */
[----:B------:R-:W3:Y:S02]  /*179f0*/  @!P1 SYNCS.PHASECHK.TRANS64 P1, [R3+URZ+0x2e860], R2 ;  /* 0x02e86002030095a7 */ /* 0x000ee4000802007f */
[----:B---3--:R-:W-:Y:S05]  /*17a00*/  @!P1 BRA `(.L_x_2013) ;  /* 0xfffffffc00f09947 */ /* 0x008fea000383ffff */
[----:B------:R-:W-:Y:S05]  /*17a10*/  BRA `(.L_x_2053) ;  /* 0xffffffec000c7947 */ /* 0x000fea000383ffff */
.L_x_2015:
[----:B---3--:R3:W4:Y:S02]  /*17a20*/  SYNCS.PHASECHK.TRANS64.TRYWAIT P0, [R5+URZ+0x2e880], R4 ;  /* 0x02e88004050075a7 */ /* 0x008724000800017f */
[----:B----4-:R-:W-:Y:S05]  /*17a30*/  @!P0 NANOSLEEP.SYNCS 0x989680 ;  /* 0x009896800000895d */ /* 0x010fea0003900000 */
[----:B------:R-:W4:Y:S02]  /*17a40*/  @!P0 SYNCS.PHASECHK.TRANS64 P0, [R5+URZ+0x2e880], R4 ;  /* 0x02e88004050085a7 */ /* 0x000f24000800007f */
[----:B----4-:R-:W-:Y:S05]  /*17a50*/  @!P0 BRA `(.L_x_2015) ;  /* 0xfffffffc00f08947 */ /* 0x010fea000383ffff */
[----:B------:R-:W-:Y:S05]  /*17a60*/  BRA `(.L_x_2016) ;  /* 0xffffffec00087947 */ /* 0x000fea000383ffff */
.L_x_2054:
        /* <DEDUP_REMOVED lines=9> */
.L_x_2822:


//--------------------- .text._ZN7cutlass13device_kernelIN5flash11enable_sm90INS1_16FlashAttnFwdSm90INS1_25CollectiveMainloopFwdSm90ILi2EN4cute5tupleIJNS5_1CILi1EEES8_S8_EEENS6_IJNS7_ILi128EEENS7_ILi224EEESA_EEELi128ENS_12float_e4m3_tEfNS_4arch4Sm90ELb1ELb0ELb1ELb1ELb0ELb0ELb0ELb1ELb1ELb1ELb1ELb0EEENS1_21CollectiveEpilogueFwdINS6_IJSA_SA_SB_EEES9_NS_10bfloat16_tESF_Li256ELb1ELb1ELb1ELb1EEENS1_36VarlenDynamicPersistentTileSchedulerILi128ELi224ELi256ELi128ELb1ELb1ELb1ELb1ELb1ELb1EEEEEEEEEvNT_6ParamsE --------------------------
	.section	.text._ZN7cutlass13device_kernelIN5flash11enable_sm90INS1_16FlashAttnFwdSm90INS1_25CollectiveMainloopFwdSm90ILi2EN4cute5tupleIJNS5_1CILi1EEES8_S8_EEENS6_IJNS7_ILi128EEENS7_ILi224EEESA_EEELi128ENS_12float_e4m3_tEfNS_4arch4Sm90ELb1ELb0ELb1ELb1ELb0ELb0ELb0ELb1ELb1ELb1ELb1ELb0EEENS1_21CollectiveEpilogueFwdINS6_IJSA_SA_SB_EEES9_NS_10bfloat16_tESF_Li256ELb1ELb1ELb1ELb1EEENS1_36VarlenDynamicPersistentTileSchedulerILi128ELi224ELi256ELi128ELb1ELb1ELb1ELb1ELb1ELb1EEEEEEEEEvNT_6ParamsE,"ax",@progbits
	.align	128
.text._ZN7cutlass13device_kernelIN5flash11enable_sm90INS1_16FlashAttnFwdSm90INS1_25CollectiveMainloopFwdSm90ILi2EN4cute5tupleIJNS5_1CILi1EEES8_S8_EEENS6_IJNS7_ILi128EEENS7_ILi224EEESA_EEELi128ENS_12float_e4m3_tEfNS_4arch4Sm90ELb1ELb0ELb1ELb1ELb0ELb0ELb0ELb1ELb1ELb1ELb1ELb0EEENS1_21CollectiveEpilogueFwdINS6_IJSA_SA_SB_EEES9_NS_10bfloat16_tESF_Li256ELb1ELb1ELb1ELb1EEENS1_36VarlenDynamicPersistentTileSchedulerILi128ELi224ELi256ELi128ELb1ELb1ELb1ELb1ELb1ELb1EEEEEEEEEvNT_6ParamsE:
        .type           _ZN7cutlass13device_kernelIN5flash11enable_sm90INS1_16FlashAttnFwdSm90INS1_25CollectiveMainloopFwdSm90ILi2EN4cute5tupleIJNS5_1CILi1EEES8_S8_EEENS6_IJNS7_ILi128EEENS7_ILi224EEESA_EEELi128ENS_12float_e4m3_tEfNS_4arch4Sm90ELb1ELb0ELb1ELb1ELb0ELb0ELb0ELb1ELb1ELb1ELb1ELb0EEENS1_21CollectiveEpilogueFwdINS6_IJSA_SA_SB_EEES9_NS_10bfloat16_tESF_Li256ELb1ELb1ELb1ELb1EEENS1_36VarlenDynamicPersistentTileSchedulerILi128ELi224ELi256ELi128ELb1ELb1ELb1ELb1ELb1ELb1EEEEEEEEEvNT_6ParamsE,@function
        .size           _ZN7cutlass13device_kernelIN5flash11enable_sm90INS1_16FlashAttnFwdSm90INS1_25CollectiveMainloopFwdSm90ILi2EN4cute5tupleIJNS5_1CILi1EEES8_S8_EEENS6_IJNS7_ILi128EEENS7_ILi224EEESA_EEELi128ENS_12float_e4m3_tEfNS_4arch4Sm90ELb1ELb0ELb1ELb1ELb0ELb0ELb0ELb1ELb1ELb1ELb1ELb0EEENS1_21CollectiveEpilogueFwdINS6_IJSA_SA_SB_EEES9_NS_10bfloat16_tESF_Li256ELb1ELb1ELb1ELb1EEENS1_36VarlenDynamicPersistentTileSchedulerILi128ELi224ELi256ELi128ELb1ELb1ELb1ELb1ELb1ELb1EEEEEEEEEvNT_6ParamsE,(.L_x_2823 - _ZN7cutlass13device_kernelIN5flash11enable_sm90INS1_16FlashAttnFwdSm90INS1_25CollectiveMainloopFwdSm90ILi2EN4cute5tupleIJNS5_1CILi1EEES8_S8_EEENS6_IJNS7_ILi128EEENS7_ILi224EEESA_EEELi128ENS_12float_e4m3_tEfNS_4arch4Sm90ELb1ELb0ELb1ELb1ELb0ELb0ELb0ELb1ELb1ELb1ELb1ELb0EEENS1_21CollectiveEpilogueFwdINS6_IJSA_SA_SB_EEES9_NS_10bfloat16_tESF_Li256ELb1ELb1ELb1ELb1EEENS1_36VarlenDynamicPersistentTileSchedulerILi128ELi224ELi256ELi128ELb1ELb1ELb1ELb1ELb1ELb1EEEEEEEEEvNT_6ParamsE)
        .other          _ZN7cutlass13device_kernelIN5flash11enable_sm90INS1_16FlashAttnFwdSm90INS1_25CollectiveMainloopFwdSm90ILi2EN4cute5tupleIJNS5_1CILi1EEES8_S8_EEENS6_IJNS7_ILi128EEENS7_ILi224EEESA_EEELi128ENS_12float_e4m3_tEfNS_4arch4Sm90ELb1ELb0ELb1ELb1ELb0ELb0ELb0ELb1ELb1ELb1ELb1ELb0EEENS1_21CollectiveEpilogueFwdINS6_IJSA_SA_SB_EEES9_NS_10bfloat16_tESF_Li256ELb1ELb1ELb1ELb1EEENS1_36VarlenDynamicPersistentTileSchedulerILi128ELi224ELi256ELi128ELb1ELb1ELb1ELb1ELb1ELb1EEEEEEEEEvNT_6ParamsE,@"STO_CUDA_ENTRY STV_DEFAULT"
_ZN7cutlass13device_kernelIN5flash11enable_sm90INS1_16FlashAttnFwdSm90INS1_25CollectiveMainloopFwdSm90ILi2EN4cute5tupleIJNS5_1CILi1EEES8_S8_EEENS6_IJNS7_ILi128EEENS7_ILi224EEESA_EEELi128ENS_12float_e4m3_tEfNS_4arch4Sm90ELb1ELb0ELb1ELb1ELb0ELb0ELb0ELb1ELb1ELb1ELb1ELb0EEENS1_21CollectiveEpilogueFwdINS6_IJSA_SA_SB_EEES9_NS_10bfloat16_tESF_Li256ELb1ELb1ELb1ELb1EEENS1_36VarlenDynamicPersistentTileSchedulerILi128ELi224ELi256ELi128ELb1ELb1ELb1ELb1ELb1ELb1EEEEEEEEEvNT_6ParamsE:
        /* <DEDUP_REMOVED lines=18> */
.L_x_2056:
[----:B------:R-:W-:Y:S05]  /*0120*/  BSYNC B0 ;  /* 0x0000000000007941 */ /* 0x000fea0003800000 */
.L_x_2055:
        /* <DEDUP_REMOVED lines=41> */
.L_x_2057:
        /* <DEDUP_REMOVED lines=22> */
.L_x_2058:
        /* <DEDUP_REMOVED lines=18> */
.L_x_2059:
        /* <DEDUP_REMOVED lines=22> */
.L_x_2060:
        /* <DEDUP_REMOVED lines=22> */
.L_x_2061:
[----:B------:R-:W-:Y:S01]  /*0900*/  PLOP3.LUT P0, PT, PT, PT, UP0, 0x80, 0x0 ;  /* 0x000000000000781c */ /* 0x000fe20003f0f008 */
[----:B------:R-:W-:Y:S01]  /*0910*/  UMOV UR38, 0x1 ;  /* 0x0000000100267882 */ /* 0x000fe20000000000 */
[----:B------:R-:W-:Y:S01]  /*0920*/  NOP ;  /* 0x0000000000007918 */ /* 0x000fe20000000000 */
[----:B------:R-:W-:Y:S01]  /*0930*/  USEL UR38, UR38, 0x2, !UP0 ;  /* 0x0000000226267887 */ /* 0x000fe2000c000000 */
[----:B------:R-:W-:Y:S01]  /*0940*/  ULDC.64 UR54, c[0x0][0x208] ;  /* 0x0000820000367ab9 */ /* 0x000fe20000000a00 */
[----:B012-4-:R-:W-:Y:S08]  /*0950*/  BAR.SYNC.DEFER_BLOCKING 0x0 ;  /* 0x0000000000007b1d */ /* 0x017ff00000010000 */
[----:B------:R-:W-:Y:S05]  /*0960*/  @!P0 BRA `(.L_x_2062) ;  /* 0x00000144008c8947 */ /* 0x000fea0003800000 */
.L_x_2063:
        /* <DEDUP_REMOVED lines=33> */
[----:B------:R-:W-:Y:S02]  /*0b80*/  SHF.R.S32.HI R6, RZ, 0x4, R3 ;  /* 0x00000004ff067819 */ /* 0x000fe40000011403 */
[----:B------:R-:W-:Y:S02]  /*0b90*/  SHF.R.S32.HI R7, RZ, 0x1f, R11 ;  /* 0x0000001fff077819 */ /* 0x000fe4000001140b */
[----:B------:R-:W-:-:S02]  /*0ba0*/  LOP3.LUT R4, R3, 0x3fffff0, RZ, 0xc0, !PT ;  /* 0x03fffff003047812 */ /* 0x000fc400078ec0ff */
[----:B------:R-:W-:Y:S02]  /*0bb0*/  LEA.HI R3, R3, R6, RZ, 0x1 ;  /* 0x0000000603037211 */ /* 0x000fe400078f08ff */
[----:B------:R-:W-:Y:S01]  /*0bc0*/  LEA.HI R8, R7, R11, RZ, 0x2 ;  /* 0x0000000b07087211 */ /* 0x000fe200078f10ff */
[----:B------:R-:W-:Y:S01]  /*0bd0*/  IMAD.IADD R4, R12, 0x1, -R4 ;  /* 0x000000010c047824 */ /* 0x000fe200078e0a04 */
[----:B------:R-:W-:Y:S02]  /*0be0*/  LOP3.LUT R3, R3, 0x1ffffffe, RZ, 0xc0, !PT ;  /* 0x1ffffffe03037812 */ /* 0x000fe400078ec0ff */
[--C-:B------:R-:W-:Y:S01]  /*0bf0*/  SHF.R.S32.HI R9, RZ, 0x2, R8.reuse ;  /* 0x00000002ff097819 */ /* 0x100fe20000011408 */
[----:B------:R-:W-:Y:S01]  /*0c00*/  IMAD R4, R4, 0x40, R5 ;  /* 0x0000004004047824 */ /* 0x000fe200078e0205 */
[----:B------:R-:W-:Y:S01]  /*0c10*/  SHF.R.S32.HI R10, RZ, 0x1f, R8 ;  /* 0x0000001fff0a7819 */ /* 0x000fe20000011408 */
[----:B------:R-:W-:Y:S01]  /*0c20*/  IMAD.IADD R3, R6, 0x1, -R3 ;  /* 0x0000000106037824 */ /* 0x000fe200078e0a03 */
[----:B------:R-:W-:-:S02]  /*0c30*/  SHF.R.S32.HI R6, RZ, 0x7, R2 ;  /* 0x00000007ff067819 */ /* 0x000fc40000011402 */
[----:B------:R-:W-:Y:S01]  /*0c40*/  LEA.HI R10, R10, R9, RZ, 0x3 ;  /* 0x000000090a0a7211 */ /* 0x000fe200078f18ff */
[----:B------:R-:W-:Y:S01]  /*0c50*/  IMAD R3, R3, 0x8, R4 ;  /* 0x0000000803037824 */ /* 0x000fe200078e0204 */
[----:B------:R-:W-:Y:S02]  /*0c60*/  LEA.HI R7, R7, R11, RZ, 0x5 ;  /* 0x0000000b07077211 */ /* 0x000fe400078f28ff */
[----:B------:R-:W-:Y:S02]  /*0c70*/  LOP3.LUT R10, R10, 0xfffffff8, RZ, 0xc0, !PT ;  /* 0xfffffff80a0a7812 */ /* 0x000fe400078ec0ff */
[----:B------:R-:W-:Y:S01]  /*0c80*/  LEA.HI R2, R2, R6, RZ, 0x1 ;  /* 0x0000000602027211 */ /* 0x000fe200078f08ff */
[----:B------:R0:W-:Y:S01]  /*0c90*/  STL [R1+0x3c], R3 ;  /* 0x00003c0301007387 */ /* 0x0001e20000100800 */
[----:B------:R-:W-:Y:S01]  /*0ca0*/  SHF.R.S32.HI R7, RZ, 0x5, R7 ;  /* 0x00000005ff077819 */ /* 0x000fe20000011407 */
[----:B------:R-:W-:Y:S01]  /*0cb0*/  IMAD.IADD R10, R9, 0x1, -R10 ;  /* 0x00000001090a7824 */ /* 0x000fe200078e0a0a */
[----:B------:R-:W-:-:S02]  /*0cc0*/  LOP3.LUT R2, R2, 0x3fffffe, RZ, 0xc0, !PT ;  /* 0x03fffffe02027812 */ /* 0x000fc400078ec0ff */
[CC--:B------:R-:W-:Y:S01]  /*0cd0*/  LEA.HI R5, R0.reuse, R12.reuse, RZ, 0x2 ;  /* 0x0000000c00057211 */ /* 0x0c0fe200078f10ff */
[----:B------:R-:W-:Y:S01]  /*0ce0*/  IMAD R7, R7, 0x10, R10 ;  /* 0x0000001007077824 */ /* 0x000fe200078e020a */
[----:B------:R-:W-:Y:S01]  /*0cf0*/  LEA.HI R0, R0, R12, RZ, 0x3 ;  /* 0x0000000c00007211 */ /* 0x000fe200078f18ff */
[----:B------:R-:W-:Y:S01]  /*0d00*/  IMAD.IADD R2, R6, 0x1, -R2 ;  /* 0x0000000106027824 */ /* 0x000fe200078e0a02 */
[----:B------:R-:W-:Y:S02]  /*0d10*/  LOP3.LUT R5, R5, 0xfffffffc, RZ, 0xc0, !PT ;  /* 0xfffffffc05057812 */ /* 0x000fe400078ec0ff */
[----:B------:R-:W-:Y:S01]  /*0d20*/  LOP3.LUT R22, R0, 0xfffffff8, RZ, 0xc0, !PT ;  /* 0xfffffff800167812 */ /* 0x000fe200078ec0ff */
[----:B------:R-:W-:Y:S01]  /*0d30*/  IMAD R2, R2, 0x40, R7 ;  /* 0x0000004002027824 */ /* 0x000fe200078e0207 */
[----:B------:R-:W-:Y:S01]  /*0d40*/  LOP3.LUT R8, R8, 0x7ffffffc, RZ, 0xc0, !PT ;  /* 0x7ffffffc08087812 */ /* 0x000fe200078ec0ff */
[C---:B------:R-:W-:Y:S02]  /*0d50*/  IMAD.IADD R5, R12.reuse, 0x1, -R5 ;  /* 0x000000010c057824 */ /* 0x040fe400078e0a05 */
[----:B------:R-:W-:Y:S01]  /*0d60*/  IMAD.IADD R22, R12, 0x1, -R22 ;  /* 0x000000010c167824 */ /* 0x000fe200078e0a16 */
[----:B------:R1:W-:Y:S01]  /*0d70*/  STL [R1+0x38], R2 ;  /* 0x0000380201007387 */ /* 0x0003e20000100800 */
[----:B------:R-:W-:Y:S01]  /*0d80*/  IMAD.IADD R8, R11, 0x1, -R8 ;  /* 0x000000010b087824 */ /* 0x000fe200078e0a08 */
[----:B0-----:R-:W-:Y:S01]  /*0d90*/  LEA.HI R3, R5, R5, RZ, 0x1 ;  /* 0x0000000505037211 */ /* 0x001fe200078f08ff */
[----:B------:R-:W-:-:S02]  /*0da0*/  IMAD.SHL.U32 R17, R22, 0x8, RZ ;  /* 0x0000000816117824 */ /* 0x000fc400078e00ff */
[----:B------:R-:W-:Y:S01]  /*0db0*/  IMAD.SHL.U32 R16, R8, 0x2, RZ ;  /* 0x0000000208107824 */ /* 0x000fe200078e00ff */
[----:B------:R-:W-:Y:S01]  /*0dc0*/  LOP3.LUT R4, R3, 0x1ffffffe, RZ, 0xc0, !PT ;  /* 0x1ffffffe03047812 */ /* 0x000fe200078ec0ff */
[----:B------:R-:W-:Y:S01]  /*0dd0*/  VIADD R19, R17, 0x40 ;  /* 0x0000004011137836 */ /* 0x000fe20000000000 */
[----:B------:R-:W-:Y:S01]  /*0de0*/  SHF.R.S32.HI R3, RZ, 0x3, R0 ;  /* 0x00000003ff037819 */ /* 0x000fe20000011400 */
[C---:B------:R-:W-:Y:S01]  /*0df0*/  VIADD R3, R16.reuse, 0x18 ;  /* 0x0000001810037836 */ /* 0x040fe20000000000 */
[----:B------:R-:W-:Y:S01]  /*0e00*/  SHF.R.S32.HI R0, RZ, 0x1f, R17 ;  /* 0x0000001fff007819 */ /* 0x000fe20000011411 */
[C---:B------:R-:W-:Y:S02]  /*0e10*/  VIADD R0, R16.reuse, 0x20 ;  /* 0x0000002010007836 */ /* 0x040fe40000000000 */
[C---:B------:R-:W-:Y:S01]  /*0e20*/  VIADD R237, R16.reuse, 0x28 ;  /* 0x0000002810ed7836 */ /* 0x040fe20000000000 */
[----:B------:R-:W-:Y:S01]  /*0e30*/  SHF.R.S32.HI R6, RZ, 0x1f, R3 ;  /* 0x0000001fff067819 */ /* 0x000fe20000011403 */
[----:B------:R-:W-:-:S02]  /*0e40*/  VIADD R236, R16, 0x30 ;  /* 0x0000003010ec7836 */ /* 0x000fc40000000000 */
[C---:B------:R-:W-:Y:S01]  /*0e50*/  VIADD R235, R16.reuse, 0x38 ;  /* 0x0000003810eb7836 */ /* 0x040fe20000000000 */
[----:B------:R-:W-:Y:S01]  /*0e60*/  SHF.R.S32.HI R3, RZ, 0x1f, R237 ;  /* 0x0000001fff037819 */ /* 0x000fe200000114ed */
[C---:B------:R-:W-:Y:S02]  /*0e70*/  VIADD R234, R16.reuse, 0x40 ;  /* 0x0000004010ea7836 */ /* 0x040fe40000000000 */
[C---:B------:R-:W-:Y:S02]  /*0e80*/  VIADD R233, R16.reuse, 0x48 ;  /* 0x0000004810e97836 */ /* 0x040fe40000000000 */
[----:B------:R-:W-:Y:S01]  /*0e90*/  IMAD.IADD R4, R5, 0x1, -R4 ;  /* 0x0000000105047824 */ /* 0x000fe200078e0a04 */
        /* <DEDUP_REMOVED lines=13> */
[----:B------:R-:W-:Y:S01]  /*0f70*/  IMAD R18, R4, 0x8, R2 ;  /* 0x0000000804127824 */ /* 0x000fe200078e0202 */
[----:B------:R-:W-:-:S02]  /*0f80*/  SHF.R.S32.HI R3, RZ, 0x1f, R231 ;  /* 0x0000001fff037819 */ /* 0x000fc400000114e7 */
[----:B------:R-:W-:Y:S02]  /*0f90*/  SHF.R.S32.HI R0, RZ, 0x1f, R230 ;  /* 0x0000001fff007819 */ /* 0x000fe400000114e6 */
[----:B------:R-:W-:Y:S02]  /*0fa0*/  SHF.R.S32.HI R5, RZ, 0x1f, R229 ;  /* 0x0000001fff057819 */ /* 0x000fe400000114e5 */
[----:B------:R-:W-:Y:S02]  /*0fb0*/  SHF.R.S32.HI R3, RZ, 0x1f, R228 ;  /* 0x0000001fff037819 */ /* 0x000fe400000114e4 */
[----:B-1----:R-:W-:-:S07]  /*0fc0*/  SHF.R.S32.HI R0, RZ, 0x1f, R23 ;  /* 0x0000001fff007819 */ /* 0x002fce0000011417 */
.L_x_2124:
[----:B01234-:R-:W0:Y:S01]  /*0fd0*/  LDC.64 R2, c[0x0][0xc88] ;  /* 0x00032200ff027b82 */ /* 0x01fe220000000a00 */
[----:B------:R-:W-:Y:S01]  /*0fe0*/  ULDC.64 UR8, c[0x0][0xa28] ;  /* 0x00028a0000087ab9 */ /* 0x000fe20000000a00 */
[----:B------:R-:W-:Y:S01]  /*0ff0*/  ULDC.64 UR10, c[0x0][0xa18] ;  /* 0x00028600000a7ab9 */ /* 0x000fe20000000a00 */
[----:B------:R-:W-:Y:S01]  /*1000*/  ULOP3.LUT UR4, UR6, 0xff000000, URZ, 0xc0, !UPT ;  /* 0xff00000006047892 */ /* 0x000fe2000f8ec03f */
        /* <DEDUP_REMOVED lines=18> */
[----:B------:R-:W-:-:S03]  /*1130*/  IMAD.U32 R4, RZ, RZ, UR10 ;  /* 0x0000000aff047e24 */ /* 0x000fc6000f8e00ff */
[----:B------:R-:W-:Y:S01]  /*1140*/  IMAD.U32 R5, RZ, RZ, UR11 ;  /* 0x0000000bff057e24 */ /* 0x000fe2000f8e00ff */
[----:B------:R-:W2:Y:S01]  /*1150*/  @P0 LDG.E R2, desc[UR54][R2.64] ;  /* 0x0000003602020981 */ /* 0x000ea2000c1e1900 */
[----:B------:R-:W-:Y:S01]  /*1160*/  UISETP.NE.U32.AND UP0, UPT, UR8, URZ, UPT ;  /* 0x0000003f0800728c */ /* 0x000fe2000bf05070 */
[----:B------:R-:W-:Y:S02]  /*1170*/  ULDC.64 UR10, c[0x0][0xa20] ;  /* 0x00028800000a7ab9 */ /* 0x000fe40000000a00 */
[----:B------:R-:W3:Y:S01]  /*1180*/  @P2 LDG.E R4, desc[UR54][R4.64] ;  /* 0x0000003604042981 */ /* 0x000ee2000c1e1900 */
[----:B------:R-:W-:Y:S01]  /*1190*/  UISETP.NE.AND.EX UP0, UPT, UR9, URZ, UPT, UP0 ;  /* 0x0000003f0900728c */ /* 0x000fe2000bf05300 */
[----:B------:R-:W-:Y:S01]  /*11a0*/  ISETP.NE.U32.AND P1, PT, RZ, UR10, PT ;  /* 0x0000000aff007c0c */ /* 0x000fe2000bf25070 */
[----:B------:R-:W-:Y:S02]  /*11b0*/  ULOP3.LUT UR46, UR6, 0xff0000, URZ, 0xc0, !UPT ;  /* 0x00ff0000062e7892 */ /* 0x000fe4000f8ec03f */
[----:B------:R-:W-:Y:S01]  /*11c0*/  USHF.R.U32.HI UR4, URZ, 0x8, UR4 ;  /* 0x000000083f047899 */ /* 0x000fe20008011604 */
[----:B------:R-:W-:Y:S01]  /*11d0*/  ISETP.NE.AND.EX P1, PT, RZ, UR11, PT, P1 ;  /* 0x0000000bff007c0c */ /* 0x000fe2000bf25310 */
[----:B------:R-:W-:Y:S01]  /*11e0*/  USEL UR7, UR7, 0x1, UP0 ;  /* 0x0000000107077887 */ /* 0x000fe20008000000 */
[----:B------:R-:W-:Y:S01]  /*11f0*/  ULDC UR8, c[0x0][0x2f0] ;  /* 0x0000bc0000087ab9 */ /* 0x000fe20000000800 */
[----:B------:R-:W-:Y:S01]  /*1200*/  UMOV UR50, URZ ;  /* 0x0000003f00327c82 */ /* 0x000fe20008000000 */
[----:B------:R-:W-:Y:S01]  /*1210*/  ULEA.HI UR46, UR46, UR4, URZ, 0x10 ;  /* 0x000000042e2e7291 */ /* 0x000fe2000f8f803f */
[----:B------:R-:W-:Y:S01]  /*1220*/  ULDC UR51, c[0x0][0x288] ;  /* 0x0000a20000337ab9 */ /* 0x000fe20000000800 */
[----:B------:R-:W-:-:S02]  /*1230*/  UIMAD UR4, UR7, UR8, URZ ;  /* 0x00000008070472a4 */ /* 0x000fc4000f8e023f */
[----:B------:R-:W-:Y:S01]  /*1240*/  ULOP3.LUT UR44, UR6, 0xffff, URZ, 0xc0, !UPT ;  /* 0x0000ffff062c7892 */ /* 0x000fe2000f8ec03f */
[----:B--2---:R-:W-:Y:S02]  /*1250*/  @P0 R2UR UR50, R2 ;  /* 0x00000000023202ca */ /* 0x004fe400000e0000 */
        /* <DEDUP_REMOVED lines=11> */
[----:B------:R-:W3:Y:S01]  /*1310*/  LDG.E R0, desc[UR54][R2.64+0x4] ;  /* 0x0000043602007981 */ /* 0x000ee2000c1e1900 */
[----:B--2---:R-:W-:Y:S02]  /*1320*/  R2UR UR51, R4 ;  /* 0x00000000043372ca */ /* 0x004fe400000e0000 */
[----:B---3--:R-:W-:-:S13]  /*1330*/  R2UR UR6, R0 ;  /* 0x00000000000672ca */ /* 0x008fda00000e0000 */
[----:B------:R-:W-:-:S12]  /*1340*/  UIADD3 UR51, -UR51, UR6, URZ ;  /* 0x0000000633337290 */ /* 0x000fd8000fffe13f */
.L_x_2064:
[----:B------:R-:W-:Y:S05]  /*1350*/  @!P1 BRA `(.L_x_2065) ;  /* 0x00000000001c9947 */ /* 0x000fea0003800000 */
[----:B------:R-:W-:-:S04]  /*1360*/  ULEA UR4, UP0, UR43, UR10, 0x2 ;  /* 0x0000000a2b047291 */ /* 0x000fc8000f80103f */
[----:B------:R-:W-:Y:S02]  /*1370*/  ULEA.HI.X UR6, UR43, UR11, UR42, 0x2, UP0 ;  /* 0x0000000b2b067291 */ /* 0x000fe400080f142a */
[----:B------:R-:W-:-:S04]  /*1380*/  IMAD.U32 R2, RZ, RZ, UR4 ;  /* 0x00000004ff027e24 */ /* 0x000fc8000f8e00ff */
[----:B------:R-:W-:-:S05]  /*1390*/  IMAD.U32 R3, RZ, RZ, UR6 ;  /* 0x00000006ff037e24 */ /* 0x000fca000f8e00ff */
[----:B------:R-:W2:Y:S02]  /*13a0*/  LDG.E R2, desc[UR54][R2.64] ;  /* 0x0000003602027981 */ /* 0x000ea4000c1e1900 */
[----:B--2---:R-:W-:Y:S01]  /*13b0*/  R2UR UR4, R2 ;  /* 0x00000000020472ca */ /* 0x004fe200000e0000 */
[----:B------:R-:W-:-:S14]  /*13c0*/  BRA `(.L_x_2066) ;  /* 0x0000000000347947 */ /* 0x000fdc0003800000 */
.L_x_2065:
        /* <DEDUP_REMOVED lines=13> */
.L_x_2066:
[----:B------:R-:W-:Y:S01]  /*14a0*/  ULDC UR6, c[0x0][0x448] ;  /* 0x0001120000067ab9 */ /* 0x000fe20000000800 */
[----:B------:R-:W-:Y:S02]  /*14b0*/  USHF.L.U32 UR36, UR5, 0x7, URZ ;  /* 0x0000000705247899 */ /* 0x000fe4000800063f */
[----:B------:R-:W-:Y:S02]  /*14c0*/  UISETP.NE.AND UP0, UPT, UR6, 0x1, UPT ;  /* 0x000000010600788c */ /* 0x000fe4000bf05270 */
[----:B------:R-:W-:Y:S02]  /*14d0*/  UIADD3 UR6, UR36, 0x7f, URZ ;  /* 0x0000007f24067890 */ /* 0x000fe4000fffe03f */
[----:B------:R-:W-:Y:S02]  /*14e0*/  UIADD3 UR50, -UR50, UR4, URZ ;  /* 0x0000000432327290 */ /* 0x000fe4000fffe13f */
[----:B------:R-:W-:Y:S02]  /*14f0*/  ULOP3.LUT UR37, UR46, 0xff, URZ, 0xc0, !UPT ;  /* 0x000000ff2e257892 */ /* 0x000fe4000f8ec03f */
[----:B------:R-:W-:-:S02]  /*1500*/  UIADD3 UR7, UR50, 0xe0, -UR51 ;  /* 0x000000e032077890 */ /* 0x000fc4000fffe833 */
[----:B------:R-:W-:Y:S01]  /*1510*/  USHF.R.U32.HI UR46, URZ, 0x10, UR46 ;  /* 0x000000103f2e7899 */ /* 0x000fe2000801162e */
[----:B------:R-:W-:Y:S01]  /*1520*/  @UP0 ULDC UR4, c[0x0][0x44c] ;  /* 0x0001130000040ab9 */ /* 0x000fe20000000800 */
[----:B------:R-:W-:Y:S01]  /*1530*/  @UP0 ULDC UR8, c[0x0][0x450] ;  /* 0x0001140000080ab9 */ /* 0x000fe20000000800 */
[----:B------:R-:W-:-:S04]  /*1540*/  UIMAD.WIDE.U32 UR4, UR6, UR4, URZ ;  /* 0x00000004060472a5 */ /* 0x000fc8000f8e003f */
[----:B------:R-:W-:Y:S02]  /*1550*/  @UP0 USHF.R.U32.HI UR6, URZ, UR8, UR5 ;  /* 0x000000083f060299 */ /* 0x000fe40008011605 */
[----:B------:R-:W-:Y:S02]  /*1560*/  UIADD3 UR5, UR50, 0xdf, URZ ;  /* 0x000000df32057890 */ /* 0x000fe4000fffe03f */
        /* <DEDUP_REMOVED lines=8> */
[----:B------:R-:W-:-:S04]  /*15f0*/  ULEA.HI.SX32 UR6, UR7, UR6, 0x19 ;  /* 0x0000000607067291 */ /* 0x000fc8000f8fca3f */
[----:B------:R-:W-:-:S04]  /*1600*/  UISETP.LT.AND UP0, UPT, UR4, UR6, UPT ;  /* 0x000000060400728c */ /* 0x000fc8000bf01270 */
[----:B------:R-:W-:-:S03]  /*1610*/  USEL UR9, UR4, UR6, UP0 ;  /* 0x0000000604097287 */ /* 0x000fc60008000000 */
[----:B------:R-:W-:Y:S01]  /*1620*/  UMOV UR4, URZ ;  /* 0x0000003f00047c82 */ /* 0x000fe20008000000 */
[----:B------:R-:W-:-:S06]  /*1630*/  UISETP.GE.AND UP0, UPT, UR9, 0x1, UPT ;  /* 0x000000010900788c */ /* 0x000fcc000bf06270 */
[----:B------:R-:W-:-:S13]  /*1640*/  PLOP3.LUT P0, PT, PT, PT, UP0, 0x80, 0x0 ;  /* 0x000000000000781c */ /* 0x000fda0003f0f008 */
[----:B------:R-:W-:Y:S05]  /*1650*/  @!P0 BRA `(.L_x_2067) ;  /* 0x0000000000908947 */ /* 0x000fea0003800000 */
[----:B------:R-:W-:Y:S01]  /*1660*/  UISETP.NE.AND UP0, UPT, UR46, URZ, UPT ;  /* 0x0000003f2e00728c */ /* 0x000fe2000bf05270 */
[----:B------:R-:W-:-:S03]  /*1670*/  ULDC UR4, c[0x0][0x9f0] ;  /* 0x00027c0000047ab9 */ /* 0x000fc60000000800 */
[----:B------:R-:W-:-:S03]  /*1680*/  USEL UR10, UR46, UR4, UP0 ;  /* 0x000000042e0a7287 */ /* 0x000fc60008000000 */
[----:B------:R-:W-:Y:S01]  /*1690*/  UMOV UR4, URZ ;  /* 0x0000003f00047c82 */ /* 0x000fe20008000000 */
[----:B------:R-:W-:Y:S02]  /*16a0*/  UIADD3 UR6, UR10, -0x1, UR9 ;  /* 0xffffffff0a067890 */ /* 0x000fe4000fffe009 */
[----:B------:R-:W-:-:S04]  /*16b0*/  IMAD.U32 R3, RZ, RZ, UR10 ;  /* 0x0000000aff037e24 */ /* 0x000fc8000f8e00ff */
[----:B------:R-:W-:Y:S01]  /*16c0*/  IMAD.U32 R4, RZ, RZ, UR6 ;  /* 0x00000006ff047e24 */ /* 0x000fe2000f8e00ff */
[-C--:B------:R-:W-:Y:S01]  /*16d0*/  IABS R0, R3.reuse ;  /* 0x0000000300007213 */ /* 0x080fe20000000000 */
        /* <DEDUP_REMOVED lines=28> */
.L_x_2067:
[----:B------:R-:W-:Y:S01]  /*18a0*/  UIMAD UR39, UR37, UR4, URZ ;  /* 0x00000004252772a4 */ /* 0x000fe2000f8e023f */
[----:B------:R-:W-:Y:S01]  /*18b0*/  IMAD.U32 R0, RZ, RZ, UR9 ;  /* 0x00000009ff007e24 */ /* 0x000fe2000f8e00ff */
        /* <DEDUP_REMOVED lines=23> */
[----:B------:R-:W-:Y:S01]  /*1a30*/  UISETP.GT.AND UP0, UPT, UR53, UR39, UPT ;  /* 0x000000273500728c */ /* 0x000fe2000bf04270 */
[----:B------:R-:W-:Y:S02]  /*1a40*/  CS2R R56, SRZ ;  /* 0x0000000000387805 */ /* 0x000fe4000001ff00 */
[----:B------:R-:W-:Y:S02]  /*1a50*/  CS2R R62, SRZ ;  /* 0x00000000003e7805 */ /* 0x000fe4000001ff00 */
[----:B------:R-:W-:-:S02]  /*1a60*/  CS2R R58, SRZ ;  /* 0x00000000003a7805 */ /* 0x000fc4000001ff00 */
[----:B------:R-:W-:Y:S02]  /*1a70*/  CS2R R68, SRZ ;  /* 0x0000000000447805 */ /* 0x000fe4000001ff00 */
[----:B------:R-:W-:Y:S02]  /*1a80*/  CS2R R64, SRZ ;  /* 0x0000000000407805 */ /* 0x000fe4000001ff00 */
[----:B------:R-:W-:Y:S02]  /*1a90*/  PLOP3.LUT P1, PT, PT, PT, UP0, 0x80, 0x0 ;  /* 0x000000000000781c */ /* 0x000fe40003f2f008 */
        /* <DEDUP_REMOVED lines=47> */
.L_x_2069:
        /* <DEDUP_REMOVED lines=24> */
[----:B------:R-:W-:-:S03]  /*1f10*/  @P1 IMAD R3, R13, UR44, R7 ;  /* 0x0000002c0d031c24 */ /* 0x000fc6000f8e0207 */
[----:B------:R-:W-:Y:S02]  /*1f20*/  @P0 LEA.HI.X R5, R2, UR5, R5, 0x2, P2 ;  /* 0x0000000502050c11 */ /* 0x000fe400090f1405 */
[----:B------:R-:W-:Y:S01]  /*1f30*/  @P1 LEA.HI.X R9, R6, UR7, R3, 0x2, P3 ;  /* 0x0000000706091c11 */ /* 0x000fe200098f1403 */
[----:B------:R-:W-:-:S04]  /*1f40*/  IMAD.MOV.U32 R3, RZ, RZ, 0x3f800000 ;  /* 0x3f800000ff037424 */ /* 0x000fc800078e00ff */
        /* <DEDUP_REMOVED lines=14> */
.L_x_2219:
[----:B------:R-:W-:Y:S05]  /*2030*/  @!P1 BRA `(.L_x_2071) ;  /* 0x0000000000049947 */ /* 0x000fea0003800000 */
[----:B------:R-:W-:Y:S01]  /*2040*/  BPT.TRAP 0x1 ;  /* 0x000000040000795c */ /* 0x000fe20000300000 */
.L_x_2071:
[----:B0-----:R-:W-:Y:S02]  /*2050*/  IMAD.U32 R2, RZ, RZ, UR52 ;  /* 0x00000034ff027e24 */ /* 0x001fe4000f8e00ff */
[----:B------:R-:W-:-:S03]  /*2060*/  IMAD.U32 R3, RZ, RZ, UR47 ;  /* 0x0000002fff037e24 */ /* 0x000fc6000f8e00ff */
[----:B------:R-:W-:Y:S02]  /*2070*/  LEA R2, R2, UR41, 0x3 ;  /* 0x0000002902027c11 */ /* 0x000fe4000f8e18ff */
[----:B------:R-:W-:-:S04]  /*2080*/  SHF.L.U32 R3, R3, 0x1f, RZ ;  /* 0x0000001f03037819 */ /* 0x000fc800000006ff */
[----:B------:R0:W1:Y:S01]  /*2090*/  SYNCS.PHASECHK.TRANS64.TRYWAIT P0, [R2+URZ+0x2e830], R3 ;  /* 0x02e83003020075a7 */ /* 0x000062000800017f */
[----:B------:R-:W-:Y:S05]  /*20a0*/  @!P1 BRA `(.L_x_2072) ;  /* 0x0000000000049947 */ /* 0x000fea0003800000 */
[----:B------:R-:W-:Y:S01]  /*20b0*/  BPT.TRAP 0x1 ;  /* 0x000000040000795c */ /* 0x000fe20000300000 */
.L_x_2072:
[----:B-1----:R-:W-:Y:S05]  /*20c0*/  @P0 BRA `(.L_x_2073) ;  /* 0x0000000000080947 */ /* 0x002fea0003800000 */
[----:B------:R-:W1:Y:S02]  /*20d0*/  SYNCS.PHASECHK.TRANS64.TRYWAIT P0, [R2+URZ+0x2e830], R3 ;  /* 0x02e83003020075a7 */ /* 0x000e64000800017f */
[----:B-1----:R-:W-:Y:S05]  /*20e0*/  @!P0 BRA `(.L_x_2074) ;  /* 0x0000019000cc8947 */ /* 0x002fea0003800000 */
.L_x_2073:
[----:B------:R-:W2:Y:S01]  /*20f0*/  S2R R5, SR_TID.X ;  /* 0x0000000000057919 */ /* 0x000ea20000002100 */
[----:B------:R-:W-:-:S04]  /*2100*/  UIADD3 UR4, UR41, 0x20400, URZ ;  /* 0x0002040029047890 */ /* 0x000fc8000fffe03f */
[----:B------:R-:W-:-:S04]  /*2110*/  USHF.R.U32.HI UR4, URZ, 0x4, UR4 ;  /* 0x000000043f047899 */ /* 0x000fc80008011604 */
[----:B------:R-:W-:-:S06]  /*2120*/  ULOP3.LUT UR4, UR4, 0x3fff, URZ, 0xc0, !UPT ;  /* 0x00003fff04047892 */ /* 0x000fcc000f8ec03f */
[----:B------:R-:W-:Y:S01]  /*2130*/  IMAD.U32 R4, RZ, RZ, UR4 ;  /* 0x00000004ff047e24 */ /* 0x000fe2000f8e00ff */
[----:B------:R-:W-:Y:S05]  /*2140*/  WARPSYNC.ALL ;  /* 0x0000000000007948 */ /* 0x000fea0003800000 */
[----:B------:R-:W-:Y:S02]  /*2150*/  LOP3.LUT R4, R4, 0x10000, RZ, 0xfc, !PT ;  /* 0x0001000004047812 */ /* 0x000fe400078efcff */
[----:B--2---:R-:W-:Y:S02]  /*2160*/  LOP3.LUT P0, RZ, R5, 0x7f, RZ, 0xc0, !PT ;  /* 0x0000007f05ff7812 */ /* 0x004fe4000780c0ff */
[----:B------:R-:W-:Y:S01]  /*2170*/  R2UR UR20, R4 ;  /* 0x00000000041472ca */ /* 0x000fe200000e0000 */
[----:B------:R-:W-:Y:S01]  /*2180*/  ULOP3.LUT UR12, UR56, 0x10000, URZ, 0xfc, !UPT ;  /* 0x00010000380c7892 */ /* 0x000fe2000f8efc3f */
[----:B------:R-:W-:Y:S01]  /*2190*/  WARPGROUP.ARRIVE ;  /* 0x00000000000079c5 */ /* 0x000fe20000000000 */
[----:B------:R-:W-:Y:S01]  /*21a0*/  UMOV UR17, 0x40000040 ;  /* 0x4000004000117882 */ /* 0x000fe20000000000 */
[----:B------:R-:W-:Y:S01]  /*21b0*/  UMOV UR19, 0x40000040 ;  /* 0x4000004000137882 */ /* 0x000fe20000000000 */
[----:B------:R-:W-:-:S06]  /*21c0*/  UIADD3 UR7, UR12, 0x2, URZ ;  /* 0x000000020c077890 */ /* 0x000fcc000fffe03f */
[----:B01----:R-:W-:Y:S01]  /*21d0*/  @!P0 VIADD R2, R2, 0x2e840 ;  /* 0x0002e84002028836 */ /* 0x003fe20000000000 */
[----:B------:R-:W-:Y:S02]  /*21e0*/  UIADD3 UR11, UR12, 0x4, URZ ;  /* 0x000000040c0b7890 */ /* 0x000fe4000fffe03f */
[----:B------:R-:W-:Y:S01]  /*21f0*/  UMOV UR16, UR12 ;  /* 0x0000000c00107c82 */ /* 0x000fe20008000000 */
[----:B------:R-:W-:Y:S01]  /*2200*/  UIADD3 UR12, UR12, 0x6, URZ ;  /* 0x000000060c0c7890 */ /* 0x000fe2000fffe03f */
[----:B------:R-:W-:Y:S01]  /*2210*/  UMOV UR15, 0x40000040 ;  /* 0x40000040000f7882 */ /* 0x000fe20000000000 */
[----:B------:R-:W-:Y:S02]  /*2220*/  UIMAD UR20, UR52, 0x700, UR20 ;  /* 0x00000700341478a4 */ /* 0x000fe4000f8e0214 */
[----:B------:R-:W-:Y:S02]  /*2230*/  UIADD3 UR56, UR53, -0x2, URZ ;  /* 0xfffffffe35387890 */ /* 0x000fe4000fffe03f */
[----:B------:R-:W-:-:S02]  /*2240*/  UIADD3 UR4, UR20, 0x200, URZ ;  /* 0x0000020014047890 */ /* 0x000fc4000fffe03f */
[----:B------:R-:W-:Y:S02]  /*2250*/  UIADD3 UR5, UR20, 0x300, URZ ;  /* 0x0000030014057890 */ /* 0x000fe4000fffe03f */
[----:B------:R-:W-:Y:S01]  /*2260*/  UMOV UR18, UR20 ;  /* 0x0000001400127c82 */ /* 0x000fe20008000000 */
[----:B------:R-:W-:Y:S01]  /*2270*/  UIADD3 UR6, UR20, 0x400, URZ ;  /* 0x0000040014067890 */ /* 0x000fe2000fffe03f */
[----:B------:R-:W-:Y:S01]  /*2280*/  QGMMA.64x32x32.F32.E4M3.E4M3 R120, gdesc[UR16], RZ, !UPT, gsb0 ;  /* 0x00600000107879f3 */ /* 0x000fe2000c0008ff */
[----:B------:R-:W-:Y:S01]  /*2290*/  UIADD3 UR18, UR20, 0x100, URZ ;  /* 0x0000010014127890 */ /* 0x000fe2000fffe03f */
[----:B------:R-:W-:Y:S01]  /*22a0*/  UMOV UR19, 0x40000040 ;  /* 0x4000004000137882 */ /* 0x000fe20000000000 */
[----:B------:R-:W-:Y:S02]  /*22b0*/  UIADD3 UR8, UR20, 0x202, URZ ;  /* 0x0000020214087890 */ /* 0x000fe4000fffe03f */
[----:B------:R-:W-:Y:S02]  /*22c0*/  UIADD3 UR9, UR20, 0x302, URZ ;  /* 0x0000030214097890 */ /* 0x000fe4000fffe03f */
[----:B------:R-:W-:-:S02]  /*22d0*/  UIADD3 UR10, UR20, 0x402, URZ ;  /* 0x00000402140a7890 */ /* 0x000fc4000fffe03f */
        /* <DEDUP_REMOVED lines=103> */
[----:B------:R-:W-:Y:S01]  /*2950*/  UMOV UR10, UR6 ;  /* 0x00000006000a7c82 */ /* 0x000fe20008000000 */
[----:B------:R-:W-:Y:S01]  /*2960*/  UMOV UR11, 0x40000040 ;  /* 0x40000040000b7882 */ /* 0x000fe20000000000 */
[----:B------:R-:W-:Y:S02]  /*2970*/  ULDC UR6, c[0x0][0x448] ;  /* 0x0001120000067ab9 */ /* 0x000fe40000000800 */
[----:B------:R-:W-:-:S06]  /*2980*/  UISETP.NE.AND UP0, UPT, UR6, 0x1, UPT ;  /* 0x000000010600788c */ /* 0x000fcc000bf05270 */
[----:B------:R-:W-:-:S05]  /*2990*/  PLOP3.LUT P2, PT, PT, PT, UP0, 0x80, 0x0 ;  /* 0x000000000000781c */ /* 0x000fca0003f4f008 */
[----:B------:R-:W-:Y:S01]  /*29a0*/  @UP0 ULDC UR6, c[0x0][0x44c] ;  /* 0x0001130000060ab9 */ /* 0x000fe20000000800 */
        /* <DEDUP_REMOVED lines=8> */
[----:B------:R-:W-:Y:S01]  /*2a30*/  ULDC UR10, c[0x0][0x988] ;  /* 0x00026200000a7ab9 */ /* 0x000fe20000000800 */
[----:B------:R-:W-:Y:S01]  /*2a40*/  UMOV UR11, UR36 ;  /* 0x00000024000b7c82 */ /* 0x000fe20008000000 */
        /* <DEDUP_REMOVED lines=27> */
[----:B------:R-:W-:-:S05]  /*2c00*/  FMUL.FTZ R11, R0, R135 ;  /* 0x00000087000b7220 */ /* 0x000fca0000410000 */
[----:B------:R-:W2:Y:S08]  /*2c10*/  MUFU.TANH R124, R124 ;  /* 0x0000007c007c7308 */ /* 0x000eb00000002400 */
[----:B------:R-:W3:Y:S08]  /*2c20*/  MUFU.TANH R125, R125 ;  /* 0x0000007d007d7308 */ /* 0x000ef00000002400 */
        /* <DEDUP_REMOVED lines=64> */
[----:B------:R-:W-:Y:S01]  /*3030*/  FMUL.FTZ R79, R0, R87 ;  /* 0x00000057004f7220 */ /* 0x000fe20000410000 */
[----:B------:R-:W-:Y:S01]  /*3040*/  VIADD R87, R18, UR36 ;  /* 0x0000002412577c36 */ /* 0x000fe20008000000 */
[----:B------:R-:W-:Y:S01]  /*3050*/  QGMMA.64x32x32.F32.E4M3.E4M3 R56, gdesc[UR12], R56, gsb0 ;  /* 0x006000000c3879f3 */ /* 0x000fe20008000838 */
[C---:B------:R-:W-:Y:S01]  /*3060*/  FMUL.FTZ R101, R0.reuse, R77 ;  /* 0x0000004d00657220 */ /* 0x040fe20000410000 */
[C---:B------:R-:W-:Y:S01]  /*3070*/  FMUL.FTZ R77, R0.reuse, R83 ;  /* 0x00000053004d7220 */ /* 0x040fe20000410000 */
[C---:B------:R-:W-:Y:S01]  /*3080*/  FMUL.FTZ R99, R0.reuse, R76 ;  /* 0x0000004c00637220 */ /* 0x040fe20000410000 */
[C---:B------:R-:W-:Y:S01]  /*3090*/  FMUL.FTZ R76, R0.reuse, R82 ;  /* 0x00000052004c7220 */ /* 0x040fe20000410000 */
[C---:B------:R-:W-:Y:S01]  /*30a0*/  FMUL.FTZ R111, R0.reuse, R85 ;  /* 0x00000055006f7220 */ /* 0x040fe20000410000 */
[C---:B------:R-:W-:Y:S01]  /*30b0*/  FMUL.FTZ R103, R0.reuse, R84 ;  /* 0x0000005400677220 */ /* 0x040fe20000410000 */
[----:B------:R-:W-:Y:S01]  /*30c0*/  UIADD3 UR14, UR20, 0x506, URZ ;  /* 0x00000506140e7890 */ /* 0x000fe2000fffe03f */
[----:B------:R-:W5:Y:S01]  /*30d0*/  MUFU.TANH R114, R114 ;  /* 0x0000007200727308 */ /* 0x000f620000002400 */
[----:B------:R-:W-:Y:S01]  /*30e0*/  UMOV UR15, 0x40000040 ;  /* 0x40000040000f7882 */ /* 0x000fe20000000000 */
        /* <DEDUP_REMOVED lines=13> */
[----:B------:R-:W-:Y:S01]  /*31c0*/  FMUL.FTZ R83, R0, R56 ;  /* 0x0000003800537220 */ /* 0x000fe20000410000 */
[----:B------:R-:W-:Y:S01]  /*31d0*/  @P2 IMAD.HI.U32 R56, R87, UR6, RZ ;  /* 0x0000000657382c27 */ /* 0x000fe2000f8e00ff */
[----:B------:R-:W-:-:S03]  /*31e0*/  @UP0 ULDC UR6, c[0x0][0x450] ;  /* 0x0001140000060ab9 */ /* 0x000fc60000000800 */
[C---:B------:R-:W-:Y:S01]  /*31f0*/  FMUL.FTZ R115, R0.reuse, R57 ;  /* 0x0000003900737220 */ /* 0x040fe20000410000 */
[C---:B------:R-:W-:Y:S01]  /*3200*/  FMUL.FTZ R131, R0.reuse, R61 ;  /* 0x0000003d00837220 */ /* 0x040fe20000410000 */
[----:B------:R-:W-:Y:S01]  /*3210*/  IMAD.U32 R61, RZ, RZ, UR51 ;  /* 0x00000033ff3d7e24 */ /* 0x000fe2000f8e00ff */
[----:B------:R-:W-:Y:S01]  /*3220*/  @P2 SHF.R.U32.HI R87, RZ, UR6, R56 ;  /* 0x00000006ff572c19 */ /* 0x000fe20008011638 */
[----:B------:R-:W-:Y:S01]  /*3230*/  UIMAD UR6, UR53, -0xe0, URZ ;  /* 0xffffff20350678a4 */ /* 0x000fe2000f8e023f */
[----:B------:R-:W-:Y:S01]  /*3240*/  WARPGROUP.ARRIVE ;  /* 0x00000000000079c5 */ /* 0x000fe20000000000 */
[----:B------:R-:W5:Y:S01]  /*3250*/  MUFU.TANH R80, R80 ;  /* 0x0000005000507308 */ /* 0x000f620000002400 */
[C---:B------:R-:W-:Y:S01]  /*3260*/  FMUL.FTZ R119, R0.reuse, R60 ;  /* 0x0000003c00777220 */ /* 0x040fe20000410000 */
[----:B------:R-:W0:Y:S01]  /*3270*/  SHFL.IDX PT, R82, R87, RZ, 0x1c1f ;  /* 0x001c1fff57527589 */ /* 0x000e2200000e0000 */
[----:B------:R-:W-:Y:S01]  /*3280*/  FMUL.FTZ R56, R0, R58 ;  /* 0x0000003a00387220 */ /* 0x000fe20000410000 */
[----:B------:R-:W-:Y:S01]  /*3290*/  IMAD.U32 R57, RZ, RZ, UR6 ;  /* 0x00000006ff397e24 */ /* 0x000fe2000f8e00ff */
[----:B------:R-:W-:Y:S01]  /*32a0*/  UIMAD UR6, UR53, -0xe0, UR50 ;  /* 0xffffff20350678a4 */ /* 0x000fe2000f8e0232 */
[----:B------:R-:W-:Y:S01]  /*32b0*/  QGMMA.64x32x32.F32.E4M3.E4M3 R40, gdesc[UR12], R40, gsb0 ;  /* 0x006000000c2879f3 */ /* 0x000fe20008000828 */
[----:B------:R-:W-:Y:S01]  /*32c0*/  UIADD3 UR14, UR20, 0x606, URZ ;  /* 0x00000606140e7890 */ /* 0x000fe2000fffe03f */
[----:B------:R-:W5:Y:S01]  /*32d0*/  MUFU.TANH R81, R81 ;  /* 0x0000005100517308 */ /* 0x000f620000002400 */
[----:B------:R-:W-:Y:S01]  /*32e0*/  IADD3 R84, -R16, 0xe1, R57 ;  /* 0x000000e110547810 */ /* 0x000fe20007ffe139 */
[C---:B------:R-:W-:Y:S01]  /*32f0*/  FMUL.FTZ R57, R0.reuse, R59 ;  /* 0x0000003b00397220 */ /* 0x040fe20000410000 */
[----:B------:R-:W-:Y:S01]  /*3300*/  IMAD.U32 R85, RZ, RZ, UR6 ;  /* 0x00000006ff557e24 */ /* 0x000fe2000f8e00ff */
[----:B------:R-:W-:Y:S01]  /*3310*/  UMOV UR15, 0x40000040 ;  /* 0x40000040000f7882 */ /* 0x000fe20000000000 */
[----:B------:R-:W-:Y:S01]  /*3320*/  IADD3 R84, -R61, UR50, R84 ;  /* 0x000000323d547c10 */ /* 0x000fe2000fffe154 */
[C---:B------:R-:W-:Y:S01]  /*3330*/  FMUL.FTZ R58, R0.reuse, R62 ;  /* 0x0000003e003a7220 */ /* 0x040fe20000410000 */
[----:B------:R-:W-:Y:S01]  /*3340*/  FMUL.FTZ R62, R0, R71 ;  /* 0x00000047003e7220 */ /* 0x000fe20000410000 */
[----:B------:R-:W-:Y:S01]  /*3350*/  IADD3 R85, -R16, 0xe0, R85 ;  /* 0x000000e010557810 */ /* 0x000fe20007ffe155 */
[----:B------:R-:W5:Y:S01]  /*3360*/  MUFU.TANH R103, R103 ;  /* 0x0000006700677308 */ /* 0x000f620000002400 */
[C---:B------:R-:W-:Y:S01]  /*3370*/  FMUL.FTZ R64, R0.reuse, R64 ;  /* 0x0000004000407220 */ /* 0x040fe20000410000 */
[C---:B------:R-:W-:Y:S01]  /*3380*/  FMUL.FTZ R65, R0.reuse, R65 ;  /* 0x0000004100417220 */ /* 0x040fe20000410000 */
[C---:B------:R-:W-:Y:S01]  /*3390*/  FMUL.FTZ R68, R0.reuse, R68 ;  /* 0x0000004400447220 */ /* 0x040fe20000410000 */
[C---:B------:R-:W-:Y:S01]  /*33a0*/  FMUL.FTZ R69, R0.reuse, R69 ;  /* 0x0000004500457220 */ /* 0x040fe20000410000 */
[----:B------:R-:W-:Y:S01]  /*33b0*/  FMUL.FTZ R60, R0, R67 ;  /* 0x00000043003c7220 */ /* 0x000fe20000410000 */
[----:B------:R-:W5:Y:S01]  /*33c0*/  SHFL.IDX PT, R87, R87, 0x1, 0x1c1f ;  /* 0x003c1f0057577f89 */ /* 0x000f6200000e0000 */
[----:B------:R-:W-:Y:S01]  /*33d0*/  @UP0 ULDC UR6, c[0x0][0x44c] ;  /* 0x0001130000060ab9 */ /* 0x000fe20000000800 */
[----:B------:R-:W5:Y:S01]  /*33e0*/  MUFU.TANH R111, R111 ;  /* 0x0000006f006f7308 */ /* 0x000f620000002400 */
[----:B0-----:R-:W-:Y:S01]  /*33f0*/  VIADDMNMX R82, R82, R84, R85, PT ;  /* 0x0000005452527246 */ /* 0x001fe20003800155 */
[----:B------:R-:W-:-:S03]  /*3400*/  UIMAD.WIDE.U32 UR6, UR36, UR6, URZ ;  /* 0x00000006240672a5 */ /* 0x000fc6000f8e003f */
[C---:B------:R-:W-:Y:S02]  /*3410*/  ISETP.GT.AND P5, PT, R82.reuse, RZ, PT ;  /* 0x000000ff5200720c */ /* 0x040fe40003fa4270 */
[C---:B------:R-:W-:Y:S01]  /*3420*/  ISETP.GT.AND P6, PT, R82.reuse, 0x1, PT ;  /* 0x000000015200780c */ /* 0x040fe20003fc4270 */
[----:B------:R-:W0:Y:S01]  /*3430*/  MUFU.TANH R83, R83 ;  /* 0x0000005300537308 */ /* 0x000e220000002400 */
[----:B------:R-:W-:Y:S01]  /*3440*/  ISETP.GT.AND P3, PT, R82, 0x8, PT ;  /* 0x000000085200780c */ /* 0x000fe20003f64270 */
[----:B------:R-:W-:Y:S01]  /*3450*/  UMOV UR6, URZ ;  /* 0x0000003f00067c82 */ /* 0x000fe20008000000 */
[----:B------:R-:W-:Y:S02]  /*3460*/  FSEL R110, R136, -INF , P5 ;  /* 0xff800000886e7808 */ /* 0x000fe40002800000 */
[----:B-1----:R-:W-:Y:S02]  /*3470*/  FSEL R116, R137, -INF , P6 ;  /* 0xff80000089747808 */ /* 0x002fe40003000000 */
[----:B------:R-:W-:Y:S01]  /*3480*/  ISETP.GT.AND P4, PT, R82, 0x9, PT ;  /* 0x000000095200780c */ /* 0x000fe20003f84270 */
[----:B------:R-:W1:Y:S01]  /*3490*/  MUFU.TANH R115, R115 ;  /* 0x0000007300737308 */ /* 0x000e620000002400 */
[----:B--2---:R-:W-:-:S02]  /*34a0*/  FSEL R126, R124, -INF , P3 ;  /* 0xff8000007c7e7808 */ /* 0x004fc40001800000 */
[----:B------:R-:W-:Y:S02]  /*34b0*/  FMNMX.FTZ R59, R110, R116, !PT ;  /* 0x000000746e3b7209 */ /* 0x000fe40007810000 */
[----:B------:R-:W-:Y:S02]  /*34c0*/  ISETP.GT.AND P5, PT, R82, 0x10, PT ;  /* 0x000000105200780c */ /* 0x000fe40003fa4270 */
[----:B---3--:R-:W-:Y:S01]  /*34d0*/  FSEL R128, R125, -INF , P4 ;  /* 0xff8000007d807808 */ /* 0x008fe20002000000 */
[----:B------:R-:W2:Y:S01]  /*34e0*/  MUFU.TANH R119, R119 ;  /* 0x0000007700777308 */ /* 0x000ea20000002400 */
[----:B------:R-:W-:Y:S01]  /*34f0*/  FMNMX.FTZ R61, R126, R59, !PT ;  /* 0x0000003b7e3d7209 */ /* 0x000fe20007810000 */
[----:B------:R-:W-:Y:S01]  /*3500*/  FMUL.FTZ R59, R0, R63 ;  /* 0x0000003f003b7220 */ /* 0x000fe20000410000 */
[----:B------:R-:W-:Y:S01]  /*3510*/  ISETP.GT.AND P6, PT, R82, 0x11, PT ;  /* 0x000000115200780c */ /* 0x000fe20003fc4270 */
[----:B------:R-:W-:Y:S01]  /*3520*/  FMUL.FTZ R63, R0, R66 ;  /* 0x00000042003f7220 */ /* 0x000fe20000410000 */
[----:B----4-:R-:W-:-:S02]  /*3530*/  FSEL R130, R138, -INF , P5 ;  /* 0xff8000008a827808 */ /* 0x010fc40002800000 */
[----:B------:R-:W-:Y:S01]  /*3540*/  FMNMX.FTZ R125, R128, R61, !PT ;  /* 0x0000003d807d7209 */ /* 0x000fe20007810000 */
[----:B------:R-:W-:Y:S01]  /*3550*/  FMUL.FTZ R61, R0, R70 ;  /* 0x00000046003d7220 */ /* 0x000fe20000410000 */
[----:B------:R-:W-:Y:S01]  /*3560*/  ISETP.GT.AND P3, PT, R82, 0x18, PT ;  /* 0x000000185200780c */ /* 0x000fe20003f64270 */
[----:B------:R-:W3:Y:S01]  /*3570*/  MUFU.TANH R131, R131 ;  /* 0x0000008300837308 */ /* 0x000ee20000002400 */
[----:B-----5:R-:W-:Y:S02]  /*3580*/  FSEL R132, R129, -INF , P6 ;  /* 0xff80000081847808 */ /* 0x020fe40003000000 */
[----:B------:R-:W-:Y:S02]  /*3590*/  FMNMX.FTZ R125, R130, R125, !PT ;  /* 0x0000007d827d7209 */ /* 0x000fe40007810000 */
[----:B------:R-:W-:Y:S02]  /*35a0*/  ISETP.GT.AND P4, PT, R82, 0x19, PT ;  /* 0x000000195200780c */ /* 0x000fe40003f84270 */
[----:B------:R-:W-:Y:S01]  /*35b0*/  FSEL R138, R121, -INF , P3 ;  /* 0xff800000798a7808 */ /* 0x000fe20001800000 */
[----:B------:R-:W-:-:S02]  /*35c0*/  WARPGROUP.DEPBAR.LE gsb0, 0x0 ;  /* 0x00008000000079c5 */ /* 0x000fc40000010000 */
[----:B------:R-:W-:Y:S01]  /*35d0*/  FMNMX.FTZ R125, R132, R125, !PT ;  /* 0x0000007d847d7209 */ /* 0x000fe20007810000 */
[----:B------:R-:W-:Y:S01]  /*35e0*/  WARPGROUP.ARRIVE ;  /* 0x00000000000079c5 */ /* 0x000fe20000000000 */
[----:B------:R-:W-:Y:S01]  /*35f0*/  ISETP.GT.AND P3, PT, R82, 0x20, PT ;  /* 0x000000205200780c */ /* 0x000fe20003f64270 */
[----:B------:R-:W-:Y:S01]  /*3600*/  FMUL.FTZ R40, R0, R40 ;  /* 0x0000002800287220 */ /* 0x000fe20000410000 */
[----:B------:R-:W-:Y:S01]  /*3610*/  FSEL R142, R120, -INF , P4 ;  /* 0xff800000788e7808 */ /* 0x000fe20002000000 */
[----:B------:R-:W-:Y:S01]  /*3620*/  FMUL.FTZ R41, R0, R41 ;  /* 0x0000002900297220 */ /* 0x000fe20000410000 */
[----:B------:R-:W-:Y:S01]  /*3630*/  FMNMX.FTZ R125, R138, R125, !PT ;  /* 0x0000007d8a7d7209 */ /* 0x000fe20007810000 */
[----:B------:R-:W-:Y:S01]  /*3640*/  QGMMA.64x32x32.F32.E4M3.E4M3 R24, gdesc[UR12], R24, gsb0 ;  /* 0x006000000c1879f3 */ /* 0x000fe20008000818 */
[----:B------:R-:W-:Y:S01]  /*3650*/  ISETP.GT.AND P4, PT, R82, 0x21, PT ;  /* 0x000000215200780c */ /* 0x000fe20003f84270 */
[----:B------:R4:W-:Y:S01]  /*3660*/  MUFU.TANH R70, R40 ;  /* 0x0000002800467308 */ /* 0x0009e20000002400 */
[----:B------:R-:W-:Y:S01]  /*3670*/  FSEL R140, R122, -INF , P3 ;  /* 0xff8000007a8c7808 */ /* 0x000fe20001800000 */
[----:B------:R-:W-:Y:S01]  /*3680*/  FMUL.FTZ R48, R0, R48 ;  /* 0x0000003000307220 */ /* 0x000fe20000410000 */
[----:B------:R-:W-:Y:S01]  /*3690*/  FMNMX.FTZ R125, R142, R125, !PT ;  /* 0x0000007d8e7d7209 */ /* 0x000fe20007810000 */
[----:B------:R-:W-:Y:S01]  /*36a0*/  FMUL.FTZ R44, R0, R44 ;  /* 0x0000002c002c7220 */ /* 0x000fe20000410000 */
[----:B------:R-:W-:Y:S01]  /*36b0*/  ISETP.GT.AND P3, PT, R82, 0x28, PT ;  /* 0x000000285200780c */ /* 0x000fe20003f64270 */
[----:B------:R-:W-:Y:S01]  /*36c0*/  FMUL.FTZ R45, R0, R45 ;  /* 0x0000002d002d7220 */ /* 0x000fe20000410000 */
[----:B------:R-:W-:Y:S01]  /*36d0*/  FSEL R148, R123, -INF , P4 ;  /* 0xff8000007b947808 */ /* 0x000fe20002000000 */
[----:B------:R5:W-:Y:S01]  /*36e0*/  MUFU.TANH R71, R41 ;  /* 0x0000002900477308 */ /* 0x000be20000002400 */
[----:B------:R-:W-:Y:S01]  /*36f0*/  FMNMX.FTZ R125, R140, R125, !PT ;  /* 0x0000007d8c7d7209 */ /* 0x000fe20007810000 */
[----:B------:R-:W-:Y:S01]  /*3700*/  FMUL.FTZ R49, R0, R49 ;  /* 0x0000003100317220 */ /* 0x000fe20000410000 */
[----:B------:R-:W-:Y:S01]  /*3710*/  ISETP.GT.AND P4, PT, R82, 0x29, PT ;  /* 0x000000295200780c */ /* 0x000fe20003f84270 */
[C---:B------:R-:W-:Y:S01]  /*3720*/  FMUL.FTZ R52, R0.reuse, R52 ;  /* 0x0000003400347220 */ /* 0x040fe20000410000 */
[----:B------:R-:W-:Y:S01]  /*3730*/  FSEL R146, R127, -INF , P3 ;  /* 0xff8000007f927808 */ /* 0x000fe20001800000 */
[----:B------:R-:W-:Y:S01]  /*3740*/  FMUL.FTZ R53, R0, R53 ;  /* 0x0000003500357220 */ /* 0x000fe20000410000 */
[----:B------:R-:W-:Y:S01]  /*3750*/  FMNMX.FTZ R125, R148, R125, !PT ;  /* 0x0000007d947d7209 */ /* 0x000fe20007810000 */
[----:B------:R-:W3:Y:S01]  /*3760*/  MUFU.TANH R64, R64 ;  /* 0x0000004000407308 */ /* 0x000ee20000002400 */
[----:B------:R-:W-:Y:S01]  /*3770*/  ISETP.GT.AND P3, PT, R82, 0x30, PT ;  /* 0x000000305200780c */ /* 0x000fe20003f64270 */
[----:B------:R-:W-:Y:S01]  /*3780*/  @UP0 ULDC UR14, c[0x0][0x450] ;  /* 0x00011400000e0ab9 */ /* 0x000fe20000000800 */
[----:B------:R-:W-:Y:S01]  /*3790*/  FSEL R150, R108, -INF , P4 ;  /* 0xff8000006c967808 */ /* 0x000fe20002000000 */
[----:B------:R-:W-:Y:S01]  /*37a0*/  @UP0 USHF.R.U32.HI UR11, URZ, UR14, UR7 ;  /* 0x0000000e3f0b0299 */ /* 0x000fe20008011607 */
[----:B------:R-:W-:-:S02]  /*37b0*/  FMNMX.FTZ R125, R146, R125, !PT ;  /* 0x0000007d927d7209 */ /* 0x000fc40007810000 */
[----:B------:R-:W-:Y:S01]  /*37c0*/  ISETP.GT.AND P4, PT, R82, 0x31, PT ;  /* 0x000000315200780c */ /* 0x000fe20003f84270 */
[----:B------:R-:W3:Y:S01]  /*37d0*/  MUFU.TANH R65, R65 ;  /* 0x0000004100417308 */ /* 0x000ee20000002400 */
[----:B------:R-:W-:Y:S01]  /*37e0*/  FSEL R154, R109, -INF , P3 ;  /* 0xff8000006d9a7808 */ /* 0x000fe20001800000 */
[----:B------:R-:W-:Y:S01]  /*37f0*/  UIADD3 UR7, UR11, UR50, -UR51 ;  /* 0x000000320b077290 */ /* 0x000fe2000fffe833 */
[----:B------:R-:W-:Y:S02]  /*3800*/  FMNMX.FTZ R125, R150, R125, !PT ;  /* 0x0000007d967d7209 */ /* 0x000fe40007810000 */
[----:B------:R-:W-:Y:S01]  /*3810*/  ISETP.GT.AND P3, PT, R82, 0x38, PT ;  /* 0x000000385200780c */ /* 0x000fe20003f64270 */
[----:B------:R-:W-:Y:S01]  /*3820*/  UIMAD.WIDE UR6, UR7, -0x6db6db6d, UR6 ;  /* 0x92492493070678a5 */ /* 0x000fe2000f8e0206 */
[----:B------:R-:W-:Y:S01]  /*3830*/  FSEL R152, R112, -INF , P4 ;  /* 0xff80000070987808 */ /* 0x000fe20002000000 */
[----:B------:R-:W3:Y:S01]  /*3840*/  MUFU.TANH R68, R68 ;  /* 0x0000004400447308 */ /* 0x000ee20000002400 */
[----:B------:R-:W-:Y:S01]  /*3850*/  FMNMX.FTZ R125, R154, R125, !PT ;  /* 0x0000007d9a7d7209 */ /* 0x000fe20007810000 */
[----:B------:R-:W-:Y:S01]  /*3860*/  USHF.R.U32.HI UR6, URZ, 0x1f, UR7 ;  /* 0x0000001f3f067899 */ /* 0x000fe20008011607 */
[----:B------:R-:W-:-:S02]  /*3870*/  ISETP.GT.AND P6, PT, R82, 0x39, PT ;  /* 0x000000395200780c */ /* 0x000fc40003fc4270 */
[----:B------:R-:W-:Y:S01]  /*3880*/  FSEL R144, R113, -INF , P3 ;  /* 0xff80000071907808 */ /* 0x000fe20001800000 */
[----:B------:R-:W-:Y:S01]  /*3890*/  ULEA.HI.SX32 UR6, UR7, UR6, 0x19 ;  /* 0x0000000607067291 */ /* 0x000fe2000f8fca3f */
[----:B------:R-:W-:Y:S01]  /*38a0*/  FMNMX.FTZ R125, R152, R125, !PT ;  /* 0x0000007d987d7209 */ /* 0x000fe20007810000 */
[----:B------:R-:W3:Y:S01]  /*38b0*/  MUFU.TANH R69, R69 ;  /* 0x0000004500457308 */ /* 0x000ee20000002400 */
[----:B------:R-:W-:Y:S01]  /*38c0*/  ISETP.GT.AND P4, PT, R82, 0x40, PT ;  /* 0x000000405200780c */ /* 0x000fe20003f84270 */
[----:B------:R-:W-:Y:S01]  /*38d0*/  UISETP.LT.AND UP1, UPT, UR39, UR6, UPT ;  /* 0x000000062700728c */ /* 0x000fe2000bf21270 */
[----:B------:R-:W-:Y:S02]  /*38e0*/  FSEL R136, R117, -INF , P6 ;  /* 0xff80000075887808 */ /* 0x000fe40003000000 */
[----:B------:R-:W-:Y:S01]  /*38f0*/  FMNMX.FTZ R125, R144, R125, !PT ;  /* 0x0000007d907d7209 */ /* 0x000fe20007810000 */
[----:B------:R-:W-:Y:S01]  /*3900*/  USEL UR53, UR39, UR6, !UP1 ;  /* 0x0000000627357287 */ /* 0x000fe2000c800000 */
[----:B------:R-:W-:Y:S01]  /*3910*/  ISETP.GT.AND P5, PT, R82, 0x41, PT ;  /* 0x000000415200780c */ /* 0x000fe20003fa4270 */
[----:B------:R-:W-:Y:S01]  /*3920*/  MUFU.TANH R3, R3 ;  /* 0x0000000300037308 */ /* 0x000fe20000002400 */
[----:B------:R-:W-:Y:S01]  /*3930*/  FSEL R134, R134, -INF , P4 ;  /* 0xff80000086867808 */ /* 0x000fe20002000000 */
[----:B------:R-:W-:Y:S01]  /*3940*/  UISETP.GE.AND UP1, UPT, UR56, UR53, UPT ;  /* 0x000000353800728c */ /* 0x000fe2000bf26270 */
[----:B------:R-:W-:-:S02]  /*3950*/  FMNMX.FTZ R125, R136, R125, !PT ;  /* 0x0000007d887d7209 */ /* 0x000fc40007810000 */
[----:B------:R-:W-:Y:S02]  /*3960*/  ISETP.GT.AND P3, PT, R82, 0x48, PT ;  /* 0x000000485200780c */ /* 0x000fe40003f64270 */
[----:B------:R-:W-:Y:S01]  /*3970*/  FSEL R124, R89, -INF , P5 ;  /* 0xff800000597c7808 */ /* 0x000fe20002800000 */
[----:B------:R-:W-:Y:S01]  /*3980*/  MUFU.TANH R5, R5 ;  /* 0x0000000500057308 */ /* 0x000fe20000002400 */
[----:B------:R-:W-:Y:S01]  /*3990*/  FMNMX.FTZ R125, R134, R125, !PT ;  /* 0x0000007d867d7209 */ /* 0x000fe20007810000 */
[----:B------:R-:W-:Y:S02]  /*39a0*/  WARPGROUP.DEPBAR.LE gsb0, 0x0 ;  /* 0x00008000000079c5 */ /* 0x000fe40000010000 */
[----:B------:R-:W-:Y:S01]  /*39b0*/  ISETP.GT.AND P4, PT, R82, 0x49, PT ;  /* 0x000000495200780c */ /* 0x000fe20003f84270 */
[----:B------:R-:W-:Y:S01]  /*39c0*/  FMUL.FTZ R30, R0, R30 ;  /* 0x0000001e001e7220 */ /* 0x000fe20000410000 */
[----:B------:R-:W-:Y:S01]  /*39d0*/  FSEL R122, R106, -INF , P3 ;  /* 0xff8000006a7a7808 */ /* 0x000fe20001800000 */
[----:B------:R-:W-:Y:S01]  /*39e0*/  FMUL.FTZ R35, R0, R35 ;  /* 0x0000002300237220 */ /* 0x000fe20000410000 */
[----:B------:R-:W-:Y:S01]  /*39f0*/  FMNMX.FTZ R125, R124, R125, !PT ;  /* 0x0000007d7c7d7209 */ /* 0x000fe20007810000 */
[----:B------:R-:W3:Y:S01]  /*3a00*/  MUFU.TANH R89, R44 ;  /* 0x0000002c00597308 */ /* 0x000ee20000002400 */
[----:B------:R-:W-:Y:S01]  /*3a10*/  ISETP.GT.AND P5, PT, R82, 0x50, PT ;  /* 0x000000505200780c */ /* 0x000fe20003fa4270 */
[----:B------:R-:W-:Y:S01]  /*3a20*/  FMUL.FTZ R38, R0, R38 ;  /* 0x0000002600267220 */ /* 0x000fe20000410000 */
[----:B------:R-:W-:-:S02]  /*3a30*/  FSEL R120, R107, -INF , P4 ;  /* 0xff8000006b787808 */ /* 0x000fc40002000000 */
[----:B------:R-:W-:Y:S02]  /*3a40*/  FMNMX.FTZ R125, R122, R125, !PT ;  /* 0x0000007d7a7d7209 */ /* 0x000fe40007810000 */
[----:B------:R-:W-:Y:S01]  /*3a50*/  ISETP.GT.AND P3, PT, R82, 0x51, PT ;  /* 0x000000515200780c */ /* 0x000fe20003f64270 */
[----:B------:R0:W-:Y:S01]  /*3a60*/  MUFU.TANH R107, R48 ;  /* 0x00000030006b7308 */ /* 0x0001e20000002400 */
[----:B------:R-:W-:Y:S02]  /*3a70*/  FSEL R118, R118, -INF , P5 ;  /* 0xff80000076767808 */ /* 0x000fe40002800000 */
[----:B------:R-:W-:Y:S02]  /*3a80*/  FMNMX.FTZ R125, R120, R125, !PT ;  /* 0x0000007d787d7209 */ /* 0x000fe40007810000 */
[----:B------:R-:W-:Y:S02]  /*3a90*/  ISETP.GT.AND P4, PT, R82, 0x58, PT ;  /* 0x000000585200780c */ /* 0x000fe40003f84270 */
[----:B------:R-:W-:Y:S01]  /*3aa0*/  FSEL R114, R114, -INF , P3 ;  /* 0xff80000072727808 */ /* 0x000fe20001800000 */
[----:B------:R-:W-:Y:S01]  /*3ab0*/  MUFU.TANH R6, R6 ;  /* 0x0000000600067308 */ /* 0x000fe20000002400 */
[----:B------:R-:W-:-:S02]  /*3ac0*/  FMNMX.FTZ R125, R118, R125, !PT ;  /* 0x0000007d767d7209 */ /* 0x000fc40007810000 */
[----:B------:R-:W-:Y:S02]  /*3ad0*/  ISETP.GT.AND P3, PT, R82, 0x59, PT ;  /* 0x000000595200780c */ /* 0x000fe40003f64270 */
[----:B------:R-:W-:Y:S02]  /*3ae0*/  FSEL R112, R97, -INF , P4 ;  /* 0xff80000061707808 */ /* 0x000fe40002000000 */
[----:B------:R-:W-:Y:S01]  /*3af0*/  FMNMX.FTZ R125, R114, R125, !PT ;  /* 0x0000007d727d7209 */ /* 0x000fe20007810000 */
[----:B------:R1:W3:Y:S01]  /*3b00*/  MUFU.TANH R97, R45 ;  /* 0x0000002d00617308 */ /* 0x0002e20000002400 */
[----:B------:R-:W-:Y:S02]  /*3b10*/  ISETP.GT.AND P4, PT, R82, 0x60, PT ;  /* 0x000000605200780c */ /* 0x000fe40003f84270 */
[----:B------:R-:W-:Y:S02]  /*3b20*/  FSEL R108, R100, -INF , P3 ;  /* 0xff800000646c7808 */ /* 0x000fe40001800000 */
[----:B------:R-:W-:-:S02]  /*3b30*/  FMNMX.FTZ R125, R112, R125, !PT ;  /* 0x0000007d707d7209 */ /* 0x000fc40007810000 */
[----:B------:R-:W-:Y:S01]  /*3b40*/  ISETP.GT.AND P3, PT, R82, 0x61, PT ;  /* 0x000000615200780c */ /* 0x000fe20003f64270 */
[----:B------:R-:W-:Y:S01]  /*3b50*/  MUFU.TANH R7, R7 ;  /* 0x0000000700077308 */ /* 0x000fe20000002400 */
        /* <DEDUP_REMOVED lines=18> */
[----:B----4-:R-:W-:Y:S01]  /*3c80*/  FSEL R40, R81, -INF , P3 ;  /* 0xff80000051287808 */ /* 0x010fe20001800000 */
[----:B------:R4:W3:Y:S01]  /*3c90*/  MUFU.TANH R80, R52 ;  /* 0x0000003400507308 */ /* 0x0008e20000002400 */
[----:B------:R-:W-:-:S02]  /*3ca0*/  FMNMX.FTZ R125, R86, R125, !PT ;  /* 0x0000007d567d7209 */ /* 0x000fc40007810000 */
[----:B------:R-:W-:Y:S02]  /*3cb0*/  ISETP.GT.AND P3, PT, R82, 0x79, PT ;  /* 0x000000795200780c */ /* 0x000fe40003f64270 */
[----:B-----5:R-:W-:Y:S02]  /*3cc0*/  FSEL R41, R103, -INF , P4 ;  /* 0xff80000067297808 */ /* 0x020fe40002000000 */
[----:B0-----:R-:W-:Y:S01]  /*3cd0*/  FMNMX.FTZ R48, R40, R125, !PT ;  /* 0x0000007d28307209 */ /* 0x001fe20007810000 */
[----:B------:R-:W-:Y:S01]  /*3ce0*/  MUFU.TANH R9, R9 ;  /* 0x0000000900097308 */ /* 0x000fe20000002400 */
[----:B------:R-:W-:Y:S02]  /*3cf0*/  ISETP.GT.AND P4, PT, R82, 0x80, PT ;  /* 0x000000805200780c */ /* 0x000fe40003f84270 */
[----:B------:R-:W-:Y:S02]  /*3d00*/  FSEL R44, R111, -INF , P3 ;  /* 0xff8000006f2c7808 */ /* 0x000fe40001800000 */
[----:B-1----:R-:W-:Y:S01]  /*3d10*/  FMNMX.FTZ R45, R41, R48, !PT ;  /* 0x00000030292d7209 */ /* 0x002fe20007810000 */
[----:B------:R-:W-:Y:S01]  /*3d20*/  FMUL.FTZ R48, R0, R42 ;  /* 0x0000002a00307220 */ /* 0x000fe20000410000 */
[----:B------:R-:W-:Y:S01]  /*3d30*/  ISETP.GT.AND P3, PT, R82, 0x81, PT ;  /* 0x000000815200780c */ /* 0x000fe20003f64270 */
[----:B------:R-:W-:Y:S01]  /*3d40*/  MUFU.TANH R10, R10 ;  /* 0x0000000a000a7308 */ /* 0x000fe20000002400 */
[----:B------:R-:W-:-:S02]  /*3d50*/  FSEL R42, R83, -INF , P4 ;  /* 0xff800000532a7808 */ /* 0x000fc40002000000 */
[----:B--2---:R-:W-:Y:S02]  /*3d60*/  FMNMX.FTZ R49, R44, R45, !PT ;  /* 0x0000002d2c317209 */ /* 0x004fe40007810000 */
[----:B------:R-:W-:Y:S02]  /*3d70*/  ISETP.GT.AND P4, PT, R82, 0x88, PT ;  /* 0x000000885200780c */ /* 0x000fe40003f84270 */
[----:B------:R-:W-:Y:S01]  /*3d80*/  FSEL R45, R115, -INF , P3 ;  /* 0xff800000732d7808 */ /* 0x000fe20001800000 */
[----:B------:R-:W-:Y:S01]  /*3d90*/  MUFU.TANH R11, R11 ;  /* 0x0000000b000b7308 */ /* 0x000fe20000002400 */
[----:B----4-:R-:W-:Y:S01]  /*3da0*/  FMNMX.FTZ R52, R42, R49, !PT ;  /* 0x000000312a347209 */ /* 0x010fe20007810000 */
[----:B------:R-:W-:Y:S01]  /*3db0*/  FMUL.FTZ R49, R0, R43 ;  /* 0x0000002b00317220 */ /* 0x000fe20000410000 */
[----:B------:R-:W-:Y:S02]  /*3dc0*/  ISETP.GT.AND P3, PT, R82, 0x89, PT ;  /* 0x000000895200780c */ /* 0x000fe40003f64270 */
[----:B------:R-:W-:-:S02]  /*3dd0*/  FSEL R43, R119, -INF , P4 ;  /* 0xff800000772b7808 */ /* 0x000fc40002000000 */
[----:B------:R-:W-:Y:S01]  /*3de0*/  FMNMX.FTZ R66, R45, R52, !PT ;  /* 0x000000342d427209 */ /* 0x000fe20007810000 */
[----:B------:R-:W-:Y:S01]  /*3df0*/  MUFU.TANH R12, R12 ;  /* 0x0000000c000c7308 */ /* 0x000fe20000002400 */
[----:B------:R-:W-:Y:S02]  /*3e00*/  ISETP.GT.AND P4, PT, R82, 0x90, PT ;  /* 0x000000905200780c */ /* 0x000fe40003f84270 */
[----:B---3--:R-:W-:Y:S02]  /*3e10*/  FSEL R52, R131, -INF , P3 ;  /* 0xff80000083347808 */ /* 0x008fe40001800000 */
[----:B------:R-:W-:Y:S01]  /*3e20*/  FMNMX.FTZ R53, R43, R66, !PT ;  /* 0x000000422b357209 */ /* 0x000fe20007810000 */
[----:B------:R-:W-:Y:S01]  /*3e30*/  FMUL.FTZ R66, R0, R24 ;  /* 0x0000001800427220 */ /* 0x000fe20000410000 */
[----:B------:R-:W-:Y:S01]  /*3e40*/  ISETP.GT.AND P3, PT, R82, 0x91, PT ;  /* 0x000000915200780c */ /* 0x000fe20003f64270 */
[----:B------:R-:W-:Y:S01]  /*3e50*/  MUFU.TANH R13, R13 ;  /* 0x0000000d000d7308 */ /* 0x000fe20000002400 */
[----:B------:R-:W-:-:S02]  /*3e60*/  FSEL R24, R64, -INF , P4 ;  /* 0xff80000040187808 */ /* 0x000fc40002000000 */
[----:B------:R-:W-:Y:S02]  /*3e70*/  FMNMX.FTZ R67, R52, R53, !PT ;  /* 0x0000003534437209 */ /* 0x000fe40007810000 */
[----:B------:R-:W-:Y:S02]  /*3e80*/  ISETP.GT.AND P4, PT, R82, 0x98, PT ;  /* 0x000000985200780c */ /* 0x000fe40003f84270 */
[----:B------:R-:W-:Y:S01]  /*3e90*/  FSEL R53, R65, -INF , P3 ;  /* 0xff80000041357808 */ /* 0x000fe20001800000 */
[----:B------:R0:W1:Y:S01]  /*3ea0*/  MUFU.TANH R83, R66 ;  /* 0x0000004200537308 */ /* 0x0000620000002400 */
[----:B------:R-:W-:Y:S01]  /*3eb0*/  FMNMX.FTZ R64, R24, R67, !PT ;  /* 0x0000004318407209 */ /* 0x000fe20007810000 */
[----:B------:R-:W-:Y:S01]  /*3ec0*/  FMUL.FTZ R67, R0, R25 ;  /* 0x0000001900437220 */ /* 0x000fe20000410000 */
[----:B------:R-:W-:Y:S02]  /*3ed0*/  FSEL R25, R68, -INF , P4 ;  /* 0xff80000044197808 */ /* 0x000fe40002000000 */
[----:B------:R-:W-:-:S02]  /*3ee0*/  ISETP.GT.AND P3, PT, R82, 0x99, PT ;  /* 0x000000995200780c */ /* 0x000fc40003f64270 */
[----:B------:R-:W-:Y:S01]  /*3ef0*/  FMNMX.FTZ R68, R53, R64, !PT ;  /* 0x0000004035447209 */ /* 0x000fe20007810000 */
[----:B------:R2:W3:Y:S01]  /*3f00*/  MUFU.TANH R103, R67 ;  /* 0x0000004300677308 */ /* 0x0004e20000002400 */
[----:B------:R-:W-:Y:S02]  /*3f10*/  ISETP.GT.AND P4, PT, R82, 0xa0, PT ;  /* 0x000000a05200780c */ /* 0x000fe40003f84270 */
[----:B------:R-:W-:Y:S02]  /*3f20*/  FSEL R64, R69, -INF , P3 ;  /* 0xff80000045407808 */ /* 0x000fe40001800000 */
        /* <DEDUP_REMOVED lines=8> */
[----:B------:R4:W5:Y:S01]  /*3fb0*/  MUFU.TANH R109, R68 ;  /* 0x00000044006d7308 */ /* 0x0009620000002400 */
[----:B0-----:R-:W-:Y:S01]  /*3fc0*/  FMNMX.FTZ R66, R28, R69, !PT ;  /* 0x000000451c427209 */ /* 0x001fe20007810000 */
[----:B------:R-:W-:Y:S01]  /*3fd0*/  FMUL.FTZ R69, R0, R29 ;  /* 0x0000001d00457220 */ /* 0x000fe20000410000 */
[----:B------:R-:W-:Y:S02]  /*3fe0*/  ISETP.GT.AND P3, PT, R82, 0xa9, PT ;  /* 0x000000a95200780c */ /* 0x000fe40003f64270 */
[----:B------:R-:W-:-:S02]  /*3ff0*/  FSEL R29, R89, -INF , P4 ;  /* 0xff800000591d7808 */ /* 0x000fc40002000000 */
[----:B------:R-:W-:Y:S01]  /*4000*/  FMNMX.FTZ R70, R65, R66, !PT ;  /* 0x0000004241467209 */ /* 0x000fe20007810000 */
[----:B------:R1:W0:Y:S01]  /*4010*/  MUFU.TANH R89, R69 ;  /* 0x0000004500597308 */ /* 0x0002220000002400 */
[----:B------:R-:W-:Y:S02]  /*4020*/  ISETP.GT.AND P4, PT, R82, 0xb0, PT ;  /* 0x000000b05200780c */ /* 0x000fe40003f84270 */
[----:B------:R-:W-:Y:S02]  /*4030*/  FSEL R66, R97, -INF , P3 ;  /* 0xff80000061427808 */ /* 0x000fe40001800000 */
[----:B------:R-:W-:Y:S01]  /*4040*/  FMNMX.FTZ R71, R29, R70, !PT ;  /* 0x000000461d477209 */ /* 0x000fe20007810000 */
[----:B------:R-:W-:Y:S01]  /*4050*/  FMUL.FTZ R70, R0, R32 ;  /* 0x0000002000467220 */ /* 0x000fe20000410000 */
[----:B------:R-:W-:Y:S01]  /*4060*/  ISETP.GT.AND P3, PT, R82, 0xb1, PT ;  /* 0x000000b15200780c */ /* 0x000fe20003f64270 */
[----:B------:R-:W-:Y:S01]  /*4070*/  MUFU.TANH R15, R15 ;  /* 0x0000000f000f7308 */ /* 0x000fe20000002400 */
[----:B--2---:R-:W-:-:S02]  /*4080*/  FSEL R67, R107, -INF , P4 ;  /* 0xff8000006b437808 */ /* 0x004fc40002000000 */
[----:B----4-:R-:W-:Y:S01]  /*4090*/  FMNMX.FTZ R68, R66, R71, !PT ;  /* 0x0000004742447209 */ /* 0x010fe20007810000 */
[----:B------:R-:W-:Y:S01]  /*40a0*/  FMUL.FTZ R71, R0, R33 ;  /* 0x0000002100477220 */ /* 0x000fe20000410000 */
[C---:B------:R-:W-:Y:S02]  /*40b0*/  ISETP.GT.AND P4, PT, R82.reuse, 0xb8, PT ;  /* 0x000000b85200780c */ /* 0x040fe40003f84270 */
[----:B------:R-:W-:Y:S01]  /*40c0*/  FSEL R32, R99, -INF , P3 ;  /* 0xff80000063207808 */ /* 0x000fe20001800000 */
[----:B------:R-:W2:Y:S01]  /*40d0*/  MUFU.TANH R97, R70 ;  /* 0x0000004600617308 */ /* 0x000ea20000002400 */
[----:B------:R-:W-:Y:S02]  /*40e0*/  FMNMX.FTZ R81, R67, R68, !PT ;  /* 0x0000004443517209 */ /* 0x000fe40007810000 */
[----:B------:R-:W-:Y:S02]  /*40f0*/  ISETP.GT.AND P3, PT, R82, 0xb9, PT ;  /* 0x000000b95200780c */ /* 0x000fe40003f64270 */
[----:B------:R-:W-:Y:S01]  /*4100*/  FSEL R68, R80, -INF , P4 ;  /* 0xff80000050447808 */ /* 0x000fe20002000000 */
[----:B------:R-:W-:Y:S01]  /*4110*/  FMUL.FTZ R80, R0, R36 ;  /* 0x0000002400507220 */ /* 0x000fe20000410000 */
[----:B------:R-:W-:Y:S01]  /*4120*/  FMNMX.FTZ R81, R32, R81, !PT ;  /* 0x0000005120517209 */ /* 0x000fe20007810000 */
[----:B------:R5:W4:Y:S01]  /*4130*/  MUFU.TANH R99, R71 ;  /* 0x0000004700637308 */ /* 0x000b220000002400 */
[----:B------:R-:W-:-:S02]  /*4140*/  ISETP.GT.AND P4, PT, R82, 0xc0, PT ;  /* 0x000000c05200780c */ /* 0x000fc40003f84270 */
[----:B------:R-:W-:Y:S02]  /*4150*/  FSEL R33, R101, -INF , P3 ;  /* 0xff80000065217808 */ /* 0x000fe40001800000 */
[----:B------:R-:W-:Y:S02]  /*4160*/  FMNMX.FTZ R156, R68, R81, !PT ;  /* 0x00000051449c7209 */ /* 0x000fe40007810000 */
[----:B------:R-:W-:Y:S01]  /*4170*/  ISETP.GT.AND P3, PT, R82, 0xc1, PT ;  /* 0x000000c15200780c */ /* 0x000fe20003f64270 */
[----:B------:R2:W4:Y:S01]  /*4180*/  MUFU.TANH R101, R80 ;  /* 0x0000005000657308 */ /* 0x0005220000002400 */
[----:B-1----:R-:W-:Y:S01]  /*4190*/  FSEL R69, R83, -INF , P4 ;  /* 0xff80000053457808 */ /* 0x002fe20002000000 */
[----:B------:R-:W-:Y:S01]  /*41a0*/  FMUL.FTZ R83, R0, R37 ;  /* 0x0000002500537220 */ /* 0x000fe20000410000 */
[----:B------:R-:W-:Y:S02]  /*41b0*/  FMNMX.FTZ R156, R33, R156, !PT ;  /* 0x0000009c219c7209 */ /* 0x000fe40007810000 */
[----:B------:R-:W-:-:S02]  /*41c0*/  ISETP.GT.AND P4, PT, R82, 0xc8, PT ;  /* 0x000000c85200780c */ /* 0x000fc40003f84270 */
[----:B---3--:R-:W-:Y:S01]  /*41d0*/  FSEL R36, R103, -INF , P3 ;  /* 0xff80000067247808 */ /* 0x008fe20001800000 */
[----:B------:R-:W-:Y:S01]  /*41e0*/  MUFU.TANH R20, R20 ;  /* 0x0000001400147308 */ /* 0x000fe20000002400 */
[----:B------:R-:W-:Y:S02]  /*41f0*/  FMNMX.FTZ R81, R69, R156, !PT ;  /* 0x0000009c45517209 */ /* 0x000fe40007810000 */
[----:B------:R-:W-:Y:S02]  /*4200*/  ISETP.GT.AND P3, PT, R82, 0xc9, PT ;  /* 0x000000c95200780c */ /* 0x000fe40003f64270 */
[----:B-----5:R-:W-:Y:S02]  /*4210*/  FSEL R71, R109, -INF , P4 ;  /* 0xff8000006d477808 */ /* 0x020fe40002000000 */
[----:B------:R-:W-:Y:S01]  /*4220*/  FMNMX.FTZ R156, R36, R81, !PT ;  /* 0x00000051249c7209 */ /* 0x000fe20007810000 */
[----:B------:R1:W3:Y:S01]  /*4230*/  MUFU.TANH R103, R83 ;  /* 0x0000005300677308 */ /* 0x0002e20000002400 */
[----:B------:R-:W-:Y:S01]  /*4240*/  ISETP.GT.AND P4, PT, R82, 0xd0, PT ;  /* 0x000000d05200780c */ /* 0x000fe20003f84270 */
[----:B------:R-:W-:Y:S01]  /*4250*/  FMUL.FTZ R81, R0, R46 ;  /* 0x0000002e00517220 */ /* 0x000fe20000410000 */
[----:B0-----:R-:W-:-:S02]  /*4260*/  FSEL R70, R89, -INF , P3 ;  /* 0xff80000059467808 */ /* 0x001fc40001800000 */
[----:B------:R-:W-:Y:S02]  /*4270*/  FMNMX.FTZ R37, R71, R156, !PT ;  /* 0x0000009c47257209 */ /* 0x000fe40007810000 */
[----:B------:R-:W-:Y:S01]  /*4280*/  ISETP.GT.AND P3, PT, R82, 0xd1, PT ;  /* 0x000000d15200780c */ /* 0x000fe20003f64270 */
[----:B------:R-:W0:Y:S01]  /*4290*/  MUFU.TANH R21, R21 ;  /* 0x0000001500157308 */ /* 0x000e220000002400 */
[----:B--2---:R-:W-:Y:S01]  /*42a0*/  FSEL R80, R97, -INF , P4 ;  /* 0xff80000061507808 */ /* 0x004fe20002000000 */
[----:B------:R-:W-:Y:S01]  /*42b0*/  FMUL.FTZ R97, R0, R27 ;  /* 0x0000001b00617220 */ /* 0x000fe20000410000 */
[----:B------:R-:W-:Y:S02]  /*42c0*/  FMNMX.FTZ R89, R70, R37, !PT ;  /* 0x0000002546597209 */ /* 0x000fe40007810000 */
[----:B------:R-:W-:Y:S02]  /*42d0*/  ISETP.GT.AND P4, PT, R82, 0xd8, PT ;  /* 0x000000d85200780c */ /* 0x000fe40003f84270 */
[----:B----4-:R-:W-:Y:S01]  /*42e0*/  FSEL R37, R99, -INF , P3 ;  /* 0xff80000063257808 */ /* 0x010fe20001800000 */
[----:B------:R-:W2:Y:S01]  /*42f0*/  MUFU.TANH R104, R104 ;  /* 0x0000006800687308 */ /* 0x000ea20000002400 */
[----:B------:R-:W-:Y:S01]  /*4300*/  FMNMX.FTZ R156, R80, R89, !PT ;  /* 0x00000059509c7209 */ /* 0x000fe20007810000 */
[----:B------:R-:W-:Y:S01]  /*4310*/  FMUL.FTZ R99, R0, R31 ;  /* 0x0000001f00637220 */ /* 0x000fe20000410000 */
[----:B------:R-:W-:Y:S01]  /*4320*/  ISETP.GT.AND P3, PT, R82, 0xd9, PT ;  /* 0x000000d95200780c */ /* 0x000fe20003f64270 */
[C---:B------:R-:W-:Y:S01]  /*4330*/  FMUL.FTZ R82, R0.reuse, R47 ;  /* 0x0000002f00527220 */ /* 0x040fe20000410000 */
[----:B------:R-:W-:Y:S01]  /*4340*/  FSEL R46, R101, -INF , P4 ;  /* 0xff800000652e7808 */ /* 0x000fe20002000000 */
[C---:B------:R-:W-:Y:S01]  /*4350*/  FMUL.FTZ R101, R0.reuse, R34 ;  /* 0x0000002200657220 */ /* 0x040fe20000410000 */
[----:B-1----:R-:W-:Y:S01]  /*4360*/  FMNMX.FTZ R83, R37, R156, !PT ;  /* 0x0000009c25537209 */ /* 0x002fe20007810000 */
[----:B------:R-:W1:Y:S01]  /*4370*/  MUFU.TANH R105, R105 ;  /* 0x0000006900697308 */ /* 0x000e620000002400 */
[----:B---3--:R-:W-:Y:S01]  /*4380*/  FSEL R47, R103, -INF , P3 ;  /* 0xff800000672f7808 */ /* 0x008fe20001800000 */
[----:B------:R-:W-:Y:S01]  /*4390*/  FMUL.FTZ R103, R0, R39 ;  /* 0x0000002700677220 */ /* 0x000fe20000410000 */
[----:B------:R-:W-:Y:S01]  /*43a0*/  FMNMX.FTZ R156, R46, R83, !PT ;  /* 0x000000532e9c7209 */ /* 0x000fe20007810000 */
[C---:B------:R-:W-:Y:S01]  /*43b0*/  FMUL.FTZ R83, R0.reuse, R50 ;  /* 0x0000003200537220 */ /* 0x040fe20000410000 */
[C---:B------:R-:W-:Y:S01]  /*43c0*/  FMUL.FTZ R50, R0.reuse, R51 ;  /* 0x0000003300327220 */ /* 0x040fe20000410000 */
[C---:B------:R-:W-:Y:S01]  /*43d0*/  FMUL.FTZ R51, R0.reuse, R54 ;  /* 0x0000003600337220 */ /* 0x040fe20000410000 */
[----:B------:R-:W-:Y:S01]  /*43e0*/  FMNMX.FTZ R156, R47, R156, !PT ;  /* 0x0000009c2f9c7209 */ /* 0x000fe20007810000 */
[C---:B------:R-:W-:Y:S01]  /*43f0*/  FMUL.FTZ R54, R0.reuse, R55 ;  /* 0x0000003700367220 */ /* 0x040fe20000410000 */
[----:B------:R-:W-:Y:S01]  /*4400*/  FMUL.FTZ R55, R0, R26 ;  /* 0x0000001a00377220 */ /* 0x000fe20000410000 */
[----:B------:R-:W-:Y:S01]  /*4410*/  VIADDMNMX R85, R87, R84, R85, PT ;  /* 0x0000005457557246 */ /* 0x000fe20003800155 */
[----:B------:R-:W3:Y:S01]  /*4420*/  MUFU.TANH R88, R88 ;  /* 0x0000005800587308 */ /* 0x000ee20000002400 */
[----:B------:R-:W4:Y:S02]  /*4430*/  SHFL.BFLY PT, R89, R156, 0x2, 0x1f ;  /* 0x0c401f009c597f89 */ /* 0x000f2400000e0000 */
[----:B------:R-:W-:-:S02]  /*4440*/  ISETP.GT.AND P4, PT, R85, 0x1, PT ;  /* 0x000000015500780c */ /* 0x000fc40003f84270 */
[----:B------:R-:W-:-:S03]  /*4450*/  ISETP.GT.AND P5, PT, R85, 0x8, PT ;  /* 0x000000085500780c */ /* 0x000fc60003fa4270 */
[----:B------:R-:W5:Y:S01]  /*4460*/  MUFU.TANH R90, R90 ;  /* 0x0000005a005a7308 */ /* 0x000f620000002400 */
[----:B------:R-:W-:-:S07]  /*4470*/  FSEL R6, R6, -INF , P5 ;  /* 0xff80000006067808 */ /* 0x000fce0002800000 */
[----:B------:R-:W5:Y:S08]  /*4480*/  MUFU.TANH R91, R91 ;  /* 0x0000005b005b7308 */ /* 0x000f700000002400 */
[----:B------:R-:W5:Y:S01]  /*4490*/  MUFU.TANH R92, R92 ;  /* 0x0000005c005c7308 */ /* 0x000f620000002400 */
[----:B----4-:R-:W-:-:S05]  /*44a0*/  FMNMX.FTZ R26, R156, R89, !PT ;  /* 0x000000599c1a7209 */ /* 0x010fca0007810000 */
[----:B------:R-:W4:Y:S02]  /*44b0*/  SHFL.BFLY PT, R89, R26, 0x1, 0x1f ;  /* 0x0c201f001a597f89 */ /* 0x000f2400000e0000 */
[----:B------:R-:W5:Y:S08]  /*44c0*/  MUFU.TANH R93, R93 ;  /* 0x0000005d005d7308 */ /* 0x000f700000002400 */
[----:B------:R-:W5:Y:S08]  /*44d0*/  MUFU.TANH R94, R94 ;  /* 0x0000005e005e7308 */ /* 0x000f700000002400 */
[----:B------:R-:W5:Y:S01]  /*44e0*/  MUFU.TANH R95, R95 ;  /* 0x0000005f005f7308 */ /* 0x000f620000002400 */
[----:B----4-:R-:W-:Y:S01]  /*44f0*/  FMNMX.FTZ R89, R26, R89, !PT ;  /* 0x000000591a597209 */ /* 0x010fe20007810000 */
[----:B------:R-:W-:-:S06]  /*4500*/  IMAD.U32 R26, RZ, RZ, UR10 ;  /* 0x0000000aff1a7e24 */ /* 0x000fcc000f8e00ff */
[----:B------:R-:W4:Y:S01]  /*4510*/  MUFU.TANH R96, R96 ;  /* 0x0000006000607308 */ /* 0x000f220000002400 */
[C---:B------:R-:W-:Y:S01]  /*4520*/  FSETP.NEU.FTZ.AND P3, PT, R89.reuse, -INF , PT ;  /* 0xff8000005900780b */ /* 0x040fe20003f7d000 */
[----:B------:R-:W-:-:S05]  /*4530*/  FFMA.FTZ R27, R89, R26, -8 ;  /* 0xc1000000591b7423 */ /* 0x000fca000001001a */
[----:B------:R-:W-:Y:S01]  /*4540*/  FSEL R27, R27, RZ, P3 ;  /* 0x000000ff1b1b7208 */ /* 0x000fe20001800000 */
[----:B------:R-:W4:Y:S01]  /*4550*/  MUFU.TANH R72, R72 ;  /* 0x0000004800487308 */ /* 0x000f220000002400 */
[----:B------:R-:W-:-:S03]  /*4560*/  ISETP.GT.AND P3, PT, R85, RZ, PT ;  /* 0x000000ff5500720c */ /* 0x000fc60003f64270 */
[--C-:B------:R-:W-:Y:S01]  /*4570*/  FFMA.FTZ R107, R130, UR10, -R27.reuse ;  /* 0x0000000a826b7c23 */ /* 0x100fe2000801081b */
[----:B------:R-:W-:Y:S01]  /*4580*/  FSEL R3, R3, -INF , P3 ;  /* 0xff80000003037808 */ /* 0x000fe20001800000 */
[--C-:B------:R-:W-:Y:S01]  /*4590*/  FFMA.FTZ R26, R110, UR10, -R27.reuse ;  /* 0x0000000a6e1a7c23 */ /* 0x100fe2000801081b */
[----:B------:R-:W-:Y:S01]  /*45a0*/  FSEL R130, R5, -INF , P4 ;  /* 0xff80000005827808 */ /* 0x000fe20002000000 */
[--C-:B------:R-:W-:Y:S01]  /*45b0*/  FFMA.FTZ R110, R132, UR10, -R27.reuse ;  /* 0x0000000a846e7c23 */ /* 0x100fe2000801081b */
[----:B------:R-:W-:Y:S01]  /*45c0*/  ISETP.GT.AND P3, PT, R85, 0x9, PT ;  /* 0x000000095500780c */ /* 0x000fe20003f64270 */
[--C-:B------:R-:W-:Y:S01]  /*45d0*/  FFMA.FTZ R119, R124, UR10, -R27.reuse ;  /* 0x0000000a7c777c23 */ /* 0x100fe2000801081b */
[----:B------:R-:W-:Y:S01]  /*45e0*/  FMNMX.FTZ R87, R3, R130, !PT ;  /* 0x0000008203577209 */ /* 0x000fe20007810000 */
[--C-:B------:R-:W-:Y:S01]  /*45f0*/  FFMA.FTZ R124, R122, UR10, -R27.reuse ;  /* 0x0000000a7a7c7c23 */ /* 0x100fe2000801081b */
[----:B------:R-:W-:Y:S01]  /*4600*/  ISETP.GT.AND P4, PT, R85, 0x10, PT ;  /* 0x000000105500780c */ /* 0x000fe20003f84270 */
[--C-:B------:R-:W-:Y:S01]  /*4610*/  FFMA.FTZ R123, R120, UR10, -R27.reuse ;  /* 0x0000000a787b7c23 */ /* 0x100fe2000801081b */
[----:B------:R-:W-:Y:S01]  /*4620*/  FSEL R7, R7, -INF , P3 ;  /* 0xff80000007077808 */ /* 0x000fe20001800000 */
[----:B------:R-:W4:Y:S01]  /*4630*/  MUFU.TANH R73, R73 ;  /* 0x0000004900497308 */ /* 0x000f220000002400 */
[----:B------:R-:W-:Y:S01]  /*4640*/  FMNMX.FTZ R132, R6, R87, !PT ;  /* 0x0000005706847209 */ /* 0x000fe20007810000 */
[--C-:B------:R-:W-:Y:S01]  /*4650*/  FFMA.FTZ R98, R98, UR10, -R27.reuse ;  /* 0x0000000a62627c23 */ /* 0x100fe2000801081b */
[----:B------:R-:W-:Y:S01]  /*4660*/  ISETP.GT.AND P3, PT, R85, 0x11, PT ;  /* 0x000000115500780c */ /* 0x000fe20003f64270 */
[--C-:B------:R-:W-:Y:S01]  /*4670*/  FFMA.FTZ R52, R52, UR10, -R27.reuse ;  /* 0x0000000a34347c23 */ /* 0x100fe2000801081b */
[----:B------:R-:W-:Y:S01]  /*4680*/  FSEL R87, R8, -INF , P4 ;  /* 0xff80000008577808 */ /* 0x000fe20002000000 */
[--C-:B------:R-:W-:Y:S01]  /*4690*/  FFMA.FTZ R31, R116, UR10, -R27.reuse ;  /* 0x0000000a741f7c23 */ /* 0x100fe2000801081b */
[----:B------:R-:W-:Y:S01]  /*46a0*/  FMNMX.FTZ R132, R7, R132, !PT ;  /* 0x0000008407847209 */ /* 0x000fe20007810000 */
[----:B------:R-:W4:Y:S01]  /*46b0*/  MUFU.TANH R74, R74 ;  /* 0x0000004a004a7308 */ /* 0x000f220000002400 */
[----:B------:R-:W-:Y:S01]  /*46c0*/  ISETP.GT.AND P4, PT, R85, 0x18, PT ;  /* 0x000000185500780c */ /* 0x000fe20003f84270 */
[--C-:B------:R-:W-:Y:S01]  /*46d0*/  FFMA.FTZ R34, R126, UR10, -R27.reuse ;  /* 0x0000000a7e227c23 */ /* 0x100fe2000801081b */
[----:B------:R-:W-:Y:S01]  /*46e0*/  FSEL R9, R9, -INF , P3 ;  /* 0xff80000009097808 */ /* 0x000fe20001800000 */
[--C-:B------:R-:W-:Y:S01]  /*46f0*/  FFMA.FTZ R39, R128, UR10, -R27.reuse ;  /* 0x0000000a80277c23 */ /* 0x100fe2000801081b */
[----:B------:R-:W-:Y:S01]  /*4700*/  FMNMX.FTZ R132, R87, R132, !PT ;  /* 0x0000008457847209 */ /* 0x000fe20007810000 */
[--C-:B------:R-:W-:Y:S01]  /*4710*/  FFMA.FTZ R109, R138, UR10, -R27.reuse ;  /* 0x0000000a8a6d7c23 */ /* 0x100fe2000801081b */
[----:B------:R-:W-:Y:S01]  /*4720*/  ISETP.GT.AND P3, PT, R85, 0x19, PT ;  /* 0x000000195500780c */ /* 0x000fe20003f64270 */
[----:B------:R-:W4:Y:S01]  /*4730*/  MUFU.TANH R75, R75 ;  /* 0x0000004b004b7308 */ /* 0x000f220000002400 */
[----:B------:R-:W-:Y:S01]  /*4740*/  FSEL R117, R10, -INF , P4 ;  /* 0xff8000000a757808 */ /* 0x000fe20002000000 */
        /* <DEDUP_REMOVED lines=30> */
[----:B------:R0:W-:Y:S01]  /*4930*/  MUFU.EX2 R14, R124 ;  /* 0x0000007c000e7308 */ /* 0x0001e20000000800 */
[----:B------:R-:W-:Y:S01]  /*4940*/  FMNMX.FTZ R122, R121, R122, !PT ;  /* 0x0000007a797a7209 */ /* 0x000fe20007810000 */
[--C-:B------:R-:W-:Y:S01]  /*4950*/  FFMA.FTZ R42, R42, UR10, -R27.reuse ;  /* 0x0000000a2a2a7c23 */ /* 0x100fe2000801081b */
[----:B------:R-:W-:Y:S01]  /*4960*/  ISETP.GT.AND P3, PT, R85, 0x31, PT ;  /* 0x000000315500780c */ /* 0x000fe20003f64270 */
[--C-:B------:R-:W-:Y:S01]  /*4970*/  FFMA.FTZ R45, R45, UR10, -R27.reuse ;  /* 0x0000000a2d2d7c23 */ /* 0x100fe2000801081b */
[----:B------:R-:W-:Y:S01]  /*4980*/  FSEL R20, R20, -INF , P4 ;  /* 0xff80000014147808 */ /* 0x000fe20002000000 */
[--C-:B------:R-:W-:Y:S01]  /*4990*/  FFMA.FTZ R43, R43, UR10, -R27.reuse ;  /* 0x0000000a2b2b7c23 */ /* 0x100fe2000801081b */
[----:B------:R-:W-:Y:S01]  /*49a0*/  FMNMX.FTZ R125, R15, R122, !PT ;  /* 0x0000007a0f7d7209 */ /* 0x000fe20007810000 */
[--C-:B------:R-:W-:Y:S01]  /*49b0*/  FFMA.FTZ R122, R118, UR10, -R27.reuse ;  /* 0x0000000a767a7c23 */ /* 0x100fe2000801081b */
[----:B------:R-:W-:Y:S01]  /*49c0*/  ISETP.GT.AND P4, PT, R85, 0x38, PT ;  /* 0x000000385500780c */ /* 0x000fe20003f84270 */
[--C-:B0-----:R-:W-:Y:S01]  /*49d0*/  FFMA.FTZ R124, R114, UR10, -R27.reuse ;  /* 0x0000000a727c7c23 */ /* 0x101fe2000801081b */
[----:B------:R-:W-:Y:S01]  /*49e0*/  FSEL R21, R21, -INF , P3 ;  /* 0xff80000015157808 */ /* 0x000fe20001800000 */
[----:B------:R-:W0:Y:S01]  /*49f0*/  MUFU.TANH R79, R79 ;  /* 0x0000004f004f7308 */ /* 0x000e220000002400 */
[----:B------:R-:W-:Y:S01]  /*4a00*/  FMNMX.FTZ R120, R20, R125, !PT ;  /* 0x0000007d14787209 */ /* 0x000fe20007810000 */
[--C-:B------:R-:W-:Y:S01]  /*4a10*/  FFMA.FTZ R24, R24, UR10, -R27.reuse ;  /* 0x0000000a18187c23 */ /* 0x100fe2000801081b */
[----:B------:R-:W-:Y:S01]  /*4a20*/  ISETP.GT.AND P3, PT, R85, 0x39, PT ;  /* 0x000000395500780c */ /* 0x000fe20003f64270 */
[--C-:B------:R-:W-:Y:S01]  /*4a30*/  FFMA.FTZ R25, R25, UR10, -R27.reuse ;  /* 0x0000000a19197c23 */ /* 0x100fe2000801081b */
[----:B--2---:R-:W-:Y:S01]  /*4a40*/  FSEL R118, R104, -INF , P4 ;  /* 0xff80000068767808 */ /* 0x004fe20002000000 */
[--C-:B------:R-:W-:Y:S01]  /*4a50*/  FFMA.FTZ R28, R28, UR10, -R27.reuse ;  /* 0x0000000a1c1c7c23 */ /* 0x100fe2000801081b */
[----:B------:R-:W-:Y:S01]  /*4a60*/  FMNMX.FTZ R125, R21, R120, !PT ;  /* 0x00000078157d7209 */ /* 0x000fe20007810000 */
[----:B------:R2:W-:Y:S01]  /*4a70*/  MUFU.EX2 R104, R122 ;  /* 0x0000007a00687308 */ /* 0x0005e20000000800 */
[----:B------:R-:W-:Y:S01]  /*4a80*/  ISETP.GT.AND P4, PT, R85, 0x40, PT ;  /* 0x000000405500780c */ /* 0x000fe20003f84270 */
[--C-:B------:R-:W-:Y:S01]  /*4a90*/  FFMA.FTZ R29, R29, UR10, -R27.reuse ;  /* 0x0000000a1d1d7c23 */ /* 0x100fe2000801081b */
[----:B-1----:R-:W-:Y:S01]  /*4aa0*/  FSEL R105, R105, -INF , P3 ;  /* 0xff80000069697808 */ /* 0x002fe20001800000 */
[--C-:B------:R-:W-:Y:S01]  /*4ab0*/  FFMA.FTZ R33, R33, UR10, -R27.reuse ;  /* 0x0000000a21217c23 */ /* 0x100fe2000801081b */
[----:B------:R-:W-:Y:S01]  /*4ac0*/  FMNMX.FTZ R120, R118, R125, !PT ;  /* 0x0000007d76787209 */ /* 0x000fe20007810000 */
[--C-:B------:R-:W-:Y:S01]  /*4ad0*/  FFMA.FTZ R36, R36, UR10, -R27.reuse ;  /* 0x0000000a24247c23 */ /* 0x100fe2000801081b */
[----:B------:R-:W-:Y:S01]  /*4ae0*/  ISETP.GT.AND P3, PT, R85, 0x41, PT ;  /* 0x000000415500780c */ /* 0x000fe20003f64270 */
[----:B------:R-:W1:Y:S01]  /*4af0*/  MUFU.TANH R56, R56 ;  /* 0x0000003800387308 */ /* 0x000e620000002400 */
[----:B---3--:R-:W-:Y:S01]  /*4b00*/  FSEL R114, R88, -INF , P4 ;  /* 0xff80000058727808 */ /* 0x008fe20002000000 */
[--C-:B--2---:R-:W-:Y:S01]  /*4b10*/  FFMA.FTZ R122, R102, UR10, -R27.reuse ;  /* 0x0000000a667a7c23 */ /* 0x104fe2000801081b */
[----:B------:R-:W-:Y:S01]  /*4b20*/  FMNMX.FTZ R127, R105, R120, !PT ;  /* 0x00000078697f7209 */ /* 0x000fe20007810000 */
[--C-:B------:R-:W-:Y:S01]  /*4b30*/  FFMA.FTZ R120, R112, UR10, -R27.reuse ;  /* 0x0000000a70787c23 */ /* 0x100fe2000801081b */
[----:B------:R-:W-:Y:S01]  /*4b40*/  ISETP.GT.AND P4, PT, R85, 0x48, PT ;  /* 0x000000485500780c */ /* 0x000fe20003f84270 */
[--C-:B------:R-:W-:Y:S01]  /*4b50*/  FFMA.FTZ R37, R37, UR10, -R27.reuse ;  /* 0x0000000a25257c23 */ /* 0x100fe2000801081b */
[----:B-----5:R-:W-:Y:S01]  /*4b60*/  FSEL R90, R90, -INF , P3 ;  /* 0xff8000005a5a7808 */ /* 0x020fe20001800000 */
[----:B------:R-:W2:Y:S01]  /*4b70*/  MUFU.TANH R57, R57 ;  /* 0x0000003900397308 */ /* 0x000ea20000002400 */
[----:B------:R-:W-:Y:S01]  /*4b80*/  FMNMX.FTZ R127, R114, R127, !PT ;  /* 0x0000007f727f7209 */ /* 0x000fe20007810000 */
[----:B------:R-:W-:Y:S01]  /*4b90*/  FFMA.FTZ R46, R46, UR10, -R27 ;  /* 0x0000000a2e2e7c23 */ /* 0x000fe2000801081b */
[----:B------:R-:W-:-:S02]  /*4ba0*/  ISETP.GT.AND P3, PT, R85, 0x49, PT ;  /* 0x000000495500780c */ /* 0x000fc40003f64270 */
[----:B------:R-:W-:Y:S02]  /*4bb0*/  FSEL R112, R91, -INF , P4 ;  /* 0xff8000005b707808 */ /* 0x000fe40002000000 */
[----:B------:R-:W-:Y:S01]  /*4bc0*/  FMNMX.FTZ R127, R90, R127, !PT ;  /* 0x0000007f5a7f7209 */ /* 0x000fe20007810000 */
[----:B------:R3:W-:Y:S01]  /*4bd0*/  MUFU.EX2 R91, R120 ;  /* 0x00000078005b7308 */ /* 0x0007e20000000800 */
[C---:B------:R-:W-:Y:S02]  /*4be0*/  ISETP.GT.AND P4, PT, R85.reuse, 0x50, PT ;  /* 0x000000505500780c */ /* 0x040fe40003f84270 */
[----:B------:R-:W-:Y:S02]  /*4bf0*/  FSEL R92, R92, -INF , P3 ;  /* 0xff8000005c5c7808 */ /* 0x000fe40001800000 */
[----:B------:R-:W-:Y:S02]  /*4c00*/  FMNMX.FTZ R127, R112, R127, !PT ;  /* 0x0000007f707f7209 */ /* 0x000fe40007810000 */
[----:B------:R-:W-:Y:S01]  /*4c10*/  ISETP.GT.AND P3, PT, R85, 0x51, PT ;  /* 0x000000515500780c */ /* 0x000fe20003f64270 */
[----:B------:R-:W5:Y:S01]  /*4c20*/  MUFU.TANH R58, R58 ;  /* 0x0000003a003a7308 */ /* 0x000f620000002400 */
[----:B------:R-:W-:Y:S01]  /*4c30*/  FSEL R93, R93, -INF , P4 ;  /* 0xff8000005d5d7808 */ /* 0x000fe20002000000 */
[----:B---3--:R-:W-:Y:S01]  /*4c40*/  FFMA.FTZ R120, R106, UR10, -R27 ;  /* 0x0000000a6a787c23 */ /* 0x008fe2000801081b */
[----:B------:R-:W-:-:S02]  /*4c50*/  FMNMX.FTZ R88, R92, R127, !PT ;  /* 0x0000007f5c587209 */ /* 0x000fc40007810000 */
[----:B------:R-:W-:Y:S02]  /*4c60*/  ISETP.GT.AND P4, PT, R85, 0x58, PT ;  /* 0x000000585500780c */ /* 0x000fe40003f84270 */
[----:B------:R-:W-:Y:S01]  /*4c70*/  FSEL R94, R94, -INF , P3 ;  /* 0xff8000005e5e7808 */ /* 0x000fe20001800000 */
[----:B------:R-:W3:Y:S01]  /*4c80*/  MUFU.TANH R59, R59 ;  /* 0x0000003b003b7308 */ /* 0x000ee20000002400 */
[----:B------:R-:W-:Y:S02]  /*4c90*/  FMNMX.FTZ R127, R93, R88, !PT ;  /* 0x000000585d7f7209 */ /* 0x000fe40007810000 */
[----:B------:R-:W-:Y:S02]  /*4ca0*/  ISETP.GT.AND P3, PT, R85, 0x59, PT ;  /* 0x000000595500780c */ /* 0x000fe40003f64270 */
[----:B------:R-:W-:Y:S02]  /*4cb0*/  FSEL R106, R95, -INF , P4 ;  /* 0xff8000005f6a7808 */ /* 0x000fe40002000000 */
[----:B------:R-:W-:Y:S01]  /*4cc0*/  FMNMX.FTZ R127, R94, R127, !PT ;  /* 0x0000007f5e7f7209 */ /* 0x000fe20007810000 */
[----:B------:R0:W-:Y:S01]  /*4cd0*/  MUFU.EX2 R95, R120 ;  /* 0x00000078005f7308 */ /* 0x0001e20000000800 */
[----:B------:R-:W-:-:S02]  /*4ce0*/  ISETP.GT.AND P4, PT, R85, 0x60, PT ;  /* 0x000000605500780c */ /* 0x000fc40003f84270 */
[----:B----4-:R-:W-:Y:S02]  /*4cf0*/  FSEL R96, R96, -INF , P3 ;  /* 0xff80000060607808 */ /* 0x010fe40001800000 */
[----:B------:R-:W-:Y:S02]  /*4d00*/  FMNMX.FTZ R127, R106, R127, !PT ;  /* 0x0000007f6a7f7209 */ /* 0x000fe40007810000 */
[C---:B------:R-:W-:Y:S01]  /*4d10*/  ISETP.GT.AND P3, PT, R85.reuse, 0x61, PT ;  /* 0x000000615500780c */ /* 0x040fe20003f64270 */
[----:B------:R-:W4:Y:S01]  /*4d20*/  MUFU.TANH R63, R63 ;  /* 0x0000003f003f7308 */ /* 0x000f220000002400 */
[----:B------:R-:W-:Y:S01]  /*4d30*/  FSEL R102, R72, -INF , P4 ;  /* 0xff80000048667808 */ /* 0x000fe20002000000 */
[----:B0-----:R-:W-:Y:S01]  /*4d40*/  FFMA.FTZ R120, R100, UR10, -R27 ;  /* 0x0000000a64787c23 */ /* 0x001fe2000801081b */
[----:B------:R-:W-:Y:S02]  /*4d50*/  FMNMX.FTZ R127, R96, R127, !PT ;  /* 0x0000007f607f7209 */ /* 0x000fe40007810000 */
[----:B------:R-:W-:-:S02]  /*4d60*/  ISETP.GT.AND P4, PT, R85, 0x68, PT ;  /* 0x000000685500780c */ /* 0x000fc40003f84270 */
[----:B------:R-:W-:Y:S01]  /*4d70*/  FSEL R73, R73, -INF , P3 ;  /* 0xff80000049497808 */ /* 0x000fe20001800000 */
[----:B------:R-:W0:Y:S01]  /*4d80*/  MUFU.TANH R60, R60 ;  /* 0x0000003c003c7308 */ /* 0x000e220000002400 */
[----:B------:R-:W-:Y:S02]  /*4d90*/  FMNMX.FTZ R88, R102, R127, !PT ;  /* 0x0000007f66587209 */ /* 0x000fe40007810000 */
[----:B------:R-:W-:Y:S02]  /*4da0*/  ISETP.GT.AND P3, PT, R85, 0x69, PT ;  /* 0x000000695500780c */ /* 0x000fe40003f64270 */
[----:B------:R-:W-:Y:S02]  /*4db0*/  FSEL R100, R74, -INF , P4 ;  /* 0xff8000004a647808 */ /* 0x000fe40002000000 */
[----:B------:R-:W-:Y:S01]  /*4dc0*/  FMNMX.FTZ R127, R73, R88, !PT ;  /* 0x00000058497f7209 */ /* 0x000fe20007810000 */
[----:B------:R-:W0:Y:S01]  /*4dd0*/  MUFU.TANH R61, R61 ;  /* 0x0000003d003d7308 */ /* 0x000e220000002400 */
[----:B------:R-:W-:-:S02]  /*4de0*/  ISETP.GT.AND P4, PT, R85, 0x70, PT ;  /* 0x000000705500780c */ /* 0x000fc40003f84270 */
[----:B------:R-:W-:Y:S02]  /*4df0*/  FSEL R75, R75, -INF , P3 ;  /* 0xff8000004b4b7808 */ /* 0x000fe40001800000 */
[----:B------:R-:W-:Y:S02]  /*4e00*/  FMNMX.FTZ R88, R100, R127, !PT ;  /* 0x0000007f64587209 */ /* 0x000fe40007810000 */
[----:B------:R-:W-:Y:S01]  /*4e10*/  ISETP.GT.AND P3, PT, R85, 0x71, PT ;  /* 0x000000715500780c */ /* 0x000fe20003f64270 */
[----:B------:R1:W-:Y:S01]  /*4e20*/  MUFU.EX2 R127, R98 ;  /* 0x00000062007f7308 */ /* 0x0003e20000000800 */
[----:B------:R-:W-:Y:S02]  /*4e30*/  FSEL R76, R76, -INF , P4 ;  /* 0xff8000004c4c7808 */ /* 0x000fe40002000000 */
[----:B------:R-:W-:Y:S02]  /*4e40*/  FMNMX.FTZ R129, R75, R88, !PT ;  /* 0x000000584b817209 */ /* 0x000fe40007810000 */
[----:B------:R-:W-:-:S02]  /*4e50*/  ISETP.GT.AND P4, PT, R85, 0x78, PT ;  /* 0x000000785500780c */ /* 0x000fc40003f84270 */
[----:B------:R-:W-:Y:S01]  /*4e60*/  FSEL R77, R77, -INF , P3 ;  /* 0xff8000004d4d7808 */ /* 0x000fe20001800000 */
[----:B------:R-:W0:Y:S01]  /*4e70*/  MUFU.TANH R62, R62 ;  /* 0x0000003e003e7308 */ /* 0x000e220000002400 */
[----:B------:R-:W-:Y:S01]  /*4e80*/  FMNMX.FTZ R88, R76, R129, !PT ;  /* 0x000000814c587209 */ /* 0x000fe20007810000 */
[----:B-1----:R-:W-:Y:S01]  /*4e90*/  FFMA.FTZ R98, R40, UR10, -R27 ;  /* 0x0000000a28627c23 */ /* 0x002fe2000801081b */
[----:B------:R-:W-:Y:S02]  /*4ea0*/  ISETP.GT.AND P3, PT, R85, 0x79, PT ;  /* 0x000000795500780c */ /* 0x000fe40003f64270 */
[----:B------:R-:W-:Y:S02]  /*4eb0*/  FSEL R78, R78, -INF , P4 ;  /* 0xff8000004e4e7808 */ /* 0x000fe40002000000 */
[----:B------:R-:W-:Y:S01]  /*4ec0*/  FMNMX.FTZ R129, R77, R88, !PT ;  /* 0x000000584d817209 */ /* 0x000fe20007810000 */
[----:B------:R-:W1:Y:S01]  /*4ed0*/  MUFU.TANH R48, R48 ;  /* 0x0000003000307308 */ /* 0x000e620000002400 */
[----:B------:R-:W-:-:S02]  /*4ee0*/  ISETP.GT.AND P4, PT, R85, 0x80, PT ;  /* 0x000000805500780c */ /* 0x000fc40003f84270 */
[----:B------:R-:W-:Y:S02]  /*4ef0*/  FSEL R79, R79, -INF , P3 ;  /* 0xff8000004f4f7808 */ /* 0x000fe40001800000 */
[----:B------:R-:W-:Y:S02]  /*4f00*/  FMNMX.FTZ R40, R78, R129, !PT ;  /* 0x000000814e287209 */ /* 0x000fe40007810000 */
[----:B------:R-:W-:Y:S01]  /*4f10*/  ISETP.GT.AND P3, PT, R85, 0x81, PT ;  /* 0x000000815500780c */ /* 0x000fe20003f64270 */
[----:B------:R-:W-:Y:S01]  /*4f20*/  MUFU.TANH R49, R49 ;  /* 0x0000003100317308 */ /* 0x000fe20000002400 */
[----:B------:R-:W-:Y:S02]  /*4f30*/  FSEL R56, R56, -INF , P4 ;  /* 0xff80000038387808 */ /* 0x000fe40002000000 */
[----:B------:R-:W-:Y:S01]  /*4f40*/  FMNMX.FTZ R131, R79, R40, !PT ;  /* 0x000000284f837209 */ /* 0x000fe20007810000 */
[----:B------:R-:W-:-:S01]  /*4f50*/  FFMA.FTZ R40, R41, UR10, -R27 ;  /* 0x0000000a29287c23 */ /* 0x000fc2000801081b */
[----:B------:R-:W-:-:S02]  /*4f60*/  ISETP.GT.AND P4, PT, R85, 0x88, PT ;  /* 0x000000885500780c */ /* 0x000fc40003f84270 */
[----:B--2---:R-:W-:Y:S01]  /*4f70*/  FSEL R57, R57, -INF , P3 ;  /* 0xff80000039397808 */ /* 0x004fe20001800000 */
[----:B------:R-:W2:Y:S01]  /*4f80*/  MUFU.TANH R81, R81 ;  /* 0x0000005100517308 */ /* 0x000ea20000002400 */
[----:B------:R-:W-:Y:S02]  /*4f90*/  FMNMX.FTZ R88, R56, R131, !PT ;  /* 0x0000008338587209 */ /* 0x000fe40007810000 */
[----:B------:R-:W-:Y:S02]  /*4fa0*/  ISETP.GT.AND P3, PT, R85, 0x89, PT ;  /* 0x000000895500780c */ /* 0x000fe40003f64270 */
[----:B-----5:R-:W-:Y:S02]  /*4fb0*/  FSEL R58, R58, -INF , P4 ;  /* 0xff8000003a3a7808 */ /* 0x020fe40002000000 */
[----:B------:R-:W-:Y:S01]  /*4fc0*/  FMNMX.FTZ R41, R57, R88, !PT ;  /* 0x0000005839297209 */ /* 0x000fe20007810000 */
[----:B------:R-:W-:-:S01]  /*4fd0*/  FFMA.FTZ R88, R44, UR10, -R27 ;  /* 0x0000000a2c587c23 */ /* 0x000fc2000801081b */
[----:B------:R-:W-:Y:S01]  /*4fe0*/  ISETP.GT.AND P4, PT, R85, 0x90, PT ;  /* 0x000000905500780c */ /* 0x000fe20003f84270 */
[----:B------:R-:W5:Y:S01]  /*4ff0*/  MUFU.TANH R82, R82 ;  /* 0x0000005200527308 */ /* 0x000f620000002400 */
[----:B---3--:R-:W-:-:S02]  /*5000*/  FSEL R59, R59, -INF , P3 ;  /* 0xff8000003b3b7808 */ /* 0x008fc40001800000 */
[----:B------:R-:W-:Y:S02]  /*5010*/  FMNMX.FTZ R44, R58, R41, !PT ;  /* 0x000000293a2c7209 */ /* 0x000fe40007810000 */
[----:B------:R-:W-:Y:S02]  /*5020*/  ISETP.GT.AND P3, PT, R85, 0x91, PT ;  /* 0x000000915500780c */ /* 0x000fe40003f64270 */
[----:B----4-:R-:W-:Y:S01]  /*5030*/  FSEL R63, R63, -INF , P4 ;  /* 0xff8000003f3f7808 */ /* 0x010fe20002000000 */
[----:B------:R-:W3:Y:S01]  /*5040*/  MUFU.TANH R83, R83 ;  /* 0x0000005300537308 */ /* 0x000ee20000002400 */
[----:B------:R-:W-:Y:S02]  /*5050*/  FMNMX.FTZ R44, R59, R44, !PT ;  /* 0x0000002c3b2c7209 */ /* 0x000fe40007810000 */
[----:B------:R-:W-:Y:S02]  /*5060*/  ISETP.GT.AND P4, PT, R85, 0x98, PT ;  /* 0x000000985500780c */ /* 0x000fe40003f84270 */
[----:B0-----:R-:W-:-:S02]  /*5070*/  FSEL R60, R60, -INF , P3 ;  /* 0xff8000003c3c7808 */ /* 0x001fc40001800000 */
[----:B------:R-:W-:Y:S01]  /*5080*/  FMNMX.FTZ R131, R63, R44, !PT ;  /* 0x0000002c3f837209 */ /* 0x000fe20007810000 */
[----:B------:R1:W-:Y:S01]  /*5090*/  MUFU.EX2 R129, R98 ;  /* 0x0000006200817308 */ /* 0x0003e20000000800 */
[----:B------:R-:W-:Y:S02]  /*50a0*/  ISETP.GT.AND P3, PT, R85, 0x99, PT ;  /* 0x000000995500780c */ /* 0x000fe40003f64270 */
[----:B------:R-:W-:Y:S02]  /*50b0*/  FSEL R61, R61, -INF , P4 ;  /* 0xff8000003d3d7808 */ /* 0x000fe40002000000 */
[----:B------:R-:W-:Y:S02]  /*50c0*/  FMNMX.FTZ R44, R60, R131, !PT ;  /* 0x000000833c2c7209 */ /* 0x000fe40007810000 */
[----:B------:R-:W-:Y:S01]  /*50d0*/  ISETP.GT.AND P4, PT, R85, 0xa0, PT ;  /* 0x000000a05500780c */ /* 0x000fe20003f84270 */
[----:B------:R-:W0:Y:S01]  /*50e0*/  MUFU.TANH R50, R50 ;  /* 0x0000003200327308 */ /* 0x000e220000002400 */
[----:B------:R-:W-:-:S02]  /*50f0*/  FSEL R62, R62, -INF , P3 ;  /* 0xff8000003e3e7808 */ /* 0x000fc40001800000 */
[----:B------:R-:W-:Y:S02]  /*5100*/  FMNMX.FTZ R131, R61, R44, !PT ;  /* 0x0000002c3d837209 */ /* 0x000fe40007810000 */
[C---:B------:R-:W-:Y:S02]  /*5110*/  ISETP.GT.AND P3, PT, R85.reuse, 0xa1, PT ;  /* 0x000000a15500780c */ /* 0x040fe40003f64270 */
[----:B-1----:R-:W-:Y:S01]  /*5120*/  FSEL R98, R48, -INF , P4 ;  /* 0xff80000030627808 */ /* 0x002fe20002000000 */
[----:B------:R1:W-:Y:S01]  /*5130*/  MUFU.EX2 R74, R120 ;  /* 0x00000078004a7308 */ /* 0x0003e20000000800 */
[----:B------:R-:W-:Y:S02]  /*5140*/  FMNMX.FTZ R131, R62, R131, !PT ;  /* 0x000000833e837209 */ /* 0x000fe40007810000 */
[----:B------:R-:W-:Y:S02]  /*5150*/  ISETP.GT.AND P4, PT, R85, 0xa8, PT ;  /* 0x000000a85500780c */ /* 0x000fe40003f84270 */
[----:B------:R-:W-:-:S02]  /*5160*/  FMNMX.FTZ R131, R98, R131, !PT ;  /* 0x0000008362837209 */ /* 0x000fc40007810000 */
[----:B--2---:R-:W-:Y:S01]  /*5170*/  FSEL R81, R81, -INF , P4 ;  /* 0xff80000051517808 */ /* 0x004fe20002000000 */
[----:B------:R-:W2:Y:S01]  /*5180*/  MUFU.TANH R51, R51 ;  /* 0x0000003300337308 */ /* 0x000ea20000002400 */
[----:B-1----:R-:W-:Y:S02]  /*5190*/  FSEL R120, R49, -INF , P3 ;  /* 0xff80000031787808 */ /* 0x002fe40001800000 */
[C---:B------:R-:W-:Y:S02]  /*51a0*/  ISETP.GT.AND P3, PT, R85.reuse, 0xa9, PT ;  /* 0x000000a95500780c */ /* 0x040fe40003f64270 */
[----:B------:R-:W-:Y:S02]  /*51b0*/  FMNMX.FTZ R44, R120, R131, !PT ;  /* 0x00000083782c7209 */ /* 0x000fe40007810000 */
[----:B------:R-:W-:Y:S01]  /*51c0*/  ISETP.GT.AND P4, PT, R85, 0xb0, PT ;  /* 0x000000b05500780c */ /* 0x000fe20003f84270 */
[----:B------:R-:W1:Y:S01]  /*51d0*/  MUFU.TANH R54, R54 ;  /* 0x0000003600367308 */ /* 0x000e620000002400 */
[----:B-----5:R-:W-:-:S02]  /*51e0*/  FSEL R82, R82, -INF , P3 ;  /* 0xff80000052527808 */ /* 0x020fc40001800000 */
[----:B------:R-:W-:Y:S02]  /*51f0*/  FMNMX.FTZ R49, R81, R44, !PT ;  /* 0x0000002c51317209 */ /* 0x000fe40007810000 */
[----:B------:R-:W-:Y:S02]  /*5200*/  ISETP.GT.AND P3, PT, R85, 0xb1, PT ;  /* 0x000000b15500780c */ /* 0x000fe40003f64270 */
[----:B---3--:R-:W-:Y:S01]  /*5210*/  FSEL R83, R83, -INF , P4 ;  /* 0xff80000053537808 */ /* 0x008fe20002000000 */
[----:B------:R-:W3:Y:S01]  /*5220*/  MUFU.TANH R55, R55 ;  /* 0x0000003700377308 */ /* 0x000ee20000002400 */
[----:B------:R-:W-:Y:S02]  /*5230*/  FMNMX.FTZ R48, R82, R49, !PT ;  /* 0x0000003152307209 */ /* 0x000fe40007810000 */
[----:B------:R-:W-:Y:S02]  /*5240*/  ISETP.GT.AND P4, PT, R85, 0xb8, PT ;  /* 0x000000b85500780c */ /* 0x000fe40003f84270 */
[----:B0-----:R-:W-:-:S02]  /*5250*/  FSEL R50, R50, -INF , P3 ;  /* 0xff80000032327808 */ /* 0x001fc40001800000 */
[----:B------:R-:W-:Y:S01]  /*5260*/  FMNMX.FTZ R49, R83, R48, !PT ;  /* 0x0000003053317209 */ /* 0x000fe20007810000 */
[----:B------:R-:W0:Y:S01]  /*5270*/  MUFU.TANH R97, R97 ;  /* 0x0000006100617308 */ /* 0x000e220000002400 */
[----:B------:R-:W-:Y:S02]  /*5280*/  ISETP.GT.AND P3, PT, R85, 0xb9, PT ;  /* 0x000000b95500780c */ /* 0x000fe40003f64270 */
[----:B--2---:R-:W-:Y:S02]  /*5290*/  FSEL R51, R51, -INF , P4 ;  /* 0xff80000033337808 */ /* 0x004fe40002000000 */
[----:B------:R-:W-:Y:S01]  /*52a0*/  FMNMX.FTZ R48, R50, R49, !PT ;  /* 0x0000003132307209 */ /* 0x000fe20007810000 */
[----:B------:R-:W-:Y:S01]  /*52b0*/  FFMA.FTZ R49, R53, UR10, -R27 ;  /* 0x0000000a35317c23 */ /* 0x000fe2000801081b */
[----:B------:R-:W-:Y:S01]  /*52c0*/  ISETP.GT.AND P4, PT, R85, 0xc0, PT ;  /* 0x000000c05500780c */ /* 0x000fe20003f84270 */
[----:B------:R-:W-:Y:S01]  /*52d0*/  MUFU.TANH R30, R30 ;  /* 0x0000001e001e7308 */ /* 0x000fe20000002400 */
[----:B-1----:R-:W-:-:S02]  /*52e0*/  FSEL R54, R54, -INF , P3 ;  /* 0xff80000036367808 */ /* 0x002fc40001800000 */
[----:B------:R-:W-:Y:S02]  /*52f0*/  FMNMX.FTZ R53, R51, R48, !PT ;  /* 0x0000003033357209 */ /* 0x000fe40007810000 */
[----:B------:R-:W-:Y:S02]  /*5300*/  ISETP.GT.AND P3, PT, R85, 0xc1, PT ;  /* 0x000000c15500780c */ /* 0x000fe40003f64270 */
[----:B---3--:R-:W-:Y:S01]  /*5310*/  FSEL R55, R55, -INF , P4 ;  /* 0xff80000037377808 */ /* 0x008fe20002000000 */
[----:B------:R-:W1:Y:S01]  /*5320*/  MUFU.TANH R99, R99 ;  /* 0x0000006300637308 */ /* 0x000e620000002400 */
[----:B------:R-:W-:Y:S02]  /*5330*/  FMNMX.FTZ R48, R54, R53, !PT ;  /* 0x0000003536307209 */ /* 0x000fe40007810000 */
[----:B------:R-:W-:Y:S02]  /*5340*/  ISETP.GT.AND P4, PT, R85, 0xc8, PT ;  /* 0x000000c85500780c */ /* 0x000fe40003f84270 */
[----:B0-----:R-:W-:-:S02]  /*5350*/  FSEL R97, R97, -INF , P3 ;  /* 0xff80000061617808 */ /* 0x001fc40001800000 */
[----:B------:R-:W-:Y:S01]  /*5360*/  FMNMX.FTZ R48, R55, R48, !PT ;  /* 0x0000003037307209 */ /* 0x000fe20007810000 */
[----:B------:R-:W0:Y:S01]  /*5370*/  MUFU.TANH R101, R101 ;  /* 0x0000006500657308 */ /* 0x000e220000002400 */
[----:B------:R-:W-:Y:S02]  /*5380*/  ISETP.GT.AND P3, PT, R85, 0xc9, PT ;  /* 0x000000c95500780c */ /* 0x000fe40003f64270 */
[----:B------:R-:W-:Y:S02]  /*5390*/  FMNMX.FTZ R53, R97, R48, !PT ;  /* 0x0000003061357209 */ /* 0x000fe40007810000 */
[----:B------:R-:W-:-:S03]  /*53a0*/  F2FP.SATFINITE.E4M3.F32.PACK_AB_MERGE_C R212, R127, R74, RZ ;  /* 0x0000004a7fd4723e */ /* 0x000fc600048070ff */
[----:B------:R-:W2:Y:S01]  /*53b0*/  MUFU.TANH R35, R35 ;  /* 0x0000002300237308 */ /* 0x000ea20000002400 */
[----:B-1----:R-:W-:Y:S02]  /*53c0*/  FSEL R99, R99, -INF , P3 ;  /* 0xff80000063637808 */ /* 0x002fe40001800000 */
[----:B------:R-:W-:-:S05]  /*53d0*/  ISETP.GT.AND P3, PT, R85, 0xd1, PT ;  /* 0x000000d15500780c */ /* 0x000fca0003f64270 */
[----:B------:R-:W1:Y:S08]  /*53e0*/  MUFU.TANH R38, R38 ;  /* 0x0000002600267308 */ /* 0x000e700000002400 */
[----:B------:R3:W-:Y:S08]  /*53f0*/  MUFU.EX2 R44, R52 ;  /* 0x00000034002c7308 */ /* 0x0007f00000000800 */
[----:B------:R-:W4:Y:S01]  /*5400*/  MUFU.TANH R103, R103 ;  /* 0x0000006700677308 */ /* 0x000f220000002400 */
[----:B---3--:R-:W-:Y:S01]  /*5410*/  FSEL R52, R30, -INF , P4 ;  /* 0xff8000001e347808 */ /* 0x008fe20002000000 */
[----:B------:R-:W-:Y:S01]  /*5420*/  FFMA.FTZ R30, R64, UR10, -R27 ;  /* 0x0000000a401e7c23 */ /* 0x000fe2000801081b */
[----:B------:R-:W-:-:S02]  /*5430*/  ISETP.GT.AND P4, PT, R85, 0xd0, PT ;  /* 0x000000d05500780c */ /* 0x000fc40003f84270 */
[----:B------:R-:W-:Y:S01]  /*5440*/  FMNMX.FTZ R48, R52, R53, !PT ;  /* 0x0000003534307209 */ /* 0x000fe20007810000 */
[----:B------:R-:W-:-:S01]  /*5450*/  FFMA.FTZ R53, R32, UR10, -R27 ;  /* 0x0000000a20357c23 */ /* 0x000fc2000801081b */
[----:B0-----:R-:W-:Y:S01]  /*5460*/  FSEL R101, R101, -INF , P4 ;  /* 0xff80000065657808 */ /* 0x001fe20002000000 */
[----:B------:R-:W-:Y:S01]  /*5470*/  MUFU.EX2 R41, R88 ;  /* 0x0000005800297308 */ /* 0x000fe20000000800 */
[----:B------:R-:W-:Y:S01]  /*5480*/  FMNMX.FTZ R48, R99, R48, !PT ;  /* 0x0000003063307209 */ /* 0x000fe20007810000 */
[--C-:B------:R-:W-:Y:S01]  /*5490*/  FFMA.FTZ R32, R68, UR10, -R27.reuse ;  /* 0x0000000a44207c23 */ /* 0x100fe2000801081b */
[----:B------:R-:W-:Y:S01]  /*54a0*/  ISETP.GT.AND P4, PT, R85, 0xd8, PT ;  /* 0x000000d85500780c */ /* 0x000fe20003f84270 */
[--C-:B------:R-:W-:Y:S01]  /*54b0*/  FFMA.FTZ R68, R80, UR10, -R27.reuse ;  /* 0x0000000a50447c23 */ /* 0x100fe2000801081b */
[----:B--2---:R-:W-:Y:S02]  /*54c0*/  FSEL R64, R35, -INF , P3 ;  /* 0xff80000023407808 */ /* 0x004fe40001800000 */
[----:B------:R-:W-:Y:S01]  /*54d0*/  FMNMX.FTZ R35, R101, R48, !PT ;  /* 0x0000003065237209 */ /* 0x000fe20007810000 */
[----:B------:R-:W0:Y:S01]  /*54e0*/  MUFU.EX2 R72, R122 ;  /* 0x0000007a00487308 */ /* 0x000e220000000800 */
[----:B------:R-:W-:Y:S01]  /*54f0*/  ISETP.GT.AND P3, PT, R85, 0xd9, PT ;  /* 0x000000d95500780c */ /* 0x000fe20003f64270 */
[--C-:B------:R-:W-:Y:S01]  /*5500*/  FFMA.FTZ R48, R67, UR10, -R27.reuse ;  /* 0x0000000a43307c23 */ /* 0x100fe2000801081b */
[----:B-1----:R-:W-:Y:S01]  /*5510*/  FSEL R85, R38, -INF , P4 ;  /* 0xff80000026557808 */ /* 0x002fe20002000000 */
[--C-:B------:R-:W-:Y:S01]  /*5520*/  FFMA.FTZ R67, R70, UR10, -R27.reuse ;  /* 0x0000000a46437c23 */ /* 0x100fe2000801081b */
[----:B------:R-:W-:Y:S01]  /*5530*/  FMNMX.FTZ R38, R64, R35, !PT ;  /* 0x0000002340267209 */ /* 0x000fe20007810000 */
[----:B------:R-:W-:Y:S01]  /*5540*/  FFMA.FTZ R35, R65, UR10, -R27 ;  /* 0x0000000a41237c23 */ /* 0x000fe2000801081b */
[----:B----4-:R-:W-:Y:S01]  /*5550*/  FSEL R103, R103, -INF , P3 ;  /* 0xff80000067677808 */ /* 0x010fe20001800000 */
[----:B------:R-:W-:Y:S01]  /*5560*/  MUFU.EX2 R26, R26 ;  /* 0x0000001a001a7308 */ /* 0x000fe20000000800 */
[----:B------:R-:W-:-:S04]  /*5570*/  FMNMX.FTZ R38, R85, R38, !PT ;  /* 0x0000002655267209 */ /* 0x000fc80007810000 */
[----:B------:R-:W-:Y:S01]  /*5580*/  FMNMX.FTZ R65, R103, R38, !PT ;  /* 0x0000002667417209 */ /* 0x000fe20007810000 */
[----:B------:R-:W-:-:S01]  /*5590*/  FFMA.FTZ R38, R66, UR10, -R27 ;  /* 0x0000000a42267c23 */ /* 0x000fc2000801081b */
[--C-:B------:R-:W-:Y:S01]  /*55a0*/  FFMA.FTZ R66, R71, UR10, -R27.reuse ;  /* 0x0000000a47427c23 */ /* 0x100fe2000801081b */
[----:B------:R-:W-:Y:S01]  /*55b0*/  MUFU.EX2 R31, R31 ;  /* 0x0000001f001f7308 */ /* 0x000fe20000000800 */
[----:B0-----:R-:W-:Y:S01]  /*55c0*/  F2FP.SATFINITE.E4M3.F32.PACK_AB_MERGE_C R212, R72, R95, R212 ;  /* 0x0000005f48d4723e */ /* 0x001fe200048070d4 */
[----:B------:R-:W0:Y:S06]  /*55d0*/  SHFL.BFLY PT, R88, R65, 0x2, 0x1f ;  /* 0x0c401f0041587f89 */ /* 0x000e2c00000e0000 */
[----:B------:R-:W-:Y:S08]  /*55e0*/  MUFU.EX2 R34, R34 ;  /* 0x0000002200227308 */ /* 0x000ff00000000800 */
[----:B------:R-:W1:Y:S08]  /*55f0*/  MUFU.EX2 R39, R39 ;  /* 0x0000002700277308 */ /* 0x000e700000000800 */
[----:B------:R-:W-:Y:S01]  /*5600*/  MUFU.EX2 R107, R107 ;  /* 0x0000006b006b7308 */ /* 0x000fe20000000800 */
[----:B0-----:R-:W-:Y:S01]  /*5610*/  FMNMX.FTZ R122, R65, R88, !PT ;  /* 0x00000058417a7209 */ /* 0x001fe20007810000 */
[--C-:B------:R-:W-:Y:S01]  /*5620*/  FFMA.FTZ R65, R69, UR10, -R27.reuse ;  /* 0x0000000a45417c23 */ /* 0x100fe2000801081b */
[----:B------:R-:W-:-:S03]  /*5630*/  FFMA.FTZ R27, R47, UR10, -R27 ;  /* 0x0000000a2f1b7c23 */ /* 0x000fc6000801081b */
[----:B------:R-:W0:Y:S02]  /*5640*/  SHFL.BFLY PT, R69, R122, 0x1, 0x1f ;  /* 0x0c201f007a457f89 */ /* 0x000e2400000e0000 */
[----:B------:R2:W-:Y:S01]  /*5650*/  MUFU.EX2 R125, R124 ;  /* 0x0000007c007d7308 */ /* 0x0005e20000000800 */
[----:B-1----:R-:W-:-:S04]  /*5660*/  F2FP.SATFINITE.E4M3.F32.PACK_AB_MERGE_C R224, R39, R34, RZ ;  /* 0x0000002227e0723e */ /* 0x002fc800048070ff */
[----:B------:R-:W-:-:S03]  /*5670*/  F2FP.SATFINITE.E4M3.F32.PACK_AB_MERGE_C R224, R31, R26, R224 ;  /* 0x0000001a1fe0723e */ /* 0x000fc600048070e0 */
        /* <DEDUP_REMOVED lines=25> */
[----:B--2---:R-:W-:-:S01]  /*5810*/  FFMA.FTZ R124, R11, UR10, -R70 ;  /* 0x0000000a0b7c7c23 */ /* 0x004fc20008010846 */
        /* <DEDUP_REMOVED lines=8> */
[----:B------:R-:W-:Y:S01]  /*58a0*/  FADD.FTZ R79, R26, R31 ;  /* 0x0000001f1a4f7221 */ /* 0x000fe20000010000 */
[----:B------:R-:W-:-:S01]  /*58b0*/  FFMA.FTZ R130, R15, UR10, -R70 ;  /* 0x0000000a0f827c23 */ /* 0x000fc20008010846 */
[--C-:B------:R-:W-:Y:S01]  /*58c0*/  FFMA.FTZ R15, R93, UR10, -R70.reuse ;  /* 0x0000000a5d0f7c23 */ /* 0x100fe20008010846 */
[----:B------:R-:W-:-:S01]  /*58d0*/  FFMA.FTZ R93, R106, UR10, -R70 ;  /* 0x0000000a6a5d7c23 */ /* 0x000fc20008010846 */
[----:B------:R-:W-:Y:S01]  /*58e0*/  FADD.FTZ R106, R34, R79 ;  /* 0x0000004f226a7221 */ /* 0x000fe20000010000 */
        /* <DEDUP_REMOVED lines=8> */
[----:B------:R-:W-:Y:S01]  /*5970*/  @!P0 PRMT R56, RZ, 0x654, R2 ;  /* 0x00000654ff388816 */ /* 0x000fe20000000002 */
[----:B------:R-:W0:Y:S01]  /*5980*/  MUFU.EX2 R6, R6 ;  /* 0x0000000600067308 */ /* 0x000e220000000800 */
[----:B-1----:R-:W-:-:S01]  /*5990*/  FADD.FTZ R117, R47, R102 ;  /* 0x000000662f757221 */ /* 0x002fc20000010000 */
[----:B------:R-:W-:Y:S01]  /*59a0*/  FADD.FTZ R106, R110, R121 ;  /* 0x000000796e6a7221 */ /* 0x000fe20000010000 */
[----:B------:R1:W-:Y:S01]  /*59b0*/  @!P0 SYNCS.ARRIVE.TRANS64.RED.A1T0 RZ, [R56+URZ], RZ ;  /* 0x000000ff38ff89a7 */ /* 0x0003e2000810043f */
[----:B------:R-:W-:-:S01]  /*59c0*/  FFMA.FTZ R13, R114, UR10, -R70 ;  /* 0x0000000a720d7c23 */ /* 0x000fc20008010846 */
[--C-:B------:R-:W-:Y:S01]  /*59d0*/  FFMA.FTZ R90, R90, UR10, -R70.reuse ;  /* 0x0000000a5a5a7c23 */ /* 0x100fe20008010846 */
[----:B------:R-:W-:-:S01]  /*59e0*/  FFMA.FTZ R61, R61, UR10, -R70 ;  /* 0x0000000a3d3d7c23 */ /* 0x000fc20008010846 */
[----:B------:R-:W-:Y:S01]  /*59f0*/  FFMA.FTZ R96, R96, UR10, -R70 ;  /* 0x0000000a60607c23 */ /* 0x000fe20008010846 */
[----:B------:R-:W3:Y:S01]  /*5a00*/  MUFU.EX2 R7, R7 ;  /* 0x0000000700077308 */ /* 0x000ee20000000800 */
[----:B--2---:R-:W-:-:S01]  /*5a10*/  FADD.FTZ R117, R122, R117 ;  /* 0x000000757a757221 */ /* 0x004fc20000010000 */
[--C-:B------:R-:W-:Y:S01]  /*5a20*/  FFMA.FTZ R100, R100, UR10, -R70.reuse ;  /* 0x0000000a64647c23 */ /* 0x100fe20008010846 */
[----:B-1----:R-:W-:-:S01]  /*5a30*/  FFMA.FTZ R56, R58, UR10, -R70 ;  /* 0x0000000a3a387c23 */ /* 0x002fc20008010846 */
[--C-:B------:R-:W-:Y:S01]  /*5a40*/  FFMA.FTZ R58, R63, UR10, -R70.reuse ;  /* 0x0000000a3f3a7c23 */ /* 0x100fe20008010846 */
[----:B------:R-:W-:-:S01]  /*5a50*/  FFMA.FTZ R63, R60, UR10, -R70 ;  /* 0x0000000a3c3f7c23 */ /* 0x000fc20008010846 */
[----:B------:R-:W-:Y:S01]  /*5a60*/  FFMA.FTZ R75, R75, UR10, -R70 ;  /* 0x0000000a4b4b7c23 */ /* 0x000fe20008010846 */
[----:B------:R-:W-:Y:S01]  /*5a70*/  F2FP.SATFINITE.E4M3.F32.PACK_AB_MERGE_C R225, R122, R47, RZ ;  /* 0x0000002f7ae1723e */ /* 0x000fe200048070ff */
[----:B------:R-:W-:Y:S01]  /*5a80*/  MUFU.EX2 R69, R69 ;  /* 0x0000004500457308 */ /* 0x000fe20000000800 */
[----:B0-----:R-:W-:-:S01]  /*5a90*/  FADD.FTZ R102, R6, R117 ;  /* 0x0000007506667221 */ /* 0x001fc20000010000 */
[----:B------:R-:W-:Y:S01]  /*5aa0*/  FADD.FTZ R117, R109, R106 ;  /* 0x0000006a6d757221 */ /* 0x000fe20000010000 */
[----:B------:R-:W-:-:S01]  /*5ab0*/  FFMA.FTZ R106, R54, UR10, -R70 ;  /* 0x0000000a366a7c23 */ /* 0x000fc20008010846 */
[--C-:B------:R-:W-:Y:S01]  /*5ac0*/  FFMA.FTZ R62, R62, UR10, -R70.reuse ;  /* 0x0000000a3e3e7c23 */ /* 0x100fe20008010846 */
[----:B------:R-:W-:-:S01]  /*5ad0*/  FFMA.FTZ R57, R57, UR10, -R70 ;  /* 0x0000000a39397c23 */ /* 0x000fc20008010846 */
[----:B------:R-:W-:Y:S01]  /*5ae0*/  FFMA.FTZ R59, R59, UR10, -R70 ;  /* 0x0000000a3b3b7c23 */ /* 0x000fe20008010846 */
[----:B------:R-:W-:Y:S01]  /*5af0*/  F2FP.SATFINITE.E4M3.F32.PACK_AB_MERGE_C R225, R80, R3, R225 ;  /* 0x0000000350e1723e */ /* 0x000fe200048070e1 */
[----:B------:R-:W0:Y:S01]  /*5b00*/  MUFU.EX2 R124, R124 ;  /* 0x0000007c007c7308 */ /* 0x000e220000000800 */
[----:B---3--:R-:W-:-:S01]  /*5b10*/  FADD.FTZ R102, R7, R102 ;  /* 0x0000006607667221 */ /* 0x008fc20000010000 */
        /* <DEDUP_REMOVED lines=12> */
[----:B------:R-:W-:-:S02]  /*5be0*/  F2FP.SATFINITE.E4M3.F32.PACK_AB_MERGE_C R226, R116, R109, RZ ;  /* 0x0000006d74e2723e */ /* 0x000fc400048070ff */
[----:B------:R-:W2:Y:S01]  /*5bf0*/  MUFU.EX2 R126, R126 ;  /* 0x0000007e007e7308 */ /* 0x000ea20000000800 */
[----:B0-----:R-:W-:Y:S02]  /*5c00*/  F2FP.SATFINITE.E4M3.F32.PACK_AB_MERGE_C R227, R124, R69, RZ ;  /* 0x000000457ce3723e */ /* 0x001fe400048070ff */
[----:B------:R-:W-:Y:S02]  /*5c10*/  F2FP.SATFINITE.E4M3.F32.PACK_AB_MERGE_C R226, R110, R107, R226 ;  /* 0x0000006b6ee2723e */ /* 0x000fe400048070e2 */
[----:B------:R-:W-:-:S03]  /*5c20*/  F2FP.SATFINITE.E4M3.F32.PACK_AB_MERGE_C R227, R7, R6, R227 ;  /* 0x0000000607e3723e */ /* 0x000fc600048070e3 */
[----:B------:R-:W0:Y:S08]  /*5c30*/  MUFU.EX2 R12, R12 ;  /* 0x0000000c000c7308 */ /* 0x000e300000000800 */
[----:B------:R-:W3:Y:S08]  /*5c40*/  MUFU.EX2 R113, R113 ;  /* 0x0000007100717308 */ /* 0x000ef00000000800 */
[----:B------:R-:W4:Y:S08]  /*5c50*/  MUFU.EX2 R71, R71 ;  /* 0x0000004700477308 */ /* 0x000f300000000800 */
[----:B------:R5:W-:Y:S08]  /*5c60*/  MUFU.EX2 R2, R79 ;  /* 0x0000004f00027308 */ /* 0x000bf00000000800 */
[----:B------:R-:W4:Y:S01]  /*5c70*/  MUFU.EX2 R128, R128 ;  /* 0x0000008000807308 */ /* 0x000f220000000800 */
[----:B-----5:R-:W-:-:S01]  /*5c80*/  FADD.FTZ R79, R69, R102 ;  /* 0x00000066454f7221 */ /* 0x020fc20000010000 */
[----:B------:R-:W-:-:S03]  /*5c90*/  FADD.FTZ R102, R116, R117 ;  /* 0x0000007574667221 */ /* 0x000fc60000010000 */
[----:B------:R-:W-:Y:S01]  /*5ca0*/  FADD.FTZ R60, R124, R79 ;  /* 0x0000004f7c3c7221 */ /* 0x000fe20000010000 */
[----:B------:R-:W-:-:S02]  /*5cb0*/  FADD.FTZ R79, R111, R102 ;  /* 0x000000666f4f7221 */ /* 0x000fc40000010000 */
[----:B------:R-:W5:Y:S01]  /*5cc0*/  MUFU.EX2 R130, R130 ;  /* 0x0000008200827308 */ /* 0x000f620000000800 */
[----:B-1----:R-:W-:-:S01]  /*5cd0*/  FADD.FTZ R117, R9, R60 ;  /* 0x0000003c09757221 */ /* 0x002fc20000010000 */
[----:B--2---:R-:W-:-:S03]  /*5ce0*/  FADD.FTZ R60, R126, R79 ;  /* 0x0000004f7e3c7221 */ /* 0x004fc60000010000 */
[----:B0-----:R-:W-:Y:S01]  /*5cf0*/  FADD.FTZ R102, R12, R117 ;  /* 0x000000750c667221 */ /* 0x001fe20000010000 */
[----:B---3--:R-:W-:-:S02]  /*5d00*/  FADD.FTZ R79, R113, R60 ;  /* 0x0000003c714f7221 */ /* 0x008fc40000010000 */
[----:B------:R-:W0:Y:S01]  /*5d10*/  MUFU.EX2 R115, R115 ;  /* 0x0000007300737308 */ /* 0x000e220000000800 */
[----:B----4-:R-:W-:-:S01]  /*5d20*/  FADD.FTZ R117, R71, R102 ;  /* 0x0000006647757221 */ /* 0x010fc20000010000 */
[----:B------:R-:W-:Y:S01]  /*5d30*/  FADD.FTZ R60, R128, R79 ;  /* 0x0000004f803c7221 */ /* 0x000fe20000010000 */
[----:B------:R-:W-:-:S01]  /*5d40*/  FFMA.FTZ R79, R50, UR10, -R70 ;  /* 0x0000000a324f7c23 */ /* 0x000fc20008010846 */
[----:B------:R-:W-:-:S04]  /*5d50*/  F2FP.SATFINITE.E4M3.F32.PACK_AB_MERGE_C R220, R128, R113, RZ ;  /* 0x0000007180dc723e */ /* 0x000fc800048070ff */
[----:B------:R-:W1:Y:S01]  /*5d60*/  MUFU.EX2 R11, R11 ;  /* 0x0000000b000b7308 */ /* 0x000e620000000800 */
[----:B-----5:R-:W-:-:S01]  /*5d70*/  FADD.FTZ R102, R130, R117 ;  /* 0x0000007582667221 */ /* 0x020fc20000010000 */
[----:B------:R-:W-:Y:S02]  /*5d80*/  F2FP.SATFINITE.E4M3.F32.PACK_AB_MERGE_C R221, R130, R71, RZ ;  /* 0x0000004782dd723e */ /* 0x000fe400048070ff */
[----:B------:R-:W-:Y:S02]  /*5d90*/  F2FP.SATFINITE.E4M3.F32.PACK_AB_MERGE_C R220, R126, R111, R220 ;  /* 0x0000006f7edc723e */ /* 0x000fe400048070dc */
[----:B------:R-:W-:Y:S02]  /*5da0*/  F2FP.SATFINITE.E4M3.F32.PACK_AB_MERGE_C R221, R12, R9, R221 ;  /* 0x000000090cdd723e */ /* 0x000fe400048070dd */
        /* <DEDUP_REMOVED lines=16> */
[----:B0-----:R-:W-:-:S01]  /*5eb0*/  FADD.FTZ R117, R8, R117 ;  /* 0x0000007508757221 */ /* 0x001fc20000010000 */
[----:B------:R-:W-:-:S04]  /*5ec0*/  F2FP.SATFINITE.E4M3.F32.PACK_AB_MERGE_C R222, R8, R5, RZ ;  /* 0x0000000508de723e */ /* 0x000fc800048070ff */
[----:B------:R-:W-:Y:S02]  /*5ed0*/  F2FP.SATFINITE.E4M3.F32.PACK_AB_MERGE_C R222, R84, R115, R222 ;  /* 0x0000007354de723e */ /* 0x000fe400048070de */
[----:B------:R-:W0:Y:S01]  /*5ee0*/  MUFU.EX2 R13, R13 ;  /* 0x0000000d000d7308 */ /* 0x000e220000000800 */
[----:B-1----:R-:W-:-:S01]  /*5ef0*/  FADD.FTZ R50, R118, R121 ;  /* 0x0000007976327221 */ /* 0x002fc20000010000 */
[----:B------:R-:W-:-:S04]  /*5f00*/  F2FP.SATFINITE.E4M3.F32.PACK_AB_MERGE_C R223, R118, R87, RZ ;  /* 0x0000005776df723e */ /* 0x000fc800048070ff */
[----:B------:R-:W-:Y:S02]  /*5f10*/  F2FP.SATFINITE.E4M3.F32.PACK_AB_MERGE_C R223, R20, R11, R223 ;  /* 0x0000000b14df723e */ /* 0x000fe400048070df */
[----:B------:R-:W-:Y:S01]  /*5f20*/  MUFU.EX2 R119, R119 ;  /* 0x0000007700777308 */ /* 0x000fe20000000800 */
[----:B--2---:R-:W-:-:S07]  /*5f30*/  FADD.FTZ R114, R10, R117 ;  /* 0x000000750a727221 */ /* 0x004fce0000010000 */
[----:B------:R-:W1:Y:S01]  /*5f40*/  MUFU.EX2 R90, R90 ;  /* 0x0000005a005a7308 */ /* 0x000e620000000800 */
[----:B0-----:R-:W-:-:S07]  /*5f50*/  FADD.FTZ R55, R13, R50 ;  /* 0x000000320d377221 */ /* 0x001fce0000010000 */
[----:B------:R-:W-:Y:S08]  /*5f60*/  MUFU.EX2 R105, R105 ;  /* 0x0000006900697308 */ /* 0x000ff00000000800 */
[----:B------:R-:W0:Y:S01]  /*5f70*/  MUFU.EX2 R123, R123 ;  /* 0x0000007b007b7308 */ /* 0x000e220000000800 */
[----:B-1----:R-:W-:-:S07]  /*5f80*/  FADD.FTZ R50, R90, R55 ;  /* 0x000000375a327221 */ /* 0x002fce0000010000 */
[----:B------:R-:W1:Y:S08]  /*5f90*/  MUFU.EX2 R112, R112 ;  /* 0x0000007000707308 */ /* 0x000e700000000800 */
[----:B------:R-:W2:Y:S01]  /*5fa0*/  MUFU.EX2 R15, R15 ;  /* 0x0000000f000f7308 */ /* 0x000ea20000000800 */
[----:B0-----:R-:W-:-:S04]  /*5fb0*/  F2FP.SATFINITE.E4M3.F32.PACK_AB_MERGE_C R216, R123, R14, RZ ;  /* 0x0000000e7bd8723e */ /* 0x001fc800048070ff */
[----:B------:R-:W-:-:S03]  /*5fc0*/  F2FP.SATFINITE.E4M3.F32.PACK_AB_MERGE_C R216, R119, R10, R216 ;  /* 0x0000000a77d8723e */ /* 0x000fc600048070d8 */
[----:B------:R0:W-:Y:S01]  /*5fd0*/  MUFU.EX2 R51, R63 ;  /* 0x0000003f00337308 */ /* 0x0001e20000000800 */
[----:B-1----:R-:W-:-:S04]  /*5fe0*/  F2FP.SATFINITE.E4M3.F32.PACK_AB_MERGE_C R217, R112, R105, RZ ;  /* 0x0000006970d9723e */ /* 0x002fc800048070ff */
[----:B------:R-:W-:-:S03]  /*5ff0*/  F2FP.SATFINITE.E4M3.F32.PACK_AB_MERGE_C R217, R90, R13, R217 ;  /* 0x0000000d5ad9723e */ /* 0x000fc600048070d9 */
[----:B------:R-:W1:Y:S01]  /*6000*/  MUFU.EX2 R92, R92 ;  /* 0x0000005c005c7308 */ /* 0x000e620000000800 */
[----:B0-----:R-:W-:-:S04]  /*6010*/  FADD.FTZ R63, R119, R114 ;  /* 0x00000072773f7221 */ /* 0x001fc80000010000 */
[----:B------:R-:W-:-:S03]  /*6020*/  FADD.FTZ R114, R14, R63 ;  /* 0x0000003f0e727221 */ /* 0x000fc60000010000 */
[----:B------:R-:W0:Y:S01]  /*6030*/  MUFU.EX2 R93, R93 ;  /* 0x0000005d005d7308 */ /* 0x000e220000000800 */
[----:B------:R-:W-:-:S04]  /*6040*/  FADD.FTZ R63, R123, R114 ;  /* 0x000000727b3f7221 */ /* 0x000fc80000010000 */
[----:B------:R-:W-:-:S03]  /*6050*/  FADD.FTZ R132, R104, R63 ;  /* 0x0000003f68847221 */ /* 0x000fc60000010000 */
[----:B------:R3:W-:Y:S01]  /*6060*/  MUFU.EX2 R54, R61 ;  /* 0x0000003d00367308 */ /* 0x0007e20000000800 */
[----:B------:R-:W-:-:S04]  /*6070*/  FADD.FTZ R132, R125, R132 ;  /* 0x000000847d847221 */ /* 0x000fc80000010000 */
[----:B------:R-:W-:-:S03]  /*6080*/  FADD.FTZ R47, R91, R132 ;  /* 0x000000845b2f7221 */ /* 0x000fc60000010000 */
[----:B------:R-:W4:Y:S01]  /*6090*/  MUFU.EX2 R108, R108 ;  /* 0x0000006c006c7308 */ /* 0x000f220000000800 */
[----:B---3--:R-:W-:-:S04]  /*60a0*/  FADD.FTZ R61, R105, R50 ;  /* 0x00000032693d7221 */ /* 0x008fc80000010000 */
[----:B------:R-:W-:-:S03]  /*60b0*/  FADD.FTZ R114, R112, R61 ;  /* 0x0000003d70727221 */ /* 0x000fc60000010000 */
[----:B------:R-:W3:Y:S01]  /*60c0*/  MUFU.EX2 R96, R96 ;  /* 0x0000006000607308 */ /* 0x000ee20000000800 */
[----:B--2---:R-:W-:-:S04]  /*60d0*/  FADD.FTZ R39, R15, R114 ;  /* 0x000000720f277221 */ /* 0x004fc80000010000 */
[----:B-1----:R-:W-:-:S03]  /*60e0*/  FADD.FTZ R34, R92, R39 ;  /* 0x000000275c227221 */ /* 0x002fc60000010000 */
[----:B------:R-:W-:Y:S01]  /*60f0*/  MUFU.EX2 R21, R21 ;  /* 0x0000001500157308 */ /* 0x000fe20000000800 */
[----:B0-----:R-:W-:-:S01]  /*6100*/  FADD.FTZ R61, R93, R34 ;  /* 0x000000225d3d7221 */ /* 0x001fc20000010000 */
[C---:B----4-:R-:W-:Y:S01]  /*6110*/  FADD.FTZ R34, R108.reuse, R47 ;  /* 0x0000002f6c227221 */ /* 0x050fe20000010000 */
[----:B------:R-:W-:-:S03]  /*6120*/  F2FP.SATFINITE.E4M3.F32.PACK_AB_MERGE_C R218, R108, R91, RZ ;  /* 0x0000005b6cda723e */ /* 0x000fc600048070ff */
[----:B------:R-:W-:Y:S01]  /*6130*/  FADD.FTZ R47, R95, R34 ;  /* 0x000000225f2f7221 */ /* 0x000fe20000010000 */
[----:B------:R-:W-:Y:S01]  /*6140*/  F2FP.SATFINITE.E4M3.F32.PACK_AB_MERGE_C R218, R125, R104, R218 ;  /* 0x000000687dda723e */ /* 0x000fe200048070da */
[----:B------:R-:W-:Y:S01]  /*6150*/  MUFU.EX2 R94, R94 ;  /* 0x0000005e005e7308 */ /* 0x000fe20000000800 */
[----:B---3--:R-:W-:Y:S01]  /*6160*/  F2FP.SATFINITE.E4M3.F32.PACK_AB_MERGE_C R219, R96, R93, RZ ;  /* 0x0000005d60db723e */ /* 0x008fe200048070ff */
[----:B------:R-:W-:-:S03]  /*6170*/  FADD.FTZ R47, R72, R47 ;  /* 0x0000002f482f7221 */ /* 0x000fc60000010000 */
[----:B------:R-:W-:Y:S01]  /*6180*/  F2FP.SATFINITE.E4M3.F32.PACK_AB_MERGE_C R219, R92, R15, R219 ;  /* 0x0000000f5cdb723e */ /* 0x000fe200048070db */
[----:B------:R-:W-:-:S02]  /*6190*/  FADD.FTZ R8, R74, R47 ;  /* 0x0000002f4a087221 */ /* 0x000fc40000010000 */
[----:B------:R-:W-:Y:S02]  /*61a0*/  MUFU.EX2 R100, R100 ;  /* 0x0000006400647308 */ /* 0x000fe40000000800 */
[----:B------:R-:W-:-:S06]  /*61b0*/  FADD.FTZ R47, R127, R8 ;  /* 0x000000087f2f7221 */ /* 0x000fcc0000010000 */
[----:B------:R-:W0:Y:S08]  /*61c0*/  MUFU.EX2 R75, R75 ;  /* 0x0000004b004b7308 */ /* 0x000e300000000800 */
[----:B------:R1:W-:Y:S08]  /*61d0*/  MUFU.EX2 R55, R62 ;  /* 0x0000003e00377308 */ /* 0x0003f00000000800 */
[----:B------:R-:W2:Y:S01]  /*61e0*/  MUFU.EX2 R86, R86 ;  /* 0x0000005600567308 */ /* 0x000ea20000000800 */
[----:B-1----:R-:W-:-:S01]  /*61f0*/  FADD.FTZ R62, R96, R61 ;  /* 0x0000003d603e7221 */ /* 0x002fc20000010000 */
[----:B0-----:R-:W-:-:S03]  /*6200*/  F2FP.SATFINITE.E4M3.F32.PACK_AB_MERGE_C R213, R75, R100, RZ ;  /* 0x000000644bd5723e */ /* 0x001fc600048070ff */
[----:B------:R-:W-:Y:S01]  /*6210*/  FADD.FTZ R5, R21, R62 ;  /* 0x0000003e15057221 */ /* 0x000fe20000010000 */
[C---:B------:R-:W-:Y:S02]  /*6220*/  F2FP.SATFINITE.E4M3.F32.PACK_AB_MERGE_C R213, R94.reuse, R21, R213 ;  /* 0x000000155ed5723e */ /* 0x040fe400048070d5 */
[----:B------:R-:W-:Y:S01]  /*6230*/  CS2R R62, SRZ ;  /* 0x00000000003e7805 */ /* 0x000fe2000001ff00 */
[----:B------:R-:W0:Y:S01]  /*6240*/  MUFU.EX2 R73, R73 ;  /* 0x0000004900497308 */ /* 0x000e220000000800 */
[----:B------:R-:W-:-:S04]  /*6250*/  FADD.FTZ R5, R94, R5 ;  /* 0x000000055e057221 */ /* 0x000fc80000010000 */
[----:B------:R-:W-:-:S03]  /*6260*/  FADD.FTZ R14, R100, R5 ;  /* 0x00000005640e7221 */ /* 0x000fc60000010000 */
[----:B------:R-:W1:Y:S01]  /*6270*/  MUFU.EX2 R76, R76 ;  /* 0x0000004c004c7308 */ /* 0x000e620000000800 */
[----:B------:R-:W-:-:S01]  /*6280*/  FADD.FTZ R14, R75, R14 ;  /* 0x0000000e4b0e7221 */ /* 0x000fc20000010000 */
[----:B--2---:R-:W-:Y:S01]  /*6290*/  FADD.FTZ R8, R86, R47 ;  /* 0x0000002f56087221 */ /* 0x004fe20000010000 */
[----:B------:R-:W-:-:S03]  /*62a0*/  CS2R R74, SRZ ;  /* 0x00000000004a7805 */ /* 0x000fc6000001ff00 */
[----:B------:R-:W-:Y:S02]  /*62b0*/  FADD.FTZ R61, R129, R8 ;  /* 0x00000008813d7221 */ /* 0x000fe40000010000 */
[----:B------:R-:W2:Y:S01]  /*62c0*/  MUFU.EX2 R40, R40 ;  /* 0x0000002800287308 */ /* 0x000ea20000000800 */
[----:B0-----:R-:W-:-:S07]  /*62d0*/  FADD.FTZ R47, R73, R14 ;  /* 0x0000000e492f7221 */ /* 0x001fce0000010000 */
[----:B------:R-:W0:Y:S01]  /*62e0*/  MUFU.EX2 R77, R77 ;  /* 0x0000004d004d7308 */ /* 0x000e220000000800 */
[----:B-1----:R-:W-:-:S07]  /*62f0*/  FADD.FTZ R14, R76, R47 ;  /* 0x0000002f4c0e7221 */ /* 0x002fce0000010000 */
[----:B------:R-:W1:Y:S01]  /*6300*/  MUFU.EX2 R78, R78 ;  /* 0x0000004e004e7308 */ /* 0x000e620000000800 */
[----:B--2---:R-:W-:-:S01]  /*6310*/  FADD.FTZ R26, R40, R61 ;  /* 0x0000003d281a7221 */ /* 0x004fc20000010000 */
[----:B------:R-:W-:-:S03]  /*6320*/  F2FP.SATFINITE.E4M3.F32.PACK_AB_MERGE_C R40, R41, R40, RZ ;  /* 0x000000282928723e */ /* 0x000fc600048070ff */
[----:B------:R-:W-:Y:S01]  /*6330*/  FADD.FTZ R41, R41, R26 ;  /* 0x0000001a29297221 */ /* 0x000fe20000010000 */
[----:B------:R-:W-:Y:S02]  /*6340*/  F2FP.SATFINITE.E4M3.F32.PACK_AB_MERGE_C R214, R129, R86, R40 ;  /* 0x0000005681d6723e */ /* 0x000fe40004807028 */
[----:B------:R-:W-:Y:S01]  /*6350*/  CS2R R86, SRZ ;  /* 0x0000000000567805 */ /* 0x000fe2000001ff00 */
[----:B------:R-:W2:Y:S01]  /*6360*/  MUFU.EX2 R42, R42 ;  /* 0x0000002a002a7308 */ /* 0x000ea20000000800 */
[----:B0-----:R-:W-:-:S07]  /*6370*/  FADD.FTZ R3, R77, R14 ;  /* 0x0000000e4d037221 */ /* 0x001fce0000010000 */
[----:B------:R-:W0:Y:S01]  /*6380*/  MUFU.EX2 R45, R45 ;  /* 0x0000002d002d7308 */ /* 0x000e220000000800 */
[----:B-1----:R-:W-:-:S01]  /*6390*/  FADD.FTZ R3, R78, R3 ;  /* 0x000000034e037221 */ /* 0x002fc20000010000 */
[----:B------:R-:W-:-:S03]  /*63a0*/  F2FP.SATFINITE.E4M3.F32.PACK_AB_MERGE_C R77, R78, R77, RZ ;  /* 0x0000004d4e4d723e */ /* 0x000fc600048070ff */
[----:B------:R-:W-:Y:S01]  /*63b0*/  FADD.FTZ R26, R2, R3 ;  /* 0x00000003021a7221 */ /* 0x000fe20000010000 */
[----:B------:R-:W-:Y:S02]  /*63c0*/  F2FP.SATFINITE.E4M3.F32.PACK_AB_MERGE_C R215, R76, R73, R77 ;  /* 0x000000494cd7723e */ /* 0x000fe4000480704d */
[----:B------:R-:W-:Y:S01]  /*63d0*/  CS2R R72, SRZ ;  /* 0x0000000000487805 */ /* 0x000fe2000001ff00 */
[----:B------:R-:W1:Y:S01]  /*63e0*/  MUFU.EX2 R57, R57 ;  /* 0x0000003900397308 */ /* 0x000e620000000800 */
[----:B--2---:R-:W-:-:S01]  /*63f0*/  FADD.FTZ R14, R42, R41 ;  /* 0x000000292a0e7221 */ /* 0x004fc20000010000 */
[----:B------:R-:W-:Y:S02]  /*6400*/  CS2R R40, SRZ ;  /* 0x0000000000287805 */ /* 0x000fe4000001ff00 */
[----:B------:R-:W-:-:S04]  /*6410*/  CS2R R76, SRZ ;  /* 0x00000000004c7805 */ /* 0x000fc8000001ff00 */
        /* <DEDUP_REMOVED lines=11> */
[----:B0-----:R-:W-:-:S01]  /*64d0*/  FADD.FTZ R6, R56, R7 ;  /* 0x0000000738067221 */ /* 0x001fc20000010000 */
[----:B------:R-:W-:-:S06]  /*64e0*/  CS2R R44, SRZ ;  /* 0x00000000002c7805 */ /* 0x000fcc000001ff00 */
[----:B------:R-:W0:Y:S01]  /*64f0*/  MUFU.EX2 R58, R58 ;  /* 0x0000003a003a7308 */ /* 0x000e220000000800 */
[C---:B-1----:R-:W-:Y:S01]  /*6500*/  F2FP.SATFINITE.E4M3.F32.PACK_AB_MERGE_C R56, R59.reuse, R56, RZ ;  /* 0x000000383b38723e */ /* 0x042fe200048070ff */
[----:B------:R-:W-:-:S03]  /*6510*/  FADD.FTZ R59, R59, R6 ;  /* 0x000000063b3b7221 */ /* 0x000fc60000010000 */
[----:B------:R-:W-:Y:S02]  /*6520*/  F2FP.SATFINITE.E4M3.F32.PACK_AB_MERGE_C R209, R57, R2, R56 ;  /* 0x0000000239d1723e */ /* 0x000fe40004807038 */
[----:B------:R-:W-:Y:S01]  /*6530*/  CS2R R56, SRZ ;  /* 0x0000000000387805 */ /* 0x000fe2000001ff00 */
        /* <DEDUP_REMOVED lines=15> */
[----:B------:R-:W-:Y:S02]  /*6630*/  F2FP.SATFINITE.E4M3.F32.PACK_AB_MERGE_C R25, R30, R25, RZ ;  /* 0x000000191e19723e */ /* 0x000fe400048070ff */
[----:B------:R-:W-:Y:S02]  /*6640*/  CS2R R30, SRZ ;  /* 0x00000000001e7805 */ /* 0x000fe4000001ff00 */
[----:B------:R-:W-:Y:S02]  /*6650*/  CS2R R58, SRZ ;  /* 0x00000000003a7805 */ /* 0x000fe4000001ff00 */
[----:B------:R-:W-:-:S02]  /*6660*/  F2FP.SATFINITE.E4M3.F32.PACK_AB_MERGE_C R210, R49, R24, R25 ;  /* 0x0000001831d2723e */ /* 0x000fc40004807019 */
[----:B------:R-:W-:Y:S01]  /*6670*/  CS2R R24, SRZ ;  /* 0x0000000000187805 */ /* 0x000fe2000001ff00 */
[----:B------:R-:W0:Y:S01]  /*6680*/  MUFU.EX2 R35, R35 ;  /* 0x0000002300237308 */ /* 0x000e220000000800 */
[----:B-1----:R-:W-:-:S07]  /*6690*/  FADD.FTZ R6, R28, R9 ;  /* 0x000000091c067221 */ /* 0x002fce0000010000 */
[----:B------:R-:W1:Y:S01]  /*66a0*/  MUFU.EX2 R39, R120 ;  /* 0x0000007800277308 */ /* 0x000e620000000800 */
[----:B--2---:R-:W-:-:S01]  /*66b0*/  FADD.FTZ R10, R50, R55 ;  /* 0x00000037320a7221 */ /* 0x004fc20000010000 */
[----:B------:R-:W-:-:S06]  /*66c0*/  CS2R R54, SRZ ;  /* 0x0000000000367805 */ /* 0x000fcc000001ff00 */
        /* <DEDUP_REMOVED lines=12> */
[----:B------:R-:W-:Y:S01]  /*6790*/  CS2R R28, SRZ ;  /* 0x00000000001c7805 */ /* 0x000fe2000001ff00 */
[----:B------:R-:W1:Y:S01]  /*67a0*/  MUFU.EX2 R5, R83 ;  /* 0x0000005300057308 */ /* 0x000e620000000800 */
[C---:B--2---:R-:W-:Y:S01]  /*67b0*/  F2FP.SATFINITE.E4M3.F32.PACK_AB_MERGE_C R81, R82.reuse, R81, RZ ;  /* 0x000000515251723e */ /* 0x044fe200048070ff */
[----:B------:R-:W-:Y:S01]  /*67c0*/  FADD.FTZ R82, R82, R9 ;  /* 0x0000000952527221 */ /* 0x000fe20000010000 */
[----:B------:R-:W-:Y:S02]  /*67d0*/  CS2R R34, SRZ ;  /* 0x0000000000227805 */ /* 0x000fe4000001ff00 */
[----:B------:R-:W-:Y:S02]  /*67e0*/  F2FP.SATFINITE.E4M3.F32.PACK_AB_MERGE_C R205, R39, R50, R81 ;  /* 0x0000003227cd723e */ /* 0x000fe40004807051 */
[----:B------:R-:W-:-:S02]  /*67f0*/  CS2R R38, SRZ ;  /* 0x0000000000267805 */ /* 0x000fc4000001ff00 */
[----:B------:R-:W-:Y:S01]  /*6800*/  CS2R R50, SRZ ;  /* 0x0000000000327805 */ /* 0x000fe2000001ff00 */
[----:B------:R-:W2:Y:S01]  /*6810*/  MUFU.EX2 R53, R53 ;  /* 0x0000003500357308 */ /* 0x000ea20000000800 */
[----:B0-----:R-:W-:-:S01]  /*6820*/  FADD.FTZ R6, R48, R7 ;  /* 0x0000000730067221 */ /* 0x001fc20000010000 */
[----:B------:R-:W-:-:S06]  /*6830*/  CS2R R80, SRZ ;  /* 0x0000000000507805 */ /* 0x000fcc000001ff00 */
[----:B------:R0:W3:Y:S01]  /*6840*/  MUFU.EX2 R8, R79 ;  /* 0x0000004f00087308 */ /* 0x0000e20000000800 */
[----:B-1----:R-:W-:-:S01]  /*6850*/  FADD.FTZ R7, R5, R82 ;  /* 0x0000005205077221 */ /* 0x002fc20000010000 */
[----:B------:R-:W-:-:S06]  /*6860*/  CS2R R82, SRZ ;  /* 0x0000000000527805 */ /* 0x000fcc000001ff00 */
[----:B------:R-:W1:Y:S01]  /*6870*/  MUFU.EX2 R32, R32 ;  /* 0x0000002000207308 */ /* 0x000e620000000800 */
[----:B--2---:R-:W-:-:S01]  /*6880*/  FADD.FTZ R9, R53, R6 ;  /* 0x0000000635097221 */ /* 0x004fc20000010000 */
[----:B0-----:R-:W-:-:S06]  /*6890*/  CS2R R78, SRZ ;  /* 0x00000000004e7805 */ /* 0x001fcc000001ff00 */
[----:B------:R-:W0:Y:S01]  /*68a0*/  MUFU.EX2 R102, R102 ;  /* 0x0000006600667308 */ /* 0x000e220000000800 */
[----:B---3--:R-:W-:-:S07]  /*68b0*/  FADD.FTZ R7, R8, R7 ;  /* 0x0000000708077221 */ /* 0x008fce0000010000 */
[----:B------:R-:W2:Y:S01]  /*68c0*/  MUFU.EX2 R33, R33 ;  /* 0x0000002100217308 */ /* 0x000ea20000000800 */
[----:B-1----:R-:W-:-:S07]  /*68d0*/  FADD.FTZ R6, R32, R9 ;  /* 0x0000000920067221 */ /* 0x002fce0000010000 */
[----:B------:R-:W1:Y:S01]  /*68e0*/  MUFU.EX2 R3, R106 ;  /* 0x0000006a00037308 */ /* 0x000e620000000800 */
[----:B0-----:R-:W-:-:S07]  /*68f0*/  FADD.FTZ R2, R102, R7 ;  /* 0x0000000766027221 */ /* 0x001fce0000010000 */
[----:B------:R-:W0:Y:S01]  /*6900*/  MUFU.EX2 R65, R65 ;  /* 0x0000004100417308 */ /* 0x000e220000000800 */
[----:B--2---:R-:W-:-:S01]  /*6910*/  FADD.FTZ R6, R33, R6 ;  /* 0x0000000621067221 */ /* 0x004fc20000010000 */
[----:B------:R-:W-:-:S04]  /*6920*/  F2FP.SATFINITE.E4M3.F32.PACK_AB_MERGE_C R32, R33, R32, RZ ;  /* 0x000000202120723e */ /* 0x000fc800048070ff */
[----:B------:R-:W-:Y:S02]  /*6930*/  F2FP.SATFINITE.E4M3.F32.PACK_AB_MERGE_C R206, R53, R48, R32 ;  /* 0x0000003035ce723e */ /* 0x000fe40004807020 */
[----:B------:R-:W-:Y:S01]  /*6940*/  CS2R R32, SRZ ;  /* 0x0000000000207805 */ /* 0x000fe2000001ff00 */
[----:B------:R-:W2:Y:S01]  /*6950*/  MUFU.EX2 R60, R60 ;  /* 0x0000003c003c7308 */ /* 0x000ea20000000800 */
[C---:B-1----:R-:W-:Y:S01]  /*6960*/  F2FP.SATFINITE.E4M3.F32.PACK_AB_MERGE_C R102, R3.reuse, R102, RZ ;  /* 0x000000660366723e */ /* 0x042fe200048070ff */
[----:B------:R-:W-:Y:S01]  /*6970*/  FADD.FTZ R3, R3, R2 ;  /* 0x0000000203037221 */ /* 0x000fe20000010000 */
[----:B------:R-:W-:Y:S02]  /*6980*/  CS2R R48, SRZ ;  /* 0x0000000000307805 */ /* 0x000fe4000001ff00 */
[----:B------:R-:W-:-:S03]  /*6990*/  F2FP.SATFINITE.E4M3.F32.PACK_AB_MERGE_C R207, R8, R5, R102 ;  /* 0x0000000508cf723e */ /* 0x000fc60004807066 */
        /* <DEDUP_REMOVED lines=13> */
[C---:B0-----:R-:W-:Y:S01]  /*6a70*/  F2FP.SATFINITE.E4M3.F32.PACK_AB_MERGE_C R66, R67.reuse, R66, RZ ;  /* 0x000000424342723e */ /* 0x041fe200048070ff */
[----:B------:R-:W-:-:S03]  /*6a80*/  FADD.FTZ R67, R67, R2 ;  /* 0x0000000243437221 */ /* 0x000fc60000010000 */
[----:B------:R-:W-:-:S03]  /*6a90*/  F2FP.SATFINITE.E4M3.F32.PACK_AB_MERGE_C R200, R36, R65, R66 ;  /* 0x0000004124c8723e */ /* 0x000fc60004807042 */
[----:B------:R-:W0:Y:S01]  /*6aa0*/  MUFU.EX2 R101, R101 ;  /* 0x0000006500657308 */ /* 0x000e220000000800 */
[----:B--2---:R-:W-:-:S01]  /*6ab0*/  FADD.FTZ R6, R99, R6 ;  /* 0x0000000663067221 */ /* 0x004fc20000010000 */
[----:B------:R-:W-:-:S04]  /*6ac0*/  F2FP.SATFINITE.E4M3.F32.PACK_AB_MERGE_C R52, R99, R52, RZ ;  /* 0x000000346334723e */ /* 0x000fc800048070ff */
[----:B------:R-:W-:Y:S02]  /*6ad0*/  F2FP.SATFINITE.E4M3.F32.PACK_AB_MERGE_C R201, R97, R60, R52 ;  /* 0x0000003c61c9723e */ /* 0x000fe40004807034 */
[----:B------:R-:W-:Y:S01]  /*6ae0*/  CS2R R52, SRZ ;  /* 0x0000000000347805 */ /* 0x000fe2000001ff00 */
[----:B------:R-:W2:Y:S01]  /*6af0*/  MUFU.EX2 R37, R37 ;  /* 0x0000002500257308 */ /* 0x000ea20000000800 */
[----:B-1----:R-:W-:-:S01]  /*6b00*/  FADD.FTZ R2, R68, R67 ;  /* 0x0000004344027221 */ /* 0x002fc20000010000 */
[----:B------:R-:W-:Y:S02]  /*6b10*/  CS2R R60, SRZ ;  /* 0x00000000003c7805 */ /* 0x000fe4000001ff00 */
[----:B------:R-:W-:-:S04]  /*6b20*/  CS2R R66, SRZ ;  /* 0x0000000000427805 */ /* 0x000fc8000001ff00 */
[----:B------:R-:W1:Y:S01]  /*6b30*/  MUFU.EX2 R64, R64 ;  /* 0x0000004000407308 */ /* 0x000e620000000800 */
[----:B0-----:R-:W-:-:S07]  /*6b40*/  FADD.FTZ R3, R101, R6 ;  /* 0x0000000665037221 */ /* 0x001fce0000010000 */
[----:B------:R-:W-:Y:S01]  /*6b50*/  MUFU.EX2 R46, R46 ;  /* 0x0000002e002e7308 */ /* 0x000fe20000000800 */
[----:B--2---:R-:W-:-:S07]  /*6b60*/  FADD.FTZ R5, R37, R2 ;  /* 0x0000000225057221 */ /* 0x004fce0000010000 */
[----:B------:R-:W0:Y:S01]  /*6b70*/  MUFU.EX2 R27, R27 ;  /* 0x0000001b001b7308 */ /* 0x000e220000000800 */
[----:B-1----:R-:W-:-:S07]  /*6b80*/  FADD.FTZ R2, R64, R3 ;  /* 0x0000000340027221 */ /* 0x002fce0000010000 */
[----:B------:R-:W-:Y:S08]  /*6b90*/  MUFU.EX2 R85, R85 ;  /* 0x0000005500557308 */ /* 0x000ff00000000800 */
[----:B------:R-:W1:Y:S01]  /*6ba0*/  MUFU.EX2 R70, R70 ;  /* 0x0000004600467308 */ /* 0x000e620000000800 */
[----:B0-----:R-:W-:Y:S01]  /*6bb0*/  F2FP.SATFINITE.E4M3.F32.PACK_AB_MERGE_C R3, R27, R46, RZ ;  /* 0x0000002e1b03723e */ /* 0x001fe200048070ff */
[----:B------:R-:W-:-:S03]  /*6bc0*/  FADD.FTZ R46, R46, R5 ;  /* 0x000000052e2e7221 */ /* 0x000fc60000010000 */
[----:B------:R-:W-:Y:S01]  /*6bd0*/  F2FP.SATFINITE.E4M3.F32.PACK_AB_MERGE_C R202, R37, R68, R3 ;  /* 0x0000004425ca723e */ /* 0x000fe20004807003 */
[----:B------:R-:W-:-:S01]  /*6be0*/  FADD.FTZ R3, R27, R46 ;  /* 0x0000002e1b037221 */ /* 0x000fc20000010000 */
[----:B------:R-:W-:Y:S02]  /*6bf0*/  CS2R R26, SRZ ;  /* 0x00000000001a7805 */ /* 0x000fe4000001ff00 */
[----:B------:R-:W-:Y:S02]  /*6c00*/  CS2R R36, SRZ ;  /* 0x0000000000247805 */ /* 0x000fe4000001ff00 */
[----:B------:R-:W-:Y:S02]  /*6c10*/  CS2R R46, SRZ ;  /* 0x00000000002e7805 */ /* 0x000fe4000001ff00 */
[----:B------:R-:W-:Y:S02]  /*6c20*/  CS2R R68, SRZ ;  /* 0x0000000000447805 */ /* 0x000fe4000001ff00 */
[----:B-1----:R-:W-:Y:S01]  /*6c30*/  F2FP.SATFINITE.E4M3.F32.PACK_AB_MERGE_C R6, R70, R85, RZ ;  /* 0x000000554606723e */ /* 0x002fe200048070ff */
[----:B------:R-:W-:-:S03]  /*6c40*/  FADD.FTZ R85, R85, R2 ;  /* 0x0000000255557221 */ /* 0x000fc60000010000 */
[----:B------:R-:W-:Y:S01]  /*6c50*/  F2FP.SATFINITE.E4M3.F32.PACK_AB_MERGE_C R203, R64, R101, R6 ;  /* 0x0000006540cb723e */ /* 0x000fe20004807006 */
[----:B------:R-:W-:-:S01]  /*6c60*/  FADD.FTZ R2, R70, R85 ;  /* 0x0000005546027221 */ /* 0x000fc20000010000 */
[----:B------:R-:W-:Y:S02]  /*6c70*/  CS2R R64, SRZ ;  /* 0x0000000000407805 */ /* 0x000fe4000001ff00 */
[----:B------:R-:W-:Y:S02]  /*6c80*/  CS2R R70, SRZ ;  /* 0x0000000000467805 */ /* 0x000fe4000001ff00 */
[----:B------:R-:W-:Y:S01]  /*6c90*/  CS2R R84, SRZ ;  /* 0x0000000000547805 */ /* 0x000fe2000001ff00 */
        /* <DEDUP_REMOVED lines=38> */
.L_x_2085:
[----:B------:R-:W-:Y:S01]  /*6f00*/  ISETP.NE.AND P4, PT, RZ, UR45, PT ;  /* 0x0000002dff007c0c */ /* 0x000fe2000bf85270 */
[----:B------:R-:W-:-:S04]  /*6f10*/  UISETP.NE.AND UP1, UPT, UR58, 0x1, UPT ;  /* 0x000000013a00788c */ /* 0x000fc8000bf25270 */
[----:B------:R-:W-:-:S04]  /*6f20*/  USEL UR47, URZ, 0x1, UP1 ;  /* 0x000000013f2f7887 */ /* 0x000fc80008800000 */
[----:B------:R-:W-:-:S04]  /*6f30*/  ULOP3.LUT UR47, UR59, UR47, URZ, 0x3c, !UPT ;  /* 0x0000002f3b2f7292 */ /* 0x000fc8000f8e3c3f */
[----:B------:R-:W-:Y:S08]  /*6f40*/  @P4 BRA `(.L_x_2076) ;  /* 0x0000000000384947 */ /* 0x000ff00003800000 */
[----:B------:R-:W-:Y:S05]  /*6f50*/  @!P1 BRA `(.L_x_2077) ;  /* 0x0000000000049947 */ /* 0x000fea0003800000 */
[----:B------:R-:W-:Y:S01]  /*6f60*/  BPT.TRAP 0x1 ;  /* 0x000000040000795c */ /* 0x000fe20000300000 */
.L_x_2077:
        /* <DEDUP_REMOVED lines=9> */
.L_x_2078:
[----:B-1----:R-:W-:Y:S05]  /*7000*/  @P3 BRA `(.L_x_2076) ;  /* 0x0000000000083947 */ /* 0x002fea0003800000 */
[----:B------:R-:W1:Y:S02]  /*7010*/  SYNCS.PHASECHK.TRANS64.TRYWAIT P3, [UR6+0x2e830], R7 ;  /* 0x02e83007ff0075a7 */ /* 0x000e640008060146 */
[----:B-1----:R-:W-:Y:S05]  /*7020*/  @!P3 BRA `(.L_x_2079) ;  /* 0x000001440010b947 */ /* 0x002fea0003800000 */
.L_x_2076:
        /* <DEDUP_REMOVED lines=189> */
.L_x_2081:
[----:B------:R-:W-:Y:S01]  /*7c00*/  ULEA UR6, UR58, UR41, 0x3 ;  /* 0x000000293a067291 */ /* 0x000fe2000f8e183f */
[----:B------:R-:W-:-:S05]  /*7c10*/  IMAD.U32 R7, RZ, RZ, UR59 ;  /* 0x0000003bff077e24 */ /* 0x000fca000f8e00ff */
[----:B------:R-:W-:-:S04]  /*7c20*/  SHF.L.U32 R7, R7, 0x1f, RZ ;  /* 0x0000001f07077819 */ /* 0x000fc800000006ff */
[----:B------:R0:W1:Y:S01]  /*7c30*/  SYNCS.PHASECHK.TRANS64.TRYWAIT P3, [UR6+0x2e850], R7 ;  /* 0x02e85007ff0075a7 */ /* 0x0000620008060146 */
[----:B------:R-:W-:Y:S05]  /*7c40*/  @!P1 BRA `(.L_x_2082) ;  /* 0x0000000000049947 */ /* 0x000fea0003800000 */
[----:B------:R-:W-:Y:S01]  /*7c50*/  BPT.TRAP 0x1 ;  /* 0x000000040000795c */ /* 0x000fe20000300000 */
.L_x_2082:
[----:B-1----:R-:W-:Y:S05]  /*7c60*/  @P3 BRA `(.L_x_2080) ;  /* 0x0000000000083947 */ /* 0x002fea0003800000 */
[----:B------:R-:W1:Y:S02]  /*7c70*/  SYNCS.PHASECHK.TRANS64.TRYWAIT P3, [UR6+0x2e850], R7 ;  /* 0x02e85007ff0075a7 */ /* 0x000e640008060146 */
[----:B-1----:R-:W-:Y:S05]  /*7c80*/  @!P3 BRA `(.L_x_2083) ;  /* 0x000001380010b947 */ /* 0x002fea0003800000 */
.L_x_2080:
[----:B------:R-:W-:Y:S01]  /*7c90*/  UIADD3 UR6, UR41, 0x400, URZ ;  /* 0x0000040029067890 */ /* 0x000fe2000fffe03f */
[----:B------:R-:W-:Y:S01]  /*7ca0*/  WARPGROUP.ARRIVE ;  /* 0x00000000000079c5 */ /* 0x000fe20000000000 */
[----:B------:R-:W-:Y:S01]  /*7cb0*/  UMOV UR7, 0xc0000010 ;  /* 0xc000001000077882 */ /* 0x000fe20000000000 */
[C---:B------:R-:W-:Y:S01]  /*7cc0*/  FMUL.FTZ R12, R0.reuse, R189 ;  /* 0x000000bd000c7220 */ /* 0x040fe20000410000 */
[----:B------:R-:W-:Y:S01]  /*7cd0*/  USHF.R.U32.HI UR6, URZ, 0x4, UR6 ;  /* 0x000000043f067899 */ /* 0x000fe20008011606 */
[----:B------:R-:W-:Y:S01]  /*7ce0*/  FMUL.FTZ R189, R0, R122 ;  /* 0x0000007a00bd7220 */ /* 0x000fe20000410000 */
[----:B------:R-:W-:Y:S02]  /*7cf0*/  VIADD R122, R18, UR36 ;  /* 0x00000024127a7c36 */ /* 0x000fe40008000000 */
[C---:B------:R-:W-:Y:S01]  /*7d00*/  FMUL.FTZ R13, R0.reuse, R190 ;  /* 0x000000be000d7220 */ /* 0x040fe20000410000 */
[----:B------:R-:W-:Y:S01]  /*7d10*/  ULOP3.LUT UR6, UR6, 0x3fff, URZ, 0xc0, !UPT ;  /* 0x00003fff06067892 */ /* 0x000fe2000f8ec03f */
[C---:B------:R-:W-:Y:S01]  /*7d20*/  FMUL.FTZ R14, R0.reuse, R191 ;  /* 0x000000bf000e7220 */ /* 0x040fe20000410000 */
[----:B------:R-:W-:Y:S01]  /*7d30*/  UIMAD UR10, UR56, -0xe0, URZ ;  /* 0xffffff20380a78a4 */ /* 0x000fe2000f8e023f */
[C---:B------:R-:W-:Y:S01]  /*7d40*/  FMUL.FTZ R20, R0.reuse, R193 ;  /* 0x000000c100147220 */ /* 0x040fe20000410000 */
[----:B------:R-:W-:Y:S01]  /*7d50*/  ULOP3.LUT UR6, UR6, 0x10000, URZ, 0xfc, !UPT ;  /* 0x0001000006067892 */ /* 0x000fe2000f8efc3f */
[C---:B01----:R-:W-:Y:S01]  /*7d60*/  FMUL.FTZ R7, R0.reuse, R184 ;  /* 0x000000b800077220 */ /* 0x043fe20000410000 */
[C---:B------:R-:W-:Y:S01]  /*7d70*/  FMUL.FTZ R184, R0.reuse, R195 ;  /* 0x000000c300b87220 */ /* 0x040fe20000410000 */
[----:B------:R-:W-:Y:S01]  /*7d80*/  FMUL.FTZ R8, R0, R185 ;  /* 0x000000b900087220 */ /* 0x000fe20000410000 */
[----:B------:R-:W-:Y:S01]  /*7d90*/  UIMAD UR11, UR58, 0x700, UR6 ;  /* 0x000007003a0b78a4 */ /* 0x000fe2000f8e0206 */
[----:B------:R-:W-:-:S02]  /*7da0*/  IMAD.U32 R193, RZ, RZ, UR10 ;  /* 0x0000000affc17e24 */ /* 0x000fc4000f8e00ff */
[C---:B------:R-:W-:Y:S01]  /*7db0*/  FMUL.FTZ R11, R0.reuse, R188 ;  /* 0x000000bc000b7220 */ /* 0x040fe20000410000 */
[----:B------:R-:W-:Y:S01]  /*7dc0*/  IMAD.U32 R195, RZ, RZ, UR51 ;  /* 0x00000033ffc37e24 */ /* 0x000fe2000f8e00ff */
[----:B------:R-:W0:Y:S01]  /*7dd0*/  MUFU.TANH R7, R7 ;  /* 0x0000000700077308 */ /* 0x000e220000002400 */
[C---:B------:R-:W-:Y:S01]  /*7de0*/  FMUL.FTZ R15, R0.reuse, R192 ;  /* 0x000000c0000f7220 */ /* 0x040fe20000410000 */
[C---:B------:R-:W-:Y:S01]  /*7df0*/  FMUL.FTZ R185, R0.reuse, R196 ;  /* 0x000000c400b97220 */ /* 0x040fe20000410000 */
[----:B------:R-:W-:Y:S01]  /*7e00*/  UMOV UR6, UR11 ;  /* 0x0000000b00067c82 */ /* 0x000fe20008000000 */
[C---:B------:R-:W-:Y:S01]  /*7e10*/  FMUL.FTZ R9, R0.reuse, R186 ;  /* 0x000000ba00097220 */ /* 0x040fe20000410000 */
[----:B------:R-:W-:Y:S01]  /*7e20*/  QGMMA.64x128x32.F32.E4M3.E4M3 R24, R224, gdesc[UR4], R24, gsb0 ;  /* 0x01e00004e0187df3 */ /* 0x000fe20008000818 */
[----:B------:R-:W-:Y:S01]  /*7e30*/  UIADD3 UR6, UR11, 0x100, URZ ;  /* 0x000001000b067890 */ /* 0x000fe2000fffe03f */
[C---:B------:R-:W-:Y:S01]  /*7e40*/  FMUL.FTZ R186, R0.reuse, R197 ;  /* 0x000000c500ba7220 */ /* 0x040fe20000410000 */
[----:B------:R-:W-:Y:S01]  /*7e50*/  UMOV UR7, 0xc0000010 ;  /* 0xc000001000077882 */ /* 0x000fe20000000000 */
        /* <DEDUP_REMOVED lines=19> */
[C---:B------:R-:W-:Y:S01]  /*7f90*/  FMUL.FTZ R160, R0.reuse, R160 ;  /* 0x000000a000a07220 */ /* 0x040fe20000410000 */
[C---:B------:R-:W-:Y:S01]  /*7fa0*/  FMUL.FTZ R161, R0.reuse, R161 ;  /* 0x000000a100a17220 */ /* 0x040fe20000410000 */
[C---:B------:R-:W-:Y:S01]  /*7fb0*/  FMUL.FTZ R164, R0.reuse, R164 ;  /* 0x000000a400a47220 */ /* 0x040fe20000410000 */
[C---:B------:R-:W-:Y:S01]  /*7fc0*/  FMUL.FTZ R165, R0.reuse, R165 ;  /* 0x000000a500a57220 */ /* 0x040fe20000410000 */
        /* <DEDUP_REMOVED lines=30> */
[----:B------:R-:W-:Y:S01]  /*81b0*/  UMOV UR10, UR52 ;  /* 0x00000034000a7c82 */ /* 0x000fe20008000000 */
        /* <DEDUP_REMOVED lines=52> */
[----:B------:R-:W5:Y:S01]  /*8500*/  MUFU.TANH R156, R156 ;  /* 0x0000009c009c7308 */ /* 0x000f620000002400 */
[----:B------:R-:W-:-:S02]  /*8510*/  WARPGROUP.DEPBAR.LE gsb0, 0x0 ;  /* 0x00008000000079c5 */ /* 0x000fc40000010000 */
[----:B------:R-:W-:-:S06]  /*8520*/  WARPGROUP.ARRIVE ;  /* 0x00000000000079c5 */ /* 0x000fcc0000000000 */
[----:B------:R-:W0:Y:S01]  /*8530*/  S2R R227, SR_TID.X ;  /* 0x0000000000e37919 */ /* 0x000e220000002100 */
[----:B------:R-:W5:Y:S01]  /*8540*/  MUFU.TANH R157, R157 ;  /* 0x0000009d009d7308 */ /* 0x000f620000002400 */
[----:B------:R-:W-:Y:S01]  /*8550*/  QGMMA.64x128x32.F32.E4M3.E4M3 R24, R220, gdesc[UR4], R24, gsb0 ;  /* 0x01e00004dc187df3 */ /* 0x000fe20008000818 */
[----:B------:R-:W-:Y:S01]  /*8560*/  UIADD3 UR6, UR11, 0x200, URZ ;  /* 0x000002000b067890 */ /* 0x000fe2000fffe03f */
[----:B------:R-:W-:-:S05]  /*8570*/  UMOV UR7, 0xc0000010 ;  /* 0xc000001000077882 */ /* 0x000fca0000000000 */
[----:B------:R-:W5:Y:S08]  /*8580*/  MUFU.TANH R160, R160 ;  /* 0x000000a000a07308 */ /* 0x000f700000002400 */
[----:B------:R-:W5:Y:S08]  /*8590*/  MUFU.TANH R161, R161 ;  /* 0x000000a100a17308 */ /* 0x000f700000002400 */
[----:B------:R-:W5:Y:S01]  /*85a0*/  MUFU.TANH R164, R164 ;  /* 0x000000a400a47308 */ /* 0x000f620000002400 */
        /* <DEDUP_REMOVED lines=14> */
[----:B------:R-:W-:Y:S01]  /*8690*/  MUFU.TANH R128, R128 ;  /* 0x0000008000807308 */ /* 0x000fe20000002400 */
[----:B------:R-:W-:-:S02]  /*86a0*/  WARPGROUP.DEPBAR.LE gsb0, 0x0 ;  /* 0x00008000000079c5 */ /* 0x000fc40000010000 */
[----:B------:R-:W-:-:S05]  /*86b0*/  WARPGROUP.ARRIVE ;  /* 0x00000000000079c5 */ /* 0x000fca0000000000 */
[----:B------:R-:W-:Y:S01]  /*86c0*/  MUFU.TANH R104, R104 ;  /* 0x0000006800687308 */ /* 0x000fe20000002400 */
[----:B------:R-:W-:Y:S01]  /*86d0*/  QGMMA.64x128x32.F32.E4M3.E4M3 R24, R216, gdesc[UR4], R24, gsb0 ;  /* 0x01e00004d8187df3 */ /* 0x000fe20008000818 */
[----:B------:R-:W-:Y:S01]  /*86e0*/  UIADD3 UR6, UR11, 0x300, URZ ;  /* 0x000003000b067890 */ /* 0x000fe2000fffe03f */
[----:B------:R-:W-:-:S05]  /*86f0*/  UMOV UR7, 0xc0000010 ;  /* 0xc000001000077882 */ /* 0x000fca0000000000 */
        /* <DEDUP_REMOVED lines=45> */
[----:B------:R-:W-:Y:S01]  /*89d0*/  @UP0 ULDC UR6, c[0x0][0x44c] ;  /* 0x0001130000060ab9 */ /* 0x000fe20000000800 */
[----:B------:R-:W-:Y:S01]  /*89e0*/  UMOV UR7, 0xc0000010 ;  /* 0xc000001000077882 */ /* 0x000fe20000000000 */
[----:B------:R-:W-:Y:S01]  /*89f0*/  @P2 IMAD.HI.U32 R190, R122, UR6, RZ ;  /* 0x000000067abe2c27 */ /* 0x000fe2000f8e00ff */
[----:B------:R-:W-:-:S03]  /*8a00*/  @UP0 ULDC UR6, c[0x0][0x450] ;  /* 0x0001140000060ab9 */ /* 0x000fc60000000800 */
[----:B------:R-:W-:Y:S01]  /*8a10*/  MUFU.TANH R139, R139 ;  /* 0x0000008b008b7308 */ /* 0x000fe20000002400 */
[----:B------:R-:W-:Y:S01]  /*8a20*/  @P2 SHF.R.U32.HI R122, RZ, UR6, R190 ;  /* 0x00000006ff7a2c19 */ /* 0x000fe200080116be */
[----:B------:R-:W-:Y:S01]  /*8a30*/  FMUL.FTZ R190, R0, R126 ;  /* 0x0000007e00be7220 */ /* 0x000fe20000410000 */
[----:B------:R-:W-:Y:S01]  /*8a40*/  IADD3 R126, -R16, 0x1, R193 ;  /* 0x00000001107e7810 */ /* 0x000fe20007ffe1c1 */
[----:B------:R-:W-:Y:S02]  /*8a50*/  UIADD3 UR6, UR11, 0x500, URZ ;  /* 0x000005000b067890 */ /* 0x000fe4000fffe03f */
[----:B------:R-:W1:Y:S01]  /*8a60*/  SHFL.IDX PT, R191, R122, RZ, 0x1c1f ;  /* 0x001c1fff7abf7589 */ /* 0x000e6200000e0000 */
[----:B------:R-:W-:Y:S01]  /*8a70*/  IADD3 R126, -R195, UR50, R126 ;  /* 0x00000032c37e7c10 */ /* 0x000fe2000fffe17e */
[----:B------:R-:W-:Y:S08]  /*8a80*/  MUFU.TANH R142, R142 ;  /* 0x0000008e008e7308 */ /* 0x000ff00000002400 */
[----:B------:R-:W-:Y:S08]  /*8a90*/  MUFU.TANH R143, R143 ;  /* 0x0000008f008f7308 */ /* 0x000ff00000002400 */
[----:B------:R-:W-:Y:S01]  /*8aa0*/  MUFU.TANH R146, R146 ;  /* 0x0000009200927308 */ /* 0x000fe20000002400 */
[----:B-1----:R-:W-:-:S07]  /*8ab0*/  IMAD.IADD R191, R126, 0x1, R191 ;  /* 0x000000017ebf7824 */ /* 0x002fce00078e02bf */
[----:B------:R-:W-:Y:S01]  /*8ac0*/  MUFU.TANH R147, R147 ;  /* 0x0000009300937308 */ /* 0x000fe20000002400 */
[C---:B------:R-:W-:Y:S02]  /*8ad0*/  ISETP.GT.AND P3, PT, R191.reuse, RZ, PT ;  /* 0x000000ffbf00720c */ /* 0x040fe40003f64270 */
[----:B------:R-:W-:Y:S02]  /*8ae0*/  ISETP.GT.AND P4, PT, R191, 0x1, PT ;  /* 0x00000001bf00780c */ /* 0x000fe40003f84270 */
[----:B------:R-:W-:-:S03]  /*8af0*/  FSEL R193, R7, -INF , P3 ;  /* 0xff80000007c17808 */ /* 0x000fc60001800000 */
[----:B------:R-:W-:Y:S01]  /*8b00*/  MUFU.TANH R150, R150 ;  /* 0x0000009600967308 */ /* 0x000fe20000002400 */
[----:B------:R-:W-:Y:S02]  /*8b10*/  ISETP.GT.AND P3, PT, R191, 0x8, PT ;  /* 0x00000008bf00780c */ /* 0x000fe40003f64270 */
[----:B------:R-:W-:Y:S02]  /*8b20*/  FSEL R8, R8, -INF , P4 ;  /* 0xff80000008087808 */ /* 0x000fe40002000000 */
[----:B------:R-:W-:Y:S02]  /*8b30*/  FMNMX.FTZ R195, R193, R6, !PT ;  /* 0x00000006c1c37209 */ /* 0x000fe40007810000 */
[----:B------:R-:W-:Y:S01]  /*8b40*/  ISETP.GT.AND P4, PT, R191, 0x9, PT ;  /* 0x00000009bf00780c */ /* 0x000fe20003f84270 */
[----:B------:R1:W0:Y:S01]  /*8b50*/  MUFU.TANH R7, R192 ;  /* 0x000000c000077308 */ /* 0x0002220000002400 */
[----:B--2---:R-:W-:Y:S02]  /*8b60*/  FSEL R11, R11, -INF , P3 ;  /* 0xff8000000b0b7808 */ /* 0x004fe40001800000 */
[----:B------:R-:W-:-:S02]  /*8b70*/  FMNMX.FTZ R194, R8, R195, !PT ;  /* 0x000000c308c27209 */ /* 0x000fc40007810000 */
[----:B------:R-:W-:Y:S02]  /*8b80*/  ISETP.GT.AND P3, PT, R191, 0x10, PT ;  /* 0x00000010bf00780c */ /* 0x000fe40003f64270 */
[----:B---3--:R-:W-:Y:S01]  /*8b90*/  FSEL R12, R12, -INF , P4 ;  /* 0xff8000000c0c7808 */ /* 0x008fe20002000000 */
[----:B------:R-:W-:Y:S01]  /*8ba0*/  MUFU.TANH R151, R151 ;  /* 0x0000009700977308 */ /* 0x000fe20000002400 */
[----:B------:R-:W-:Y:S02]  /*8bb0*/  FMNMX.FTZ R195, R11, R194, !PT ;  /* 0x000000c20bc37209 */ /* 0x000fe40007810000 */
[----:B------:R-:W-:Y:S02]  /*8bc0*/  ISETP.GT.AND P4, PT, R191, 0x11, PT ;  /* 0x00000011bf00780c */ /* 0x000fe40003f84270 */
[----:B----4-:R-:W-:Y:S02]  /*8bd0*/  FSEL R15, R15, -INF , P3 ;  /* 0xff8000000f0f7808 */ /* 0x010fe40001800000 */
[----:B------:R-:W-:Y:S01]  /*8be0*/  FMNMX.FTZ R130, R12, R195, !PT ;  /* 0x000000c30c827209 */ /* 0x000fe20007810000 */
[----:B------:R-:W-:Y:S01]  /*8bf0*/  MUFU.TANH R189, R189 ;  /* 0x000000bd00bd7308 */ /* 0x000fe20000002400 */
[----:B------:R-:W-:-:S02]  /*8c00*/  ISETP.GT.AND P3, PT, R191, 0x18, PT ;  /* 0x00000018bf00780c */ /* 0x000fc40003f64270 */
[----:B-----5:R-:W-:Y:S02]  /*8c10*/  FSEL R20, R20, -INF , P4 ;  /* 0xff80000014147808 */ /* 0x020fe40002000000 */
[----:B------:R-:W-:Y:S01]  /*8c20*/  FMNMX.FTZ R195, R15, R130, !PT ;  /* 0x000000820fc37209 */ /* 0x000fe20007810000 */
[C---:B------:R-:W-:Y:S01]  /*8c30*/  FMUL.FTZ R130, R0.reuse, R131 ;  /* 0x0000008300827220 */ /* 0x040fe20000410000 */
[----:B------:R-:W-:Y:S01]  /*8c40*/  ISETP.GT.AND P4, PT, R191, 0x19, PT ;  /* 0x00000019bf00780c */ /* 0x000fe20003f84270 */
[C---:B------:R-:W-:Y:S01]  /*8c50*/  FMUL.FTZ R131, R0.reuse, R132 ;  /* 0x0000008400837220 */ /* 0x040fe20000410000 */
[----:B------:R-:W-:Y:S01]  /*8c60*/  FSEL R185, R185, -INF , P3 ;  /* 0xff800000b9b97808 */ /* 0x000fe20001800000 */
[----:B------:R-:W-:Y:S01]  /*8c70*/  FMUL.FTZ R132, R0, R133 ;  /* 0x0000008500847220 */ /* 0x000fe20000410000 */
[----:B-1----:R-:W-:Y:S01]  /*8c80*/  FMNMX.FTZ R192, R20, R195, !PT ;  /* 0x000000c314c07209 */ /* 0x002fe20007810000 */
[----:B------:R-:W-:Y:S01]  /*8c90*/  MUFU.TANH R123, R123 ;  /* 0x0000007b007b7308 */ /* 0x000fe20000002400 */
[----:B------:R-:W-:-:S02]  /*8ca0*/  ISETP.GT.AND P3, PT, R191, 0x20, PT ;  /* 0x00000020bf00780c */ /* 0x000fc40003f64270 */
[----:B------:R-:W-:Y:S02]  /*8cb0*/  FSEL R186, R186, -INF , P4 ;  /* 0xff800000baba7808 */ /* 0x000fe40002000000 */
[----:B------:R-:W-:Y:S02]  /*8cc0*/  FMNMX.FTZ R195, R185, R192, !PT ;  /* 0x000000c0b9c37209 */ /* 0x000fe40007810000 */
[C---:B------:R-:W-:Y:S01]  /*8cd0*/  ISETP.GT.AND P4, PT, R191.reuse, 0x21, PT ;  /* 0x00000021bf00780c */ /* 0x040fe20003f84270 */
[----:B------:R-:W1:Y:S01]  /*8ce0*/  MUFU.TANH R131, R131 ;  /* 0x0000008300837308 */ /* 0x000e620000002400 */
[----:B------:R-:W-:Y:S02]  /*8cf0*/  FSEL R168, R168, -INF , P3 ;  /* 0xff800000a8a87808 */ /* 0x000fe40001800000 */
[----:B------:R-:W-:Y:S02]  /*8d00*/  FMNMX.FTZ R195, R186, R195, !PT ;  /* 0x000000c3bac37209 */ /* 0x000fe40007810000 */
[----:B------:R-:W-:-:S02]  /*8d10*/  ISETP.GT.AND P3, PT, R191, 0x28, PT ;  /* 0x00000028bf00780c */ /* 0x000fc40003f64270 */
[----:B------:R-:W-:Y:S01]  /*8d20*/  FSEL R169, R169, -INF , P4 ;  /* 0xff800000a9a97808 */ /* 0x000fe20002000000 */
[----:B------:R-:W2:Y:S01]  /*8d30*/  MUFU.TANH R132, R132 ;  /* 0x0000008400847308 */ /* 0x000ea20000002400 */
[----:B------:R-:W-:Y:S02]  /*8d40*/  FMNMX.FTZ R192, R168, R195, !PT ;  /* 0x000000c3a8c07209 */ /* 0x000fe40007810000 */
[----:B------:R-:W-:Y:S02]  /*8d50*/  ISETP.GT.AND P4, PT, R191, 0x29, PT ;  /* 0x00000029bf00780c */ /* 0x000fe40003f84270 */
[----:B------:R-:W-:Y:S02]  /*8d60*/  FSEL R172, R172, -INF , P3 ;  /* 0xff800000acac7808 */ /* 0x000fe40001800000 */
[----:B------:R-:W-:Y:S01]  /*8d70*/  FMNMX.FTZ R133, R169, R192, !PT ;  /* 0x000000c0a9857209 */ /* 0x000fe20007810000 */
[----:B------:R-:W-:Y:S01]  /*8d80*/  MUFU.TANH R190, R190 ;  /* 0x000000be00be7308 */ /* 0x000fe20000002400 */
[----:B------:R-:W-:-:S02]  /*8d90*/  ISETP.GT.AND P3, PT, R191, 0x30, PT ;  /* 0x00000030bf00780c */ /* 0x000fc40003f64270 */
[----:B------:R-:W-:Y:S02]  /*8da0*/  FSEL R173, R173, -INF , P4 ;  /* 0xff800000adad7808 */ /* 0x000fe40002000000 */
[----:B------:R-:W-:Y:S01]  /*8db0*/  FMNMX.FTZ R192, R172, R133, !PT ;  /* 0x00000085acc07209 */ /* 0x000fe20007810000 */
[C---:B------:R-:W-:Y:S01]  /*8dc0*/  FMUL.FTZ R133, R0.reuse, R134 ;  /* 0x0000008600857220 */ /* 0x040fe20000410000 */
[----:B------:R-:W-:Y:S01]  /*8dd0*/  ISETP.GT.AND P4, PT, R191, 0x31, PT ;  /* 0x00000031bf00780c */ /* 0x000fe20003f84270 */
[----:B------:R-:W-:Y:S01]  /*8de0*/  FMUL.FTZ R134, R0, R135 ;  /* 0x0000008700867220 */ /* 0x000fe20000410000 */
[----:B------:R-:W-:Y:S01]  /*8df0*/  FSEL R176, R176, -INF , P3 ;  /* 0xff800000b0b07808 */ /* 0x000fe20001800000 */
[----:B------:R-:W-:Y:S01]  /*8e00*/  MUFU.TANH R127, R127 ;  /* 0x0000007f007f7308 */ /* 0x000fe20000002400 */
[----:B------:R-:W-:Y:S02]  /*8e10*/  FMNMX.FTZ R195, R173, R192, !PT ;  /* 0x000000c0adc37209 */ /* 0x000fe40007810000 */
[----:B------:R-:W-:-:S02]  /*8e20*/  ISETP.GT.AND P3, PT, R191, 0x38, PT ;  /* 0x00000038bf00780c */ /* 0x000fc40003f64270 */
[----:B------:R-:W-:Y:S02]  /*8e30*/  FSEL R177, R177, -INF , P4 ;  /* 0xff800000b1b17808 */ /* 0x000fe40002000000 */
[----:B------:R-:W-:Y:S01]  /*8e40*/  FMNMX.FTZ R192, R176, R195, !PT ;  /* 0x000000c3b0c07209 */ /* 0x000fe20007810000 */
[----:B------:R-:W-:Y:S01]  /*8e50*/  MUFU.TANH R129, R129 ;  /* 0x0000008100817308 */ /* 0x000fe20000002400 */
[----:B------:R-:W-:Y:S02]  /*8e60*/  ISETP.GT.AND P4, PT, R191, 0x39, PT ;  /* 0x00000039bf00780c */ /* 0x000fe40003f84270 */
[----:B------:R-:W-:Y:S02]  /*8e70*/  FSEL R180, R180, -INF , P3 ;  /* 0xff800000b4b47808 */ /* 0x000fe40001800000 */
[----:B------:R-:W-:Y:S02]  /*8e80*/  FMNMX.FTZ R135, R177, R192, !PT ;  /* 0x000000c0b1877209 */ /* 0x000fe40007810000 */
[----:B------:R-:W-:Y:S01]  /*8e90*/  ISETP.GT.AND P3, PT, R191, 0x40, PT ;  /* 0x00000040bf00780c */ /* 0x000fe20003f64270 */
[----:B------:R-:W-:Y:S01]  /*8ea0*/  MUFU.TANH R130, R130 ;  /* 0x0000008200827308 */ /* 0x000fe20000002400 */
[----:B------:R-:W-:-:S02]  /*8eb0*/  FSEL R181, R181, -INF , P4 ;  /* 0xff800000b5b57808 */ /* 0x000fc40002000000 */
[----:B------:R-:W-:Y:S02]  /*8ec0*/  FMNMX.FTZ R192, R180, R135, !PT ;  /* 0x00000087b4c07209 */ /* 0x000fe40007810000 */
[----:B------:R-:W-:Y:S02]  /*8ed0*/  ISETP.GT.AND P4, PT, R191, 0x41, PT ;  /* 0x00000041bf00780c */ /* 0x000fe40003f84270 */
[----:B------:R-:W-:Y:S01]  /*8ee0*/  FSEL R152, R152, -INF , P3 ;  /* 0xff80000098987808 */ /* 0x000fe20001800000 */
[----:B------:R-:W-:Y:S01]  /*8ef0*/  MUFU.TANH R133, R133 ;  /* 0x0000008500857308 */ /* 0x000fe20000002400 */
[----:B------:R-:W-:Y:S01]  /*8f00*/  FMNMX.FTZ R135, R181, R192, !PT ;  /* 0x000000c0b5877209 */ /* 0x000fe20007810000 */
[----:B------:R-:W-:Y:S02]  /*8f10*/  WARPGROUP.DEPBAR.LE gsb0, 0x0 ;  /* 0x00008000000079c5 */ /* 0x000fe40000010000 */
[----:B------:R-:W-:Y:S01]  /*8f20*/  ISETP.GT.AND P3, PT, R191, 0x48, PT ;  /* 0x00000048bf00780c */ /* 0x000fe20003f64270 */
[----:B------:R-:W-:Y:S01]  /*8f30*/  WARPGROUP.ARRIVE ;  /* 0x00000000000079c5 */ /* 0x000fe20000000000 */
[----:B------:R-:W-:-:S02]  /*8f40*/  FSEL R153, R153, -INF , P4 ;  /* 0xff80000099997808 */ /* 0x000fc40002000000 */
[----:B------:R-:W-:Y:S01]  /*8f50*/  FMNMX.FTZ R192, R152, R135, !PT ;  /* 0x0000008798c07209 */ /* 0x000fe20007810000 */
[----:B------:R-:W-:Y:S01]  /*8f60*/  MUFU.TANH R134, R134 ;  /* 0x0000008600867308 */ /* 0x000fe20000002400 */
[----:B------:R-:W-:Y:S01]  /*8f70*/  ISETP.GT.AND P4, PT, R191, 0x49, PT ;  /* 0x00000049bf00780c */ /* 0x000fe20003f84270 */
[----:B------:R-:W-:Y:S01]  /*8f80*/  QGMMA.64x128x32.F32.E4M3.E4M3 R24, R204, gdesc[UR4], R24, gsb0 ;  /* 0x01e00004cc187df3 */ /* 0x000fe20008000818 */
[----:B------:R-:W-:Y:S01]  /*8f90*/  FSEL R156, R156, -INF , P3 ;  /* 0xff8000009c9c7808 */ /* 0x000fe20001800000 */
[----:B------:R-:W-:Y:S01]  /*8fa0*/  UIADD3 UR6, UR11, 0x600, URZ ;  /* 0x000006000b067890 */ /* 0x000fe2000fffe03f */
[----:B------:R-:W-:Y:S01]  /*8fb0*/  FMNMX.FTZ R135, R153, R192, !PT ;  /* 0x000000c099877209 */ /* 0x000fe20007810000 */
[----:B------:R-:W-:Y:S01]  /*8fc0*/  UMOV UR7, 0xc0000010 ;  /* 0xc000001000077882 */ /* 0x000fe20000000000 */
[----:B------:R-:W-:Y:S01]  /*8fd0*/  ISETP.GT.AND P3, PT, R191, 0x50, PT ;  /* 0x00000050bf00780c */ /* 0x000fe20003f64270 */
[----:B------:R-:W-:Y:S01]  /*8fe0*/  MUFU.TANH R106, R106 ;  /* 0x0000006a006a7308 */ /* 0x000fe20000002400 */
        /* <DEDUP_REMOVED lines=9> */
[----:B------:R-:W-:Y:S01]  /*9080*/  MUFU.TANH R111, R111 ;  /* 0x0000006f006f7308 */ /* 0x000fe20000002400 */
[----:B------:R-:W-:Y:S02]  /*9090*/  ISETP.GT.AND P4, PT, R191, 0x59, PT ;  /* 0x00000059bf00780c */ /* 0x000fe40003f84270 */
[----:B------:R-:W-:Y:S02]  /*90a0*/  FSEL R164, R164, -INF , P3 ;  /* 0xff800000a4a47808 */ /* 0x000fe40001800000 */
[----:B------:R-:W-:Y:S02]  /*90b0*/  FMNMX.FTZ R135, R161, R192, !PT ;  /* 0x000000c0a1877209 */ /* 0x000fe40007810000 */
[----:B------:R-:W-:Y:S01]  /*90c0*/  ISETP.GT.AND P3, PT, R191, 0x60, PT ;  /* 0x00000060bf00780c */ /* 0x000fe20003f64270 */
[----:B------:R-:W-:Y:S01]  /*90d0*/  MUFU.TANH R114, R114 ;  /* 0x0000007200727308 */ /* 0x000fe20000002400 */
[----:B0-----:R-:W-:-:S02]  /*90e0*/  FSEL R165, R165, -INF , P4 ;  /* 0xff800000a5a57808 */ /* 0x001fc40002000000 */
        /* <DEDUP_REMOVED lines=52> */
[----:B------:R-:W-:Y:S02]  /*9430*/  FMNMX.FTZ R135, R7, R192, !PT ;  /* 0x000000c007877209 */ /* 0x000fe40007810000 */
[----:B------:R-:W-:Y:S02]  /*9440*/  ISETP.GT.AND P4, PT, R191, 0x99, PT ;  /* 0x00000099bf00780c */ /* 0x000fe40003f84270 */
[----:B-1----:R-:W-:Y:S02]  /*9450*/  FSEL R131, R131, -INF , P3 ;  /* 0xff80000083837808 */ /* 0x002fe40001800000 */
[----:B------:R-:W-:Y:S02]  /*9460*/  FMNMX.FTZ R192, R128, R135, !PT ;  /* 0x0000008780c07209 */ /* 0x000fe40007810000 */
[----:B------:R-:W-:Y:S02]  /*9470*/  ISETP.GT.AND P3, PT, R191, 0xa0, PT ;  /* 0x000000a0bf00780c */ /* 0x000fe40003f64270 */
[----:B--2---:R-:W-:-:S02]  /*9480*/  FSEL R132, R132, -INF , P4 ;  /* 0xff80000084847808 */ /* 0x004fc40002000000 */
[----:B------:R-:W-:Y:S02]  /*9490*/  FMNMX.FTZ R135, R131, R192, !PT ;  /* 0x000000c083877209 */ /* 0x000fe40007810000 */
[C---:B------:R-:W-:Y:S02]  /*94a0*/  ISETP.GT.AND P4, PT, R191.reuse, 0xa1, PT ;  /* 0x000000a1bf00780c */ /* 0x040fe40003f84270 */
[----:B------:R-:W-:Y:S02]  /*94b0*/  FSEL R104, R104, -INF , P3 ;  /* 0xff80000068687808 */ /* 0x000fe40001800000 */
[----:B------:R-:W-:Y:S02]  /*94c0*/  FMNMX.FTZ R135, R132, R135, !PT ;  /* 0x0000008784877209 */ /* 0x000fe40007810000 */
[----:B------:R-:W-:Y:S02]  /*94d0*/  ISETP.GT.AND P3, PT, R191, 0xa8, PT ;  /* 0x000000a8bf00780c */ /* 0x000fe40003f64270 */
[----:B------:R-:W-:-:S02]  /*94e0*/  FSEL R105, R105, -INF , P4 ;  /* 0xff80000069697808 */ /* 0x000fc40002000000 */
[----:B------:R-:W-:Y:S01]  /*94f0*/  FMNMX.FTZ R192, R104, R135, !PT ;  /* 0x0000008768c07209 */ /* 0x000fe20007810000 */
[----:B------:R-:W-:Y:S02]  /*9500*/  WARPGROUP.DEPBAR.LE gsb0, 0x0 ;  /* 0x00008000000079c5 */ /* 0x000fe40000010000 */
[----:B------:R-:W-:Y:S01]  /*9510*/  ISETP.GT.AND P4, PT, R191, 0xa9, PT ;  /* 0x000000a9bf00780c */ /* 0x000fe20003f84270 */
[----:B------:R-:W-:Y:S01]  /*9520*/  WARPGROUP.ARRIVE ;  /* 0x00000000000079c5 */ /* 0x000fe20000000000 */
[----:B------:R-:W-:Y:S02]  /*9530*/  FSEL R108, R108, -INF , P3 ;  /* 0xff8000006c6c7808 */ /* 0x000fe40001800000 */
[----:B------:R-:W-:Y:S02]  /*9540*/  FMNMX.FTZ R135, R105, R192, !PT ;  /* 0x000000c069877209 */ /* 0x000fe40007810000 */
[----:B------:R-:W-:Y:S01]  /*9550*/  ISETP.GT.AND P3, PT, R191, 0xb0, PT ;  /* 0x000000b0bf00780c */ /* 0x000fe20003f64270 */
[----:B------:R-:W-:Y:S01]  /*9560*/  QGMMA.64x128x32.F32.E4M3.E4M3 R24, R200, gdesc[UR4], R24, gsb0 ;  /* 0x01e00004c8187df3 */ /* 0x000fe20008000818 */
[----:B------:R-:W-:-:S02]  /*9570*/  FSEL R109, R109, -INF , P4 ;  /* 0xff8000006d6d7808 */ /* 0x000fc40002000000 */
[----:B------:R-:W-:Y:S01]  /*9580*/  FMNMX.FTZ R192, R108, R135, !PT ;  /* 0x000000876cc07209 */ /* 0x000fe20007810000 */
[----:B------:R-:W-:Y:S01]  /*9590*/  FMUL.FTZ R135, R0, R96 ;  /* 0x0000006000877220 */ /* 0x000fe20000410000 */
[----:B------:R-:W-:Y:S02]  /*95a0*/  ISETP.GT.AND P4, PT, R191, 0xb1, PT ;  /* 0x000000b1bf00780c */ /* 0x000fe40003f84270 */
[----:B------:R-:W-:Y:S02]  /*95b0*/  FSEL R112, R112, -INF , P3 ;  /* 0xff80000070707808 */ /* 0x000fe40001800000 */
[----:B------:R-:W-:Y:S01]  /*95c0*/  FMNMX.FTZ R195, R109, R192, !PT ;  /* 0x000000c06dc37209 */ /* 0x000fe20007810000 */
[----:B------:R-:W0:Y:S01]  /*95d0*/  MUFU.TANH R135, R135 ;  /* 0x0000008700877308 */ /* 0x000e220000002400 */
[----:B------:R-:W-:Y:S01]  /*95e0*/  ISETP.GT.AND P3, PT, R191, 0xb8, PT ;  /* 0x000000b8bf00780c */ /* 0x000fe20003f64270 */
[----:B------:R-:W-:Y:S01]  /*95f0*/  FMUL.FTZ R192, R0, R100 ;  /* 0x0000006400c07220 */ /* 0x000fe20000410000 */
[----:B------:R-:W-:-:S02]  /*9600*/  FSEL R113, R113, -INF , P4 ;  /* 0xff80000071717808 */ /* 0x000fc40002000000 */
[----:B------:R-:W-:Y:S02]  /*9610*/  FMNMX.FTZ R96, R112, R195, !PT ;  /* 0x000000c370607209 */ /* 0x000fe40007810000 */
[----:B------:R-:W-:Y:S01]  /*9620*/  ISETP.GT.AND P4, PT, R191, 0xb9, PT ;  /* 0x000000b9bf00780c */ /* 0x000fe20003f84270 */
[----:B------:R-:W1:Y:S01]  /*9630*/  MUFU.TANH R192, R192 ;  /* 0x000000c000c07308 */ /* 0x000e620000002400 */
[----:B------:R-:W-:Y:S02]  /*9640*/  FSEL R116, R116, -INF , P3 ;  /* 0xff80000074747808 */ /* 0x000fe40001800000 */
[----:B------:R-:W-:Y:S02]  /*9650*/  FMNMX.FTZ R195, R113, R96, !PT ;  /* 0x0000006071c37209 */ /* 0x000fe40007810000 */
[----:B------:R-:W-:Y:S02]  /*9660*/  ISETP.GT.AND P3, PT, R191, 0xc0, PT ;  /* 0x000000c0bf00780c */ /* 0x000fe40003f64270 */
[----:B------:R-:W-:-:S02]  /*9670*/  FSEL R117, R117, -INF , P4 ;  /* 0xff80000075757808 */ /* 0x000fc40002000000 */
[----:B------:R-:W-:Y:S02]  /*9680*/  FMNMX.FTZ R96, R116, R195, !PT ;  /* 0x000000c374607209 */ /* 0x000fe40007810000 */
[----:B------:R-:W-:Y:S02]  /*9690*/  ISETP.GT.AND P4, PT, R191, 0xc1, PT ;  /* 0x000000c1bf00780c */ /* 0x000fe40003f84270 */
[----:B------:R-:W-:Y:S02]  /*96a0*/  FSEL R88, R88, -INF , P3 ;  /* 0xff80000058587808 */ /* 0x000fe40001800000 */
[----:B------:R-:W-:Y:S02]  /*96b0*/  FMNMX.FTZ R195, R117, R96, !PT ;  /* 0x0000006075c37209 */ /* 0x000fe40007810000 */
[----:B------:R-:W-:Y:S01]  /*96c0*/  FSEL R96, R89, -INF , P4 ;  /* 0xff80000059607808 */ /* 0x000fe20002000000 */
[C---:B------:R-:W-:Y:S01]  /*96d0*/  FMUL.FTZ R89, R0.reuse, R101 ;  /* 0x0000006500597220 */ /* 0x040fe20000410000 */
[----:B------:R-:W-:Y:S01]  /*96e0*/  ISETP.GT.AND P3, PT, R191, 0xc8, PT ;  /* 0x000000c8bf00780c */ /* 0x000fe20003f64270 */
[----:B------:R-:W-:Y:S01]  /*96f0*/  FMUL.FTZ R101, R0, R110 ;  /* 0x0000006e00657220 */ /* 0x000fe20000410000 */
[----:B------:R-:W-:-:S02]  /*9700*/  FMNMX.FTZ R195, R88, R195, !PT ;  /* 0x000000c358c37209 */ /* 0x000fc40007810000 */
[C---:B------:R-:W-:Y:S01]  /*9710*/  ISETP.GT.AND P4, PT, R191.reuse, 0xc9, PT ;  /* 0x000000c9bf00780c */ /* 0x040fe20003f84270 */
[----:B------:R-:W2:Y:S01]  /*9720*/  MUFU.TANH R89, R89 ;  /* 0x0000005900597308 */ /* 0x000ea20000002400 */
[----:B------:R-:W-:Y:S02]  /*9730*/  FSEL R92, R92, -INF , P3 ;  /* 0xff8000005c5c7808 */ /* 0x000fe40001800000 */
[----:B------:R-:W-:Y:S02]  /*9740*/  FMNMX.FTZ R195, R96, R195, !PT ;  /* 0x000000c360c37209 */ /* 0x000fe40007810000 */
[----:B------:R-:W-:Y:S02]  /*9750*/  ISETP.GT.AND P3, PT, R191, 0xd0, PT ;  /* 0x000000d0bf00780c */ /* 0x000fe40003f64270 */
[----:B------:R-:W-:Y:S01]  /*9760*/  FSEL R93, R93, -INF , P4 ;  /* 0xff8000005d5d7808 */ /* 0x000fe20002000000 */
[----:B------:R-:W3:Y:S01]  /*9770*/  MUFU.TANH R101, R101 ;  /* 0x0000006500657308 */ /* 0x000ee20000002400 */
[----:B------:R-:W-:-:S02]  /*9780*/  FMNMX.FTZ R194, R92, R195, !PT ;  /* 0x000000c35cc27209 */ /* 0x000fc40007810000 */
[----:B0-----:R-:W-:Y:S01]  /*9790*/  FSEL R100, R135, -INF , P3 ;  /* 0xff80000087647808 */ /* 0x001fe20001800000 */
[----:B------:R-:W0:Y:S01]  /*97a0*/  SHFL.IDX PT, R195, R122, 0x1, 0x1c1f ;  /* 0x003c1f007ac37f89 */ /* 0x000e2200000e0000 */
[----:B------:R-:W-:Y:S02]  /*97b0*/  ISETP.GT.AND P4, PT, R191, 0xd1, PT ;  /* 0x000000d1bf00780c */ /* 0x000fe40003f84270 */
[----:B------:R-:W-:Y:S02]  /*97c0*/  FMNMX.FTZ R135, R93, R194, !PT ;  /* 0x000000c25d877209 */ /* 0x000fe40007810000 */
[----:B------:R-:W-:Y:S02]  /*97d0*/  ISETP.GT.AND P3, PT, R191, 0xd8, PT ;  /* 0x000000d8bf00780c */ /* 0x000fe40003f64270 */
[----:B------:R-:W-:Y:S02]  /*97e0*/  FSEL R97, R97, -INF , P4 ;  /* 0xff80000061617808 */ /* 0x000fe40002000000 */
[----:B------:R-:W-:-:S02]  /*97f0*/  FMNMX.FTZ R110, R100, R135, !PT ;  /* 0x00000087646e7209 */ /* 0x000fc40007810000 */
[----:B------:R-:W-:Y:S01]  /*9800*/  ISETP.GT.AND P4, PT, R191, 0xd9, PT ;  /* 0x000000d9bf00780c */ /* 0x000fe20003f84270 */
[----:B------:R-:W-:Y:S01]  /*9810*/  FMUL.FTZ R191, R0, R103 ;  /* 0x0000006700bf7220 */ /* 0x000fe20000410000 */
[----:B-1----:R-:W-:Y:S02]  /*9820*/  FSEL R135, R192, -INF , P3 ;  /* 0xff800000c0877808 */ /* 0x002fe40001800000 */
[----:B------:R-:W-:Y:S02]  /*9830*/  FMNMX.FTZ R192, R97, R110, !PT ;  /* 0x0000006e61c07209 */ /* 0x000fe40007810000 */
[----:B--2---:R-:W-:Y:S01]  /*9840*/  FSEL R110, R89, -INF , P4 ;  /* 0xff800000596e7808 */ /* 0x004fe20002000000 */
[----:B------:R-:W1:Y:S01]  /*9850*/  MUFU.TANH R191, R191 ;  /* 0x000000bf00bf7308 */ /* 0x000e620000002400 */
[----:B------:R-:W-:-:S04]  /*9860*/  FMNMX.FTZ R89, R135, R192, !PT ;  /* 0x000000c087597209 */ /* 0x000fc80007810000 */
[----:B------:R-:W-:Y:S01]  /*9870*/  FMNMX.FTZ R89, R110, R89, !PT ;  /* 0x000000596e597209 */ /* 0x000fe20007810000 */
[----:B0-----:R-:W-:-:S04]  /*9880*/  IMAD.IADD R126, R126, 0x1, R195 ;  /* 0x000000017e7e7824 */ /* 0x001fc800078e02c3 */
[----:B------:R-:W0:Y:S01]  /*9890*/  SHFL.BFLY PT, R192, R89, 0x2, 0x1f ;  /* 0x0c401f0059c07f89 */ /* 0x000e2200000e0000 */
[C---:B------:R-:W-:Y:S02]  /*98a0*/  ISETP.GT.AND P4, PT, R126.reuse, RZ, PT ;  /* 0x000000ff7e00720c */ /* 0x040fe40003f84270 */
[C---:B------:R-:W-:Y:S02]  /*98b0*/  ISETP.GT.AND P5, PT, R126.reuse, 0x1, PT ;  /* 0x000000017e00780c */ /* 0x040fe40003fa4270 */
[----:B------:R-:W-:Y:S02]  /*98c0*/  FSEL R122, R9, -INF , P4 ;  /* 0xff800000097a7808 */ /* 0x000fe40002000000 */
[----:B------:R-:W-:Y:S02]  /*98d0*/  ISETP.GT.AND P4, PT, R126, 0x8, PT ;  /* 0x000000087e00780c */ /* 0x000fe40003f84270 */
[----:B------:R-:W-:Y:S02]  /*98e0*/  FSEL R10, R10, -INF , P5 ;  /* 0xff8000000a0a7808 */ /* 0x000fe40002800000 */
[----:B------:R-:W-:-:S02]  /*98f0*/  FMNMX.FTZ R195, R122, R5, !PT ;  /* 0x000000057ac37209 */ /* 0x000fc40007810000 */
[C---:B------:R-:W-:Y:S02]  /*9900*/  ISETP.GT.AND P5, PT, R126.reuse, 0x9, PT ;  /* 0x000000097e00780c */ /* 0x040fe40003fa4270 */
[----:B------:R-:W-:Y:S02]  /*9910*/  FSEL R13, R13, -INF , P4 ;  /* 0xff8000000d0d7808 */ /* 0x000fe40002000000 */
[----:B------:R-:W-:Y:S02]  /*9920*/  ISETP.GT.AND P4, PT, R126, 0x10, PT ;  /* 0x000000107e00780c */ /* 0x000fe40003f84270 */
[----:B------:R-:W-:Y:S02]  /*9930*/  FSEL R14, R14, -INF , P5 ;  /* 0xff8000000e0e7808 */ /* 0x000fe40002800000 */
[----:B------:R-:W-:Y:S02]  /*9940*/  ISETP.GT.AND P5, PT, R126, 0x11, PT ;  /* 0x000000117e00780c */ /* 0x000fe40003fa4270 */
[----:B------:R-:W-:-:S02]  /*9950*/  FSEL R21, R21, -INF , P4 ;  /* 0xff80000015157808 */ /* 0x000fc40002000000 */
[----:B0-----:R-:W-:Y:S02]  /*9960*/  FMNMX.FTZ R192, R89, R192, !PT ;  /* 0x000000c059c07209 */ /* 0x001fe40007810000 */
[----:B------:R-:W-:Y:S02]  /*9970*/  ISETP.GT.AND P4, PT, R126, 0x18, PT ;  /* 0x000000187e00780c */ /* 0x000fe40003f84270 */
[----:B------:R-:W-:Y:S01]  /*9980*/  FSEL R184, R184, -INF , P5 ;  /* 0xff800000b8b87808 */ /* 0x000fe20002800000 */
[----:B------:R-:W0:Y:S01]  /*9990*/  SHFL.BFLY PT, R89, R192, 0x1, 0x1f ;  /* 0x0c201f00c0597f89 */ /* 0x000e2200000e0000 */
[C---:B------:R-:W-:Y:S02]  /*99a0*/  ISETP.GT.AND P5, PT, R126.reuse, 0x19, PT ;  /* 0x000000197e00780c */ /* 0x040fe40003fa4270 */
[----:B------:R-:W-:Y:S02]  /*99b0*/  FSEL R187, R187, -INF , P4 ;  /* 0xff800000bbbb7808 */ /* 0x000fe40002000000 */
[----:B------:R-:W-:-:S02]  /*99c0*/  ISETP.GT.AND P4, PT, R126, 0x20, PT ;  /* 0x000000207e00780c */ /* 0x000fc40003f84270 */
[----:B------:R-:W-:Y:S02]  /*99d0*/  FSEL R188, R188, -INF , P5 ;  /* 0xff800000bcbc7808 */ /* 0x000fe40002800000 */
[----:B------:R-:W-:Y:S02]  /*99e0*/  ISETP.GT.AND P5, PT, R126, 0x21, PT ;  /* 0x000000217e00780c */ /* 0x000fe40003fa4270 */
[----:B------:R-:W-:Y:S02]  /*99f0*/  FSEL R170, R170, -INF , P4 ;  /* 0xff800000aaaa7808 */ /* 0x000fe40002000000 */
[C---:B------:R-:W-:Y:S02]  /*9a00*/  ISETP.GT.AND P4, PT, R126.reuse, 0x28, PT ;  /* 0x000000287e00780c */ /* 0x040fe40003f84270 */
[----:B------:R-:W-:Y:S02]  /*9a10*/  FSEL R171, R171, -INF , P5 ;  /* 0xff800000abab7808 */ /* 0x000fe40002800000 */
[----:B------:R-:W-:-:S02]  /*9a20*/  ISETP.GT.AND P5, PT, R126, 0x29, PT ;  /* 0x000000297e00780c */ /* 0x000fc40003fa4270 */
[----:B------:R-:W-:Y:S02]  /*9a30*/  FSEL R174, R174, -INF , P4 ;  /* 0xff800000aeae7808 */ /* 0x000fe40002000000 */
[----:B------:R-:W-:Y:S02]  /*9a40*/  ISETP.GT.AND P4, PT, R126, 0x30, PT ;  /* 0x000000307e00780c */ /* 0x000fe40003f84270 */
[----:B------:R-:W-:Y:S02]  /*9a50*/  FSEL R175, R175, -INF , P5 ;  /* 0xff800000afaf7808 */ /* 0x000fe40002800000 */
[----:B0-----:R-:W-:Y:S01]  /*9a60*/  FMNMX.FTZ R89, R192, R89, !PT ;  /* 0x00000059c0597209 */ /* 0x001fe20007810000 */
[----:B------:R-:W-:Y:S01]  /*9a70*/  IMAD.U32 R192, RZ, RZ, UR10 ;  /* 0x0000000affc07e24 */ /* 0x000fe2000f8e00ff */
[----:B------:R-:W-:Y:S02]  /*9a80*/  ISETP.GT.AND P5, PT, R126, 0x31, PT ;  /* 0x000000317e00780c */ /* 0x000fe40003fa4270 */
[C---:B------:R-:W-:Y:S01]  /*9a90*/  FSETP.NEU.FTZ.AND P3, PT, R89.reuse, -INF , PT ;  /* 0xff8000005900780b */ /* 0x040fe20003f7d000 */
[----:B------:R-:W-:-:S01]  /*9aa0*/  FFMA.FTZ R192, R89, R192, -8 ;  /* 0xc100000059c07423 */ /* 0x000fc200000100c0 */
[----:B------:R-:W-:Y:S01]  /*9ab0*/  FSEL R178, R178, -INF , P4 ;  /* 0xff800000b2b27808 */ /* 0x000fe20002000000 */
[----:B------:R-:W-:-:S02]  /*9ac0*/  WARPGROUP.DEPBAR.LE gsb0, 0x0 ;  /* 0x00008000000079c5 */ /* 0x000fc40000010000 */
[----:B------:R-:W-:Y:S02]  /*9ad0*/  ISETP.GT.AND P4, PT, R126, 0x38, PT ;  /* 0x000000387e00780c */ /* 0x000fe40003f84270 */
[----:B------:R-:W-:Y:S02]  /*9ae0*/  FSEL R103, R192, RZ, P3 ;  /* 0x000000ffc0677208 */ /* 0x000fe40001800000 */
[----:B------:R-:W-:Y:S02]  /*9af0*/  FSEL R179, R179, -INF , P5 ;  /* 0xff800000b3b37808 */ /* 0x000fe40002800000 */
[----:B------:R-:W-:Y:S01]  /*9b00*/  ISETP.GT.AND P5, PT, R126, 0x39, PT ;  /* 0x000000397e00780c */ /* 0x000fe20003fa4270 */
[--C-:B------:R-:W-:Y:S01]  /*9b10*/  FFMA.FTZ R9, R180, UR10, -R103.reuse ;  /* 0x0000000ab4097c23 */ /* 0x100fe20008010867 */
[----:B------:R-:W-:-:S01]  /*9b20*/  FFMA.FTZ R192, R193, UR10, -R103 ;  /* 0x0000000ac1c07c23 */ /* 0x000fc20008010867 */
[----:B------:R-:W-:Y:S01]  /*9b30*/  FMNMX.FTZ R180, R10, R195, !PT ;  /* 0x000000c30ab47209 */ /* 0x000fe20007810000 */
        /* <DEDUP_REMOVED lines=10> */
[----:B------:R0:W-:Y:S01]  /*9be0*/  MUFU.EX2 R180, R194 ;  /* 0x000000c200b47308 */ /* 0x0001e20000000800 */
[----:B------:R-:W-:Y:S01]  /*9bf0*/  FSEL R182, R182, -INF , P4 ;  /* 0xff800000b6b67808 */ /* 0x000fe20002000000 */
[--C-:B------:R-:W-:Y:S01]  /*9c00*/  FFMA.FTZ R195, R104, UR10, -R103.reuse ;  /* 0x0000000a68c37c23 */ /* 0x100fe20008010867 */
[----:B------:R-:W-:Y:S01]  /*9c10*/  FMNMX.FTZ R181, R21, R186, !PT ;  /* 0x000000ba15b57209 */ /* 0x000fe20007810000 */
[--C-:B------:R-:W-:Y:S01]  /*9c20*/  FFMA.FTZ R168, R168, UR10, -R103.reuse ;  /* 0x0000000aa8a87c23 */ /* 0x100fe20008010867 */
[----:B------:R-:W-:Y:S01]  /*9c30*/  ISETP.GT.AND P4, PT, R126, 0x40, PT ;  /* 0x000000407e00780c */ /* 0x000fe20003f84270 */
[--C-:B------:R-:W-:Y:S01]  /*9c40*/  FFMA.FTZ R169, R169, UR10, -R103.reuse ;  /* 0x0000000aa9a97c23 */ /* 0x100fe20008010867 */
[----:B------:R-:W-:Y:S01]  /*9c50*/  FMNMX.FTZ R186, R184, R181, !PT ;  /* 0x000000b5b8ba7209 */ /* 0x000fe20007810000 */
[--C-:B------:R-:W-:Y:S01]  /*9c60*/  FFMA.FTZ R172, R172, UR10, -R103.reuse ;  /* 0x0000000aacac7c23 */ /* 0x100fe20008010867 */
[----:B------:R-:W-:Y:S01]  /*9c70*/  FSEL R183, R183, -INF , P5 ;  /* 0xff800000b7b77808 */ /* 0x000fe20002800000 */
[--C-:B0-----:R-:W-:Y:S01]  /*9c80*/  FFMA.FTZ R194, R132, UR10, -R103.reuse ;  /* 0x0000000a84c27c23 */ /* 0x101fe20008010867 */
[----:B------:R-:W-:Y:S01]  /*9c90*/  FMNMX.FTZ R181, R187, R186, !PT ;  /* 0x000000babbb57209 */ /* 0x000fe20007810000 */
[--C-:B------:R-:W-:Y:S01]  /*9ca0*/  FFMA.FTZ R173, R173, UR10, -R103.reuse ;  /* 0x0000000aadad7c23 */ /* 0x100fe20008010867 */
[----:B------:R-:W-:Y:S01]  /*9cb0*/  ISETP.GT.AND P5, PT, R126, 0x41, PT ;  /* 0x000000417e00780c */ /* 0x000fe20003fa4270 */
[--C-:B------:R-:W-:Y:S01]  /*9cc0*/  FFMA.FTZ R176, R176, UR10, -R103.reuse ;  /* 0x0000000ab0b07c23 */ /* 0x100fe20008010867 */
[----:B------:R-:W-:Y:S01]  /*9cd0*/  FMNMX.FTZ R181, R188, R181, !PT ;  /* 0x000000b5bcb57209 */ /* 0x000fe20007810000 */
[--C-:B------:R-:W-:Y:S01]  /*9ce0*/  FFMA.FTZ R177, R177, UR10, -R103.reuse ;  /* 0x0000000ab1b17c23 */ /* 0x100fe20008010867 */
        /* <DEDUP_REMOVED lines=62> */
[----:B------:R-:W-:Y:S01]  /*a0d0*/  FSEL R138, R138, -INF , P4 ;  /* 0xff8000008a8a7808 */ /* 0x000fe20002000000 */
[--C-:B------:R-:W-:Y:S01]  /*a0e0*/  FFMA.FTZ R93, R93, UR10, -R103.reuse ;  /* 0x0000000a5d5d7c23 */ /* 0x100fe20008010867 */
[----:B------:R-:W-:Y:S01]  /*a0f0*/  FMNMX.FTZ R181, R167, R186, !PT ;  /* 0x000000baa7b57209 */ /* 0x000fe20007810000 */
[----:B------:R-:W-:Y:S01]  /*a100*/  FFMA.FTZ R97, R97, UR10, -R103 ;  /* 0x0000000a61617c23 */ /* 0x000fe20008010867 */
[----:B------:R-:W-:Y:S01]  /*a110*/  ISETP.GT.AND P4, PT, R126, 0x68, PT ;  /* 0x000000687e00780c */ /* 0x000fe20003f84270 */
[----:B------:R-:W-:Y:S01]  /*a120*/  MUFU.EX2 R192, R192 ;  /* 0x000000c000c07308 */ /* 0x000fe20000000800 */
[----:B------:R-:W-:-:S02]  /*a130*/  FSEL R139, R139, -INF , P5 ;  /* 0xff8000008b8b7808 */ /* 0x000fc40002800000 */
[----:B------:R-:W-:Y:S02]  /*a140*/  FMNMX.FTZ R186, R138, R181, !PT ;  /* 0x000000b58aba7209 */ /* 0x000fe40007810000 */
[----:B------:R-:W-:Y:S02]  /*a150*/  ISETP.GT.AND P5, PT, R126, 0x69, PT ;  /* 0x000000697e00780c */ /* 0x000fe40003fa4270 */
[----:B------:R-:W-:Y:S01]  /*a160*/  FSEL R142, R142, -INF , P4 ;  /* 0xff8000008e8e7808 */ /* 0x000fe20002000000 */
[----:B------:R-:W-:Y:S01]  /*a170*/  MUFU.EX2 R193, R193 ;  /* 0x000000c100c17308 */ /* 0x000fe20000000800 */
[----:B------:R-:W-:Y:S02]  /*a180*/  FMNMX.FTZ R181, R139, R186, !PT ;  /* 0x000000ba8bb57209 */ /* 0x000fe40007810000 */
[----:B------:R-:W-:Y:S02]  /*a190*/  ISETP.GT.AND P4, PT, R126, 0x70, PT ;  /* 0x000000707e00780c */ /* 0x000fe40003f84270 */
[----:B------:R-:W-:-:S02]  /*a1a0*/  FSEL R143, R143, -INF , P5 ;  /* 0xff8000008f8f7808 */ /* 0x000fc40002800000 */
[----:B------:R-:W-:Y:S01]  /*a1b0*/  FMNMX.FTZ R186, R142, R181, !PT ;  /* 0x000000b58eba7209 */ /* 0x000fe20007810000 */
[----:B------:R-:W-:Y:S01]  /*a1c0*/  MUFU.EX2 R8, R8 ;  /* 0x0000000800087308 */ /* 0x000fe20000000800 */
[----:B------:R-:W-:Y:S02]  /*a1d0*/  ISETP.GT.AND P5, PT, R126, 0x71, PT ;  /* 0x000000717e00780c */ /* 0x000fe40003fa4270 */
[----:B------:R-:W-:Y:S02]  /*a1e0*/  FSEL R146, R146, -INF , P4 ;  /* 0xff80000092927808 */ /* 0x000fe40002000000 */
[----:B------:R-:W-:Y:S02]  /*a1f0*/  FMNMX.FTZ R181, R143, R186, !PT ;  /* 0x000000ba8fb57209 */ /* 0x000fe40007810000 */
        /* <DEDUP_REMOVED lines=12> */
[C---:B------:R-:W-:Y:S02]  /*a2c0*/  ISETP.GT.AND P5, PT, R126.reuse, 0x81, PT ;  /* 0x000000817e00780c */ /* 0x040fe40003fa4270 */
        /* <DEDUP_REMOVED lines=36> */
[C---:B------:R-:W-:Y:S02]  /*a510*/  ISETP.GT.AND P5, PT, R126.reuse, 0xa9, PT ;  /* 0x000000a97e00780c */ /* 0x040fe40003fa4270 */
[----:B---3--:R-:W-:Y:S01]  /*a520*/  FSEL R101, R101, -INF , P4 ;  /* 0xff80000065657808 */ /* 0x008fe20002000000 */
        /* <DEDUP_REMOVED lines=47> */
[----:B-1----:R-:W-:Y:S02]  /*a820*/  FSEL R191, R191, -INF , P5 ;  /* 0xff800000bfbf7808 */ /* 0x002fe40002800000 */
[----:B------:R-:W-:-:S03]  /*a830*/  FMNMX.FTZ R126, R104, R181, !PT ;  /* 0x000000b5687e7209 */ /* 0x000fc60007810000 */
[----:B------:R0:W-:Y:S01]  /*a840*/  MUFU.EX2 R102, R195 ;  /* 0x000000c300667308 */ /* 0x0001e20000000800 */
[----:B------:R-:W-:-:S05]  /*a850*/  FMNMX.FTZ R126, R191, R126, !PT ;  /* 0x0000007ebf7e7209 */ /* 0x000fca0007810000 */
[----:B------:R-:W1:Y:S02]  /*a860*/  SHFL.BFLY PT, R181, R126, 0x2, 0x1f ;  /* 0x0c401f007eb57f89 */ /* 0x000e6400000e0000 */
[----:B------:R-:W-:Y:S08]  /*a870*/  MUFU.EX2 R136, R136 ;  /* 0x0000008800887308 */ /* 0x000ff00000000800 */
[----:B------:R-:W-:Y:S08]  /*a880*/  MUFU.EX2 R137, R137 ;  /* 0x0000008900897308 */ /* 0x000ff00000000800 */
[----:B------:R-:W-:Y:S01]  /*a890*/  MUFU.EX2 R140, R140 ;  /* 0x0000008c008c7308 */ /* 0x000fe20000000800 */
[----:B-1----:R-:W-:Y:S01]  /*a8a0*/  FMNMX.FTZ R186, R126, R181, !PT ;  /* 0x000000b57eba7209 */ /* 0x002fe20007810000 */
[--C-:B------:R-:W-:Y:S01]  /*a8b0*/  FFMA.FTZ R126, R88, UR10, -R103.reuse ;  /* 0x0000000a587e7c23 */ /* 0x100fe20008010867 */
[----:B------:R-:W-:-:S01]  /*a8c0*/  FFMA.FTZ R181, R96, UR10, -R103 ;  /* 0x0000000a60b57c23 */ /* 0x000fc20008010867 */
[--C-:B------:R-:W-:Y:S01]  /*a8d0*/  FFMA.FTZ R96, R100, UR10, -R103.reuse ;  /* 0x0000000a64607c23 */ /* 0x100fe20008010867 */
[----:B------:R-:W-:-:S01]  /*a8e0*/  FFMA.FTZ R100, R135, UR10, -R103 ;  /* 0x0000000a87647c23 */ /* 0x000fc20008010867 */
[----:B0-----:R-:W0:Y:S01]  /*a8f0*/  SHFL.BFLY PT, R195, R186, 0x1, 0x1f ;  /* 0x0c201f00bac37f89 */ /* 0x001e2200000e0000 */
[----:B------:R-:W-:-:S01]  /*a900*/  FFMA.FTZ R103, R110, UR10, -R103 ;  /* 0x0000000a6e677c23 */ /* 0x000fc20008010867 */
[----:B------:R-:W-:Y:S08]  /*a910*/  MUFU.EX2 R141, R141 ;  /* 0x0000008d008d7308 */ /* 0x000ff00000000800 */
[----:B------:R-:W-:Y:S08]  /*a920*/  MUFU.EX2 R144, R144 ;  /* 0x0000009000907308 */ /* 0x000ff00000000800 */
[----:B------:R-:W-:Y:S01]  /*a930*/  MUFU.EX2 R145, R145 ;  /* 0x0000009100917308 */ /* 0x000fe20000000800 */
[----:B0-----:R-:W-:Y:S01]  /*a940*/  FMNMX.FTZ R88, R186, R195, !PT ;  /* 0x000000c3ba587209 */ /* 0x001fe20007810000 */
[----:B------:R-:W-:-:S06]  /*a950*/  IMAD.U32 R195, RZ, RZ, UR10 ;  /* 0x0000000affc37e24 */ /* 0x000fcc000f8e00ff */
[----:B------:R-:W-:Y:S01]  /*a960*/  MUFU.EX2 R148, R148 ;  /* 0x0000009400947308 */ /* 0x000fe20000000800 */
[C---:B------:R-:W-:Y:S01]  /*a970*/  FSETP.NEU.FTZ.AND P4, PT, R88.reuse, -INF , PT ;  /* 0xff8000005800780b */ /* 0x040fe20003f9d000 */
[----:B------:R-:W-:Y:S01]  /*a980*/  FFMA.FTZ R135, R88, R195, -8 ;  /* 0xc100000058877423 */ /* 0x000fe200000100c3 */
[----:B------:R-:W-:-:S04]  /*a990*/  FSEL R195, R89, RZ, P3 ;  /* 0x000000ff59c37208 */ /* 0x000fc80001800000 */
[----:B------:R-:W-:Y:S01]  /*a9a0*/  FSEL R110, R135, RZ, P4 ;  /* 0x000000ff876e7208 */ /* 0x000fe20002000000 */
[----:B------:R-:W-:-:S01]  /*a9b0*/  FADD.FTZ R195, -R195, R6 ;  /* 0x00000006c3c37221 */ /* 0x000fc20000010100 */
[----:B------:R-:W-:Y:S03]  /*a9c0*/  MUFU.EX2 R98, R194 ;  /* 0x000000c200627308 */ /* 0x000fe60000000800 */
[----:B------:R-:W-:-:S01]  /*a9d0*/  FFMA.FTZ R6, R142, UR10, -R110 ;  /* 0x0000000a8e067c23 */ /* 0x000fc2000801086e */
[----:B------:R-:W-:Y:S01]  /*a9e0*/  FSEL R142, R88, RZ, P4 ;  /* 0x000000ff588e7208 */ /* 0x000fe20002000000 */
[----:B------:R-:W-:-:S01]  /*a9f0*/  FFMA.FTZ R135, R122, UR10, -R110 ;  /* 0x0000000a7a877c23 */ /* 0x000fc2000801086e */
[----:B------:R-:W-:Y:S01]  /*aa00*/  FMUL.FTZ R195, R195, UR10 ;  /* 0x0000000ac3c37c20 */ /* 0x000fe20008410000 */
[----:B------:R-:W-:-:S01]  /*aa10*/  FFMA.FTZ R10, R10, UR10, -R110 ;  /* 0x0000000a0a0a7c23 */ /* 0x000fc2000801086e */
[----:B------:R-:W-:Y:S01]  /*aa20*/  FFMA.FTZ R13, R13, UR10, -R110 ;  /* 0x0000000a0d0d7c23 */ /* 0x000fe2000801086e */
[----:B------:R-:W-:-:S01]  /*aa30*/  FADD.FTZ R142, -R142, R5 ;  /* 0x000000058e8e7221 */ /* 0x000fc20000010100 */
[--C-:B------:R-:W-:Y:S01]  /*aa40*/  FFMA.FTZ R14, R14, UR10, -R110.reuse ;  /* 0x0000000a0e0e7c23 */ /* 0x100fe2000801086e */
[----:B------:R-:W0:Y:S01]  /*aa50*/  MUFU.EX2 R5, R195 ;  /* 0x000000c300057308 */ /* 0x000e220000000800 */
        /* <DEDUP_REMOVED lines=32> */
[----:B-1----:R-:W-:-:S01]  /*ac60*/  FFMA.FTZ R3, R142, R2, R135 ;  /* 0x000000028e037223 */ /* 0x002fc20000010087 */
        /* <DEDUP_REMOVED lines=26> */
[----:B------:R-:W-:-:S04]  /*ae10*/  IMAD.U32 R195, RZ, RZ, UR57 ;  /* 0x00000039ffc37e24 */ /* 0x000fc8000f8e00ff */
[----:B------:R-:W1:Y:S01]  /*ae20*/  MUFU.EX2 R184, R184 ;  /* 0x000000b800b87308 */ /* 0x000e620000000800 */
[----:B0-----:R-:W-:-:S01]  /*ae30*/  FADD.FTZ R3, R21, R2 ;  /* 0x0000000215037221 */ /* 0x001fc20000010000 */
[----:B------:R-:W-:Y:S01]  /*ae40*/  FADD.FTZ R2, R20, R189 ;  /* 0x000000bd14027221 */ /* 0x000fe20000010000 */
[----:B------:R-:W-:-:S05]  /*ae50*/  @!P0 LEA R195, R195, UR41, 0x3 ;  /* 0x00000029c3c38c11 */ /* 0x000fca000f8e18ff */
[----:B------:R-:W0:Y:S01]  /*ae60*/  MUFU.EX2 R187, R187 ;  /* 0x000000bb00bb7308 */ /* 0x000e220000000800 */
[----:B--2---:R-:W-:-:S07]  /*ae70*/  FADD.FTZ R3, R122, R3 ;  /* 0x000000037a037221 */ /* 0x004fce0000010000 */
[----:B------:R-:W2:Y:S01]  /*ae80*/  MUFU.EX2 R170, R170 ;  /* 0x000000aa00aa7308 */ /* 0x000ea20000000800 */
[----:B-1----:R-:W-:-:S01]  /*ae90*/  FADD.FTZ R188, R184, R3 ;  /* 0x00000003b8bc7221 */ /* 0x002fc20000010000 */
[----:B------:R-:W-:-:S04]  /*aea0*/  FADD.FTZ R3, R185, R2 ;  /* 0x00000002b9037221 */ /* 0x000fc80000010000 */
[----:B------:R-:W-:Y:S02]  /*aeb0*/  FADD.FTZ R2, R168, R3 ;  /* 0x00000003a8027221 */ /* 0x000fe40000010000 */
[----:B------:R-:W1:Y:S01]  /*aec0*/  MUFU.EX2 R171, R171 ;  /* 0x000000ab00ab7308 */ /* 0x000e620000000800 */
[----:B0-----:R-:W-:-:S01]  /*aed0*/  FADD.FTZ R189, R187, R188 ;  /* 0x000000bcbbbd7221 */ /* 0x001fc20000010000 */
[----:B------:R-:W-:Y:S01]  /*aee0*/  FFMA.FTZ R188, R190, UR10, -R110 ;  /* 0x0000000abebc7c23 */ /* 0x000fe2000801086e */
[----:B------:R-:W-:-:S04]  /*aef0*/  FADD.FTZ R3, R169, R2 ;  /* 0x00000002a9037221 */ /* 0x000fc80000010000 */
[----:B------:R-:W-:Y:S01]  /*af00*/  FADD.FTZ R2, R172, R3 ;  /* 0x00000003ac027221 */ /* 0x000fe20000010000 */
[----:B------:R-:W0:Y:S01]  /*af10*/  MUFU.EX2 R174, R174 ;  /* 0x000000ae00ae7308 */ /* 0x000e220000000800 */
[----:B--2---:R-:W-:-:S02]  /*af20*/  FADD.FTZ R190, R170, R189 ;  /* 0x000000bdaabe7221 */ /* 0x004fc40000010000 */
[----:B------:R-:W-:-:S04]  /*af30*/  FADD.FTZ R3, R173, R2 ;  /* 0x00000002ad037221 */ /* 0x000fc80000010000 */
[----:B------:R-:W-:Y:S01]  /*af40*/  FADD.FTZ R2, R176, R3 ;  /* 0x00000003b0027221 */ /* 0x000fe20000010000 */
[----:B------:R-:W2:Y:S01]  /*af50*/  MUFU.EX2 R175, R175 ;  /* 0x000000af00af7308 */ /* 0x000ea20000000800 */
[----:B-1----:R-:W-:-:S02]  /*af60*/  FADD.FTZ R189, R171, R190 ;  /* 0x000000beabbd7221 */ /* 0x002fc40000010000 */
[----:B------:R-:W-:-:S05]  /*af70*/  FADD.FTZ R2, R177, R2 ;  /* 0x00000002b1027221 */ /* 0x000fca0000010000 */
[----:B------:R-:W1:Y:S01]  /*af80*/  MUFU.EX2 R178, R178 ;  /* 0x000000b200b27308 */ /* 0x000e620000000800 */
[----:B0-----:R-:W-:-:S07]  /*af90*/  FADD.FTZ R190, R174, R189 ;  /* 0x000000bdaebe7221 */ /* 0x001fce0000010000 */
[----:B------:R-:W0:Y:S01]  /*afa0*/  MUFU.EX2 R179, R179 ;  /* 0x000000b300b37308 */ /* 0x000e220000000800 */
[----:B--2---:R-:W-:-:S07]  /*afb0*/  FADD.FTZ R189, R175, R190 ;  /* 0x000000beafbd7221 */ /* 0x004fce0000010000 */
        /* <DEDUP_REMOVED lines=9> */
[----:B-1----:R-:W-:-:S01]  /*b050*/  FADD.FTZ R3, R183, R2 ;  /* 0x00000002b7037221 */ /* 0x002fc20000010000 */
[----:B------:R-:W-:-:S06]  /*b060*/  FADD.FTZ R2, R152, R189 ;  /* 0x000000bd98027221 */ /* 0x000fcc0000010000 */
[----:B------:R-:W1:Y:S01]  /*b070*/  MUFU.EX2 R158, R158 ;  /* 0x0000009e009e7308 */ /* 0x000e620000000800 */
[----:B0-----:R-:W-:-:S01]  /*b080*/  FADD.FTZ R190, R154, R3 ;  /* 0x000000039abe7221 */ /* 0x001fc20000010000 */
[----:B------:R-:W-:-:S04]  /*b090*/  FADD.FTZ R3, R153, R2 ;  /* 0x0000000299037221 */ /* 0x000fc80000010000 */
[----:B------:R-:W-:Y:S02]  /*b0a0*/  FADD.FTZ R2, R156, R3 ;  /* 0x000000039c027221 */ /* 0x000fe40000010000 */
[----:B------:R-:W0:Y:S01]  /*b0b0*/  MUFU.EX2 R159, R159 ;  /* 0x0000009f009f7308 */ /* 0x000e220000000800 */
[----:B--2---:R-:W-:-:S01]  /*b0c0*/  FADD.FTZ R189, R155, R190 ;  /* 0x000000be9bbd7221 */ /* 0x004fc20000010000 */
[----:B------:R-:W-:-:S04]  /*b0d0*/  FADD.FTZ R3, R157, R2 ;  /* 0x000000029d037221 */ /* 0x000fc80000010000 */
[----:B------:R-:W-:Y:S02]  /*b0e0*/  FADD.FTZ R2, R160, R3 ;  /* 0x00000003a0027221 */ /* 0x000fe40000010000 */
[----:B------:R-:W2:Y:S01]  /*b0f0*/  MUFU.EX2 R162, R162 ;  /* 0x000000a200a27308 */ /* 0x000ea20000000800 */
[----:B-1----:R-:W-:-:S01]  /*b100*/  FADD.FTZ R190, R158, R189 ;  /* 0x000000bd9ebe7221 */ /* 0x002fc20000010000 */
[----:B------:R-:W-:-:S04]  /*b110*/  FADD.FTZ R3, R161, R2 ;  /* 0x00000002a1037221 */ /* 0x000fc80000010000 */
[----:B------:R-:W-:Y:S02]  /*b120*/  FADD.FTZ R2, R164, R3 ;  /* 0x00000003a4027221 */ /* 0x000fe40000010000 */
        /* <DEDUP_REMOVED lines=17> */
[----:B--2---:R-:W-:-:S07]  /*b240*/  FADD.FTZ R189, R167, R190 ;  /* 0x000000bea7bd7221 */ /* 0x004fce0000010000 */
        /* <DEDUP_REMOVED lines=51> */
[----:B0-----:R-:W-:-:S01]  /*b580*/  FADD.FTZ R119, R133, R194 ;  /* 0x000000c285777221 */ /* 0x001fc20000010000 */
[----:B------:R-:W-:-:S06]  /*b590*/  FADD.FTZ R2, R102, R3 ;  /* 0x0000000366027221 */ /* 0x000fcc0000010000 */
        /* <DEDUP_REMOVED lines=21> */
[----:B------:R-:W-:-:S05]  /*b6f0*/  IADD3 R2, -R227, 0xb, RZ ;  /* 0x0000000be3027810 */ /* 0x000fca0007ffe1ff */
[----:B------:R2:W-:Y:S06]  /*b700*/  BAR.ARV R2, 0x100 ;  /* 0x000400020000751d */ /* 0x0005ec0000002000 */
[----:B------:R-:W3:Y:S01]  /*b710*/  MUFU.EX2 R116, R116 ;  /* 0x0000007400747308 */ /* 0x000ee20000000800 */
[----:B-1----:R-:W-:-:S01]  /*b720*/  FADD.FTZ R189, R113, R132 ;  /* 0x0000008471bd7221 */ /* 0x002fc20000010000 */
[--C-:B------:R-:W-:Y:S01]  /*b730*/  FFMA.FTZ R132, R99, UR10, -R110.reuse ;  /* 0x0000000a63847c23 */ /* 0x100fe2000801086e */
[----:B------:R-:W-:-:S01]  /*b740*/  FFMA.FTZ R99, R104, UR10, -R110 ;  /* 0x0000000a68637c23 */ /* 0x000fc2000801086e */
[----:B0-----:R-:W-:Y:S01]  /*b750*/  FADD.FTZ R194, R114, R3 ;  /* 0x0000000372c27221 */ /* 0x001fe20000010000 */
[----:B--2---:R-:W-:-:S03]  /*b760*/  @!P0 VIADD R2, R195, 0x2e840 ;  /* 0x0002e840c3028836 */ /* 0x004fc60000000000 */
[----:B------:R-:W0:Y:S02]  /*b770*/  MUFU.EX2 R115, R115 ;  /* 0x0000007300737308 */ /* 0x000e240000000800 */
[----:B------:R-:W-:-:S04]  /*b780*/  @!P0 PRMT R2, RZ, 0x654, R2 ;  /* 0x00000654ff028816 */ /* 0x000fc80000000002 */
[----:B------:R1:W-:Y:S02]  /*b790*/  @!P0 SYNCS.ARRIVE.TRANS64.RED.A1T0 RZ, [R2+URZ], RZ ;  /* 0x000000ff02ff89a7 */ /* 0x0003e4000810043f */
        /* <DEDUP_REMOVED lines=13> */
[----:B---3--:R-:W-:-:S01]  /*b870*/  FADD.FTZ R3, R181, R104 ;  /* 0x00000068b5037221 */ /* 0x008fc20000010000 */
[----:B------:R-:W-:-:S06]  /*b880*/  FFMA.FTZ R104, R191, UR10, -R110 ;  /* 0x0000000abf687c23 */ /* 0x000fcc000801086e */
        /* <DEDUP_REMOVED lines=26> */
.L_x_2084:
[----:B------:R-:W-:Y:S01]  /*ba30*/  UISETP.GT.AND UP1, UPT, UR56, UR53, UPT ;  /* 0x000000353800728c */ /* 0x000fe2000bf24270 */
[----:B------:R-:W-:Y:S01]  /*ba40*/  F2FP.SATFINITE.E4M3.F32.PACK_AB_MERGE_C R6, R143, R6, RZ ;  /* 0x000000068f06723e */ /* 0x000fe200048070ff */
[----:B------:R-:W-:Y:S01]  /*ba50*/  ULEA UR6, UR58, UR41, 0x3 ;  /* 0x000000293a067291 */ /* 0x000fe2000f8e183f */
[----:B------:R-:W-:Y:S01]  /*ba60*/  F2FP.SATFINITE.E4M3.F32.PACK_AB_MERGE_C R8, R11, R8, RZ ;  /* 0x000000080b08723e */ /* 0x000fe200048070ff */
[----:B------:R-:W-:Y:S01]  /*ba70*/  UIADD3 UR7, UR56, -0x1, URZ ;  /* 0xffffffff38077890 */ /* 0x000fe2000fffe03f */
[----:B------:R-:W-:Y:S01]  /*ba80*/  F2FP.SATFINITE.E4M3.F32.PACK_AB_MERGE_C R13, R14, R13, RZ ;  /* 0x0000000d0e0d723e */ /* 0x000fe200048070ff */
[----:B------:R-:W-:Y:S01]  /*ba90*/  UIADD3 UR6, UR6, 0x2e860, URZ ;  /* 0x0002e86006067890 */ /* 0x000fe2000fffe03f */
[----:B------:R-:W-:Y:S01]  /*baa0*/  PLOP3.LUT P3, PT, PT, PT, UP1, 0x80, 0x0 ;  /* 0x000000000000781c */ /* 0x000fe20003f6f018 */
[----:B------:R-:W-:Y:S01]  /*bab0*/  UMOV UR59, UR47 ;  /* 0x0000002f003b7c82 */ /* 0x000fe20008000000 */
[----:B------:R-:W-:Y:S01]  /*bac0*/  F2FP.SATFINITE.E4M3.F32.PACK_AB_MERGE_C R20, R185, R20, RZ ;  /* 0x00000014b914723e */ /* 0x000fe200048070ff */
[----:B------:R-:W-:Y:S01]  /*bad0*/  UPRMT UR6, UR40, 0x654, UR6 ;  /* 0x0000065428067896 */ /* 0x000fe20008000006 */
[----:B------:R-:W-:Y:S01]  /*bae0*/  F2FP.SATFINITE.E4M3.F32.PACK_AB_MERGE_C R184, R187, R184, RZ ;  /* 0x000000b8bbb8723e */ /* 0x000fe200048070ff */
[----:B------:R-:W-:Y:S01]  /*baf0*/  UMOV UR56, UR7 ;  /* 0x0000000700387c82 */ /* 0x000fe20008000000 */
[----:B------:R-:W-:Y:S01]  /*bb00*/  F2FP.SATFINITE.E4M3.F32.PACK_AB_MERGE_C R172, R173, R172, RZ ;  /* 0x000000acadac723e */ /* 0x000fe200048070ff */
[----:B------:R-:W-:Y:S01]  /*bb10*/  UMOV UR58, UR57 ;  /* 0x00000039003a7c82 */ /* 0x000fe20008000000 */
[----:B------:R-:W-:Y:S01]  /*bb20*/  F2FP.SATFINITE.E4M3.F32.PACK_AB_MERGE_C R174, R175, R174, RZ ;  /* 0x000000aeafae723e */ /* 0x000fe200048070ff */
[----:B------:R-:W-:Y:S01]  /*bb30*/  FMUL.FTZ R24, R24, R5 ;  /* 0x0000000518187220 */ /* 0x000fe20000410000 */
[----:B------:R-:W-:Y:S01]  /*bb40*/  F2FP.SATFINITE.E4M3.F32.PACK_AB_MERGE_C R9, R180, R9, RZ ;  /* 0x00000009b409723e */ /* 0x000fe200048070ff */
[-C--:B------:R-:W-:Y:S01]  /*bb50*/  FMUL.FTZ R25, R25, R5.reuse ;  /* 0x0000000519197220 */ /* 0x080fe20000410000 */
[----:B------:R-:W-:Y:S01]  /*bb60*/  F2FP.SATFINITE.E4M3.F32.PACK_AB_MERGE_C R182, R183, R182, RZ ;  /* 0x000000b6b7b6723e */ /* 0x000fe200048070ff */
[----:B------:R-:W-:Y:S01]  /*bb70*/  SYNCS.ARRIVE.TRANS64.RED.A1T0 RZ, [UR6], RZ ;  /* 0x000000ffffff79a7 */ /* 0x000fe20008100406 */
        /* <DEDUP_REMOVED lines=108> */
[----:B------:R-:W-:Y:S01]  /*c240*/  FMUL.FTZ R87, R87, R142 ;  /* 0x0000008e57577220 */ /* 0x000fe20000410000 */
[----:B------:R-:W-:-:S02]  /*c250*/  IMAD.MOV.U32 R5, RZ, RZ, R88 ;  /* 0x000000ffff057224 */ /* 0x000fc400078e0058 */
[----:B------:R-:W-:Y:S01]  /*c260*/  IMAD.MOV.U32 R6, RZ, RZ, R89 ;  /* 0x000000ffff067224 */ /* 0x000fe200078e0059 */
[----:B------:R-:W-:Y:S06]  /*c270*/  @P3 BRA `(.L_x_2085) ;  /* 0xffffffac00203947 */ /* 0x000fec000383ffff */
[----:B------:R-:W-:Y:S01]  /*c280*/  UMOV UR52, UR57 ;  /* 0x0000003900347c82 */ /* 0x000fe20008000000 */
[----:B------:R-:W-:-:S05]  /*c290*/  UMOV UR56, UR7 ;  /* 0x0000000700387c82 */ /* 0x000fca0008000000 */
.L_x_2075:
[----:B------:R-:W-:-:S06]  /*c2a0*/  UISETP.GE.AND UP0, UPT, UR56, UR39, UPT ;  /* 0x000000273800728c */ /* 0x000fcc000bf06270 */
[----:B------:R-:W-:-:S13]  /*c2b0*/  PLOP3.LUT P2, PT, PT, PT, UP0, 0x80, 0x0 ;  /* 0x000000000000781c */ /* 0x000fda0003f4f008 */
[----:B------:R-:W-:Y:S05]  /*c2c0*/  @!P2 BRA `(.L_x_2086) ;  /* 0x000000440014a947 */ /* 0x000fea0003800000 */
[----:B------:R-:W-:Y:S01]  /*c2d0*/  IMAD.MOV.U32 R5, RZ, RZ, R88 ;  /* 0x000000ffff057224 */ /* 0x000fe200078e0058 */
[----:B------:R-:W-:Y:S01]  /*c2e0*/  UMOV UR53, UR47 ;  /* 0x0000002f00357c82 */ /* 0x000fe20008000000 */
[----:B------:R-:W-:Y:S01]  /*c2f0*/  IMAD.MOV.U32 R6, RZ, RZ, R89 ;  /* 0x000000ffff067224 */ /* 0x000fe200078e0059 */
[----:B------:R-:W-:Y:S01]  /*c300*/  UMOV UR51, UR52 ;  /* 0x0000003400337c82 */ /* 0x000fe20008000000 */
[----:B------:R-:W-:-:S05]  /*c310*/  ULDC UR50, c[0x0][0x988] ;  /* 0x0002620000327ab9 */ /* 0x000fca0000000800 */
.L_x_2096:
        /* <DEDUP_REMOVED lines=9> */
.L_x_2088:
[----:B------:R-:W-:Y:S01]  /*c3b0*/  ULEA UR6, UR52, UR41, 0x3 ;  /* 0x0000002934067291 */ /* 0x000fe2000f8e183f */
[----:B------:R-:W-:-:S05]  /*c3c0*/  IMAD.U32 R7, RZ, RZ, UR47 ;  /* 0x0000002fff077e24 */ /* 0x000fca000f8e00ff */
[----:B------:R-:W-:-:S04]  /*c3d0*/  SHF.L.U32 R7, R7, 0x1f, RZ ;  /* 0x0000001f07077819 */ /* 0x000fc800000006ff */
[----:B------:R0:W1:Y:S01]  /*c3e0*/  SYNCS.PHASECHK.TRANS64.TRYWAIT P2, [UR6+0x2e830], R7 ;  /* 0x02e83007ff0075a7 */ /* 0x0000620008040146 */
[----:B------:R-:W-:Y:S05]  /*c3f0*/  @!P1 BRA `(.L_x_2089) ;  /* 0x0000000000049947 */ /* 0x000fea0003800000 */
[----:B------:R-:W-:Y:S01]  /*c400*/  BPT.TRAP 0x1 ;  /* 0x000000040000795c */ /* 0x000fe20000300000 */
.L_x_2089:
[----:B-1----:R-:W-:Y:S05]  /*c410*/  @P2 BRA `(.L_x_2087) ;  /* 0x0000000000082947 */ /* 0x002fea0003800000 */
[----:B------:R-:W1:Y:S02]  /*c420*/  SYNCS.PHASECHK.TRANS64.TRYWAIT P2, [UR6+0x2e830], R7 ;  /* 0x02e83007ff0075a7 */ /* 0x000e640008040146 */
[----:B-1----:R-:W-:Y:S05]  /*c430*/  @!P2 BRA `(.L_x_2090) ;  /* 0x000000f0003ca947 */ /* 0x002fea0003800000 */
.L_x_2087:
[----:B-1----:R-:W1:Y:S01]  /*c440*/  S2R R8, SR_TID.X ;  /* 0x0000000000087919 */ /* 0x002e620000002100 */
[----:B------:R-:W-:Y:S01]  /*c450*/  R2UR UR57, R4 ;  /* 0x00000000043972ca */ /* 0x000fe200000e0000 */
[----:B------:R-:W-:Y:S01]  /*c460*/  UMOV UR19, 0x40000040 ;  /* 0x4000004000137882 */ /* 0x000fe20000000000 */
[----:B------:R-:W-:Y:S01]  /*c470*/  UMOV UR20, UR16 ;  /* 0x0000001000147c82 */ /* 0x000fe20008000000 */
[----:B------:R-:W-:Y:S01]  /*c480*/  UMOV UR21, UR17 ;  /* 0x0000001100157c82 */ /* 0x000fe20008000000 */
        /* <DEDUP_REMOVED lines=9> */
[----:B------:R-:W-:Y:S01]  /*c520*/  UIMAD UR57, UR52, 0x700, UR57 ;  /* 0x00000700343978a4 */ /* 0x000fe2000f8e0239 */
[----:B------:R-:W-:Y:S01]  /*c530*/  UMOV UR35, 0x40000040 ;  /* 0x4000004000237882 */ /* 0x000fe20000000000 */
[----:B------:R-:W-:-:S02]  /*c540*/  UMOV UR7, 0x40000040 ;  /* 0x4000004000077882 */ /* 0x000fc40000000000 */
[----:B------:R-:W-:Y:S02]  /*c550*/  UIADD3 UR22, UR57, 0x100, URZ ;  /* 0x0000010039167890 */ /* 0x000fe4000fffe03f */
[----:B------:R-:W-:Y:S02]  /*c560*/  UIADD3 UR26, UR57, 0x200, URZ ;  /* 0x00000200391a7890 */ /* 0x000fe4000fffe03f */
[----:B------:R-:W-:Y:S01]  /*c570*/  UMOV UR18, UR57 ;  /* 0x0000003900127c82 */ /* 0x000fe20008000000 */
[----:B------:R-:W-:Y:S02]  /*c580*/  UIADD3 UR30, UR57, 0x300, URZ ;  /* 0x00000300391e7890 */ /* 0x000fe4000fffe03f */
[----:B------:R-:W-:Y:S02]  /*c590*/  UIADD3 UR34, UR57, 0x400, URZ ;  /* 0x0000040039227890 */ /* 0x000fe4000fffe03f */
[----:B------:R-:W-:Y:S02]  /*c5a0*/  UIADD3 UR6, UR57, 0x2, URZ ;  /* 0x0000000239067890 */ /* 0x000fe4000fffe03f */
[----:B------:R-:W-:Y:S01]  /*c5b0*/  UIADD3 UR10, UR57, 0x602, URZ ;  /* 0x00000602390a7890 */ /* 0x000fe2000fffe03f */
[----:B------:R-:W-:Y:S01]  /*c5c0*/  UMOV UR11, 0x40000040 ;  /* 0x40000040000b7882 */ /* 0x000fe20000000000 */
[----:B-1----:R-:W-:Y:S01]  /*c5d0*/  SHF.R.U32.HI R8, RZ, 0x7, R8 ;  /* 0x00000007ff087819 */ /* 0x002fe20000011608 */
[----:B------:R-:W-:Y:S01]  /*c5e0*/  UIADD3 UR14, UR57, 0x6, URZ ;  /* 0x00000006390e7890 */ /* 0x000fe2000fffe03f */
[----:B------:R-:W-:-:S03]  /*c5f0*/  UMOV UR15, 0x40000040 ;  /* 0x40000040000f7882 */ /* 0x000fc60000000000 */
[----:B0-----:R-:W-:-:S05]  /*c600*/  VIADD R7, R8, 0x8 ;  /* 0x0000000808077836 */ /* 0x001fca0000000000 */
        /* <DEDUP_REMOVED lines=157> */
.L_x_2092:
[----:B------:R-:W-:Y:S01]  /*cfe0*/  ULEA UR6, UR51, UR41, 0x3 ;  /* 0x0000002933067291 */ /* 0x000fe2000f8e183f */
[----:B------:R-:W-:-:S05]  /*cff0*/  IMAD.U32 R7, RZ, RZ, UR53 ;  /* 0x00000035ff077e24 */ /* 0x000fca000f8e00ff */
[----:B------:R-:W-:-:S04]  /*d000*/  SHF.L.U32 R7, R7, 0x1f, RZ ;  /* 0x0000001f07077819 */ /* 0x000fc800000006ff */
[----:B------:R0:W1:Y:S01]  /*d010*/  SYNCS.PHASECHK.TRANS64.TRYWAIT P2, [UR6+0x2e850], R7 ;  /* 0x02e85007ff0075a7 */ /* 0x0000620008040146 */
[----:B------:R-:W-:Y:S05]  /*d020*/  @!P1 BRA `(.L_x_2093) ;  /* 0x0000000000049947 */ /* 0x000fea0003800000 */
[----:B------:R-:W-:Y:S01]  /*d030*/  BPT.TRAP 0x1 ;  /* 0x000000040000795c */ /* 0x000fe20000300000 */
.L_x_2093:
[----:B-1----:R-:W-:Y:S05]  /*d040*/  @P2 BRA `(.L_x_2091) ;  /* 0x0000000000082947 */ /* 0x002fea0003800000 */
[----:B------:R-:W1:Y:S02]  /*d050*/  SYNCS.PHASECHK.TRANS64.TRYWAIT P2, [UR6+0x2e850], R7 ;  /* 0x02e85007ff0075a7 */ /* 0x000e640008040146 */
[----:B-1----:R-:W-:Y:S05]  /*d060*/  @!P2 BRA `(.L_x_2094) ;  /* 0x000000e40048a947 */ /* 0x002fea0003800000 */
.L_x_2091:
[----:B------:R-:W-:Y:S01]  /*d070*/  UIADD3 UR6, UR41, 0x400, URZ ;  /* 0x0000040029067890 */ /* 0x000fe2000fffe03f */
[----:B------:R-:W-:Y:S01]  /*d080*/  WARPGROUP.ARRIVE ;  /* 0x00000000000079c5 */ /* 0x000fe20000000000 */
[----:B------:R-:W-:Y:S01]  /*d090*/  UMOV UR7, 0xc0000010 ;  /* 0xc000001000077882 */ /* 0x000fe20000000000 */
[C---:B01----:R-:W-:Y:S01]  /*d0a0*/  FMUL.FTZ R7, R0.reuse, R184 ;  /* 0x000000b800077220 */ /* 0x043fe20000410000 */
        /* <DEDUP_REMOVED lines=13> */
[----:B------:R-:W1:Y:S01]  /*d180*/  MUFU.TANH R10, R10 ;  /* 0x0000000a000a7308 */ /* 0x000e620000002400 */
        /* <DEDUP_REMOVED lines=11> */
[----:B0-----:R-:W-:Y:S01]  /*d240*/  FMNMX.FTZ R189, R7, R6, !PT ;  /* 0x0000000607bd7209 */ /* 0x001fe20007810000 */
[C---:B------:R-:W-:Y:S01]  /*d250*/  FMUL.FTZ R188, R0.reuse, R199 ;  /* 0x000000c700bc7220 */ /* 0x040fe20000410000 */
[C---:B------:R-:W-:Y:S01]  /*d260*/  FMUL.FTZ R168, R0.reuse, R168 ;  /* 0x000000a800a87220 */ /* 0x040fe20000410000 */
[C---:B------:R-:W-:Y:S01]  /*d270*/  FMUL.FTZ R170, R0.reuse, R170 ;  /* 0x000000aa00aa7220 */ /* 0x040fe20000410000 */
[----:B------:R-:W-:Y:S01]  /*d280*/  FMUL.FTZ R169, R0, R169 ;  /* 0x000000a900a97220 */ /* 0x000fe20000410000 */
[----:B-1----:R-:W-:Y:S01]  /*d290*/  FMNMX.FTZ R190, R10, R5, !PT ;  /* 0x000000050abe7209 */ /* 0x002fe20007810000 */
        /* <DEDUP_REMOVED lines=122> */
[----:B------:R-:W-:-:S06]  /*da40*/  UMOV UR10, UR50 ;  /* 0x00000032000a7c82 */ /* 0x000fcc0008000000 */
        /* <DEDUP_REMOVED lines=95> */
[----:B--2---:R-:W-:Y:S01]  /*e040*/  FMNMX.FTZ R88, R144, R89, !PT ;  /* 0x0000005990587209 */ /* 0x004fe20007810000 */
[----:B------:R-:W-:-:S04]  /*e050*/  UIADD3 UR6, UR11, 0x400, URZ ;  /* 0x000004000b067890 */ /* 0x000fc8000fffe03f */
[----:B------:R-:W1:Y:S01]  /*e060*/  MUFU.TANH R145, R145 ;  /* 0x0000009100917308 */ /* 0x000e620000002400 */
[----:B------:R-:W-:-:S07]  /*e070*/  UMOV UR7, 0xc0000010 ;  /* 0xc000001000077882 */ /* 0x000fce0000000000 */
        /* <DEDUP_REMOVED lines=118> */
[----:B------:R-:W-:Y:S02]  /*e7e0*/  WARPGROUP.DEPBAR.LE gsb0, 0x0 ;  /* 0x00008000000079c5 */ /* 0x000fe40000010000 */
[----:B0-----:R-:W-:Y:S01]  /*e7f0*/  FMNMX.FTZ R192, R103, R192, !PT ;  /* 0x000000c067c07209 */ /* 0x001fe20007810000 */
[----:B------:R-:W-:-:S04]  /*e800*/  WARPGROUP.ARRIVE ;  /* 0x00000000000079c5 */ /* 0x000fc80000000000 */
[----:B------:R-:W0:Y:S02]  /*e810*/  SHFL.BFLY PT, R89, R192, 0x2, 0x1f ;  /* 0x0c401f00c0597f89 */ /* 0x000e2400000e0000 */
[----:B------:R-:W-:Y:S01]  /*e820*/  QGMMA.64x128x32.F32.E4M3.E4M3 R24, R200, gdesc[UR4], R24, gsb0 ;  /* 0x01e00004c8187df3 */ /* 0x000fe20008000818 */
[----:B-1----:R-:W-:-:S05]  /*e830*/  FMNMX.FTZ R193, R191, R88, !PT ;  /* 0x00000058bfc17209 */ /* 0x002fca0007810000 */
[----:B------:R-:W1:Y:S01]  /*e840*/  SHFL.BFLY PT, R88, R193, 0x1, 0x1f ;  /* 0x0c201f00c1587f89 */ /* 0x000e6200000e0000 */
[----:B0-----:R-:W-:Y:S01]  /*e850*/  FMNMX.FTZ R194, R192, R89, !PT ;  /* 0x00000059c0c27209 */ /* 0x001fe20007810000 */
[----:B------:R-:W-:-:S04]  /*e860*/  IMAD.U32 R192, RZ, RZ, UR10 ;  /* 0x0000000affc07e24 */ /* 0x000fc8000f8e00ff */
[----:B------:R-:W0:Y:S01]  /*e870*/  SHFL.BFLY PT, R195, R194, 0x1, 0x1f ;  /* 0x0c201f00c2c37f89 */ /* 0x000e2200000e0000 */
[----:B-1----:R-:W-:Y:S01]  /*e880*/  FMNMX.FTZ R89, R193, R88, !PT ;  /* 0x00000058c1597209 */ /* 0x002fe20007810000 */
[----:B------:R-:W-:-:S04]  /*e890*/  IMAD.U32 R193, RZ, RZ, UR10 ;  /* 0x0000000affc17e24 */ /* 0x000fc8000f8e00ff */
[C---:B------:R-:W-:Y:S01]  /*e8a0*/  FFMA.FTZ R191, R89.reuse, R192, -8 ;  /* 0xc100000059bf7423 */ /* 0x040fe200000100c0 */
[----:B------:R-:W-:-:S01]  /*e8b0*/  FADD.FTZ R6, -R89, R6 ;  /* 0x0000000659067221 */ /* 0x000fc20000010100 */
[----:B0-----:R-:W-:Y:S02]  /*e8c0*/  FMNMX.FTZ R88, R194, R195, !PT ;  /* 0x000000c3c2587209 */ /* 0x001fe40007810000 */
        /* <DEDUP_REMOVED lines=127> */
[----:B------:R-:W-:-:S02]  /*f0c0*/  IMAD.U32 R195, RZ, RZ, UR52 ;  /* 0x00000034ffc37e24 */ /* 0x000fc4000f8e00ff */
[----:B------:R-:W-:-:S01]  /*f0d0*/  FFMA.FTZ R99, R99, UR10, -R191 ;  /* 0x0000000a63637c23 */ /* 0x000fc200080108bf */
[----:B------:R-:W-:Y:S01]  /*f0e0*/  FFMA.FTZ R102, R102, UR10, -R191 ;  /* 0x0000000a66667c23 */ /* 0x000fe200080108bf */
[----:B------:R-:W-:Y:S01]  /*f0f0*/  IADD3 R194, -R227, 0xb, RZ ;  /* 0x0000000be3c27810 */ /* 0x000fe20007ffe1ff */
[----:B------:R-:W1:Y:S01]  /*f100*/  MUFU.EX2 R14, R14 ;  /* 0x0000000e000e7308 */ /* 0x000e620000000800 */
[----:B0-----:R-:W-:-:S01]  /*f110*/  FADD.FTZ R193, R13, R2 ;  /* 0x000000020dc17221 */ /* 0x001fc20000010000 */
[----:B------:R-:W-:Y:S01]  /*f120*/  @!P0 LEA R195, R195, UR41, 0x3 ;  /* 0x00000029c3c38c11 */ /* 0x000fe2000f8e18ff */
[----:B------:R-:W-:-:S01]  /*f130*/  FFMA.FTZ R103, R103, UR10, -R191 ;  /* 0x0000000a67677c23 */ /* 0x000fc200080108bf */
[----:B------:R-:W-:-:S04]  /*f140*/  WARPGROUP.DEPBAR.LE gsb0, 0x0 ;  /* 0x00008000000079c5 */ /* 0x000fc80000010000 */
        /* <DEDUP_REMOVED lines=182> */
[----:B------:R-:W-:-:S05]  /*fcb0*/  @!P0 VIADD R2, R195, 0x2e840 ;  /* 0x0002e840c3028836 */ /* 0x000fca0000000000 */
[----:B------:R-:W-:Y:S01]  /*fcc0*/  @!P0 PRMT R2, RZ, 0x654, R2 ;  /* 0x00000654ff028816 */ /* 0x000fe20000000002 */
[----:B------:R-:W2:Y:S01]  /*fcd0*/  MUFU.EX2 R91, R91 ;  /* 0x0000005b005b7308 */ /* 0x000ea20000000800 */
[----:B-1----:R-:W-:-:S01]  /*fce0*/  FADD.FTZ R192, R90, R3 ;  /* 0x000000035ac07221 */ /* 0x002fc20000010000 */
[----:B------:R1:W-:Y:S06]  /*fcf0*/  BAR.ARV R194, 0x100 ;  /* 0x000400c20000751d */ /* 0x0003ec0000002000 */
[----:B------:R-:W3:Y:S01]  /*fd00*/  MUFU.EX2 R92, R92 ;  /* 0x0000005c005c7308 */ /* 0x000ee20000000800 */
[----:B0-----:R-:W-:-:S01]  /*fd10*/  FADD.FTZ R193, R190, R193 ;  /* 0x000000c1bec17221 */ /* 0x001fc20000010000 */
[----:B------:R0:W-:Y:S06]  /*fd20*/  @!P0 SYNCS.ARRIVE.TRANS64.RED.A1T0 RZ, [R2+URZ], RZ ;  /* 0x000000ff02ff89a7 */ /* 0x0001ec000810043f */
[----:B------:R-:W1:Y:S01]  /*fd30*/  MUFU.EX2 R94, R94 ;  /* 0x0000005e005e7308 */ /* 0x000e620000000800 */
[----:B--2---:R-:W-:-:S07]  /*fd40*/  FADD.FTZ R3, R91, R192 ;  /* 0x000000c05b037221 */ /* 0x004fce0000010000 */
[----:B------:R-:W2:Y:S01]  /*fd50*/  MUFU.EX2 R93, R93 ;  /* 0x0000005d005d7308 */ /* 0x000ea20000000800 */
[----:B---3--:R-:W-:-:S07]  /*fd60*/  FADD.FTZ R192, R92, R193 ;  /* 0x000000c15cc07221 */ /* 0x008fce0000010000 */
[----:B------:R-:W3:Y:S01]  /*fd70*/  MUFU.EX2 R95, R95 ;  /* 0x0000005f005f7308 */ /* 0x000ee20000000800 */
[----:B-1----:R-:W-:-:S07]  /*fd80*/  FADD.FTZ R194, R94, R3 ;  /* 0x000000035ec27221 */ /* 0x002fce0000010000 */
        /* <DEDUP_REMOVED lines=20> */
.L_x_2095:
        /* <DEDUP_REMOVED lines=131> */
[----:B------:R-:W-:Y:S01]  /*10700*/  F2FP.SATFINITE.E4M3.F32.PACK_AB_MERGE_C R203, R99, R98, R102 ;  /* 0x0000006263cb723e */ /* 0x000fe20004807066 */
[----:B------:R-:W-:Y:S06]  /*10710*/  @P2 BRA `(.L_x_2096) ;  /* 0xffffffbc00002947 */ /* 0x000fec000383ffff */
.L_x_2086:
[----:B------:R-:W-:Y:S06]  /*10720*/  BAR.ARV 0x8, 0x180 ;  /* 0x0206000000007b1d */ /* 0x000fec0000002000 */
[----:B------:R-:W-:Y:S05]  /*10730*/  @!P1 BRA `(.L_x_2097) ;  /* 0x0000000000049947 */ /* 0x000fea0003800000 */
[----:B------:R-:W-:Y:S01]  /*10740*/  BPT.TRAP 0x1 ;  /* 0x000000040000795c */ /* 0x000fe20000300000 */
.L_x_2097:
[----:B------:R-:W-:Y:S01]  /*10750*/  ULEA UR5, UR52, UR41, 0x3 ;  /* 0x0000002934057291 */ /* 0x000fe2000f8e183f */
[----:B------:R-:W-:-:S05]  /*10760*/  IMAD.U32 R0, RZ, RZ, UR47 ;  /* 0x0000002fff007e24 */ /* 0x000fca000f8e00ff */
[----:B------:R-:W-:-:S04]  /*10770*/  SHF.L.U32 R0, R0, 0x1f, RZ ;  /* 0x0000001f00007819 */ /* 0x000fc800000006ff */
[----:B------:R0:W1:Y:S01]  /*10780*/  SYNCS.PHASECHK.TRANS64.TRYWAIT P0, [UR5+0x2e850], R0 ;  /* 0x02e85000ff0075a7 */ /* 0x0000620008000145 */
[----:B------:R-:W-:Y:S05]  /*10790*/  @!P1 BRA `(.L_x_2098) ;  /* 0x0000000000049947 */ /* 0x000fea0003800000 */
[----:B------:R-:W-:Y:S01]  /*107a0*/  BPT.TRAP 0x1 ;  /* 0x000000040000795c */ /* 0x000fe20000300000 */
.L_x_2098:
[----:B-1----:R-:W-:Y:S05]  /*107b0*/  @P0 BRA `(.L_x_2099) ;  /* 0x0000000000080947 */ /* 0x002fea0003800000 */
[----:B------:R-:W1:Y:S02]  /*107c0*/  SYNCS.PHASECHK.TRANS64.TRYWAIT P0, [UR5+0x2e850], R0 ;  /* 0x02e85000ff0075a7 */ /* 0x000e640008000145 */
[----:B-1----:R-:W-:Y:S05]  /*107d0*/  @!P0 BRA `(.L_x_2100) ;  /* 0x000000ac00848947 */ /* 0x002fea0003800000 */
.L_x_2099:
[----:B------:R-:W-:Y:S01]  /*107e0*/  UIADD3 UR41, UR41, 0x400, URZ ;  /* 0x0000040029297890 */ /* 0x000fe2000fffe03f */
[----:B------:R-:W-:Y:S01]  /*107f0*/  WARPGROUP.ARRIVE ;  /* 0x00000000000079c5 */ /* 0x000fe20000000000 */
[----:B------:R-:W-:Y:S02]  /*10800*/  UMOV UR7, 0xc0000010 ;  /* 0xc000001000077882 */ /* 0x000fe40000000000 */
[----:B------:R-:W-:-:S04]  /*10810*/  USHF.R.U32.HI UR41, URZ, 0x4, UR41 ;  /* 0x000000043f297899 */ /* 0x000fc80008011629 */
[----:B------:R-:W-:-:S04]  /*10820*/  ULOP3.LUT UR41, UR41, 0x3fff, URZ, 0xc0, !UPT ;  /* 0x00003fff29297892 */ /* 0x000fc8000f8ec03f */
[----:B------:R-:W-:-:S04]  /*10830*/  ULOP3.LUT UR4, UR41, 0x10000, URZ, 0xfc, !UPT ;  /* 0x0001000029047892 */ /* 0x000fc8000f8efc3f */
[----:B------:R-:W-:-:S07]  /*10840*/  UIMAD UR4, UR52, 0x700, UR4 ;  /* 0x00000700340478a4 */ /* 0x000fce000f8e0204 */
[----:B------:R-:W-:Y:S02]  /*10850*/  UMOV UR6, UR4 ;  /* 0x0000000400067c82 */ /* 0x000fe40008000000 */
        /* <DEDUP_REMOVED lines=16> */
[----:B------:R-:W-:Y:S02]  /*10960*/  ULDC.64 UR6, c[0x0][0x9a0] ;  /* 0x0002680000067ab9 */ /* 0x000fe40000000a00 */
[----:B------:R-:W-:-:S04]  /*10970*/  ISETP.NE.U32.AND P0, PT, RZ, UR6, PT ;  /* 0x00000006ff007c0c */ /* 0x000fc8000bf05070 */
[----:B------:R-:W-:-:S13]  /*10980*/  ISETP.NE.AND.EX P0, PT, RZ, UR7, PT, P0 ;  /* 0x00000007ff007c0c */ /* 0x000fda000bf05300 */
[----:B------:R-:W0:Y:S08]  /*10990*/  @P0 LDC.64 R6, c[0x0][0x9c8] ;  /* 0x00027200ff060b82 */ /* 0x000e300000000a00 */
[----:B------:R-:W2:Y:S01]  /*109a0*/  @P0 LDC.64 R8, c[0x0][0x9d0] ;  /* 0x00027400ff080b82 */ /* 0x000ea20000000a00 */
[C---:B01----:R-:W-:Y:S02]  /*109b0*/  @P0 IMAD R0, R6.reuse, UR42, RZ ;  /* 0x0000002a06000c24 */ /* 0x043fe4000f8e02ff */
[----:B------:R-:W-:-:S04]  /*109c0*/  @P0 IMAD.WIDE.U32 R4, R6, UR43, RZ ;  /* 0x0000002b06040c25 */ /* 0x000fc8000f8e00ff */
[----:B------:R-:W-:-:S04]  /*109d0*/  @P0 IMAD R7, R7, UR43, R0 ;  /* 0x0000002b07070c24 */ /* 0x000fc8000f8e0200 */
[----:B------:R-:W-:Y:S02]  /*109e0*/  @P0 IMAD.IADD R5, R5, 0x1, R7 ;  /* 0x0000000105050824 */ /* 0x000fe400078e0207 */
[----:B--2---:R-:W-:-:S04]  /*109f0*/  @P0 IMAD.WIDE.U32 R4, R8, UR44, R4 ;  /* 0x0000002c08040c25 */ /* 0x004fc8000f8e0004 */
[----:B------:R-:W-:Y:S01]  /*10a00*/  @P0 IMAD R5, R9, UR44, R5 ;  /* 0x0000002c09050c24 */ /* 0x000fe2000f8e0205 */
[----:B------:R-:W-:Y:S01]  /*10a10*/  @P0 LEA R6, P2, R4, UR6, 0x2 ;  /* 0x0000000604060c11 */ /* 0x000fe2000f8410ff */
[----:B------:R-:W-:-:S03]  /*10a20*/  UIADD3 UR6, UR4, 0x400, URZ ;  /* 0x0000040004067890 */ /* 0x000fc6000fffe03f */
[----:B------:R-:W-:Y:S01]  /*10a30*/  @P0 LEA.HI.X R7, R4, UR7, R5, 0x2, P2 ;  /* 0x0000000704070c11 */ /* 0x000fe200090f1405 */
[----:B------:R-:W-:Y:S01]  /*10a40*/  UMOV UR7, 0xc0000010 ;  /* 0xc000001000077882 */ /* 0x000fe20000000000 */
[----:B------:R-:W-:-:S06]  /*10a50*/  IMAD.MOV.U32 R4, RZ, RZ, 0x3f800000 ;  /* 0x3f800000ff047424 */ /* 0x000fcc00078e00ff */
[----:B------:R0:W2:Y:S01]  /*10a60*/  @P0 LDG.E R4, desc[UR54][R6.64] ;  /* 0x0000003606040981 */ /* 0x0000a2000c1e1900 */
[----:B------:R-:W-:Y:S02]  /*10a70*/  WARPGROUP.DEPBAR.LE gsb0, 0x0 ;  /* 0x00008000000079c5 */ /* 0x000fe40000010000 */
[----:B------:R-:W-:-:S06]  /*10a80*/  WARPGROUP.ARRIVE ;  /* 0x00000000000079c5 */ /* 0x000fcc0000000000 */
[----:B------:R-:W-:Y:S01]  /*10a90*/  QGMMA.64x128x32.F32.E4M3.E4M3 R24, R208, gdesc[UR4], R24, gsb0 ;  /* 0x01e00004d0187df3 */ /* 0x000fe20008000818 */
[----:B------:R-:W-:Y:S01]  /*10aa0*/  UIADD3 UR6, UR4, 0x500, URZ ;  /* 0x0000050004067890 */ /* 0x000fe2000fffe03f */
[----:B------:R-:W-:Y:S01]  /*10ab0*/  UMOV UR7, 0xc0000010 ;  /* 0xc000001000077882 */ /* 0x000fe20000000000 */
[----:B------:R-:W1:Y:S04]  /*10ac0*/  SHFL.BFLY PT, R0, R3, 0x2, 0x1f ;  /* 0x0c401f0003007f89 */ /* 0x000e6800000e0000 */
[----:B------:R-:W3:Y:S01]  /*10ad0*/  SHFL.BFLY PT, R9, R2, 0x2, 0x1f ;  /* 0x0c401f0002097f89 */ /* 0x000ee200000e0000 */
[----:B------:R-:W-:Y:S02]  /*10ae0*/  WARPGROUP.DEPBAR.LE gsb0, 0x0 ;  /* 0x00008000000079c5 */ /* 0x000fe40000010000 */
[----:B------:R-:W-:-:S06]  /*10af0*/  WARPGROUP.ARRIVE ;  /* 0x00000000000079c5 */ /* 0x000fcc0000000000 */
[----:B------:R-:W-:Y:S01]  /*10b00*/  QGMMA.64x128x32.F32.E4M3.E4M3 R24, R204, gdesc[UR4], R24, gsb0 ;  /* 0x01e00004cc187df3 */ /* 0x000fe20008000818 */
[----:B------:R-:W-:Y:S01]  /*10b10*/  UIADD3 UR6, UR4, 0x600, URZ ;  /* 0x0000060004067890 */ /* 0x000fe2000fffe03f */
[----:B------:R-:W-:Y:S01]  /*10b20*/  UMOV UR7, 0xc0000010 ;  /* 0xc000001000077882 */ /* 0x000fe20000000000 */
[----:B-1----:R-:W-:-:S01]  /*10b30*/  FADD.FTZ R0, R0, R3 ;  /* 0x0000000300007221 */ /* 0x002fc20000010000 */
        /* <DEDUP_REMOVED lines=27> */
[----:B--2---:R-:W-:Y:S01]  /*10cf0*/  FMUL.FTZ R3, R3, R4 ;  /* 0x0000000403037220 */ /* 0x004fe20000410000 */
[----:B------:R-:W-:Y:S02]  /*10d00*/  IMAD.MOV.U32 R0, RZ, RZ, -0x800000 ;  /* 0xff800000ff007424 */ /* 0x000fe400078e00ff */
[----:B------:R-:W-:Y:S01]  /*10d10*/  @P2 FFMA.FTZ R2, R6, R89, R5 ;  /* 0x0000005906022223 */ /* 0x000fe20000010005 */
[----:B------:R-:W-:-:S01]  /*10d20*/  @P3 FFMA.FTZ R0, R10, R88, R9 ;  /* 0x000000580a003223 */ /* 0x000fc20000010009 */
[----:B---3--:R-:W-:Y:S01]  /*10d30*/  FMUL.FTZ R4, R7, R4 ;  /* 0x0000000407047220 */ /* 0x008fe20000410000 */
[----:B------:R-:W-:-:S02]  /*10d40*/  WARPGROUP.DEPBAR.LE gsb0, 0x0 ;  /* 0x00008000000079c5 */ /* 0x000fc40000010000 */
[----:B------:R-:W-:Y:S05]  /*10d50*/  @!P1 BRA `(.L_x_2101) ;  /* 0x0000000000049947 */ /* 0x000fea0003800000 */
[----:B------:R-:W-:Y:S01]  /*10d60*/  BPT.TRAP 0x1 ;  /* 0x000000040000795c */ /* 0x000fe20000300000 */
.L_x_2101:
        /* <DEDUP_REMOVED lines=74> */
.L_x_2068:
        /* <DEDUP_REMOVED lines=14> */
[----:B------:R-:W-:Y:S01]  /*112f0*/  ULDC.64 UR10, c[0x0][0xc00] ;  /* 0x00030000000a7ab9 */ /* 0x000fe20000000a00 */
[----:B------:R-:W2:Y:S01]  /*11300*/  LDL R90, [R1+0x3c] ;  /* 0x00003c00015a7983 */ /* 0x000ea20000100800 */
[----:B0-----:R-:W-:-:S05]  /*11310*/  IMAD.SHL.U32 R4, R108, 0x4, RZ ;  /* 0x000000046c047824 */ /* 0x001fca00078e00ff */
[----:B------:R-:W-:Y:S01]  /*11320*/  LOP3.LUT R4, R4, 0xc, RZ, 0xc0, !PT ;  /* 0x0000000c04047812 */ /* 0x000fe200078ec0ff */
[----:B------:R-:W-:Y:S03]  /*11330*/  BAR.SYNC.DEFER_BLOCKING 0x1, 0x100 ;  /* 0x0044000000007b1d */ /* 0x000fe60000010000 */
[----:B------:R-:W-:-:S05]  /*11340*/  IADD3 R4, P0, R4, UR8, RZ ;  /* 0x0000000804047c10 */ /* 0x000fca000ff1e0ff */
[----:B------:R-:W-:Y:S01]  /*11350*/  IMAD.X R5, RZ, RZ, UR9, P0 ;  /* 0x00000009ff057e24 */ /* 0x000fe200080e06ff */
[----:B------:R-:W-:-:S04]  /*11360*/  ULDC.64 UR8, c[0x0][0xc00] ;  /* 0x0003000000087ab9 */ /* 0x000fc80000000a00 */
[----:B------:R0:W3:Y:S01]  /*11370*/  LDG.E.CONSTANT R24, desc[UR54][R4.64] ;  /* 0x0000003604187981 */ /* 0x0000e2000c1e9900 */
        /* <DEDUP_REMOVED lines=70> */
[----:B--2---:R-:W-:-:S03]  /*117e0*/  IMAD.WIDE R10, R90, 0x2, R20 ;  /* 0x000000025a0a7825 */ /* 0x004fc600078e0214 */
[C---:B------:R-:W-:Y:S02]  /*117f0*/  IADD3 R49, P6, R10.reuse, 0x20, RZ ;  /* 0x000000200a317810 */ /* 0x040fe40007fde0ff */
[C---:B------:R-:W-:Y:S02]  /*11800*/  IADD3 R51, P1, R10.reuse, 0x40, RZ ;  /* 0x000000400a337810 */ /* 0x040fe40007f3e0ff */
[----:B------:R-:W-:Y:S01]  /*11810*/  LOP3.LUT R4, R49, 0x380, RZ, 0xc0, !PT ;  /* 0x0000038031047812 */ /* 0x000fe200078ec0ff */
[--C-:B------:R-:W-:Y:S01]  /*11820*/  IMAD.X R101, RZ, RZ, R11.reuse, P6 ;  /* 0x000000ffff657224 */ /* 0x100fe200030e060b */
[----:B------:R-:W-:Y:S01]  /*11830*/  LOP3.LUT R6, R51, 0x380, RZ, 0xc0, !PT ;  /* 0x0000038033067812 */ /* 0x000fe200078ec0ff */
[----:B------:R-:W-:Y:S01]  /*11840*/  IMAD.X R15, RZ, RZ, R11, P1 ;  /* 0x000000ffff0f7224 */ /* 0x000fe200008e060b */
[----:B------:R-:W-:Y:S02]  /*11850*/  IADD3 R63, P2, R10, 0x60, RZ ;  /* 0x000000600a3f7810 */ /* 0x000fe40007f5e0ff */
[----:B------:R-:W-:-:S02]  /*11860*/  SHF.R.U64 R4, R4, 0x3, RZ ;  /* 0x0000000304047819 */ /* 0x000fc400000012ff */
[----:B------:R-:W-:Y:S01]  /*11870*/  SHF.R.U64 R6, R6, 0x3, RZ ;  /* 0x0000000306067819 */ /* 0x000fe200000012ff */
[--C-:B------:R-:W-:Y:S01]  /*11880*/  IMAD.X R13, RZ, RZ, R11.reuse, P2 ;  /* 0x000000ffff0d7224 */ /* 0x100fe200010e060b */
[C---:B------:R-:W-:Y:S02]  /*11890*/  IADD3 R71, P3, R10.reuse, 0x4000, RZ ;  /* 0x000040000a477810 */ /* 0x040fe40007f7e0ff */
[C---:B------:R-:W-:Y:S02]  /*118a0*/  IADD3 R75, P4, R10.reuse, 0x4020, RZ ;  /* 0x000040200a4b7810 */ /* 0x040fe40007f9e0ff */
[----:B------:R-:W-:Y:S01]  /*118b0*/  IADD3 R79, P5, R10, 0x4040, RZ ;  /* 0x000040400a4f7810 */ /* 0x000fe20007fbe0ff */
[--C-:B------:R-:W-:Y:S01]  /*118c0*/  IMAD.X R95, RZ, RZ, R11.reuse, P3 ;  /* 0x000000ffff5f7224 */ /* 0x100fe200018e060b */
[----:B------:R-:W-:Y:S01]  /*118d0*/  LOP3.LUT R8, R63, 0x380, RZ, 0xc0, !PT ;  /* 0x000003803f087812 */ /* 0x000fe200078ec0ff */
[--C-:B------:R-:W-:Y:S01]  /*118e0*/  IMAD.X R9, RZ, RZ, R11.reuse, P4 ;  /* 0x000000ffff097224 */ /* 0x100fe200020e060b */
[----:B------:R-:W-:Y:S01]  /*118f0*/  LOP3.LUT R100, R4, R49, RZ, 0x3c, !PT ;  /* 0x0000003104647212 */ /* 0x000fe200078e3cff */
[----:B------:R-:W-:Y:S01]  /*11900*/  IMAD.X R7, RZ, RZ, R11, P5 ;  /* 0x000000ffff077224 */ /* 0x000fe200028e060b */
[----:B------:R-:W-:-:S02]  /*11910*/  LOP3.LUT R14, R6, R51, RZ, 0x3c, !PT ;  /* 0x00000033060e7212 */ /* 0x000fc400078e3cff */
[----:B------:R-:W-:Y:S02]  /*11920*/  LOP3.LUT R4, R71, 0x380, RZ, 0xc0, !PT ;  /* 0x0000038047047812 */ /* 0x000fe400078ec0ff */
[----:B------:R-:W-:Y:S02]  /*11930*/  LOP3.LUT R6, R75, 0x380, RZ, 0xc0, !PT ;  /* 0x000003804b067812 */ /* 0x000fe400078ec0ff */
[----:B------:R-:W-:Y:S02]  /*11940*/  LOP3.LUT R30, R79, 0x380, RZ, 0xc0, !PT ;  /* 0x000003804f1e7812 */ /* 0x000fe400078ec0ff */
[----:B------:R-:W-:Y:S02]  /*11950*/  IADD3 R83, P6, R10, 0x4060, RZ ;  /* 0x000040600a537810 */ /* 0x000fe40007fde0ff */
[----:B------:R-:W-:Y:S02]  /*11960*/  SHF.R.U64 R8, R8, 0x3, RZ ;  /* 0x0000000308087819 */ /* 0x000fe400000012ff */
[----:B------:R-:W-:-:S02]  /*11970*/  SHF.R.U64 R4, R4, 0x3, RZ ;  /* 0x0000000304047819 */ /* 0x000fc400000012ff */
[----:B------:R-:W-:Y:S02]  /*11980*/  SHF.R.U64 R6, R6, 0x3, RZ ;  /* 0x0000000306067819 */ /* 0x000fe400000012ff */
[----:B------:R-:W-:Y:S02]  /*11990*/  LOP3.LUT R5, R10, 0x380, RZ, 0xc0, !PT ;  /* 0x000003800a057812 */ /* 0x000fe400078ec0ff */
[----:B------:R-:W-:Y:S01]  /*119a0*/  SHF.R.U64 R30, R30, 0x3, RZ ;  /* 0x000000031e1e7819 */ /* 0x000fe200000012ff */
[----:B---3--:R-:W-:Y:S01]  /*119b0*/  SHFL.IDX PT, R88, R155, R24, 0x1c1f ;  /* 0x001c1f189b587589 */ /* 0x008fe200000e0000 */
[----:B------:R-:W-:Y:S02]  /*119c0*/  LOP3.LUT R48, R83, 0x380, RZ, 0xc0, !PT ;  /* 0x0000038053307812 */ /* 0x000fe400078ec0ff */
[----:B------:R-:W-:Y:S01]  /*119d0*/  LOP3.LUT R12, R8, R63, RZ, 0x3c, !PT ;  /* 0x0000003f080c7212 */ /* 0x000fe200078e3cff */
[----:B------:R-:W-:Y:S01]  /*119e0*/  SHFL.IDX PT, R86, R151, R24, 0x1c1f ;  /* 0x001c1f1897567589 */ /* 0x000fe200000e0000 */
[----:B------:R-:W-:-:S02]  /*119f0*/  LOP3.LUT R94, R4, R71, RZ, 0x3c, !PT ;  /* 0x00000047045e7212 */ /* 0x000fc400078e3cff */
[----:B------:R-:W-:Y:S01]  /*11a00*/  LOP3.LUT R8, R6, R75, RZ, 0x3c, !PT ;  /* 0x0000004b06087212 */ /* 0x000fe200078e3cff */
[----:B------:R-:W-:Y:S01]  /*11a10*/  SHFL.IDX PT, R49, R123, R24, 0x1c1f ;  /* 0x001c1f187b317589 */ /* 0x000fe200000e0000 */
[----:B------:R-:W-:Y:S02]  /*11a20*/  SHF.R.U64 R5, R5, 0x3, RZ ;  /* 0x0000000305057819 */ /* 0x000fe400000012ff */
[----:B------:R-:W-:Y:S01]  /*11a30*/  LOP3.LUT R6, R30, R79, RZ, 0x3c, !PT ;  /* 0x0000004f1e067212 */ /* 0x000fe200078e3cff */
[----:B------:R-:W-:Y:S01]  /*11a40*/  SHFL.IDX PT, R60, R85, R24, 0x1c1f ;  /* 0x001c1f18553c7589 */ /* 0x000fe200000e0000 */
[----:B------:R-:W-:Y:S02]  /*11a50*/  SHF.R.U64 R48, R48, 0x3, RZ ;  /* 0x0000000330307819 */ /* 0x000fe400000012ff */
[----:B------:R-:W-:Y:S01]  /*11a60*/  MOV R94, R94 ;  /* 0x0000005e005e7202 */ /* 0x000fe20000000f00 */
[----:B------:R-:W-:Y:S01]  /*11a70*/  SHFL.IDX PT, R84, R147, R24, 0x1c1f ;  /* 0x001c1f1893547589 */ /* 0x000fe200000e0000 */
[----:B------:R-:W-:Y:S01]  /*11a80*/  LOP3.LUT R10, R5, R10, RZ, 0x3c, !PT ;  /* 0x0000000a050a7212 */ /* 0x000fe200078e3cff */
[----:B------:R-:W-:Y:S01]  /*11a90*/  IMAD.X R5, RZ, RZ, R11, P6 ;  /* 0x000000ffff057224 */ /* 0x000fe200030e060b */
[----:B------:R-:W-:Y:S01]  /*11aa0*/  MOV R95, R6 ;  /* 0x00000006005f7202 */ /* 0x000fe20000000f00 */
[----:B------:R-:W-:Y:S01]  /*11ab0*/  SHFL.IDX PT, R50, R121, R24, 0x1c1f ;  /* 0x001c1f1879327589 */ /* 0x000fe200000e0000 */
[----:B------:R-:W-:-:S02]  /*11ac0*/  LOP3.LUT R4, R48, R83, RZ, 0x3c, !PT ;  /* 0x0000005330047212 */ /* 0x000fc400078e3cff */
[----:B------:R-:W-:Y:S01]  /*11ad0*/  LOP3.LUT R6, R24, 0x2, RZ, 0x3c, !PT ;  /* 0x0000000218067812 */ /* 0x000fe200078e3cff */
[----:B------:R-:W-:Y:S01]  /*11ae0*/  SHFL.IDX PT, R48, R125, R24, 0x1c1f ;  /* 0x001c1f187d307589 */ /* 0x000fe200000e0000 */
[----:B------:R-:W-:Y:S02]  /*11af0*/  MOV R96, R4 ;  /* 0x0000000400607202 */ /* 0x000fe40000000f00 */
[----:B------:R-:W-:Y:S01]  /*11b00*/  MOV R30, R8 ;  /* 0x00000008001e7202 */ /* 0x000fe20000000f00 */
[----:B------:R-:W0:Y:S01]  /*11b10*/  SHFL.IDX PT, R25, R25, R6, 0x1c1f ;  /* 0x001c1f0619197589 */ /* 0x000e2200000e0000 */
[----:B------:R-:W-:Y:S02]  /*11b20*/  MOV R99, R10 ;  /* 0x0000000a00637202 */ /* 0x000fe40000000f00 */
[----:B------:R-:W-:Y:S01]  /*11b30*/  MOV R100, R100 ;  /* 0x0000006400647202 */ /* 0x000fe20000000f00 */
[----:B------:R-:W1:Y:S01]  /*11b40*/  SHFL.IDX PT, R87, R26, R6, 0x1c1f ;  /* 0x001c1f061a577589 */ /* 0x000e6200000e0000 */
[----:B------:R-:W-:-:S02]  /*11b50*/  MOV R98, R12 ;  /* 0x0000000c00627202 */ /* 0x000fc40000000f00 */
[----:B------:R-:W-:Y:S01]  /*11b60*/  MOV R97, R14 ;  /* 0x0000000e00617202 */ /* 0x000fe20000000f00 */
[----:B------:R-:W-:Y:S04]  /*11b70*/  SHFL.IDX PT, R44, R44, R6, 0x1c1f ;  /* 0x001c1f062c2c7589 */ /* 0x000fe800000e0000 */
        /* <DEDUP_REMOVED lines=11> */
[----:B------:R-:W-:Y:S04]  /*11c30*/  SHFL.IDX PT, R45, R45, R6, 0x1c1f ;  /* 0x001c1f062d2d7589 */ /* 0x000fe800000e0000 */
[----:B------:R-:W-:Y:S04]  /*11c40*/  SHFL.IDX PT, R47, R47, R6, 0x1c1f ;  /* 0x001c1f062f2f7589 */ /* 0x000fe800000e0000 */
[----:B------:R-:W-:Y:S04]  /*11c50*/  SHFL.IDX PT, R46, R46, R6, 0x1c1f ;  /* 0x001c1f062e2e7589 */ /* 0x000fe800000e0000 */
[----:B------:R-:W-:Y:S04]  /*11c60*/  SHFL.IDX PT, R5, R153, R24, 0x1c1f ;  /* 0x001c1f1899057589 */ /* 0x000fe800000e0000 */
[----:B------:R-:W-:Y:S04]  /*11c70*/  SHFL.IDX PT, R78, R143, R24, 0x1c1f ;  /* 0x001c1f188f4e7589 */ /* 0x000fe800000e0000 */
[----:B------:R-:W-:Y:S01]  /*11c80*/  SHFL.IDX PT, R51, R119, R24, 0x1c1f ;  /* 0x001c1f1877337589 */ /* 0x000fe200000e0000 */
[----:B0-----:R-:W-:-:S02]  /*11c90*/  SEL R82, R84, R85, P0 ;  /* 0x0000005554527207 */ /* 0x001fc40000000000 */
[----:B------:R-:W-:Y:S01]  /*11ca0*/  SEL R84, R85, R84, P0 ;  /* 0x0000005455547207 */ /* 0x000fe20000000000 */
[----:B------:R-:W-:Y:S04]  /*11cb0*/  SHFL.IDX PT, R52, R117, R24, 0x1c1f ;  /* 0x001c1f1875347589 */ /* 0x000fe800000e0000 */
[----:B------:R-:W-:Y:S04]  /*11cc0*/  SHFL.IDX PT, R56, R111, R24, 0x1c1f ;  /* 0x001c1f186f387589 */ /* 0x000fe800000e0000 */
[----:B------:R-:W-:Y:S04]  /*11cd0*/  SHFL.IDX PT, R54, R113, R24, 0x1c1f ;  /* 0x001c1f1871367589 */ /* 0x000fe800000e0000 */
[----:B------:R-:W0:Y:S04]  /*11ce0*/  SHFL.IDX PT, R8, R29, R6, 0x1c1f ;  /* 0x001c1f061d087589 */ /* 0x000e2800000e0000 */
[----:B------:R-:W1:Y:S04]  /*11cf0*/  SHFL.IDX PT, R79, R32, R6, 0x1c1f ;  /* 0x001c1f06204f7589 */ /* 0x000e6800000e0000 */
[----:B------:R-:W-:Y:S04]  /*11d00*/  SHFL.IDX PT, R28, R43, R6, 0x1c1f ;  /* 0x001c1f062b1c7589 */ /* 0x000fe800000e0000 */
[----:B------:R-:W2:Y:S04]  /*11d10*/  SHFL.IDX PT, R55, R115, R6, 0x1c1f ;  /* 0x001c1f0673377589 */ /* 0x000ea800000e0000 */
[----:B------:R3:W-:Y:S04]  /*11d20*/  SHFL.IDX PT, R57, R93, R6, 0x1c1f ;  /* 0x001c1f065d397589 */ /* 0x0007e800000e0000 */
[----:B------:R4:W-:Y:S04]  /*11d30*/  SHFL.IDX PT, R59, R89, R6, 0x1c1f ;  /* 0x001c1f06593b7589 */ /* 0x0009e800000e0000 */
[----:B------:R-:W-:Y:S01]  /*11d40*/  SHFL.IDX PT, R7, R149, R24, 0x1c1f ;  /* 0x001c1f1895077589 */ /* 0x000fe200000e0000 */
[----:B0-----:R-:W-:-:S02]  /*11d50*/  SEL R87, R8, R5, P0 ;  /* 0x0000000508577207 */ /* 0x001fc40000000000 */
[----:B---3--:R-:W-:Y:S01]  /*11d60*/  SEL R93, R4, R27, P0 ;  /* 0x0000001b045d7207 */ /* 0x008fe20000000000 */
[----:B------:R-:W-:Y:S01]  /*11d70*/  SHFL.IDX PT, R74, R139, R24, 0x1c1f ;  /* 0x001c1f188b4a7589 */ /* 0x000fe200000e0000 */
[----:B-1----:R-:W-:Y:S02]  /*11d80*/  SEL R80, R78, R79, P0 ;  /* 0x0000004f4e507207 */ /* 0x002fe40000000000 */
[----:B----4-:R-:W-:Y:S01]  /*11d90*/  SEL R89, R27, R4, P0 ;  /* 0x000000041b597207 */ /* 0x010fe20000000000 */
[----:B------:R-:W-:Y:S01]  /*11da0*/  SHFL.IDX PT, R66, R69, R24, 0x1c1f ;  /* 0x001c1f1845427589 */ /* 0x000fe200000e0000 */
[----:B------:R-:W-:Y:S02]  /*11db0*/  SEL R78, R79, R78, P0 ;  /* 0x0000004e4f4e7207 */ /* 0x000fe40000000000 */
[----:B------:R-:W-:Y:S01]  /*11dc0*/  F2FP.BF16.F32.PACK_AB R4, R93, R92 ;  /* 0x0000005c5d04723e */ /* 0x000fe200000010ff */
[----:B------:R-:W-:Y:S01]  /*11dd0*/  SHFL.IDX PT, R64, R67, R24, 0x1c1f ;  /* 0x001c1f1843407589 */ /* 0x000fe200000e0000 */
[----:B--2---:R-:W-:-:S03]  /*11de0*/  SEL R43, R52, R55, P0 ;  /* 0x00000037342b7207 */ /* 0x004fc60000000000 */
[----:B------:R-:W-:Y:S04]  /*11df0*/  SHFL.IDX PT, R102, R65, R24, 0x1c1f ;  /* 0x001c1f1841667589 */ /* 0x000fe800000e0000 */
[----:B------:R0:W1:Y:S04]  /*11e00*/  SHFL.IDX PT, R10, R34, R6, 0x1c1f ;  /* 0x001c1f06220a7589 */ /* 0x00006800000e0000 */
[----:B------:R-:W2:Y:S04]  /*11e10*/  SHFL.IDX PT, R73, R73, R6, 0x1c1f ;  /* 0x001c1f0649497589 */ /* 0x000ea800000e0000 */
[----:B------:R3:W4:Y:S01]  /*11e20*/  SHFL.IDX PT, R75, R33, R6, 0x1c1f ;  /* 0x001c1f06214b7589 */ /* 0x00072200000e0000 */
[----:B0-----:R-:W-:-:S03]  /*11e30*/  SEL R34, R49, R44, P0 ;  /* 0x0000002c31227207 */ /* 0x001fc60000000000 */
[----:B------:R-:W-:Y:S04]  /*11e40*/  SHFL.IDX PT, R101, R77, R6, 0x1c1f ;  /* 0x001c1f064d657589 */ /* 0x000fe800000e0000 */
[----:B------:R-:W-:Y:S04]  /*11e50*/  SHFL.IDX PT, R103, R103, R6, 0x1c1f ;  /* 0x001c1f0667677589 */ /* 0x000fe800000e0000 */
[----:B------:R-:W-:Y:S04]  /*11e60*/  SHFL.IDX PT, R9, R145, R24, 0x1c1f ;  /* 0x001c1f1891097589 */ /* 0x000fe800000e0000 */
[----:B------:R-:W-:Y:S01]  /*11e70*/  SHFL.IDX PT, R70, R135, R24, 0x1c1f ;  /* 0x001c1f1887467589 */ /* 0x000fe200000e0000 */
[----:B-1----:R-:W-:-:S02]  /*11e80*/  SEL R83, R7, R10, P0 ;  /* 0x0000000a07537207 */ /* 0x002fc40000000000 */
[----:B------:R-:W-:Y:S01]  /*11e90*/  SEL R85, R10, R7, P0 ;  /* 0x000000070a557207 */ /* 0x000fe20000000000 */
[----:B------:R-:W-:Y:S01]  /*11ea0*/  SHFL.IDX PT, R68, R131, R24, 0x1c1f ;  /* 0x001c1f1883447589 */ /* 0x000fe200000e0000 */
[----:B--2---:R-:W-:Y:S02]  /*11eb0*/  SEL R29, R72, R73, P0 ;  /* 0x00000049481d7207 */ /* 0x004fe40000000000 */
[----:B---3--:R-:W-:Y:S01]  /*11ec0*/  SEL R33, R73, R72, P0 ;  /* 0x0000004849217207 */ /* 0x008fe20000000000 */
[----:B------:R-:W-:Y:S01]  /*11ed0*/  SHFL.IDX PT, R62, R127, R24, 0x1c1f ;  /* 0x001c1f187f3e7589 */ /* 0x000fe200000e0000 */
[----:B----4-:R-:W-:Y:S02]  /*11ee0*/  SEL R76, R74, R75, P0 ;  /* 0x0000004b4a4c7207 */ /* 0x010fe40000000000 */
[----:B------:R-:W-:Y:S01]  /*11ef0*/  SEL R74, R75, R74, P0 ;  /* 0x0000004a4b4a7207 */ /* 0x000fe20000000000 */
[----:B------:R0:W1:Y:S01]  /*11f00*/  SHFL.IDX PT, R12, R36, R6, 0x1c1f ;  /* 0x001c1f06240c7589 */ /* 0x00006200000e0000 */
[----:B------:R-:W-:-:S03]  /*11f10*/  F2FP.BF16.F32.PACK_AB R10, R87, R86 ;  /* 0x00000056570a723e */ /* 0x000fc600000010ff */
[----:B------:R2:W3:Y:S04]  /*11f20*/  SHFL.IDX PT, R71, R35, R6, 0x1c1f ;  /* 0x001c1f0623477589 */ /* 0x0004e800000e0000 */
[----:B------:R4:W3:Y:S01]  /*11f30*/  SHFL.IDX PT, R69, R38, R6, 0x1c1f ;  /* 0x001c1f0626457589 */ /* 0x0008e200000e0000 */
[----:B0-----:R-:W-:-:S03]  /*11f40*/  SEL R36, R44, R49, P0 ;  /* 0x000000312c247207 */ /* 0x001fc60000000000 */
[----:B------:R0:W3:Y:S01]  /*11f50*/  SHFL.IDX PT, R65, R39, R6, 0x1c1f ;  /* 0x001c1f0627417589 */ /* 0x0000e200000e0000 */
[----:B------:R-:W-:Y:S02]  /*11f60*/  SEL R44, R46, R53, P0 ;  /* 0x000000352e2c7207 */ /* 0x000fe40000000000 */
[----:B--2---:R-:W-:Y:S01]  /*11f70*/  SEL R35, R48, R45, P0 ;  /* 0x0000002d30237207 */ /* 0x004fe20000000000 */
[----:B------:R-:W-:Y:S01]  /*11f80*/  SHFL.IDX PT, R11, R141, R24, 0x1c1f ;  /* 0x001c1f188d0b7589 */ /* 0x000fe200000e0000 */
[----:B------:R-:W-:Y:S02]  /*11f90*/  SEL R49, R57, R54, P0 ;  /* 0x0000003639317207 */ /* 0x000fe40000000000 */
[----:B----4-:R-:W-:Y:S01]  /*11fa0*/  SEL R38, R51, R28, P0 ;  /* 0x0000001c33267207 */ /* 0x010fe20000000000 */
[----:B------:R-:W-:Y:S01]  /*11fb0*/  SHFL.IDX PT, R13, R137, R24, 0x1c1f ;  /* 0x001c1f18890d7589 */ /* 0x000fe200000e0000 */
[----:B0-----:R-:W-:-:S03]  /*11fc0*/  SEL R39, R50, R47, P0 ;  /* 0x0000002f32277207 */ /* 0x001fc60000000000 */
[----:B------:R-:W-:Y:S01]  /*11fd0*/  SHFL.IDX PT, R15, R133, R24, 0x1c1f ;  /* 0x001c1f18850f7589 */ /* 0x000fe200000e0000 */
[----:B-1----:R-:W-:-:S03]  /*11fe0*/  SEL R79, R12, R9, P0 ;  /* 0x000000090c4f7207 */ /* 0x002fc60000000000 */
[----:B------:R-:W-:Y:S01]  /*11ff0*/  SHFL.IDX PT, R63, R129, R24, 0x1c1f ;  /* 0x001c1f18813f7589 */ /* 0x000fe200000e0000 */
[----:B---3--:R-:W-:Y:S02]  /*12000*/  SEL R72, R70, R71, P0 ;  /* 0x0000004746487207 */ /* 0x008fe40000000000 */
[----:B------:R-:W-:Y:S01]  /*12010*/  SEL R70, R71, R70, P0 ;  /* 0x0000004647467207 */ /* 0x000fe20000000000 */
[----:B------:R-:W-:Y:S04]  /*12020*/  SHFL.IDX PT, R61, R61, R24, 0x1c1f ;  /* 0x001c1f183d3d7589 */ /* 0x000fe800000e0000 */
[----:B------:R0:W1:Y:S04]  /*12030*/  SHFL.IDX PT, R14, R37, R6, 0x1c1f ;  /* 0x001c1f06250e7589 */ /* 0x00006800000e0000 */
[----:B------:R2:W3:Y:S04]  /*12040*/  SHFL.IDX PT, R67, R91, R6, 0x1c1f ;  /* 0x001c1f065b437589 */ /* 0x0004e800000e0000 */
[----:B------:R4:W3:Y:S01]  /*12050*/  SHFL.IDX PT, R24, R40, R6, 0x1c1f ;  /* 0x001c1f0628187589 */ /* 0x0008e200000e0000 */
[----:B0-----:R-:W-:-:S03]  /*12060*/  SEL R37, R45, R48, P0 ;  /* 0x000000302d257207 */ /* 0x001fc60000000000 */
[----:B------:R0:W3:Y:S01]  /*12070*/  SHFL.IDX PT, R58, R41, R6, 0x1c1f ;  /* 0x001c1f06293a7589 */ /* 0x0000e200000e0000 */
[----:B------:R-:W-:Y:S02]  /*12080*/  SEL R45, R55, R52, P0 ;  /* 0x00000034372d7207 */ /* 0x000fe40000000000 */
[----:B--2---:R-:W-:Y:S01]  /*12090*/  SEL R91, R5, R8, P0 ;  /* 0x00000008055b7207 */ /* 0x004fe20000000000 */
[----:B------:R2:W3:Y:S01]  /*120a0*/  SHFL.IDX PT, R26, R42, R6, 0x1c1f ;  /* 0x001c1f062a1a7589 */ /* 0x0004e200000e0000 */
[----:B------:R-:W-:Y:S02]  /*120b0*/  SEL R48, R59, R56, P0 ;  /* 0x000000383b307207 */ /* 0x000fe40000000000 */
[----:B----4-:R-:W-:Y:S01]  /*120c0*/  SEL R40, R28, R51, P0 ;  /* 0x000000331c287207 */ /* 0x010fe20000000000 */
[----:B------:R4:W3:Y:S01]  /*120d0*/  SHFL.IDX PT, R32, R81, R6, 0x1c1f ;  /* 0x001c1f0651207589 */ /* 0x0008e200000e0000 */
[----:B------:R-:W-:Y:S02]  /*120e0*/  SEL R55, R64, R101, P0 ;  /* 0x0000006540377207 */ /* 0x000fe40000000000 */
[----:B0-----:R-:W-:Y:S01]  /*120f0*/  SEL R41, R47, R50, P0 ;  /* 0x000000322f297207 */ /* 0x001fe20000000000 */
[----:B------:R-:W-:Y:S01]  /*12100*/  SHFL.IDX PT, R105, R105, R6, 0x1c1f ;  /* 0x001c1f0669697589 */ /* 0x000fe200000e0000 */
[----:B------:R-:W-:-:S02]  /*12110*/  SEL R47, R54, R57, P0 ;  /* 0x00000039362f7207 */ /* 0x000fc40000000000 */
[----:B--2---:R-:W-:Y:S01]  /*12120*/  SEL R42, R53, R46, P0 ;  /* 0x0000002e352a7207 */ /* 0x004fe20000000000 */
[----:B------:R-:W0:Y:S01]  /*12130*/  SHFL.IDX PT, R107, R107, R6, 0x1c1f ;  /* 0x001c1f066b6b7589 */ /* 0x000e2200000e0000 */
[----:B------:R-:W-:Y:S02]  /*12140*/  SEL R46, R56, R59, P0 ;  /* 0x0000003b382e7207 */ /* 0x000fe40000000000 */
[----:B------:R-:W-:Y:S01]  /*12150*/  SEL R54, R66, R103, P0 ;  /* 0x0000006742367207 */ /* 0x000fe20000000000 */
[----:B------:R2:W0:Y:S01]  /*12160*/  SHFL.IDX PT, R109, R109, R6, 0x1c1f ;  /* 0x001c1f066d6d7589 */ /* 0x00042200000e0000 */
[----:B------:R-:W-:Y:S02]  /*12170*/  SEL R56, R103, R66, P0 ;  /* 0x0000004267387207 */ /* 0x000fe40000000000 */
[----:B------:R-:W-:Y:S02]  /*12180*/  SEL R57, R101, R64, P0 ;  /* 0x0000004065397207 */ /* 0x000fe40000000000 */
[----:B----4-:R-:W-:-:S02]  /*12190*/  SEL R81, R9, R12, P0 ;  /* 0x0000000c09517207 */ /* 0x010fc40000000000 */
[----:B------:R-:W-:Y:S02]  /*121a0*/  SEL R66, R68, R69, P0 ;  /* 0x0000004544427207 */ /* 0x000fe40000000000 */
[----:B------:R-:W-:Y:S02]  /*121b0*/  SEL R64, R62, R65, P0 ;  /* 0x000000413e407207 */ /* 0x000fe40000000000 */
[----:B-1----:R-:W-:Y:S02]  /*121c0*/  SEL R77, R11, R14, P0 ;  /* 0x0000000e0b4d7207 */ /* 0x002fe40000000000 */
[----:B------:R-:W-:Y:S02]  /*121d0*/  SEL R75, R14, R11, P0 ;  /* 0x0000000b0e4b7207 */ /* 0x000fe40000000000 */
[----:B---3--:R-:W-:Y:S02]  /*121e0*/  SEL R51, R60, R67, P0 ;  /* 0x000000433c337207 */ /* 0x008fe40000000000 */
[----:B------:R-:W-:-:S02]  /*121f0*/  SEL R53, R67, R60, P0 ;  /* 0x0000003c43357207 */ /* 0x000fc40000000000 */
[----:B------:R-:W-:Y:S02]  /*12200*/  SEL R68, R69, R68, P0 ;  /* 0x0000004445447207 */ /* 0x000fe40000000000 */
[----:B------:R-:W-:Y:S02]  /*12210*/  SEL R62, R65, R62, P0 ;  /* 0x0000003e413e7207 */ /* 0x000fe40000000000 */
[----:B------:R-:W-:Y:S02]  /*12220*/  F2FP.BF16.F32.PACK_AB R5, R35, R34 ;  /* 0x000000222305723e */ /* 0x000fe400000010ff */
[----:B--2---:R-:W-:Y:S02]  /*12230*/  F2FP.BF16.F32.PACK_AB R6, R89, R88 ;  /* 0x000000585906723e */ /* 0x004fe400000010ff */
[----:B------:R-:W-:Y:S02]  /*12240*/  F2FP.BF16.F32.PACK_AB R7, R37, R36 ;  /* 0x000000242507723e */ /* 0x000fe400000010ff */
[----:B------:R-:W-:-:S02]  /*12250*/  SEL R73, R13, R24, P0 ;  /* 0x000000180d497207 */ /* 0x000fc40000000000 */
[----:B------:R-:W-:Y:S01]  /*12260*/  SEL R71, R24, R13, P0 ;  /* 0x0000000d18477207 */ /* 0x000fe20000000000 */
[----:B------:R1:W-:Y:S01]  /*12270*/  STSM.16.M88.4 [R99], R4 ;  /* 0x0000000463007844 */ /* 0x0003e20000000200 */
[----:B------:R-:W-:Y:S02]  /*12280*/  SEL R67, R15, R58, P0 ;  /* 0x0000003a0f437207 */ /* 0x000fe40000000000 */
[----:B------:R-:W-:Y:S02]  /*12290*/  SEL R69, R58, R15, P0 ;  /* 0x0000000f3a457207 */ /* 0x000fe40000000000 */
[----:B------:R-:W-:Y:S02]  /*122a0*/  SEL R65, R63, R26, P0 ;  /* 0x0000001a3f417207 */ /* 0x000fe40000000000 */
[----:B------:R-:W-:Y:S02]  /*122b0*/  F2FP.BF16.F32.PACK_AB R8, R91, R90 ;  /* 0x0000005a5b08723e */ /* 0x000fe400000010ff */
[----:B------:R-:W-:-:S02]  /*122c0*/  F2FP.BF16.F32.PACK_AB R9, R39, R38 ;  /* 0x000000262709723e */ /* 0x000fc400000010ff */
[----:B------:R-:W-:Y:S02]  /*122d0*/  F2FP.BF16.F32.PACK_AB R11, R41, R40 ;  /* 0x00000028290b723e */ /* 0x000fe400000010ff */
[----:B------:R-:W-:Y:S02]  /*122e0*/  SEL R50, R61, R32, P0 ;  /* 0x000000203d327207 */ /* 0x000fe40000000000 */
[----:B------:R-:W-:Y:S01]  /*122f0*/  SEL R52, R32, R61, P0 ;  /* 0x0000003d20347207 */ /* 0x000fe20000000000 */
[----:B------:R-:W-:Y:S01]  /*12300*/  STSM.16.M88.4 [R100], R8 ;  /* 0x0000000864007844 */ /* 0x000fe20000000200 */
[----:B------:R-:W-:Y:S01]  /*12310*/  SEL R63, R26, R63, P0 ;  /* 0x0000003f1a3f7207 */ /* 0x000fe20000000000 */
[----:B-1----:R-:W-:Y:S01]  /*12320*/  IMAD.U32 R99, RZ, RZ, UR9 ;  /* 0x00000009ff637e24 */ /* 0x002fe2000f8e00ff */
[----:B------:R-:W-:Y:S02]  /*12330*/  F2FP.BF16.F32.PACK_AB R12, R83, R82 ;  /* 0x00000052530c723e */ /* 0x000fe400000010ff */
[----:B------:R-:W-:-:S02]  /*12340*/  F2FP.BF16.F32.PACK_AB R13, R43, R42 ;  /* 0x0000002a2b0d723e */ /* 0x000fc400000010ff */
[----:B------:R-:W-:Y:S02]  /*12350*/  F2FP.BF16.F32.PACK_AB R14, R85, R84 ;  /* 0x00000054550e723e */ /* 0x000fe400000010ff */
[----:B------:R-:W-:Y:S02]  /*12360*/  F2FP.BF16.F32.PACK_AB R15, R45, R44 ;  /* 0x0000002c2d0f723e */ /* 0x000fe400000010ff */
[----:B------:R-:W-:Y:S02]  /*12370*/  F2FP.BF16.F32.PACK_AB R24, R81, R80 ;  /* 0x000000505118723e */ /* 0x000fe400000010ff */
[----:B------:R-:W-:Y:S01]  /*12380*/  F2FP.BF16.F32.PACK_AB R25, R47, R46 ;  /* 0x0000002e2f19723e */ /* 0x000fe200000010ff */
[----:B------:R-:W-:Y:S01]  /*12390*/  STSM.16.M88.4 [R97], R12 ;  /* 0x0000000c61007844 */ /* 0x000fe20000000200 */
[----:B------:R-:W-:Y:S02]  /*123a0*/  F2FP.BF16.F32.PACK_AB R26, R79, R78 ;  /* 0x0000004e4f1a723e */ /* 0x000fe400000010ff */
[----:B------:R-:W-:-:S02]  /*123b0*/  F2FP.BF16.F32.PACK_AB R27, R49, R48 ;  /* 0x00000030311b723e */ /* 0x000fc400000010ff */
[----:B0-----:R-:W-:Y:S02]  /*123c0*/  SEL R58, R104, R107, P0 ;  /* 0x0000006b683a7207 */ /* 0x001fe40000000000 */
[----:B------:R-:W-:Y:S01]  /*123d0*/  SEL R60, R107, R104, P0 ;  /* 0x000000686b3c7207 */ /* 0x000fe20000000000 */
[----:B------:R0:W-:Y:S01]  /*123e0*/  STSM.16.M88.4 [R98], R24 ;  /* 0x0000001862007844 */ /* 0x0001e20000000200 */
[----:B------:R-:W-:Y:S02]  /*123f0*/  SEL R59, R102, R105, P0 ;  /* 0x00000069663b7207 */ /* 0x000fe40000000000 */
[----:B------:R-:W-:Y:S02]  /*12400*/  SEL R61, R105, R102, P0 ;  /* 0x00000066693d7207 */ /* 0x000fe40000000000 */
[----:B------:R-:W-:Y:S02]  /*12410*/  SEL R28, R106, R109, P0 ;  /* 0x0000006d6a1c7207 */ /* 0x000fe40000000000 */
[----:B------:R-:W-:-:S02]  /*12420*/  SEL R32, R109, R106, P0 ;  /* 0x0000006a6d207207 */ /* 0x000fc40000000000 */
[----:B------:R-:W-:Y:S02]  /*12430*/  F2FP.BF16.F32.PACK_AB R4, R77, R76 ;  /* 0x0000004c4d04723e */ /* 0x000fe400000010ff */
[----:B------:R-:W-:Y:S02]  /*12440*/  F2FP.BF16.F32.PACK_AB R5, R51, R50 ;  /* 0x000000323305723e */ /* 0x000fe400000010ff */
[----:B------:R-:W-:Y:S02]  /*12450*/  F2FP.BF16.F32.PACK_AB R6, R75, R74 ;  /* 0x0000004a4b06723e */ /* 0x000fe400000010ff */
[----:B------:R-:W-:Y:S01]  /*12460*/  F2FP.BF16.F32.PACK_AB R7, R53, R52 ;  /* 0x000000343507723e */ /* 0x000fe200000010ff */
[----:B0-----:R-:W-:Y:S01]  /*12470*/  IMAD.U32 R98, RZ, RZ, UR8 ;  /* 0x00000008ff627e24 */ /* 0x001fe2000f8e00ff */
[----:B------:R-:W-:Y:S01]  /*12480*/  F2FP.BF16.F32.PACK_AB R8, R73, R72 ;  /* 0x000000484908723e */ /* 0x000fe200000010ff */
[----:B------:R-:W-:Y:S01]  /*12490*/  ULDC.64 UR8, c[0x0][0xc08] ;  /* 0x0003020000087ab9 */ /* 0x000fe20000000a00 */
[----:B------:R-:W-:Y:S01]  /*124a0*/  F2FP.BF16.F32.PACK_AB R9, R55, R54 ;  /* 0x000000363709723e */ /* 0x000fe200000010ff */
[----:B------:R0:W-:Y:S01]  /*124b0*/  STSM.16.M88.4 [R94], R4 ;  /* 0x000000045e007844 */ /* 0x0001e20000000200 */
[----:B------:R-:W-:-:S02]  /*124c0*/  F2FP.BF16.F32.PACK_AB R10, R71, R70 ;  /* 0x00000046470a723e */ /* 0x000fc400000010ff */
[----:B------:R-:W-:Y:S02]  /*124d0*/  F2FP.BF16.F32.PACK_AB R11, R57, R56 ;  /* 0x00000038390b723e */ /* 0x000fe400000010ff */
[----:B------:R-:W-:Y:S02]  /*124e0*/  F2FP.BF16.F32.PACK_AB R12, R67, R66 ;  /* 0x00000042430c723e */ /* 0x000fe400000010ff */
[----:B------:R-:W-:Y:S01]  /*124f0*/  F2FP.BF16.F32.PACK_AB R13, R59, R58 ;  /* 0x0000003a3b0d723e */ /* 0x000fe200000010ff */
[----:B------:R1:W-:Y:S01]  /*12500*/  STSM.16.M88.4 [R30], R8 ;  /* 0x000000081e007844 */ /* 0x0003e20000000200 */
[----:B------:R-:W-:Y:S02]  /*12510*/  F2FP.BF16.F32.PACK_AB R14, R69, R68 ;  /* 0x00000044450e723e */ /* 0x000fe400000010ff */
[----:B------:R-:W-:Y:S02]  /*12520*/  F2FP.BF16.F32.PACK_AB R15, R61, R60 ;  /* 0x0000003c3d0f723e */ /* 0x000fe400000010ff */
[----:B------:R-:W-:-:S02]  /*12530*/  F2FP.BF16.F32.PACK_AB R24, R65, R64 ;  /* 0x000000404118723e */ /* 0x000fc400000010ff */
[----:B------:R-:W-:Y:S01]  /*12540*/  F2FP.BF16.F32.PACK_AB R25, R29, R28 ;  /* 0x0000001c1d19723e */ /* 0x000fe200000010ff */
[----:B------:R2:W-:Y:S01]  /*12550*/  STSM.16.M88.4 [R95], R12 ;  /* 0x0000000c5f007844 */ /* 0x0005e20000000200 */
[----:B------:R-:W-:Y:S01]  /*12560*/  F2FP.BF16.F32.PACK_AB R26, R63, R62 ;  /* 0x0000003e3f1a723e */ /* 0x000fe200000010ff */
[----:B0-----:R-:W0:Y:S01]  /*12570*/  LDC R94, c[0x0][0xbe8] ;  /* 0x0002fa00ff5e7b82 */ /* 0x001e220000000800 */
[----:B------:R-:W-:Y:S02]  /*12580*/  F2FP.BF16.F32.PACK_AB R27, R33, R32 ;  /* 0x00000020211b723e */ /* 0x000fe400000010ff */
[----:B------:R-:W-:-:S03]  /*12590*/  ISETP.NE.U32.AND P0, PT, RZ, UR10, PT ;  /* 0x0000000aff007c0c */ /* 0x000fc6000bf05070 */
[----:B------:R3:W-:Y:S02]  /*125a0*/  STSM.16.M88.4 [R96], R24 ;  /* 0x0000001860007844 */ /* 0x0007e40000000200 */
[----:B------:R-:W-:Y:S01]  /*125b0*/  BAR.SYNC.DEFER_BLOCKING 0x1, 0x100 ;  /* 0x0044000000007b1d */ /* 0x000fe20000010000 */
[----:B------:R-:W-:-:S13]  /*125c0*/  ISETP.NE.AND.EX P0, PT, RZ, UR11, PT, P0 ;  /* 0x0000000bff007c0c */ /* 0x000fda000bf05300 */
[----:B------:R-:W4:Y:S01]  /*125d0*/  @P0 LDG.E R97, desc[UR54][R98.64] ;  /* 0x0000003662610981 */ /* 0x000f22000c1e1900 */
[----:B------:R-:W-:Y:S01]  /*125e0*/  UISETP.NE.U32.AND UP0, UPT, UR8, URZ, UPT ;  /* 0x0000003f0800728c */ /* 0x000fe2000bf05070 */
[----:B0-----:R-:W-:Y:S01]  /*125f0*/  ISETP.NE.AND P1, PT, R94, 0x1, PT ;  /* 0x000000015e00780c */ /* 0x001fe20003f25270 */
[----:B------:R-:W-:Y:S02]  /*12600*/  ULDC UR4, c[0x0][0xa88] ;  /* 0x0002a20000047ab9 */ /* 0x000fe40000000800 */
[----:B------:R-:W-:Y:S01]  /*12610*/  UISETP.NE.AND.EX UP0, UPT, UR9, URZ, UPT, UP0 ;  /* 0x0000003f0900728c */ /* 0x000fe2000bf05300 */
[----:B-1----:R-:W-:Y:S01]  /*12620*/  IMAD.U32 R9, RZ, RZ, UR4 ;  /* 0x00000004ff097e24 */ /* 0x002fe2000f8e00ff */
[----:B------:R-:W-:-:S04]  /*12630*/  UMOV UR16, 0x9b8 ;  /* 0x000009b800107882 */ /* 0x000fc80000000000 */
[----:B------:R-:W-:-:S04]  /*12640*/  PLOP3.LUT P4, PT, PT, PT, UP0, 0x80, 0x0 ;  /* 0x000000000000781c */ /* 0x000fc80003f8f008 */
[----:B------:R-:W0:Y:S01]  /*12650*/  @P1 LDC R6, c[0x0][0xbec] ;  /* 0x0002fb00ff061b82 */ /* 0x000e220000000800 */
[----:B------:R-:W-:-:S04]  /*12660*/  @UP0 ULEA UR8, UP1, UR43, UR8, 0x2 ;  /* 0x000000082b080291 */ /* 0x000fc8000f82103f */
[----:B------:R-:W-:Y:S02]  /*12670*/  @UP0 ULEA.HI.X UR9, UR43, UR9, UR42, 0x2, UP1 ;  /* 0x000000092b090291 */ /* 0x000fe400088f142a */
[----:B------:R-:W-:Y:S01]  /*12680*/  UISETP.GT.AND UP1, UPT, UR46, 0x1, UPT ;  /* 0x000000012e00788c */ /* 0x000fe2000bf24270 */
[----:B------:R-:W1:Y:S01]  /*12690*/  @P1 LDC R11, c[0x0][0xbf0] ;  /* 0x0002fc00ff0b1b82 */ /* 0x000e620000000800 */
[----:B------:R-:W-:Y:S02]  /*126a0*/  IMAD.U32 R4, RZ, RZ, UR8 ;  /* 0x00000008ff047e24 */ /* 0x000fe4000f8e00ff */
[----:B------:R-:W-:Y:S01]  /*126b0*/  USEL UR16, UR16, 0x978, UP1 ;  /* 0x0000097810107887 */ /* 0x000fe20008800000 */
[----:B------:R-:W-:Y:S01]  /*126c0*/  IMAD.U32 R5, RZ, RZ, UR9 ;  /* 0x00000009ff057e24 */ /* 0x000fe2000f8e00ff */
[----:B------:R-:W-:Y:S01]  /*126d0*/  UISETP.NE.U32.AND UP0, UPT, UR10, URZ, UPT ;  /* 0x0000003f0a00728c */ /* 0x000fe2000bf05070 */
[----:B--2---:R-:W-:Y:S01]  /*126e0*/  VIADD R15, R18, UR36 ;  /* 0x00000024120f7c36 */ /* 0x004fe20008000000 */
[----:B------:R-:W-:-:S02]  /*126f0*/  UMOV UR4, URZ ;  /* 0x0000003f00047c82 */ /* 0x000fc40008000000 */
[----:B------:R-:W-:Y:S01]  /*12700*/  UISETP.NE.AND.EX UP0, UPT, UR11, URZ, UPT, UP0 ;  /* 0x0000003f0b00728c */ /* 0x000fe2000bf05300 */
[----:B------:R0:W5:Y:S01]  /*12710*/  @P4 LDG.E R9, desc[UR54][R4.64] ;  /* 0x0000003604094981 */ /* 0x000162000c1e1900 */
[----:B------:R-:W-:Y:S01]  /*12720*/  USEL UR7, UR37, URZ, UP1 ;  /* 0x0000003f25077287 */ /* 0x000fe20008800000 */
[----:B------:R-:W-:Y:S01]  /*12730*/  IMAD.MOV.U32 R7, RZ, RZ, R15 ;  /* 0x000000ffff077224 */ /* 0x000fe200078e000f */
[----:B------:R-:W-:Y:S02]  /*12740*/  USEL UR43, UR43, URZ, !UP0 ;  /* 0x0000003f2b2b7287 */ /* 0x000fe4000c000000 */
[----:B------:R-:W-:Y:S01]  /*12750*/  ULDC.64 UR10, c[0x0][UR16+0x218] ;  /* 0x00008600100a7abb */ /* 0x000fe20008000a00 */
[----:B------:R-:W-:Y:S01]  /*12760*/  ULDC.64 UR14, c[0x0][UR16+0x228] ;  /* 0x00008a00100e7abb */ /* 0x000fe20008000a00 */
[----:B------:R-:W-:Y:S01]  /*12770*/  ULDC.64 UR12, c[0x0][UR16+0x220] ;  /* 0x00008800100c7abb */ /* 0x000fe20008000a00 */
[----:B------:R-:W-:Y:S02]  /*12780*/  UIMAD.WIDE.U32 UR8, UR10, UR44, URZ ;  /* 0x0000002c0a0872a5 */ /* 0x000fe4000f8e003f */
[----:B------:R-:W-:Y:S01]  /*12790*/  UIMAD.WIDE.U32 UR18, UR14, UR7, URZ ;  /* 0x000000070e1272a5 */ /* 0x000fe2000f8e003f */
[----:B0-----:R-:W-:Y:S01]  /*127a0*/  @P1 IMAD.HI.U32 R4, R15, R6, RZ ;  /* 0x000000060f041227 */ /* 0x001fe200078e00ff */
[----:B------:R-:W-:-:S02]  /*127b0*/  UIMAD UR10, UR11, UR44, URZ ;  /* 0x0000002c0b0a72a4 */ /* 0x000fc4000f8e023f */
[----:B------:R-:W-:Y:S02]  /*127c0*/  UIMAD UR14, UR15, UR7, URZ ;  /* 0x000000070f0e72a4 */ /* 0x000fe4000f8e023f */
[----:B------:R-:W-:Y:S01]  /*127d0*/  USEL UR42, UR42, URZ, !UP0 ;  /* 0x0000003f2a2a7287 */ /* 0x000fe2000c000000 */
[----:B-1----:R-:W-:Y:S01]  /*127e0*/  @P1 SHF.R.U32.HI R7, RZ, R11, R4 ;  /* 0x0000000bff071219 */ /* 0x002fe20000011604 */
[----:B------:R-:W-:Y:S01]  /*127f0*/  UIMAD UR7, UR13, UR43, URZ ;  /* 0x0000002b0d0772a4 */ /* 0x000fe2000f8e023f */
[----:B------:R-:W-:Y:S01]  /*12800*/  IMAD.U32 R4, RZ, RZ, UR18 ;  /* 0x00000012ff047e24 */ /* 0x000fe2000f8e00ff */
[----:B------:R-:W-:Y:S01]  /*12810*/  UIADD3 UR9, UR9, UR10, URZ ;  /* 0x0000000a09097290 */ /* 0x000fe2000fffe03f */
[----:B------:R-:W-:Y:S01]  /*12820*/  IMAD.U32 R5, RZ, RZ, UR19 ;  /* 0x00000013ff057e24 */ /* 0x000fe2000f8e00ff */
[----:B------:R-:W-:Y:S01]  /*12830*/  UIMAD.WIDE.U32 UR10, UR12, UR43, URZ ;  /* 0x0000002b0c0a72a5 */ /* 0x000fe2000f8e003f */
[--C-:B------:R-:W-:Y:S01]  /*12840*/  IMAD.MOV R11, RZ, RZ, -R7.reuse ;  /* 0x000000ffff0b7224 */ /* 0x100fe200078e0a07 */
[----:B------:R-:W-:Y:S01]  /*12850*/  UIMAD UR7, UR12, UR42, UR7 ;  /* 0x0000002a0c0772a4 */ /* 0x000fe2000f8e0207 */
[----:B------:R-:W-:Y:S01]  /*12860*/  SHF.R.S32.HI R5, RZ, 0x1f, R7 ;  /* 0x0000001fff057819 */ /* 0x000fe20000011407 */
[----:B------:R-:W-:Y:S01]  /*12870*/  UIADD3 UR14, UR19, UR14, URZ ;  /* 0x0000000e130e7290 */ /* 0x000fe2000fffe03f */
[----:B------:R-:W-:Y:S01]  /*12880*/  IMAD R11, R94, R11, R15 ;  /* 0x0000000b5e0b7224 */ /* 0x000fe200078e020f */
[----:B------:R-:W-:-:S04]  /*12890*/  UIADD3 UR7, UR11, UR7, URZ ;  /* 0x000000070b077290 */ /* 0x000fc8000fffe03f */
[----:B------:R-:W-:Y:S01]  /*128a0*/  IMAD.U32 R8, RZ, RZ, UR14 ;  /* 0x0000000eff087e24 */ /* 0x000fe2000f8e00ff */
[----:B------:R-:W-:Y:S02]  /*128b0*/  SHF.R.S32.HI R6, RZ, 0x1f, R11 ;  /* 0x0000001fff067819 */ /* 0x000fe4000001140b */
[----:B----4-:R-:W-:-:S13]  /*128c0*/  @P0 R2UR UR4, R97 ;  /* 0x00000000610402ca */ /* 0x010fda00000e0000 */
        /* <DEDUP_REMOVED lines=15> */
[----:B---3--:R-:W-:Y:S08]  /*129c0*/  @P4 BRA `(.L_x_2104) ;  /* 0x0000000000104947 */ /* 0x008ff00003800000 */
[----:B------:R-:W-:Y:S05]  /*129d0*/  @!P0 BRA `(.L_x_2104) ;  /* 0x00000000000c8947 */ /* 0x000fea0003800000 */
[----:B------:R-:W2:Y:S04]  /*129e0*/  LDG.E R4, desc[UR54][R98.64] ;  /* 0x0000003662047981 */ /* 0x000ea8000c1e1900 */
[----:B-----5:R-:W2:Y:S02]  /*129f0*/  LDG.E R9, desc[UR54][R98.64+0x4] ;  /* 0x0000043662097981 */ /* 0x020ea4000c1e1900 */
[----:B--2---:R-:W-:-:S07]  /*12a00*/  IMAD.IADD R9, R9, 0x1, -R4 ;  /* 0x0000000109097824 */ /* 0x004fce00078e0a04 */
.L_x_2104:
[----:B------:R-:W2:Y:S01]  /*12a10*/  LDL R12, [R1+0x38] ;  /* 0x00003800010c7983 */ /* 0x000ea20000100800 */
[----:B------:R-:W0:Y:S03]  /*12a20*/  S2R R4, SR_TID.X ;  /* 0x0000000000047919 */ /* 0x000e260000002100 */
[----:B------:R-:W-:Y:S04]  /*12a30*/  SHFL.IDX PT, R5, R10, RZ, 0x1c1f ;  /* 0x001c1fff0a057589 */ /* 0x000fe800000e0000 */
[----:B------:R-:W-:Y:S04]  /*12a40*/  SHFL.IDX PT, R6, R8, 0x1, 0x1c1f ;  /* 0x003c1f0008067f89 */ /* 0x000fe800000e0000 */
[----:B------:R-:W-:Y:S01]  /*12a50*/  SHFL.IDX PT, R7, R10, 0x1, 0x1c1f ;  /* 0x003c1f000a077f89 */ /* 0x000fe200000e0000 */
[----:B0-----:R-:W-:-:S05]  /*12a60*/  VIADD R13, R4, 0xffffff80 ;  /* 0xffffff80040d7836 */ /* 0x001fca0000000000 */
[----:B------:R-:W-:-:S04]  /*12a70*/  SHF.R.S32.HI R11, RZ, 0x1f, R13 ;  /* 0x0000001fff0b7819 */ /* 0x000fc8000001140d */
[----:B------:R-:W-:Y:S01]  /*12a80*/  LEA.HI R11, R11, R13, RZ, 0x7 ;  /* 0x0000000d0b0b7211 */ /* 0x000fe200078f38ff */
[----:B------:R-:W0:Y:S03]  /*12a90*/  SHFL.IDX PT, R4, R8, RZ, 0x1c1f ;  /* 0x001c1fff08047589 */ /* 0x000e2600000e0000 */
[----:B------:R-:W-:Y:S01]  /*12aa0*/  LOP3.LUT R11, R11, 0xffffff80, RZ, 0xc0, !PT ;  /* 0xffffff800b0b7812 */ /* 0x000fe200078ec0ff */
[----:B-----5:R-:W-:-:S04]  /*12ab0*/  IMAD R30, R9, R94, RZ ;  /* 0x0000005e091e7224 */ /* 0x020fc800078e02ff */
[----:B------:R-:W-:-:S05]  /*12ac0*/  IMAD.IADD R11, R13, 0x1, -R11 ;  /* 0x000000010d0b7824 */ /* 0x000fca00078e0a0b */
[----:B------:R-:W-:Y:S01]  /*12ad0*/  LOP3.LUT P0, RZ, R11, 0x3, RZ, 0xc0, !PT ;  /* 0x000000030bff7812 */ /* 0x000fe2000780c0ff */
[----:B--2---:R-:W-:-:S04]  /*12ae0*/  VIADD R13, R12, UR36 ;  /* 0x000000240c0d7c36 */ /* 0x004fc80008000000 */
[C---:B------:R-:W-:Y:S01]  /*12af0*/  VIADD R25, R13.reuse, 0x8 ;  /* 0x000000080d197836 */ /* 0x040fe20000000000 */
[----:B------:R-:W-:-:S04]  /*12b00*/  ISETP.GE.OR P2, PT, R13, R30, P0 ;  /* 0x0000001e0d00720c */ /* 0x000fc80000746670 */
[----:B------:R-:W-:-:S09]  /*12b10*/  ISETP.GE.OR P0, PT, R25, R30, P0 ;  /* 0x0000001e1900720c */ /* 0x000fd20000706670 */
[----:B0-----:R0:W-:Y:S04]  /*12b20*/  @!P2 ST.E desc[UR54][R4.64], R2 ;  /* 0x000000020400a985 */ /* 0x0011e8000c101936 */
[----:B------:R0:W-:Y:S01]  /*12b30*/  @!P0 ST.E desc[UR54][R6.64], R0 ;  /* 0x0000000006008985 */ /* 0x0001e2000c101936 */
[----:B------:R-:W-:-:S13]  /*12b40*/  PLOP3.LUT P0, PT, PT, PT, UP1, 0x80, 0x0 ;  /* 0x000000000000781c */ /* 0x000fda0003f0f018 */
[----:B0-----:R-:W-:Y:S05]  /*12b50*/  @P0 BRA `(.L_x_2105) ;  /* 0x0000000800a00947 */ /* 0x001fea0003800000 */
[----:B------:R-:W-:Y:S01]  /*12b60*/  VIADD R11, R108, 0xffffff80 ;  /* 0xffffff806c0b7836 */ /* 0x000fe20000000000 */
[----:B------:R-:W-:Y:S01]  /*12b70*/  ULDC.64 UR10, c[0x0][0xaa0] ;  /* 0x0002a800000a7ab9 */ /* 0x000fe20000000a00 */
[----:B------:R-:W0:Y:S03]  /*12b80*/  @P1 LDC R49, c[0x0][0xbf0] ;  /* 0x0002fc00ff311b82 */ /* 0x000e260000000800 */
        /* <DEDUP_REMOVED lines=20> */
[----:B------:R-:W5:Y:S01]  /*12cd0*/  LD.E.128 R8, desc[UR54][R8.64] ;  /* 0x0000003608087980 */ /* 0x000f62000c101d00 */
[----:B------:R-:W-:Y:S01]  /*12ce0*/  LOP3.LUT R24, R25, 0x380, RZ, 0xc0, !PT ;  /* 0x0000038019187812 */ /* 0x000fe200078ec0ff */
[----:B------:R-:W-:Y:S01]  /*12cf0*/  IMAD.X R45, RZ, RZ, R21, P6 ;  /* 0x000000ffff2d7224 */ /* 0x000fe200030e0615 */
[----:B------:R-:W-:-:S02]  /*12d00*/  LOP3.LUT R32, R33, 0x380, RZ, 0xc0, !PT ;  /* 0x0000038021207812 */ /* 0x000fc400078ec0ff */
[----:B------:R-:W-:Y:S02]  /*12d10*/  LOP3.LUT R36, R37, 0x380, RZ, 0xc0, !PT ;  /* 0x0000038025247812 */ /* 0x000fe400078ec0ff */
[----:B------:R-:W-:Y:S02]  /*12d20*/  LOP3.LUT R40, R41, 0x380, RZ, 0xc0, !PT ;  /* 0x0000038029287812 */ /* 0x000fe400078ec0ff */
[----:B------:R-:W-:Y:S02]  /*12d30*/  SHF.R.U64 R7, R7, 0x3, RZ ;  /* 0x0000000307077819 */ /* 0x000fe400000012ff */
[----:B------:R-:W-:Y:S02]  /*12d40*/  LOP3.LUT R0, R5, 0x380, RZ, 0xc0, !PT ;  /* 0x0000038005007812 */ /* 0x000fe400078ec0ff */
[----:B------:R-:W-:Y:S02]  /*12d50*/  SHF.R.U64 R12, R12, 0x3, RZ ;  /* 0x000000030c0c7819 */ /* 0x000fe400000012ff */
[----:B------:R-:W-:-:S02]  /*12d60*/  SHF.R.U64 R24, R24, 0x3, RZ ;  /* 0x0000000318187819 */ /* 0x000fc400000012ff */
[----:B------:R-:W-:Y:S02]  /*12d70*/  SHF.R.U64 R32, R32, 0x3, RZ ;  /* 0x0000000320207819 */ /* 0x000fe400000012ff */
[----:B------:R-:W-:Y:S02]  /*12d80*/  SHF.R.U64 R36, R36, 0x3, RZ ;  /* 0x0000000324247819 */ /* 0x000fe400000012ff */
        /* <DEDUP_REMOVED lines=22> */
[----:B------:R-:W-:Y:S01]  /*12ef0*/  VIADD R2, R0, UR36 ;  /* 0x0000002400027c36 */ /* 0x000fe20008000000 */
[----:B------:R-:W5:Y:S02]  /*12f00*/  LD.E.128 R32, desc[UR54][R32.64] ;  /* 0x0000003620207980 */ /* 0x000f64000c101d00 */
[----:B------:R-:W-:-:S02]  /*12f10*/  UIMAD.WIDE.U32 UR8, UR44, UR10, UR8 ;  /* 0x0000000a2c0872a5 */ /* 0x000fc4000f8e0008 */
[----:B------:R-:W-:Y:S01]  /*12f20*/  USHF.R.S32.HI UR4, URZ, 0x1f, UR43 ;  /* 0x0000001f3f047899 */ /* 0x000fe2000801142b */
[----:B------:R-:W5:Y:S01]  /*12f30*/  LD.E.128 R36, desc[UR54][R36.64] ;  /* 0x0000003624247980 */ /* 0x000f62000c101d00 */
[----:B------:R-:W-:-:S03]  /*12f40*/  UIMAD UR9, UR44, UR11, UR9 ;  /* 0x0000000b2c0972a4 */ /* 0x000fc6000f8e0209 */
[----:B------:R-:W-:Y:S01]  /*12f50*/  ULDC.64 UR10, c[0x0][0xaf0] ;  /* 0x0002bc00000a7ab9 */ /* 0x000fe20000000a00 */
[----:B------:R-:W5:Y:S01]  /*12f60*/  LD.E.128 R40, desc[UR54][R40.64] ;  /* 0x0000003628287980 */ /* 0x000f62000c101d00 */
[----:B------:R-:W-:Y:S01]  /*12f70*/  UIMAD UR4, UR4, UR10, URZ ;  /* 0x0000000a040472a4 */ /* 0x000fe2000f8e023f */
[----:B------:R-:W-:Y:S01]  /*12f80*/  IMAD.MOV.U32 R29, RZ, RZ, R2 ;  /* 0x000000ffff1d7224 */ /* 0x000fe200078e0002 */
[----:B------:R-:W-:Y:S01]  /*12f90*/  UIMAD.WIDE.U32 UR8, UR43, UR10, UR8 ;  /* 0x0000000a2b0872a5 */ /* 0x000fe2000f8e0008 */
[----:B------:R-:W5:Y:S01]  /*12fa0*/  LD.E.128 R44, desc[UR54][R44.64] ;  /* 0x000000362c2c7980 */ /* 0x000f62000c101d00 */
[----:B------:R-:W-:-:S03]  /*12fb0*/  UIMAD UR4, UR43, UR11, UR4 ;  /* 0x0000000b2b0472a4 */ /* 0x000fc6000f8e0204 */
[----:B------:R-:W-:Y:S01]  /*12fc0*/  ULDC.64 UR10, c[0x0][0xae0] ;  /* 0x0002b800000a7ab9 */ /* 0x000fe20000000a00 */
[----:B-1----:R-:W-:Y:S01]  /*12fd0*/  @P1 IMAD.HI.U32 R0, R2, R21, RZ ;  /* 0x0000001502001227 */ /* 0x002fe200078e00ff */
[----:B------:R-:W-:Y:S01]  /*12fe0*/  @!PT LDS RZ, [RZ] ;  /* 0x00000000fffff984 */ /* 0x000fe20000000800 */
[----:B------:R-:W-:Y:S01]  /*12ff0*/  @!PT LDS RZ, [RZ] ;  /* 0x00000000fffff984 */ /* 0x000fe20000000800 */
[----:B------:R-:W-:Y:S01]  /*13000*/  @!PT LDS RZ, [RZ] ;  /* 0x00000000fffff984 */ /* 0x000fe20000000800 */
[----:B------:R-:W-:Y:S01]  /*13010*/  @!PT LDS RZ, [RZ] ;  /* 0x00000000fffff984 */ /* 0x000fe20000000800 */
[----:B------:R1:W-:Y:S06]  /*13020*/  MEMBAR.ALL.CTA ;  /* 0x0000000000007992 */ /* 0x0003ec0000008000 */
[----:B-1----:R-:W1:Y:S01]  /*13030*/  FENCE.VIEW.ASYNC.S ;  /* 0x00000000000073c6 */ /* 0x002e620000000000 */
[----:B0-----:R-:W-:Y:S01]  /*13040*/  @P1 SHF.R.U32.HI R29, RZ, R49, R0 ;  /* 0x00000031ff1d1219 */ /* 0x001fe20000011600 */
[----:B------:R-:W-:-:S03]  /*13050*/  UIADD3 UR4, UR9, UR4, URZ ;  /* 0x0000000409047290 */ /* 0x000fc6000fffe03f */
[--C-:B------:R-:W-:Y:S01]  /*13060*/  SHF.R.S32.HI R0, RZ, 0x1f, R29.reuse ;  /* 0x0000001fff007819 */ /* 0x100fe2000001141d */
[----:B------:R-:W-:Y:S02]  /*13070*/  IMAD.MOV R49, RZ, RZ, -R29 ;  /* 0x000000ffff317224 */ /* 0x000fe400078e0a1d */
[----:B------:R-:W-:Y:S02]  /*13080*/  IMAD.U32 R21, RZ, RZ, UR9 ;  /* 0x00000009ff157e24 */ /* 0x000fe4000f8e00ff */
[----:B------:R-:W-:Y:S02]  /*13090*/  IMAD R0, R0, UR10, RZ ;  /* 0x0000000a00007c24 */ /* 0x000fe4000f8e02ff */
[----:B------:R-:W-:Y:S02]  /*130a0*/  IMAD R49, R94, R49, R2 ;  /* 0x000000315e317224 */ /* 0x000fe400078e0202 */
[----:B------:R-:W-:Y:S01]  /*130b0*/  IMAD.U32 R20, RZ, RZ, UR8 ;  /* 0x00000008ff147e24 */ /* 0x000fe2000f8e00ff */
[----:B------:R-:W-:Y:S01]  /*130c0*/  ULDC.64 UR8, c[0x0][0xad8] ;  /* 0x0002b60000087ab9 */ /* 0x000fe20000000a00 */
[----:B------:R-:W-:-:S02]  /*130d0*/  IMAD.U32 R21, RZ, RZ, UR4 ;  /* 0x00000004ff157e24 */ /* 0x000fc4000f8e00ff */
[C---:B------:R-:W-:Y:S01]  /*130e0*/  IMAD R51, R29.reuse, UR11, R0 ;  /* 0x0000000b1d337c24 */ /* 0x040fe2000f8e0200 */
[----:B------:R-:W-:Y:S01]  /*130f0*/  SHF.R.S32.HI R0, RZ, 0x1f, R49 ;  /* 0x0000001fff007819 */ /* 0x000fe20000011431 */
[----:B------:R-:W-:-:S04]  /*13100*/  IMAD.WIDE.U32 R20, R29, UR10, R20 ;  /* 0x0000000a1d147c25 */ /* 0x000fc8000f8e0014 */
[----:B------:R-:W-:Y:S02]  /*13110*/  IMAD.IADD R21, R21, 0x1, R51 ;  /* 0x0000000115157824 */ /* 0x000fe400078e0233 */
[----:B------:R-:W-:Y:S02]  /*13120*/  IMAD R0, R0, UR8, RZ ;  /* 0x0000000800007c24 */ /* 0x000fe4000f8e02ff */
[----:B------:R-:W-:Y:S02]  /*13130*/  VIADD R53, R95, UR36 ;  /* 0x000000245f357c36 */ /* 0x000fe40008000000 */
        /* <DEDUP_REMOVED lines=12> */
[----:B-1----:R0:W-:Y:S01]  /*13200*/  SYNCS.ARRIVE.TRANS64.RED.A1T0 RZ, [R3+URZ], RZ ;  /* 0x000000ff03ff79a7 */ /* 0x0021e2000810043f */
        /* <DEDUP_REMOVED lines=10> */
[-C--:B-1----:R-:W-:Y:S02]  /*132b0*/  @!P2 LEA R2, P4, R17, R20.reuse, 0x1 ;  /* 0x000000141102a211 */ /* 0x082fe400078808ff */
[----:B------:R-:W-:Y:S02]  /*132c0*/  @!P3 LEA R20, P5, R19, R20, 0x1 ;  /* 0x000000141314b211 */ /* 0x000fe400078a08ff */
[-C--:B0-2---:R-:W-:Y:S02]  /*132d0*/  @!P2 LEA.HI.X R3, R17, R48.reuse, R52, 0x1, P4 ;  /* 0x000000301103a211 */ /* 0x085fe400020f0c34 */
[----:B------:R-:W-:-:S03]  /*132e0*/  @!P3 LEA.HI.X R21, R19, R48, R50, 0x1, P5 ;  /* 0x000000301315b211 */ /* 0x000fc600028f0c32 */
[----:B-----5:R3:W-:Y:S04]  /*132f0*/  @!P2 ST.E.128 desc[UR54][R2.64], R4 ;  /* 0x000000040200a985 */ /* 0x0207e8000c101d36 */
[----:B------:R3:W-:Y:S02]  /*13300*/  @!P3 ST.E.128 desc[UR54][R20.64], R32 ;  /* 0x000000201400b985 */ /* 0x0007e4000c101d36 */
.L_x_2107:
[----:B------:R-:W-:Y:S05]  /*13310*/  BSYNC B1 ;  /* 0x0000000000017941 */ /* 0x000fea0003800000 */
.L_x_2106:
[----:B---3-5:R3:W4:Y:S01]  /*13320*/  SHFL.IDX PT, R6, R28, 0x1, 0x181f ;  /* 0x00381f001c067f89 */ /* 0x02872200000e0000 */
[----:B------:R-:W-:Y:S03]  /*13330*/  BSSY B1, `(.L_x_2108) ;  /* 0x000000c000017945 */ /* 0x000fe60003800000 */
[----:B------:R3:W0:Y:S01]  /*13340*/  SHFL.IDX PT, R4, R0, 0x1, 0x181f ;  /* 0x00381f0000047f89 */ /* 0x00062200000e0000 */
[----:B------:R-:W-:Y:S05]  /*13350*/  @P0 BRA `(.L_x_2109) ;  /* 0x0000000000240947 */ /* 0x000fea0003800000 */
[----:B------:R-:W-:Y:S02]  /*13360*/  ULDC UR4, c[0x0][0xac8] ;  /* 0x0002b20000047ab9 */ /* 0x000fe40000000800 */
[----:B------:R-:W-:Y:S02]  /*13370*/  ISETP.GE.AND P3, PT, R17, UR4, PT ;  /* 0x0000000411007c0c */ /* 0x000fe4000bf66270 */
[----:B------:R-:W-:-:S11]  /*13380*/  ISETP.GE.AND P4, PT, R19, UR4, PT ;  /* 0x0000000413007c0c */ /* 0x000fd6000bf86270 */
[-C--:B0-----:R-:W-:Y:S02]  /*13390*/  @!P3 LEA R2, P0, R17, R4.reuse, 0x1 ;  /* 0x000000041102b211 */ /* 0x081fe400078008ff */
[----:B------:R-:W-:Y:S02]  /*133a0*/  @!P4 LEA R4, P2, R19, R4, 0x1 ;  /* 0x000000041304c211 */ /* 0x000fe400078408ff */
[-C--:B----4-:R-:W-:Y:S02]  /*133b0*/  @!P3 LEA.HI.X R3, R17, R6.reuse, R52, 0x1, P0 ;  /* 0x000000061103b211 */ /* 0x090fe400000f0c34 */
[----:B------:R-:W-:-:S03]  /*133c0*/  @!P4 LEA.HI.X R5, R19, R6, R50, 0x1, P2 ;  /* 0x000000061305c211 */ /* 0x000fc600010f0c32 */
[----:B------:R0:W-:Y:S04]  /*133d0*/  @!P3 ST.E.128 desc[UR54][R2.64], R8 ;  /* 0x000000080200b985 */ /* 0x0001e8000c101d36 */
[----:B------:R0:W-:Y:S02]  /*133e0*/  @!P4 ST.E.128 desc[UR54][R4.64], R36 ;  /* 0x000000240400c985 */ /* 0x0001e4000c101d36 */
.L_x_2109:
[----:B------:R-:W-:Y:S05]  /*133f0*/  BSYNC B1 ;  /* 0x0000000000017941 */ /* 0x000fea0003800000 */
.L_x_2108:
[----:B----4-:R4:W1:Y:S01]  /*13400*/  SHFL.IDX PT, R6, R28, 0x2, 0x181f ;  /* 0x00581f001c067f89 */ /* 0x01086200000e0000 */
[----:B------:R-:W-:Y:S03]  /*13410*/  BSSY B1, `(.L_x_2110) ;  /* 0x000000c000017945 */ /* 0x000fe60003800000 */
[----:B0-----:R4:W0:Y:S01]  /*13420*/  SHFL.IDX PT, R4, R0, 0x2, 0x181f ;  /* 0x00581f0000047f89 */ /* 0x00182200000e0000 */
[----:B------:R-:W-:Y:S05]  /*13430*/  @P1 BRA `(.L_x_2111) ;  /* 0x0000000000241947 */ /* 0x000fea0003800000 */
[----:B------:R-:W-:Y:S02]  /*13440*/  ULDC UR4, c[0x0][0xac8] ;  /* 0x0002b20000047ab9 */ /* 0x000fe40000000800 */
[----:B------:R-:W-:Y:S02]  /*13450*/  ISETP.GE.AND P2, PT, R17, UR4, PT ;  /* 0x0000000411007c0c */ /* 0x000fe4000bf46270 */
[----:B------:R-:W-:-:S11]  /*13460*/  ISETP.GE.AND P3, PT, R19, UR4, PT ;  /* 0x0000000413007c0c */ /* 0x000fd6000bf66270 */
[-C--:B0-----:R-:W-:Y:S02]  /*13470*/  @!P2 LEA R2, P0, R17, R4.reuse, 0x1 ;  /* 0x000000041102a211 */ /* 0x081fe400078008ff */
[----:B------:R-:W-:Y:S02]  /*13480*/  @!P3 LEA R4, P1, R19, R4, 0x1 ;  /* 0x000000041304b211 */ /* 0x000fe400078208ff */
[-C--:B-1----:R-:W-:Y:S02]  /*13490*/  @!P2 LEA.HI.X R3, R17, R6.reuse, R52, 0x1, P0 ;  /* 0x000000061103a211 */ /* 0x082fe400000f0c34 */
[----:B------:R-:W-:-:S03]  /*134a0*/  @!P3 LEA.HI.X R5, R19, R6, R50, 0x1, P1 ;  /* 0x000000061305b211 */ /* 0x000fc600008f0c32 */
[----:B------:R0:W-:Y:S04]  /*134b0*/  @!P2 ST.E.128 desc[UR54][R2.64], R12 ;  /* 0x0000000c0200a985 */ /* 0x0001e8000c101d36 */
[----:B------:R0:W-:Y:S02]  /*134c0*/  @!P3 ST.E.128 desc[UR54][R4.64], R40 ;  /* 0x000000280400b985 */ /* 0x0001e4000c101d36 */
.L_x_2111:
[----:B------:R-:W-:Y:S05]  /*134d0*/  BSYNC B1 ;  /* 0x0000000000017941 */ /* 0x000fea0003800000 */
.L_x_2110:
[----:B0-----:R-:W-:Y:S01]  /*134e0*/  VIADD R3, R53, 0x60 ;  /* 0x0000006035037836 */ /* 0x001fe20000000000 */
[----:B---34-:R-:W0:Y:S04]  /*134f0*/  SHFL.IDX PT, R28, R28, 0x3, 0x181f ;  /* 0x00781f001c1c7f89 */ /* 0x018e2800000e0000 */
        /* <DEDUP_REMOVED lines=10> */
[----:B----4-:R-:W-:-:S04]  /*135a0*/  LEA R2, P0, R19, R0, 0x1 ;  /* 0x0000000013027211 */ /* 0x010fc800078008ff */
[----:B------:R-:W-:-:S05]  /*135b0*/  LEA.HI.X R3, R19, R28, R50, 0x1, P0 ;  /* 0x0000001c13037211 */ /* 0x000fca00000f0c32 */
[----:B------:R0:W-:Y:S01]  /*135c0*/  ST.E.128 desc[UR54][R2.64], R44 ;  /* 0x0000002c02007985 */ /* 0x0001e2000c101d36 */
[----:B------:R-:W-:Y:S05]  /*135d0*/  BRA `(.L_x_2112) ;  /* 0x00000018005c7947 */ /* 0x000fea0003800000 */
.L_x_2105:
[----:B------:R-:W-:Y:S01]  /*135e0*/  ULDC.64 UR10, c[0x0][0xb08] ;  /* 0x0002c200000a7ab9 */ /* 0x000fe20000000a00 */
[----:B------:R-:W0:Y:S01]  /*135f0*/  @P1 LDC R0, c[0x0][0xbec] ;  /* 0x0002fb00ff001b82 */ /* 0x000e220000000800 */
[----:B------:R-:W-:Y:S01]  /*13600*/  UIMAD UR7, UR12, UR10, URZ ;  /* 0x0000000a0c0772a4 */ /* 0x000fe2000f8e023f */
[----:B------:R-:W-:Y:S01]  /*13610*/  IMAD.MOV.U32 R7, RZ, RZ, R15 ;  /* 0x000000ffff077224 */ /* 0x000fe200078e000f */
[----:B------:R-:W-:Y:S01]  /*13620*/  UIMAD.WIDE.U32 UR8, UR4, UR10, URZ ;  /* 0x0000000a040872a5 */ /* 0x000fe2000f8e003f */
[----:B------:R-:W-:Y:S01]  /*13630*/  ISETP.GE.AND P0, PT, R13, R30, PT ;  /* 0x0000001e0d00720c */ /* 0x000fe20003f06270 */
[----:B------:R-:W-:Y:S01]  /*13640*/  UIMAD UR7, UR4, UR11, UR7 ;  /* 0x0000000b040772a4 */ /* 0x000fe2000f8e0207 */
[----:B------:R-:W-:Y:S01]  /*13650*/  VIADD R2, R3, 0x2e820 ;  /* 0x0002e82003027836 */ /* 0x000fe20000000000 */
[----:B------:R-:W-:Y:S01]  /*13660*/  USHF.R.S32.HI UR4, URZ, 0x1f, UR43 ;  /* 0x0000001f3f047899 */ /* 0x000fe2000801142b */
[----:B------:R-:W1:Y:S01]  /*13670*/  @P1 LDC R5, c[0x0][0xbf0] ;  /* 0x0002fc00ff051b82 */ /* 0x000e620000000800 */
[----:B------:R-:W-:Y:S01]  /*13680*/  UIADD3 UR9, UR9, UR7, URZ ;  /* 0x0000000709097290 */ /* 0x000fe2000fffe03f */
[C---:B------:R-:W-:Y:S01]  /*13690*/  VIADD R21, R16.reuse, 0x8 ;  /* 0x0000000810157836 */ /* 0x040fe20000000000 */
[----:B------:R-:W-:Y:S01]  /*136a0*/  ULDC.64 UR10, c[0x0][0xb38] ;  /* 0x0002ce00000a7ab9 */ /* 0x000fe20000000a00 */
[----:B------:R-:W-:Y:S01]  /*136b0*/  PRMT R2, RZ, 0x654, R2 ;  /* 0x00000654ff027816 */ /* 0x000fe20000000002 */
[----:B------:R-:W-:Y:S01]  /*136c0*/  UIMAD.WIDE.U32 UR8, UR44, UR10, UR8 ;  /* 0x0000000a2c0872a5 */ /* 0x000fe2000f8e0008 */
[C---:B------:R-:W-:Y:S01]  /*136d0*/  VIADD R27, R16.reuse, 0x10 ;  /* 0x00000010101b7836 */ /* 0x040fe20000000000 */
[----:B------:R-:W-:Y:S01]  /*136e0*/  BSSY B1, `(.L_x_2113) ;  /* 0x0000077000017945 */ /* 0x000fe20003800000 */
[C---:B------:R-:W-:Y:S01]  /*136f0*/  VIADD R107, R16.reuse, 0x20 ;  /* 0x00000020106b7836 */ /* 0x040fe20000000000 */
[----:B------:R-:W-:Y:S01]  /*13700*/  UIMAD UR9, UR44, UR11, UR9 ;  /* 0x0000000b2c0972a4 */ /* 0x000fe2000f8e0209 */
[----:B------:R-:W-:Y:S01]  /*13710*/  VIADD R109, R16, 0x18 ;  /* 0x00000018106d7836 */ /* 0x000fe20000000000 */
[----:B------:R2:W-:Y:S01]  /*13720*/  SYNCS.ARRIVE.TRANS64.RED.A1T0 RZ, [R2+URZ], RZ ;  /* 0x000000ff02ff79a7 */ /* 0x0005e2000810043f */
[----:B------:R-:W-:Y:S01]  /*13730*/  ULDC.64 UR10, c[0x0][0xb40] ;  /* 0x0002d000000a7ab9 */ /* 0x000fe20000000a00 */
[----:B------:R-:W-:Y:S01]  /*13740*/  SHF.R.S32.HI R24, RZ, 0x1f, R21 ;  /* 0x0000001fff187819 */ /* 0x000fe20000011415 */
[----:B------:R-:W-:Y:S01]  /*13750*/  UIMAD UR4, UR4, UR10, URZ ;  /* 0x0000000a040472a4 */ /* 0x000fe2000f8e023f */
[----:B------:R-:W-:Y:S01]  /*13760*/  SHF.R.S32.HI R26, RZ, 0x1f, R27 ;  /* 0x0000001fff1a7819 */ /* 0x000fe2000001141b */
[----:B------:R-:W-:Y:S01]  /*13770*/  UIMAD.WIDE.U32 UR8, UR43, UR10, UR8 ;  /* 0x0000000a2b0872a5 */ /* 0x000fe2000f8e0008 */
[----:B0-----:R-:W-:Y:S01]  /*13780*/  @P1 IMAD.HI.U32 R0, R15, R0, RZ ;  /* 0x000000000f001227 */ /* 0x001fe200078e00ff */
[----:B------:R-:W-:Y:S01]  /*13790*/  UIMAD UR4, UR43, UR11, UR4 ;  /* 0x0000000b2b0472a4 */ /* 0x000fe2000f8e0204 */
[----:B------:R-:W-:-:S02]  /*137a0*/  SHF.R.S32.HI R95, RZ, 0x1f, R23 ;  /* 0x0000001fff5f7819 */ /* 0x000fc40000011417 */
[----:B------:R-:W-:Y:S01]  /*137b0*/  ULDC.64 UR10, c[0x0][0xb48] ;  /* 0x0002d200000a7ab9 */ /* 0x000fe20000000a00 */
[----:B------:R-:W-:Y:S01]  /*137c0*/  UIADD3 UR9, UR9, UR4, URZ ;  /* 0x0000000409097290 */ /* 0x000fe2000fffe03f */
[----:B------:R-:W-:Y:S01]  /*137d0*/  SHF.R.S32.HI R96, RZ, 0x1f, R228 ;  /* 0x0000001fff607819 */ /* 0x000fe200000114e4 */
[C---:B------:R-:W-:Y:S01]  /*137e0*/  VIADD R106, R16.reuse, 0x20 ;  /* 0x00000020106a7836 */ /* 0x040fe20000000000 */
[----:B-1----:R-:W-:Y:S01]  /*137f0*/  @P1 SHF.R.U32.HI R7, RZ, R5, R0 ;  /* 0x00000005ff071219 */ /* 0x002fe20000011600 */
[----:B------:R-:W-:Y:S01]  /*13800*/  UIMAD.WIDE.U32 UR8, UR37, UR10, UR8 ;  /* 0x0000000a250872a5 */ /* 0x000fe2000f8e0008 */
[----:B------:R-:W-:Y:S01]  /*13810*/  SHF.R.S32.HI R97, RZ, 0x1f, R229 ;  /* 0x0000001fff617819 */ /* 0x000fe200000114e5 */
[----:B------:R-:W-:Y:S01]  /*13820*/  VIADD R108, R16, 0x18 ;  /* 0x00000018106c7836 */ /* 0x000fe20000000000 */
[--C-:B------:R-:W-:Y:S01]  /*13830*/  SHF.R.S32.HI R0, RZ, 0x1f, R7.reuse ;  /* 0x0000001fff007819 */ /* 0x100fe20000011407 */
[----:B------:R-:W-:Y:S01]  /*13840*/  IMAD.MOV R9, RZ, RZ, -R7 ;  /* 0x000000ffff097224 */ /* 0x000fe200078e0a07 */
[----:B------:R-:W-:-:S02]  /*13850*/  UIMAD UR37, UR37, UR11, UR9 ;  /* 0x0000000b252572a4 */ /* 0x000fc4000f8e0209 */
[----:B------:R-:W-:Y:S01]  /*13860*/  IMAD.U32 R5, RZ, RZ, UR9 ;  /* 0x00000009ff057e24 */ /* 0x000fe2000f8e00ff */
[----:B------:R-:W-:Y:S01]  /*13870*/  SHF.R.S32.HI R98, RZ, 0x1f, R230 ;  /* 0x0000001fff627819 */ /* 0x000fe200000114e6 */
[----:B------:R-:W-:Y:S01]  /*13880*/  ULDC.64 UR10, c[0x0][0xb30] ;  /* 0x0002cc00000a7ab9 */ /* 0x000fe20000000a00 */
[----:B------:R-:W-:Y:S01]  /*13890*/  IMAD R9, R94, R9, R15 ;  /* 0x000000095e097224 */ /* 0x000fe200078e020f */
[----:B------:R-:W-:Y:S01]  /*138a0*/  SHF.R.S32.HI R99, RZ, 0x1f, R231 ;  /* 0x0000001fff637819 */ /* 0x000fe200000114e7 */
[----:B------:R-:W-:Y:S01]  /*138b0*/  IMAD R0, R0, UR10, RZ ;  /* 0x0000000a00007c24 */ /* 0x000fe2000f8e02ff */
[----:B------:R-:W-:Y:S01]  /*138c0*/  SHF.R.S32.HI R100, RZ, 0x1f, R232 ;  /* 0x0000001fff647819 */ /* 0x000fe200000114e8 */
[----:B------:R-:W-:Y:S01]  /*138d0*/  IMAD.U32 R4, RZ, RZ, UR8 ;  /* 0x00000008ff047e24 */ /* 0x000fe2000f8e00ff */
[----:B------:R-:W-:Y:S01]  /*138e0*/  ULDC.64 UR8, c[0x0][0xb28] ;  /* 0x0002ca0000087ab9 */ /* 0x000fe20000000a00 */
[----:B------:R-:W-:Y:S01]  /*138f0*/  IMAD.U32 R5, RZ, RZ, UR37 ;  /* 0x00000025ff057e24 */ /* 0x000fe2000f8e00ff */
[----:B------:R-:W-:Y:S01]  /*13900*/  SHF.R.S32.HI R101, RZ, 0x1f, R233 ;  /* 0x0000001fff657819 */ /* 0x000fe200000114e9 */
[C---:B------:R-:W-:Y:S01]  /*13910*/  IMAD R11, R7.reuse, UR11, R0 ;  /* 0x0000000b070b7c24 */ /* 0x040fe2000f8e0200 */
[----:B------:R-:W-:Y:S01]  /*13920*/  SHF.R.S32.HI R0, RZ, 0x1f, R9 ;  /* 0x0000001fff007819 */ /* 0x000fe20000011409 */
[----:B------:R-:W-:Y:S01]  /*13930*/  IMAD.WIDE.U32 R4, R7, UR10, R4 ;  /* 0x0000000a07047c25 */ /* 0x000fe2000f8e0004 */
[----:B------:R-:W-:-:S02]  /*13940*/  SHF.R.S32.HI R102, RZ, 0x1f, R234 ;  /* 0x0000001fff667819 */ /* 0x000fc400000114ea */
[----:B------:R-:W-:Y:S01]  /*13950*/  SHF.R.S32.HI R103, RZ, 0x1f, R235 ;  /* 0x0000001fff677819 */ /* 0x000fe200000114eb */
[----:B------:R-:W-:Y:S01]  /*13960*/  IMAD R0, R0, UR8, RZ ;  /* 0x0000000800007c24 */ /* 0x000fe2000f8e02ff */
[----:B------:R-:W-:Y:S01]  /*13970*/  SHF.R.S32.HI R104, RZ, 0x1f, R236 ;  /* 0x0000001fff687819 */ /* 0x000fe200000114ec */
[----:B------:R-:W-:Y:S01]  /*13980*/  IMAD.IADD R5, R5, 0x1, R11 ;  /* 0x0000000105057824 */ /* 0x000fe200078e020b */
[----:B------:R-:W-:Y:S01]  /*13990*/  SHF.R.S32.HI R105, RZ, 0x1f, R237 ;  /* 0x0000001fff697819 */ /* 0x000fe200000114ed */
[C---:B------:R-:W-:Y:S01]  /*139a0*/  IMAD R7, R9.reuse, UR9, R0 ;  /* 0x0000000909077c24 */ /* 0x040fe2000f8e0200 */
[----:B------:R-:W-:Y:S01]  /*139b0*/  SHF.R.S32.HI R107, RZ, 0x1f, R107 ;  /* 0x0000001fff6b7819 */ /* 0x000fe2000001146b */
[----:B------:R-:W-:Y:S01]  /*139c0*/  IMAD.WIDE.U32 R4, R9, UR8, R4 ;  /* 0x0000000809047c25 */ /* 0x000fe2000f8e0004 */
[----:B------:R-:W-:Y:S01]  /*139d0*/  ULDC.64 UR8, c[0x0][0xb00] ;  /* 0x0002c00000087ab9 */ /* 0x000fe20000000a00 */
[----:B------:R-:W-:Y:S02]  /*139e0*/  SHF.R.S32.HI R109, RZ, 0x1f, R109 ;  /* 0x0000001fff6d7819 */ /* 0x000fe4000001146d */
[----:B------:R-:W-:Y:S01]  /*139f0*/  IMAD.IADD R3, R5, 0x1, R7 ;  /* 0x0000000105037824 */ /* 0x000fe200078e0207 */
[----:B------:R-:W-:-:S04]  /*13a00*/  LEA R0, P1, R4, UR8, 0x2 ;  /* 0x0000000804007c11 */ /* 0x000fc8000f8210ff */
[----:B------:R-:W-:Y:S02]  /*13a10*/  LEA.HI.X R20, R4, UR9, R3, 0x2, P1 ;  /* 0x0000000904147c11 */ /* 0x000fe400088f1403 */
[----:B------:R2:W0:Y:S04]  /*13a20*/  SHFL.IDX PT, R4, R0, RZ, 0x1c1f ;  /* 0x001c1fff00047589 */ /* 0x00042800000e0000 */
[----:B------:R2:W1:Y:S01]  /*13a30*/  SHFL.IDX PT, R5, R20, RZ, 0x1c1f ;  /* 0x001c1fff14057589 */ /* 0x00046200000e0000 */
[----:B------:R-:W-:Y:S05]  /*13a40*/  @P0 BRA `(.L_x_2114) ;  /* 0x0000000400000947 */ /* 0x000fea0003800000 */
[----:B------:R-:W-:Y:S02]  /*13a50*/  ULDC UR4, c[0x0][0xac8] ;  /* 0x0002b20000047ab9 */ /* 0x000fe40000000800 */
[----:B------:R-:W-:Y:S02]  /*13a60*/  ISETP.GE.AND P3, PT, R21, UR4, PT ;  /* 0x0000000415007c0c */ /* 0x000fe4000bf66270 */
[----:B------:R-:W-:Y:S02]  /*13a70*/  ISETP.GE.AND P2, PT, R16, UR4, PT ;  /* 0x0000000410007c0c */ /* 0x000fe4000bf46270 */
[----:B------:R-:W-:Y:S02]  /*13a80*/  ISETP.GE.AND P1, PT, R27, UR4, PT ;  /* 0x000000041b007c0c */ /* 0x000fe4000bf26270 */
[----:B------:R-:W-:Y:S02]  /*13a90*/  ISETP.GE.AND P0, PT, R108, UR4, PT ;  /* 0x000000046c007c0c */ /* 0x000fe4000bf06270 */
[----:B------:R-:W-:-:S05]  /*13aa0*/  ISETP.GE.AND P4, PT, R106, UR4, PT ;  /* 0x000000046a007c0c */ /* 0x000fca000bf86270 */
[CC--:B0-----:R-:W-:Y:S02]  /*13ab0*/  @!P3 LEA R6, P5, R21.reuse, R4.reuse, 0x2 ;  /* 0x000000041506b211 */ /* 0x0c1fe400078a10ff */
[----:B-12---:R-:W-:Y:S02]  /*13ac0*/  @!P2 IMAD.WIDE R2, R16, 0x4, R4 ;  /* 0x000000041002a825 */ /* 0x006fe400078e0204 */
        /* <DEDUP_REMOVED lines=56> */
.L_x_2114:
[----:B------:R-:W-:Y:S05]  /*13e50*/  BSYNC B1 ;  /* 0x0000000000017941 */ /* 0x000fea0003800000 */
.L_x_2113:
[----:B------:R-:W-:Y:S01]  /*13e60*/  ISETP.GE.AND P0, PT, R25, R30, PT ;  /* 0x0000001e1900720c */ /* 0x000fe20003f06270 */
[----:B-1-3--:R1:W3:Y:S04]  /*13e70*/  SHFL.IDX PT, R5, R20, 0x1, 0x1c1f ;  /* 0x003c1f0014057f89 */ /* 0x00a2e800000e0000 */
[----:B0-----:R1:W0:Y:S08]  /*13e80*/  SHFL.IDX PT, R4, R0, 0x1, 0x1c1f ;  /* 0x003c1f0000047f89 */ /* 0x00123000000e0000 */
[----:B-1----:R-:W-:Y:S05]  /*13e90*/  @P0 BRA `(.L_x_2112) ;  /* 0x00000010002c0947 */ /* 0x002fea0003800000 */
[----:B------:R-:W-:Y:S02]  /*13ea0*/  ULDC UR4, c[0x0][0xac8] ;  /* 0x0002b20000047ab9 */ /* 0x000fe40000000800 */
[----:B------:R-:W-:Y:S02]  /*13eb0*/  ISETP.GE.AND P1, PT, R21, UR4, PT ;  /* 0x0000000415007c0c */ /* 0x000fe4000bf26270 */
[----:B------:R-:W-:Y:S02]  /*13ec0*/  ISETP.GE.AND P0, PT, R27, UR4, PT ;  /* 0x000000041b007c0c */ /* 0x000fe4000bf06270 */
[----:B------:R-:W-:Y:S02]  /*13ed0*/  ISETP.GE.AND P5, PT, R16, UR4, PT ;  /* 0x0000000410007c0c */ /* 0x000fe4000bfa6270 */
[----:B------:R-:W-:-:S07]  /*13ee0*/  ISETP.GE.AND P2, PT, R108, UR4, PT ;  /* 0x000000046c007c0c */ /* 0x000fce000bf46270 */
[-C--:B0-----:R-:W-:Y:S02]  /*13ef0*/  @!P1 LEA R6, P3, R21, R4.reuse, 0x2 ;  /* 0x0000000415069211 */ /* 0x081fe400078610ff */
[-C--:B------:R-:W-:Y:S02]  /*13f00*/  @!P0 LEA R8, P4, R27, R4.reuse, 0x2 ;  /* 0x000000041b088211 */ /* 0x080fe400078810ff */
[-C--:B---3--:R-:W-:Y:S01]  /*13f10*/  @!P1 LEA.HI.X R7, R21, R5.reuse, R24, 0x2, P3 ;  /* 0x0000000515079211 */ /* 0x088fe200018f1418 */
[----:B--2---:R-:W-:Y:S01]  /*13f20*/  @!P5 IMAD.WIDE R2, R16, 0x4, R4 ;  /* 0x000000041002d825 */ /* 0x004fe200078e0204 */
[----:B------:R-:W-:Y:S02]  /*13f30*/  ISETP.GE.AND P3, PT, R106, UR4, PT ;  /* 0x000000046a007c0c */ /* 0x000fe4000bf66270 */
[----:B------:R-:W-:Y:S02]  /*13f40*/  @!P0 LEA.HI.X R9, R27, R5, R26, 0x2, P4 ;  /* 0x000000051b098211 */ /* 0x000fe400020f141a */
[----:B------:R-:W-:Y:S01]  /*13f50*/  ISETP.GE.AND P4, PT, R237, UR4, PT ;  /* 0x00000004ed007c0c */ /* 0x000fe2000bf86270 */
[----:B------:R0:W-:Y:S04]  /*13f60*/  @!P5 ST.E.64 desc[UR54][R2.64], R34 ;  /* 0x000000220200d985 */ /* 0x0001e8000c101b36 */
[----:B------:R1:W-:Y:S01]  /*13f70*/  @!P1 ST.E.64 desc[UR54][R6.64], R36 ;  /* 0x0000002406009985 */ /* 0x0003e2000c101b36 */
[----:B------:R-:W-:-:S03]  /*13f80*/  @!P2 LEA R10, P1, R108, R4, 0x2 ;  /* 0x000000046c0aa211 */ /* 0x000fc600078210ff */
        /* <DEDUP_REMOVED lines=11> */
[----:B0-----:R-:W-:-:S03]  /*14040*/  @!P0 LEA R2, P3, R236, R4, 0x2 ;  /* 0x00000004ec028211 */ /* 0x001fc600078610ff */
[----:B------:R-:W-:Y:S01]  /*14050*/  @!P4 ST.E.64 desc[UR54][R14.64], R44 ;  /* 0x0000002c0e00c985 */ /* 0x000fe2000c101b36 */
[----:B------:R-:W-:Y:S02]  /*14060*/  ISETP.GE.AND P4, PT, R233, UR4, PT ;  /* 0x00000004e9007c0c */ /* 0x000fe4000bf86270 */
[CC--:B-1----:R-:W-:Y:S02]  /*14070*/  @!P1 LEA R6, P5, R235.reuse, R4.reuse, 0x2 ;  /* 0x00000004eb069211 */ /* 0x0c2fe400078a10ff */
[-C--:B------:R-:W-:Y:S02]  /*14080*/  @!P0 LEA.HI.X R3, R236, R5.reuse, R104, 0x2, P3 ;  /* 0x00000005ec038211 */ /* 0x080fe400018f1468 */
[----:B------:R-:W-:Y:S02]  /*14090*/  ISETP.GE.AND P3, PT, R232, UR4, PT ;  /* 0x00000004e8007c0c */ /* 0x000fe4000bf66270 */
[----:B--2---:R-:W-:Y:S01]  /*140a0*/  @!P2 LEA R8, P6, R234, R4, 0x2 ;  /* 0x00000004ea08a211 */ /* 0x004fe200078c10ff */
        /* <DEDUP_REMOVED lines=33> */
.L_x_2103:
        /* <DEDUP_REMOVED lines=31> */
.L_x_2115:
[----:B------:R-:W-:Y:S01]  /*144b0*/  USEL UR43, UR43, URZ, !UP0 ;  /* 0x0000003f2b2b7287 */ /* 0x000fe2000c000000 */
[----:B------:R-:W-:Y:S01]  /*144c0*/  BSSY B1, `(.L_x_2116) ;  /* 0x0000037000017945 */ /* 0x000fe20003800000 */
[----:B------:R-:W-:-:S03]  /*144d0*/  USEL UR42, UR42, URZ, !UP0 ;  /* 0x0000003f2a2a7287 */ /* 0x000fc6000c000000 */
[----:B------:R-:W-:Y:S09]  /*144e0*/  @P0 BRA `(.L_x_2117) ;  /* 0x0000000000d00947 */ /* 0x000ff20003800000 */
[----:B------:R-:W0:Y:S01]  /*144f0*/  LDC R9, c[0x0][0xbe8] ;  /* 0x0002fa00ff097b82 */ /* 0x000e220000000800 */
[----:B------:R-:W-:-:S05]  /*14500*/  IMAD.U32 R4, RZ, RZ, UR36 ;  /* 0x00000024ff047e24 */ /* 0x000fca000f8e00ff */
[----:B------:R-:W-:Y:S01]  /*14510*/  IADD3 R4, R4, -0x80, R7 ;  /* 0xffffff8004047810 */ /* 0x000fe20007ffe007 */
        /* <DEDUP_REMOVED lines=49> */
.L_x_2117:
[----:B------:R-:W-:Y:S05]  /*14830*/  BSYNC B1 ;  /* 0x0000000000017941 */ /* 0x000fea0003800000 */
.L_x_2116:
[----:B------:R-:W-:-:S06]  /*14840*/  UISETP.GT.AND UP0, UPT, UR46, 0x1, UPT ;  /* 0x000000012e00788c */ /* 0x000fcc000bf04270 */
[----:B------:R-:W-:-:S13]  /*14850*/  PLOP3.LUT P0, PT, PT, PT, UP0, 0x80, 0x0 ;  /* 0x000000000000781c */ /* 0x000fda0003f0f008 */
[----:B------:R-:W-:Y:S05]  /*14860*/  @P0 BRA `(.L_x_2112) ;  /* 0x0000000400b80947 */ /* 0x000fea0003800000 */
[----:B------:R-:W1:Y:S01]  /*14870*/  LDC R11, c[0x0][0xbe8] ;  /* 0x0002fa00ff0b7b82 */ /* 0x000e620000000800 */
[----:B------:R-:W-:Y:S01]  /*14880*/  SHF.R.S32.HI R8, RZ, 0x1f, R10 ;  /* 0x0000001fff087819 */ /* 0x000fe2000001140a */
[----:B------:R-:W-:Y:S01]  /*14890*/  ULDC.64 UR10, c[0x0][0xaa0] ;  /* 0x0002a800000a7ab9 */ /* 0x000fe20000000a00 */
[----:B------:R-:W-:Y:S01]  /*148a0*/  BSSY B1, `(.L_x_2118) ;  /* 0x0000040000017945 */ /* 0x000fe20003800000 */
[----:B------:R-:W-:Y:S01]  /*148b0*/  UIMAD UR7, UR16, UR10, URZ ;  /* 0x0000000a100772a4 */ /* 0x000fe2000f8e023f */
[----:B------:R-:W-:Y:S01]  /*148c0*/  LEA.HI R8, R8, R10, RZ, 0x3 ;  /* 0x0000000a08087211 */ /* 0x000fe200078f18ff */
[----:B------:R-:W-:Y:S01]  /*148d0*/  UIMAD.WIDE.U32 UR8, UR4, UR10, URZ ;  /* 0x0000000a040872a5 */ /* 0x000fe2000f8e003f */
[----:B------:R-:W-:Y:S01]  /*148e0*/  SHF.R.S32.HI R10, RZ, 0x1f, R19 ;  /* 0x0000001fff0a7819 */ /* 0x000fe20000011413 */
[----:B------:R-:W-:Y:S01]  /*148f0*/  UIMAD UR7, UR4, UR11, UR7 ;  /* 0x0000000b040772a4 */ /* 0x000fe2000f8e0207 */
[----:B------:R-:W-:Y:S02]  /*14900*/  SHF.R.S32.HI R8, RZ, 0x3, R8 ;  /* 0x00000003ff087819 */ /* 0x000fe40000011408 */
[----:B------:R-:W-:Y:S01]  /*14910*/  ULDC.64 UR10, c[0x0][0xae8] ;  /* 0x0002ba00000a7ab9 */ /* 0x000fe20000000a00 */
[----:B------:R-:W-:Y:S01]  /*14920*/  UIADD3 UR9, UR9, UR7, URZ ;  /* 0x0000000709097290 */ /* 0x000fe2000fffe03f */
[----:B------:R-:W-:Y:S01]  /*14930*/  SHF.R.S32.HI R12, RZ, 0x1f, R17 ;  /* 0x0000001fff0c7819 */ /* 0x000fe20000011411 */
[----:B------:R-:W-:-:S02]  /*14940*/  IMAD R2, R22, 0x20, R8 ;  /* 0x0000002016027824 */ /* 0x000fc400078e0208 */
[----:B------:R-:W-:Y:S01]  /*14950*/  UIMAD.WIDE.U32 UR8, UR44, UR10, UR8 ;  /* 0x0000000a2c0872a5 */ /* 0x000fe2000f8e0008 */
[----:B------:R-:W-:Y:S02]  /*14960*/  VIADD R8, R8, UR36 ;  /* 0x0000002408087c36 */ /* 0x000fe40008000000 */
[----:B------:R-:W-:Y:S01]  /*14970*/  VIADD R6, R2, UR36 ;  /* 0x0000002402067c36 */ /* 0x000fe20008000000 */
[----:B------:R-:W-:-:S03]  /*14980*/  UIMAD UR9, UR44, UR11, UR9 ;  /* 0x0000000b2c0972a4 */ /* 0x000fc6000f8e0209 */
[----:B------:R-:W-:Y:S01]  /*14990*/  ULDC.64 UR10, c[0x0][0xaf0] ;  /* 0x0002bc00000a7ab9 */ /* 0x000fe20000000a00 */
[----:B-1----:R-:W-:Y:S01]  /*149a0*/  ISETP.NE.AND P0, PT, R11, 0x1, PT ;  /* 0x000000010b00780c */ /* 0x002fe20003f05270 */
[----:B------:R-:W-:Y:S01]  /*149b0*/  UIMAD UR42, UR42, UR10, URZ ;  /* 0x0000000a2a2a72a4 */ /* 0x000fe2000f8e023f */
[----:B0-----:R-:W-:Y:S01]  /*149c0*/  IMAD.MOV.U32 R5, RZ, RZ, R6 ;  /* 0x000000ffff057224 */ /* 0x001fe200078e0006 */
[----:B------:R-:W-:Y:S02]  /*149d0*/  UIMAD.WIDE.U32 UR8, UR43, UR10, UR8 ;  /* 0x0000000a2b0872a5 */ /* 0x000fe4000f8e0008 */
[----:B------:R-:W-:-:S03]  /*149e0*/  UIMAD UR4, UR43, UR11, UR42 ;  /* 0x0000000b2b0472a4 */ /* 0x000fc6000f8e022a */
[----:B------:R-:W-:Y:S01]  /*149f0*/  ULDC.64 UR10, c[0x0][0xae0] ;  /* 0x0002b800000a7ab9 */ /* 0x000fe20000000a00 */
[----:B------:R-:W-:-:S04]  /*14a00*/  UIADD3 UR4, UR9, UR4, URZ ;  /* 0x0000000409047290 */ /* 0x000fc8000fffe03f */
        /* <DEDUP_REMOVED lines=10> */
[----:B------:R-:W-:Y:S01]  /*14ab0*/  IMAD.U32 R2, RZ, RZ, UR8 ;  /* 0x00000008ff027e24 */ /* 0x000fe2000f8e00ff */
[----:B------:R-:W-:Y:S01]  /*14ac0*/  ULDC.64 UR8, c[0x0][0xad8] ;  /* 0x0002b60000087ab9 */ /* 0x000fe20000000a00 */
[C---:B------:R-:W-:Y:S01]  /*14ad0*/  IMAD R9, R5.reuse, UR11, R4 ;  /* 0x0000000b05097c24 */ /* 0x040fe2000f8e0204 */
[----:B------:R-:W-:Y:S01]  /*14ae0*/  SHF.R.S32.HI R4, RZ, 0x1f, R7 ;  /* 0x0000001fff047819 */ /* 0x000fe20000011407 */
[----:B------:R-:W-:-:S04]  /*14af0*/  IMAD.WIDE.U32 R2, R5, UR10, R2 ;  /* 0x0000000a05027c25 */ /* 0x000fc8000f8e0002 */
[----:B------:R-:W-:Y:S02]  /*14b00*/  IMAD.IADD R3, R3, 0x1, R9 ;  /* 0x0000000103037824 */ /* 0x000fe400078e0209 */
[----:B------:R-:W-:Y:S02]  /*14b10*/  IMAD R4, R4, UR8, RZ ;  /* 0x0000000804047c24 */ /* 0x000fe4000f8e02ff */
[----:B-----5:R-:W-:Y:S02]  /*14b20*/  IMAD R11, R0, R11, RZ ;  /* 0x0000000b000b7224 */ /* 0x020fe400078e02ff */
        /* <DEDUP_REMOVED lines=17> */
[-C--:B-1----:R-:W-:Y:S02]  /*14c40*/  @!P4 LEA R6, P2, R17, R2.reuse, 0x1 ;  /* 0x000000021106c211 */ /* 0x082fe400078408ff */
[----:B------:R-:W-:Y:S02]  /*14c50*/  @!P5 LEA R2, P3, R19, R2, 0x1 ;  /* 0x000000021302d211 */ /* 0x000fe400078608ff */
[-C--:B--2---:R-:W-:Y:S02]  /*14c60*/  @!P4 LEA.HI.X R7, R17, R0.reuse, R12, 0x1, P2 ;  /* 0x000000001107c211 */ /* 0x084fe400010f0c0c */
[----:B------:R-:W-:-:S03]  /*14c70*/  @!P5 LEA.HI.X R3, R19, R0, R10, 0x1, P3 ;  /* 0x000000001303d211 */ /* 0x000fc600018f0c0a */
[----:B------:R3:W-:Y:S04]  /*14c80*/  @!P4 ST.E.128 desc[UR54][R6.64], RZ ;  /* 0x000000ff0600c985 */ /* 0x0007e8000c101d36 */
[----:B------:R3:W-:Y:S02]  /*14c90*/  @!P5 ST.E.128 desc[UR54][R2.64], RZ ;  /* 0x000000ff0200d985 */ /* 0x0007e4000c101d36 */
.L_x_2119:
[----:B------:R-:W-:Y:S05]  /*14ca0*/  BSYNC B1 ;  /* 0x0000000000017941 */ /* 0x000fea0003800000 */
.L_x_2118:
[----:B--2---:R2:W4:Y:S01]  /*14cb0*/  SHFL.IDX PT, R0, R5, 0x1, 0x181f ;  /* 0x00381f0005007f89 */ /* 0x00452200000e0000 */
[----:B------:R-:W-:Y:S03]  /*14cc0*/  BSSY B1, `(.L_x_2120) ;  /* 0x000000c000017945 */ /* 0x000fe60003800000 */
[----:B-1-3--:R2:W1:Y:S01]  /*14cd0*/  SHFL.IDX PT, R2, R4, 0x1, 0x181f ;  /* 0x00381f0004027f89 */ /* 0x00a46200000e0000 */
[----:B------:R-:W-:Y:S05]  /*14ce0*/  @P1 BRA `(.L_x_2121) ;  /* 0x0000000000241947 */ /* 0x000fea0003800000 */
[----:B------:R-:W-:Y:S02]  /*14cf0*/  ULDC UR4, c[0x0][0xac8] ;  /* 0x0002b20000047ab9 */ /* 0x000fe40000000800 */
[----:B------:R-:W-:Y:S02]  /*14d00*/  ISETP.GE.AND P3, PT, R17, UR4, PT ;  /* 0x0000000411007c0c */ /* 0x000fe4000bf66270 */
[----:B------:R-:W-:-:S11]  /*14d10*/  ISETP.GE.AND P4, PT, R19, UR4, PT ;  /* 0x0000000413007c0c */ /* 0x000fd6000bf86270 */
[-C--:B-1----:R-:W-:Y:S02]  /*14d20*/  @!P3 LEA R6, P1, R17, R2.reuse, 0x1 ;  /* 0x000000021106b211 */ /* 0x082fe400078208ff */
[----:B------:R-:W-:Y:S02]  /*14d30*/  @!P4 LEA R2, P2, R19, R2, 0x1 ;  /* 0x000000021302c211 */ /* 0x000fe400078408ff */
[-C--:B----4-:R-:W-:Y:S02]  /*14d40*/  @!P3 LEA.HI.X R7, R17, R0.reuse, R12, 0x1, P1 ;  /* 0x000000001107b211 */ /* 0x090fe400008f0c0c */
[----:B------:R-:W-:-:S03]  /*14d50*/  @!P4 LEA.HI.X R3, R19, R0, R10, 0x1, P2 ;  /* 0x000000001303c211 */ /* 0x000fc600010f0c0a */
[----:B------:R3:W-:Y:S04]  /*14d60*/  @!P3 ST.E.128 desc[UR54][R6.64], RZ ;  /* 0x000000ff0600b985 */ /* 0x0007e8000c101d36 */
[----:B------:R3:W-:Y:S02]  /*14d70*/  @!P4 ST.E.128 desc[UR54][R2.64], RZ ;  /* 0x000000ff0200c985 */ /* 0x0007e4000c101d36 */
.L_x_2121:
[----:B------:R-:W-:Y:S05]  /*14d80*/  BSYNC B1 ;  /* 0x0000000000017941 */ /* 0x000fea0003800000 */
.L_x_2120:
[----:B----4-:R4:W0:Y:S01]  /*14d90*/  SHFL.IDX PT, R0, R5, 0x2, 0x181f ;  /* 0x00581f0005007f89 */ /* 0x01082200000e0000 */
        /* <DEDUP_REMOVED lines=8> */
[-C--:B0-----:R-:W-:Y:S02]  /*14e20*/  @!P2 LEA.HI.X R7, R17, R0.reuse, R12, 0x1, P0 ;  /* 0x000000001107a211 */ /* 0x081fe400000f0c0c */
[----:B------:R-:W-:-:S03]  /*14e30*/  @!P3 LEA.HI.X R3, R19, R0, R10, 0x1, P1 ;  /* 0x000000001303b211 */ /* 0x000fc600008f0c0a */
[----:B------:R3:W-:Y:S04]  /*14e40*/  @!P2 ST.E.128 desc[UR54][R6.64], RZ ;  /* 0x000000ff0600a985 */ /* 0x0007e8000c101d36 */
[----:B------:R3:W-:Y:S02]  /*14e50*/  @!P3 ST.E.128 desc[UR54][R2.64], RZ ;  /* 0x000000ff0200b985 */ /* 0x0007e4000c101d36 */
.L_x_2123:
[----:B------:R-:W-:Y:S05]  /*14e60*/  BSYNC B1 ;  /* 0x0000000000017941 */ /* 0x000fea0003800000 */
.L_x_2122:
[----:B0-----:R-:W-:Y:S01]  /*14e70*/  VIADD R0, R8, 0x60 ;  /* 0x0000006008007836 */ /* 0x001fe20000000000 */
[----:B---3--:R0:W3:Y:S04]  /*14e80*/  SHFL.IDX PT, R6, R5, 0x3, 0x181f ;  /* 0x00781f0005067f89 */ /* 0x0080e800000e0000 */
[----:B------:R-:W-:Y:S01]  /*14e90*/  ISETP.GE.AND P0, PT, R0, R11, PT ;  /* 0x0000000b0000720c */ /* 0x000fe20003f06270 */
[----:B-1----:R0:W1:-:S12]  /*14ea0*/  SHFL.IDX PT, R2, R4, 0x3, 0x181f ;  /* 0x00781f0004027f89 */ /* 0x00205800000e0000 */
[----:B0-----:R-:W-:Y:S05]  /*14eb0*/  @P0 BRA `(.L_x_2112) ;  /* 0x0000000000240947 */ /* 0x001fea0003800000 */
[----:B------:R-:W-:Y:S02]  /*14ec0*/  ULDC UR4, c[0x0][0xac8] ;  /* 0x0002b20000047ab9 */ /* 0x000fe40000000800 */
[----:B------:R-:W-:Y:S02]  /*14ed0*/  ISETP.GE.AND P2, PT, R17, UR4, PT ;  /* 0x0000000411007c0c */ /* 0x000fe4000bf46270 */
[----:B------:R-:W-:-:S11]  /*14ee0*/  ISETP.GE.AND P3, PT, R19, UR4, PT ;  /* 0x0000000413007c0c */ /* 0x000fd6000bf66270 */
[-C--:B-12-4-:R-:W-:Y:S02]  /*14ef0*/  @!P2 LEA R4, P0, R17, R2.reuse, 0x1 ;  /* 0x000000021104a211 */ /* 0x096fe400078008ff */
[----:B------:R-:W-:Y:S02]  /*14f00*/  @!P3 LEA R2, P1, R19, R2, 0x1 ;  /* 0x000000021302b211 */ /* 0x000fe400078208ff */
[-C--:B---3--:R-:W-:Y:S02]  /*14f10*/  @!P2 LEA.HI.X R5, R17, R6.reuse, R12, 0x1, P0 ;  /* 0x000000061105a211 */ /* 0x088fe400000f0c0c */
[----:B------:R-:W-:-:S03]  /*14f20*/  @!P3 LEA.HI.X R3, R19, R6, R10, 0x1, P1 ;  /* 0x000000061303b211 */ /* 0x000fc600008f0c0a */
[----:B------:R0:W-:Y:S04]  /*14f30*/  @!P2 ST.E.128 desc[UR54][R4.64], RZ ;  /* 0x000000ff0400a985 */ /* 0x0001e8000c101d36 */
[----:B------:R0:W-:Y:S02]  /*14f40*/  @!P3 ST.E.128 desc[UR54][R2.64], RZ ;  /* 0x000000ff0200b985 */ /* 0x0001e4000c101d36 */
.L_x_2112:
[----:B------:R-:W-:Y:S05]  /*14f50*/  BSYNC B0 ;  /* 0x0000000000007941 */ /* 0x000fea0003800000 */
.L_x_2102:
[----:B------:R-:W-:Y:S02]  /*14f60*/  ULDC UR4, c[0x0][0xc3c] ;  /* 0x00030f0000047ab9 */ /* 0x000fe40000000800 */
[----:B------:R-:W-:-:S13]  /*14f70*/  ISETP.GE.AND P0, PT, R31, UR4, PT ;  /* 0x000000041f007c0c */ /* 0x000fda000bf06270 */
[----:B------:R-:W-:Y:S05]  /*14f80*/  @!P0 BRA `(.L_x_2124) ;  /* 0xfffffec000108947 */ /* 0x000fea000383ffff */
[----:B------:R-:W-:Y:S05]  /*14f90*/  EXIT ;  /* 0x000000000000794d */ /* 0x000fea0003800000 */
.L_x_2062:
[----:B------:R-:W-:-:S08]  /*14fa0*/  NOP ;  /* 0x0000000000007918 */ /* 0x000fd00000000000 */
[----:B------:R-:W0:-:S00]  /*14fb0*/  USETMAXREG.DEALLOC.CTAPOOL 0x18 ;  /* 0x00000018000079c8 */ /* 0x000e0000080e0500 */
[----:B0-----:R-:W-:Y:S01]  /*14fc0*/  LOP3.LUT R0, R0, 0x3, RZ, 0xc0, !PT ;  /* 0x0000000300007812 */ /* 0x001fe200078ec0ff */
[----:B------:R-:W-:-:S05]  /*14fd0*/  IMAD.MOV.U32 R6, RZ, RZ, RZ ;  /* 0x000000ffff067224 */ /* 0x000fca00078e00ff */
[----:B------:R-:W0:Y:S02]  /*14fe0*/  SHFL.IDX PT, R0, R0, RZ, 0x1f ;  /* 0x00001fff00007589 */ /* 0x000e2400000e0000 */
[----:B0-----:R-:W-:-:S04]  /*14ff0*/  ISETP.NE.AND P0, PT, R0, RZ, PT ;  /* 0x000000ff0000720c */ /* 0x001fc80003f05270 */
[----:B------:R-:W-:-:S05]  /*15000*/  P2R R0, PR, RZ, 0x1 ;  /* 0x00000001ff007803 */ /* 0x000fca0000000000 */
[----:B------:R0:W-:Y:S04]  /*15010*/  STL [R1+0x34], R0 ;  /* 0x0000340001007387 */ /* 0x0001e80000100800 */
[----:B------:R-:W-:Y:S05]  /*15020*/  @!P0 BRA `(.L_x_2125) ;  /* 0x00000000002c8947 */ /* 0x000fea0003800000 */
[----:B------:R-:W1:Y:S08]  /*15030*/  S2UR UR5, SR_CgaCtaId ;  /* 0x00000000000579c3 */ /* 0x000e700000008800 */
[----:B------:R-:W-:Y:S06]  /*15040*/  BAR.SYNC.DEFER_BLOCKING 0x5, 0x180 ;  /* 0x0146000000007b1d */ /* 0x000fec0000010000 */
[----:B------:R-:W-:-:S02]  /*15050*/  UMOV UR4, 0x400 ;  /* 0x0000040000047882 */ /* 0x000fc40000000000 */
[----:B-1----:R-:W-:-:S09]  /*15060*/  ULEA UR4, UR5, UR4, 0x18 ;  /* 0x0000000405047291 */ /* 0x002fd2000f8ec03f */
[----:B------:R-:W1:Y:S04]  /*15070*/  LDS.128 R4, [UR4+0x2e8d0] ;  /* 0x02e8d004ff047984 */ /* 0x000e680008000c00 */
[----:B-1----:R1:W-:Y:S01]  /*15080*/  STL.64 [R1+0x10], R4 ;  /* 0x0000100401007387 */ /* 0x0023e20000100a00 */
[----:B0-----:R-:W-:-:S03]  /*15090*/  IMAD.MOV.U32 R0, RZ, RZ, R7 ;  /* 0x000000ffff007224 */ /* 0x001fc600078e0007 */
[----:B------:R1:W-:Y:S02]  /*150a0*/  STL [R1+0x18], R6 ;  /* 0x0000180601007387 */ /* 0x0003e40000100800 */
[----:B------:R-:W-:Y:S01]  /*150b0*/  R2UR UR42, R0 ;  /* 0x00000000002a72ca */ /* 0x000fe200000e0000 */
[----:B------:R-:W-:Y:S06]  /*150c0*/  BAR.ARV 0x4, 0x180 ;  /* 0x0106000000007b1d */ /* 0x000fec0000002000 */
[----:B------:R-:W-:Y:S08]  /*150d0*/  BRA `(.L_x_2126) ;  /* 0x0000000c00c47947 */ /* 0x000ff00003800000 */
.L_x_2125:
[----:B0-----:R-:W0:Y:S01]  /*150e0*/  S2R R0, SR_TID.X ;  /* 0x0000000000007919 */ /* 0x001e220000002100 */
        /* <DEDUP_REMOVED lines=43> */
.L_x_2129:
        /* <DEDUP_REMOVED lines=39> */
.L_x_2127:
        /* <DEDUP_REMOVED lines=15> */
.L_x_2130:
        /* <DEDUP_REMOVED lines=62> */
.L_x_2131:
        /* <DEDUP_REMOVED lines=63> */
.L_x_2132:
[----:B01----:R-:W-:-:S05]  /*15ed0*/  LOP3.LUT R3, RZ, R2, RZ, 0x33, !PT ;  /* 0x00000002ff037212 */ /* 0x003fca00078e33ff */
[----:B------:R-:W-:-:S05]  /*15ee0*/  IMAD.IADD R2, R6, 0x1, R3 ;  /* 0x0000000106027824 */ /* 0x000fca00078e0203 */
[----:B------:R1:W-:Y:S01]  /*15ef0*/  STL [R1+0x14], R2 ;  /* 0x0000140201007387 */ /* 0x0003e20000100800 */
[----:B------:R-:W-:Y:S05]  /*15f00*/  BRA `(.L_x_2133) ;  /* 0x00000000000c7947 */ /* 0x000fea0003800000 */
.L_x_2128:
[----:B------:R0:W-:Y:S04]  /*15f10*/  STL [R1+0x10], R7 ;  /* 0x0000100701007387 */ /* 0x0001e80000100800 */
[----:B------:R0:W-:Y:S04]  /*15f20*/  STL [R1+0x14], RZ ;  /* 0x000014ff01007387 */ /* 0x0001e80000100800 */
[----:B------:R0:W-:Y:S02]  /*15f30*/  STL [R1+0x18], RZ ;  /* 0x000018ff01007387 */ /* 0x0001e40000100800 */
.L_x_2133:
        /* <DEDUP_REMOVED lines=11> */
.L_x_2126:
        /* <DEDUP_REMOVED lines=38> */
[----:B------:R0:W-:Y:S01]  /*16250*/  STL [R1+0x28], R5 ;  /* 0x0000280501007387 */ /* 0x0001e20000100800 */
[----:B------:R-:W-:Y:S01]  /*16260*/  LOP3.LUT R3, R2, 0x70, R3, 0x78, !PT ;  /* 0x0000007002037812 */ /* 0x000fe200078e7803 */
[----:B------:R-:W-:Y:S01]  /*16270*/  IMAD.SHL.U32 R2, R4, 0x10, RZ ;  /* 0x0000001004027824 */ /* 0x000fe200078e00ff */
[----:B------:R-:W-:-:S04]  /*16280*/  SHF.R.U32.HI R4, RZ, 0x3, R4 ;  /* 0x00000003ff047819 */ /* 0x000fc80000011604 */
[----:B------:R-:W-:Y:S01]  /*16290*/  LOP3.LUT R3, R3, 0x400, R2, 0xf8, !PT ;  /* 0x0000040003037812 */ /* 0x000fe200078ef802 */
[----:B------:R-:W-:Y:S01]  /*162a0*/  IMAD.MOV.U32 R2, RZ, RZ, 0x40 ;  /* 0x00000040ff027424 */ /* 0x000fe200078e00ff */
[----:B------:R-:W-:Y:S01]  /*162b0*/  LOP3.LUT R4, R4, 0x70, R0, 0xf8, !PT ;  /* 0x0000007004047812 */ /* 0x000fe200078ef800 */
[----:B------:R-:W-:-:S03]  /*162c0*/  IMAD.MOV.U32 R0, RZ, RZ, 0x1 ;  /* 0x00000001ff007424 */ /* 0x000fc600078e00ff */
[----:B------:R-:W-:Y:S01]  /*162d0*/  SEL R2, R2, 0xffffffc0, !P0 ;  /* 0xffffffc002027807 */ /* 0x000fe20004000000 */
[----:B------:R-:W-:-:S05]  /*162e0*/  IMAD.IADD R2, R18, 0x1, R3 ;  /* 0x0000000112027824 */ /* 0x000fca00078e0203 */
[----:B------:R0:W-:Y:S04]  /*162f0*/  STL [R1+0x2c], R2 ;  /* 0x00002c0201007387 */ /* 0x0001e80000100800 */
[----:B------:R0:W-:Y:S04]  /*16300*/  STL [R1+0x30], RZ ;  /* 0x000030ff01007387 */ /* 0x0001e80000100800 */
[----:B------:R0:W-:Y:S04]  /*16310*/  STL [R1+0x4], R0 ;  /* 0x0000040001007387 */ /* 0x0001e80000100800 */
[----:B------:R0:W-:Y:S02]  /*16320*/  STL [R1], RZ ;  /* 0x000000ff01007387 */ /* 0x0001e40000100800 */
.L_x_2202:
[----:B------:R-:W-:Y:S01]  /*16330*/  ULDC.64 UR4, c[0x0][0xc88] ;  /* 0x0003220000047ab9 */ /* 0x000fe20000000a00 */
[----:B0-----:R-:W-:Y:S01]  /*16340*/  IMAD.MOV.U32 R0, RZ, RZ, RZ ;  /* 0x000000ffff007224 */ /* 0x001fe200078e00ff */
[----:B------:R-:W-:Y:S01]  /*16350*/  UIMAD.WIDE UR4, UR42, 0x4, UR4 ;  /* 0x000000042a0478a5 */ /* 0x000fe2000f8e0204 */
[----:B------:R-:W2:Y:S01]  /*16360*/  LDL.LU R12, [R1+0x18] ;  /* 0x00001800010c7983 */ /* 0x000ea20000300800 */
[----:B------:R-:W-:Y:S01]  /*16370*/  ULDC.64 UR6, c[0x0][0xa08] ;  /* 0x0002820000067ab9 */ /* 0x000fe20000000a00 */
[----:B------:R-:W-:Y:S01]  /*16380*/  IMAD.MOV.U32 R9, RZ, RZ, RZ ;  /* 0x000000ffff097224 */ /* 0x000fe200078e00ff */
[----:B------:R-:W-:Y:S01]  /*16390*/  ULDC.64 UR8, c[0x0][0xa18] ;  /* 0x0002860000087ab9 */ /* 0x000fe20000000a00 */
[----:B------:R-:W0:Y:S01]  /*163a0*/  LDC R17, c[0x0][0x288] ;  /* 0x0000a200ff117b82 */ /* 0x000e220000000800 */
[----:B------:R-:W-:Y:S02]  /*163b0*/  IMAD.U32 R2, RZ, RZ, UR4 ;  /* 0x00000004ff027e24 */ /* 0x000fe4000f8e00ff */
[----:B------:R-:W-:Y:S01]  /*163c0*/  IMAD.U32 R3, RZ, RZ, UR5 ;  /* 0x00000005ff037e24 */ /* 0x000fe2000f8e00ff */
[----:B------:R-:W-:-:S04]  /*163d0*/  ULDC.64 UR4, c[0x0][0xa28] ;  /* 0x00028a0000047ab9 */ /* 0x000fc80000000a00 */
[----:B------:R-:W3:Y:S01]  /*163e0*/  LDG.E R2, desc[UR54][R2.64] ;  /* 0x0000003602027981 */ /* 0x000ee2000c1e1900 */
[----:B------:R-:W-:Y:S01]  /*163f0*/  UISETP.NE.U32.AND UP0, UPT, UR4, URZ, UPT ;  /* 0x0000003f0400728c */ /* 0x000fe2000bf05070 */
[----:B-1----:R-:W1:Y:S03]  /*16400*/  LDC R10, c[0x0][0x424] ;  /* 0x00010900ff0a7b82 */ /* 0x002e660000000800 */
[----:B------:R-:W-:-:S05]  /*16410*/  UISETP.NE.AND.EX UP0, UPT, UR5, URZ, UPT, UP0 ;  /* 0x0000003f0500728c */ /* 0x000fca000bf05300 */
[----:B------:R-:W4:Y:S01]  /*16420*/  LDC R11, c[0x0][0x2f0] ;  /* 0x0000bc00ff0b7b82 */ /* 0x000f220000000800 */
[----:B------:R-:W-:Y:S02]  /*16430*/  PLOP3.LUT P0, PT, PT, PT, UP0, 0x80, 0x0 ;  /* 0x000000000000781c */ /* 0x000fe40003f0f008 */
[----:B---3--:R-:W-:-:S13]  /*16440*/  R2UR UR43, R2 ;  /* 0x00000000022b72ca */ /* 0x008fda00000e0000 */
[----:B------:R-:W-:Y:S02]  /*16450*/  USHF.R.S32.HI UR46, URZ, 0x1f, UR43 ;  /* 0x0000001f3f2e7899 */ /* 0x000fe4000801142b */
[----:B------:R-:W-:-:S04]  /*16460*/  @UP0 ULEA UR4, UP1, UR43, UR4, 0x2 ;  /* 0x000000042b040291 */ /* 0x000fc8000f82103f */
[----:B------:R-:W-:Y:S02]  /*16470*/  @UP0 ULEA.HI.X UR5, UR43, UR5, UR46, 0x2, UP1 ;  /* 0x000000052b050291 */ /* 0x000fe400088f142e */
[----:B------:R-:W-:-:S04]  /*16480*/  IMAD.U32 R2, RZ, RZ, UR4 ;  /* 0x00000004ff027e24 */ /* 0x000fc8000f8e00ff */
[----:B------:R-:W-:Y:S01]  /*16490*/  IMAD.U32 R3, RZ, RZ, UR5 ;  /* 0x00000005ff037e24 */ /* 0x000fe2000f8e00ff */
[----:B------:R-:W-:Y:S01]  /*164a0*/  ULDC.64 UR4, c[0x0][0xa00] ;  /* 0x0002800000047ab9 */ /* 0x000fe20000000a00 */
[----:B------:R-:W-:-:S03]  /*164b0*/  USHF.L.U32 UR48, UR43, 0x2, URZ ;  /* 0x000000022b307899 */ /* 0x000fc6000800063f */
[----:B------:R3:W5:Y:S01]  /*164c0*/  @P0 LDG.E R0, desc[UR54][R2.64] ;  /* 0x0000003602000981 */ /* 0x000762000c1e1900 */
[----:B------:R-:W-:Y:S01]  /*164d0*/  ISETP.NE.U32.AND P0, PT, RZ, UR4, PT ;  /* 0x00000004ff007c0c */ /* 0x000fe2000bf05070 */
[----:B------:R-:W-:Y:S02]  /*164e0*/  USHF.L.U64.HI UR49, UR43, 0x2, UR46 ;  /* 0x000000022b317899 */ /* 0x000fe4000801022e */
[----:B------:R-:W-:Y:S01]  /*164f0*/  UIADD3 UR4, UP0, UR48, UR4, URZ ;  /* 0x0000000430047290 */ /* 0x000fe2000ff1e03f */
[----:B------:R-:W-:Y:S02]  /*16500*/  ISETP.NE.AND.EX P2, PT, RZ, UR5, PT, P0 ;  /* 0x00000005ff007c0c */ /* 0x000fe4000bf45300 */
[----:B------:R-:W-:Y:S01]  /*16510*/  ISETP.NE.U32.AND P0, PT, RZ, UR6, PT ;  /* 0x00000006ff007c0c */ /* 0x000fe2000bf05070 */
[----:B------:R-:W-:Y:S02]  /*16520*/  UIADD3.X UR5, UR49, UR5, URZ, UP0, !UPT ;  /* 0x0000000531057290 */ /* 0x000fe400087fe43f */
[----:B---3--:R-:W-:Y:S01]  /*16530*/  IMAD.U32 R2, RZ, RZ, UR4 ;  /* 0x00000004ff027e24 */ /* 0x008fe2000f8e00ff */
[----:B------:R-:W-:Y:S01]  /*16540*/  UIADD3 UR4, UP0, UR48, UR6, URZ ;  /* 0x0000000630047290 */ /* 0x000fe2000ff1e03f */
[----:B------:R-:W-:-:S02]  /*16550*/  ISETP.NE.AND.EX P0, PT, RZ, UR7, PT, P0 ;  /* 0x00000007ff007c0c */ /* 0x000fc4000bf05300 */
[----:B------:R-:W-:Y:S01]  /*16560*/  IMAD.U32 R3, RZ, RZ, UR5 ;  /* 0x00000005ff037e24 */ /* 0x000fe2000f8e00ff */
[----:B------:R-:W-:-:S04]  /*16570*/  UIADD3.X UR5, UR49, UR7, URZ, UP0, !UPT ;  /* 0x0000000731057290 */ /* 0x000fc800087fe43f */
[----:B------:R-:W3:Y:S01]  /*16580*/  @P2 LDG.E R8, desc[UR54][R2.64] ;  /* 0x0000003602082981 */ /* 0x000ee2000c1e1900 */
[----:B------:R-:W-:Y:S01]  /*16590*/  IMAD.U32 R6, RZ, RZ, UR4 ;  /* 0x00000004ff067e24 */ /* 0x000fe2000f8e00ff */
[----:B------:R-:W-:Y:S01]  /*165a0*/  UISETP.NE.U32.AND UP0, UPT, UR8, URZ, UPT ;  /* 0x0000003f0800728c */ /* 0x000fe2000bf05070 */
[----:B------:R-:W-:-:S03]  /*165b0*/  IMAD.U32 R7, RZ, RZ, UR5 ;  /* 0x00000005ff077e24 */ /* 0x000fc6000f8e00ff */
[----:B------:R-:W-:Y:S02]  /*165c0*/  UISETP.NE.AND.EX UP0, UPT, UR9, URZ, UPT, UP0 ;  /* 0x0000003f0900728c */ /* 0x000fe4000bf05300 */
[----:B------:R-:W5:Y:S04]  /*165d0*/  @P0 LDG.E R9, desc[UR54][R6.64] ;  /* 0x0000003606090981 */ /* 0x000f68000c1e1900 */
[----:B------:R-:W-:-:S05]  /*165e0*/  PLOP3.LUT P3, PT, PT, PT, UP0, 0x80, 0x0 ;  /* 0x000000000000781c */ /* 0x000fca0003f6f008 */
[----:B------:R-:W-:-:S04]  /*165f0*/  @UP0 UIADD3 UR4, UP1, UR48, UR8, URZ ;  /* 0x0000000830040290 */ /* 0x000fc8000ff3e03f */
[----:B------:R-:W-:Y:S02]  /*16600*/  @UP0 UIADD3.X UR5, UR49, UR9, URZ, UP1, !UPT ;  /* 0x0000000931050290 */ /* 0x000fe40008ffe43f */
[----:B------:R-:W-:-:S04]  /*16610*/  IMAD.U32 R4, RZ, RZ, UR4 ;  /* 0x00000004ff047e24 */ /* 0x000fc8000f8e00ff */
[----:B------:R-:W-:-:S05]  /*16620*/  IMAD.U32 R5, RZ, RZ, UR5 ;  /* 0x00000005ff057e24 */ /* 0x000fca000f8e00ff */
[----:B0-----:R0:W5:Y:S01]  /*16630*/  @P3 LDG.E R17, desc[UR54][R4.64] ;  /* 0x0000003604113981 */ /* 0x001162000c1e1900 */
[----:B------:R-:W-:Y:S01]  /*16640*/  UMOV UR47, URZ ;  /* 0x0000003f002f7c82 */ /* 0x000fe20008000000 */
[----:B--2---:R-:W-:Y:S01]  /*16650*/  R2UR UR36, R12 ;  /* 0x000000000c2472ca */ /* 0x004fe200000e0000 */
[----:B0-----:R-:W0:Y:S02]  /*16660*/  LDC.64 R4, c[0x0][0x418] ;  /* 0x00010600ff047b82 */ /* 0x001e240000000a00 */
[----:B0-----:R-:W-:Y:S02]  /*16670*/  ISETP.NE.U32.AND P1, PT, R4, RZ, PT ;  /* 0x000000ff0400720c */ /* 0x001fe40003f25070 */
[----:B------:R-:W-:Y:S02]  /*16680*/  LOP3.LUT R4, R12, 0xff000000, RZ, 0xc0, !PT ;  /* 0xff0000000c047812 */ /* 0x000fe400078ec0ff */
[----:B------:R-:W-:Y:S02]  /*16690*/  ISETP.NE.AND.EX P1, PT, R5, RZ, PT, P1 ;  /* 0x000000ff0500720c */ /* 0x000fe40003f25310 */
[----:B------:R-:W-:-:S02]  /*166a0*/  SHF.R.U32.HI R4, RZ, 0x8, R4 ;  /* 0x00000008ff047819 */ /* 0x000fc40000011604 */
[----:B---3--:R-:W-:Y:S02]  /*166b0*/  @P2 R2UR UR47, R8 ;  /* 0x00000000082f22ca */ /* 0x008fe400000e0000 */
[----:B------:R-:W-:-:S04]  /*166c0*/  LOP3.LUT R8, R12, 0xff0000, RZ, 0xc0, !PT ;  /* 0x00ff00000c087812 */ /* 0x000fc800078ec0ff */
[----:B------:R-:W-:Y:S01]  /*166d0*/  LEA.HI R8, R8, R4, RZ, 0x10 ;  /* 0x0000000408087211 */ /* 0x000fe200078f80ff */
[----:B-1--4-:R-:W-:Y:S08]  /*166e0*/  @P3 BRA `(.L_x_2135) ;  /* 0x0000000000103947 */ /* 0x012ff00003800000 */
[----:B------:R-:W-:Y:S05]  /*166f0*/  @!P2 BRA `(.L_x_2135) ;  /* 0x00000000000ca947 */ /* 0x000fea0003800000 */
[----:B-----5:R-:W2:Y:S04]  /*16700*/  LDG.E R17, desc[UR54][R2.64] ;  /* 0x0000003602117981 */ /* 0x020ea8000c1e1900 */
[----:B------:R-:W2:Y:S02]  /*16710*/  LDG.E R2, desc[UR54][R2.64+0x4] ;  /* 0x0000043602027981 */ /* 0x000ea4000c1e1900 */
[----:B--2---:R-:W-:-:S07]  /*16720*/  IMAD.IADD R17, R2, 0x1, -R17 ;  /* 0x0000000102117824 */ /* 0x004fce00078e0a11 */
.L_x_2135:
[----:B------:R-:W-:Y:S01]  /*16730*/  IMAD.U32 R3, RZ, RZ, UR43 ;  /* 0x0000002bff037e24 */ /* 0x000fe2000f8e00ff */
[----:B------:R-:W-:Y:S01]  /*16740*/  ULDC.64 UR4, c[0x0][0xa20] ;  /* 0x0002880000047ab9 */ /* 0x000fe20000000a00 */
[----:B-----5:R-:W-:Y:S01]  /*16750*/  IMAD.IADD R4, R9, 0x1, R0 ;  /* 0x0000000109047824 */ /* 0x020fe200078e0200 */
[----:B------:R-:W-:Y:S01]  /*16760*/  ISETP.NE.U32.AND P2, PT, RZ, UR4, PT ;  /* 0x00000004ff007c0c */ /* 0x000fe2000bf45070 */
[----:B------:R-:W-:Y:S01]  /*16770*/  ULOP3.LUT UR36, UR36, 0xffff, URZ, 0xc0, !UPT ;  /* 0x0000ffff24247892 */ /* 0x000fe2000f8ec03f */
[----:B------:R0:W-:Y:S01]  /*16780*/  STL [R1+0x8], R3 ;  /* 0x0000080301007387 */ /* 0x0001e20000100800 */
[----:B------:R-:W-:Y:S02]  /*16790*/  SEL R10, R10, 0x1, P1 ;  /* 0x000000010a0a7807 */ /* 0x000fe40000800000 */
[----:B------:R-:W-:Y:S01]  /*167a0*/  ISETP.NE.AND.EX P2, PT, RZ, UR5, PT, P2 ;  /* 0x00000005ff007c0c */ /* 0x000fe2000bf45320 */
[----:B------:R0:W-:Y:S02]  /*167b0*/  STL [R1+0x20], R4 ;  /* 0x0000200401007387 */ /* 0x0001e40000100800 */
[----:B------:R-:W-:-:S10]  /*167c0*/  IMAD R2, R10, R11, RZ ;  /* 0x0000000b0a027224 */ /* 0x000fd400078e02ff */
[----:B0-----:R-:W-:Y:S05]  /*167d0*/  @!P2 BRA `(.L_x_2136) ;  /* 0x000000000018a947 */ /* 0x001fea0003800000 */
[----:B------:R-:W-:-:S04]  /*167e0*/  UIADD3 UR4, UP0, UR48, UR4, URZ ;  /* 0x0000000430047290 */ /* 0x000fc8000ff1e03f */
[----:B------:R-:W-:Y:S02]  /*167f0*/  UIADD3.X UR5, UR49, UR5, URZ, UP0, !UPT ;  /* 0x0000000531057290 */ /* 0x000fe400087fe43f */
[----:B------:R-:W-:-:S04]  /*16800*/  IMAD.U32 R2, RZ, RZ, UR4 ;  /* 0x00000004ff027e24 */ /* 0x000fc8000f8e00ff */
[----:B------:R-:W-:-:S05]  /*16810*/  IMAD.U32 R3, RZ, RZ, UR5 ;  /* 0x00000005ff037e24 */ /* 0x000fca000f8e00ff */
[----:B------:R0:W5:Y:S01]  /*16820*/  LDG.E R2, desc[UR54][R2.64] ;  /* 0x0000003602027981 */ /* 0x000162000c1e1900 */
[----:B------:R-:W-:Y:S05]  /*16830*/  BRA `(.L_x_2137) ;  /* 0x0000000000107947 */ /* 0x000fea0003800000 */
.L_x_2136:
[----:B------:R-:W-:Y:S05]  /*16840*/  @!P0 BRA `(.L_x_2137) ;  /* 0x00000000000c8947 */ /* 0x000fea0003800000 */
[----:B------:R-:W2:Y:S04]  /*16850*/  LDG.E R2, desc[UR54][R6.64] ;  /* 0x0000003606027981 */ /* 0x000ea8000c1e1900 */
[----:B------:R-:W2:Y:S02]  /*16860*/  LDG.E R6, desc[UR54][R6.64+0x4] ;  /* 0x0000043606067981 */ /* 0x000ea4000c1e1900 */
[----:B--2---:R-:W-:-:S07]  /*16870*/  IMAD.IADD R2, R6, 0x1, -R2 ;  /* 0x0000000106027824 */ /* 0x004fce00078e0a02 */
.L_x_2137:
[----:B0-----:R-:W2:Y:S01]  /*16880*/  LDL R3, [R1+0x14] ;  /* 0x0000140001037983 */ /* 0x001ea20000100800 */
[----:B-----5:R-:W-:Y:S02]  /*16890*/  IMAD.IADD R2, R2, 0x1, -R0 ;  /* 0x0000000102027824 */ /* 0x020fe400078e0a00 */
[----:B------:R-:W0:Y:S02]  /*168a0*/  LDC R0, c[0x0][0x448] ;  /* 0x00011200ff007b82 */ /* 0x000e240000000800 */
[C---:B------:R-:W-:Y:S01]  /*168b0*/  VIADD R5, R2.reuse, 0xdf ;  /* 0x000000df02057836 */ /* 0x040fe20000000000 */
[----:B------:R-:W-:Y:S02]  /*168c0*/  IADD3 R2, R2, 0xe0, -R17 ;  /* 0x000000e002027810 */ /* 0x000fe40007ffe811 */
[----:B0-----:R-:W-:-:S13]  /*168d0*/  ISETP.NE.AND P0, PT, R0, 0x1, PT ;  /* 0x000000010000780c */ /* 0x001fda0003f05270 */
[----:B------:R-:W0:Y:S08]  /*168e0*/  @P0 LDC R4, c[0x0][0x44c] ;  /* 0x00011300ff040b82 */ /* 0x000e300000000800 */
[----:B------:R-:W1:Y:S01]  /*168f0*/  @P0 LDC R0, c[0x0][0x450] ;  /* 0x00011400ff000b82 */ /* 0x000e620000000800 */
[----:B--2---:R-:W-:-:S04]  /*16900*/  IMAD.SHL.U32 R3, R3, 0x80, RZ ;  /* 0x0000008003037824 */ /* 0x004fc800078e00ff */
[----:B------:R-:W-:-:S04]  /*16910*/  VIADD R3, R3, 0x7f ;  /* 0x0000007f03037836 */ /* 0x000fc80000000000 */
[----:B0-----:R-:W-:-:S05]  /*16920*/  @P0 IMAD.HI.U32 R4, R3, R4, RZ ;  /* 0x0000000403040227 */ /* 0x001fca00078e00ff */
[----:B-1----:R-:W-:Y:S01]  /*16930*/  @P0 SHF.R.U32.HI R3, RZ, R0, R4 ;  /* 0x00000000ff030219 */ /* 0x002fe20000011604 */
[----:B------:R-:W-:-:S04]  /*16940*/  IMAD.MOV.U32 R4, RZ, RZ, RZ ;  /* 0x000000ffff047224 */ /* 0x000fc800078e00ff */
[----:B------:R-:W-:Y:S02]  /*16950*/  IMAD.IADD R3, R2, 0x1, R3 ;  /* 0x0000000102037824 */ /* 0x000fe400078e0203 */
[----:B------:R-:W-:Y:S02]  /*16960*/  IMAD.MOV.U32 R2, RZ, RZ, RZ ;  /* 0x000000ffff027224 */ /* 0x000fe400078e00ff */
[----:B------:R-:W-:-:S04]  /*16970*/  IMAD.HI R4, R5, -0x6db6db6d, R4 ;  /* 0x9249249305047827 */ /* 0x000fc800078e0204 */
[----:B------:R-:W-:Y:S01]  /*16980*/  IMAD.HI R2, R3, -0x6db6db6d, R2 ;  /* 0x9249249303027827 */ /* 0x000fe200078e0202 */
[----:B------:R-:W-:-:S04]  /*16990*/  SHF.R.U32.HI R0, RZ, 0x1f, R4 ;  /* 0x0000001fff007819 */ /* 0x000fc80000011604 */
[----:B------:R-:W-:Y:S02]  /*169a0*/  SHF.R.U32.HI R3, RZ, 0x1f, R2 ;  /* 0x0000001fff037819 */ /* 0x000fe40000011602 */
[----:B------:R-:W-:Y:S02]  /*169b0*/  LEA.HI.SX32 R0, R4, R0, 0x19 ;  /* 0x0000000004007211 */ /* 0x000fe400078fcaff */
[----:B------:R-:W-:Y:S01]  /*169c0*/  LEA.HI.SX32 R3, R2, R3, 0x19 ;  /* 0x0000000302037211 */ /* 0x000fe200078fcaff */
[----:B------:R-:W-:-:S03]  /*169d0*/  IMAD.MOV.U32 R2, RZ, RZ, RZ ;  /* 0x000000ffff027224 */ /* 0x000fc600078e00ff */
[----:B------:R-:W-:Y:S02]  /*169e0*/  VIMNMX R19, R0, R3, PT ;  /* 0x0000000300137248 */ /* 0x000fe40003fe0100 */
[----:B------:R-:W-:Y:S02]  /*169f0*/  SHF.R.U32.HI R0, RZ, 0x10, R8 ;  /* 0x00000010ff007819 */ /* 0x000fe40000011608 */
[----:B------:R-:W-:Y:S02]  /*16a00*/  ISETP.GE.AND P1, PT, R19, 0x1, PT ;  /* 0x000000011300780c */ /* 0x000fe40003f26270 */
[----:B------:R-:W-:-:S13]  /*16a10*/  ISETP.NE.AND P0, PT, R0, RZ, PT ;  /* 0x000000ff0000720c */ /* 0x000fda0003f05270 */
[----:B------:R-:W0:Y:S01]  /*16a20*/  @!P0 LDC R0, c[0x0][0x9f0] ;  /* 0x00027c00ff008b82 */ /* 0x000e220000000800 */
        /* <DEDUP_REMOVED lines=12> */
[----:B------:R-:W-:-:S04]  /*16af0*/  IADD3 R3, R0, -0x1, R19 ;  /* 0xffffffff00037810 */ /* 0x000fc80007ffe013 */
        /* <DEDUP_REMOVED lines=14> */
.L_x_2138:
[----:B------:R-:W-:Y:S01]  /*16be0*/  LOP3.LUT R8, R8, 0xff, RZ, 0xc0, !PT ;  /* 0x000000ff08087812 */ /* 0x000fe200078ec0ff */
[----:B------:R-:W-:Y:S04]  /*16bf0*/  BSSY B7, `(.L_x_2139) ;  /* 0x000032c000077945 */ /* 0x000fe80003800000 */
[----:B0-----:R-:W-:-:S05]  /*16c00*/  IMAD R0, R8, R2, RZ ;  /* 0x0000000208007224 */ /* 0x001fca00078e02ff */
[----:B------:R0:W-:Y:S01]  /*16c10*/  STL [R1+0xc], R0 ;  /* 0x00000c0001007387 */ /* 0x0001e20000100800 */
[----:B------:R-:W-:-:S04]  /*16c20*/  VIADDMNMX R19, R0, R2, R19, PT ;  /* 0x0000000200137246 */ /* 0x000fc80003800113 */
[----:B------:R-:W-:-:S13]  /*16c30*/  ISETP.GT.AND P0, PT, R19, R0, PT ;  /* 0x000000001300720c */ /* 0x000fda0003f04270 */
[----:B------:R-:W-:Y:S05]  /*16c40*/  @P0 BRA `(.L_x_2140) ;  /* 0x0000000000480947 */ /* 0x000fea0003800000 */
[----:B0-----:R-:W0:Y:S02]  /*16c50*/  S2R R0, SR_TID.X ;  /* 0x0000000000007919 */ /* 0x001e240000002100 */
        /* <DEDUP_REMOVED lines=17> */
.L_x_2140:
[----:B0-----:R-:W-:Y:S01]  /*16d70*/  VIADD R0, R18, 0x20400 ;  /* 0x0002040012007836 */ /* 0x001fe20000000000 */
        /* <DEDUP_REMOVED lines=19> */
.L_x_2143:
[----:B------:R-:W-:Y:S05]  /*16eb0*/  BSYNC B6 ;  /* 0x0000000000067941 */ /* 0x000fea0003800000 */
.L_x_2142:
[----:B------:R-:W-:Y:S01]  /*16ec0*/  VIADD R0, R18, 0xe400 ;  /* 0x0000e40012007836 */ /* 0x000fe20000000000 */
[----:B------:R-:W-:Y:S04]  /*16ed0*/  BSSY B6, `(.L_x_2144) ;  /* 0x0000014000067945 */ /* 0x000fe80003800000 */
[----:B------:R-:W-:-:S04]  /*16ee0*/  LOP3.LUT P0, RZ, R0, 0x3ff, RZ, 0xc0, !PT ;  /* 0x000003ff00ff7812 */ /* 0x000fc8000780c0ff */
[----:B------:R-:W-:-:S09]  /*16ef0*/  P2R R16, PR, RZ, 0x1 ;  /* 0x00000001ff107803 */ /* 0x000fd20000000000 */
        /* <DEDUP_REMOVED lines=17> */
.L_x_2145:
[----:B------:R-:W-:Y:S05]  /*17010*/  BSYNC B6 ;  /* 0x0000000000067941 */ /* 0x000fea0003800000 */
.L_x_2144:
        /* <DEDUP_REMOVED lines=20> */
.L_x_2147:
[----:B------:R-:W-:Y:S05]  /*17160*/  BSYNC B6 ;  /* 0x0000000000067941 */ /* 0x000fea0003800000 */
.L_x_2146:
[----:B------:R-:W-:Y:S01]  /*17170*/  ISETP.NE.AND P6, PT, R16, RZ, PT ;  /* 0x000000ff1000720c */ /* 0x000fe20003fc5270 */
[----:B------:R-:W-:-:S12]  /*17180*/  BSSY B6, `(.L_x_2148) ;  /* 0x0000012000067945 */ /* 0x000fd80003800000 */
        /* <DEDUP_REMOVED lines=17> */
.L_x_2149:
[----:B------:R-:W-:Y:S05]  /*172a0*/  BSYNC B6 ;  /* 0x0000000000067941 */ /* 0x000fea0003800000 */
.L_x_2148:
        /* <DEDUP_REMOVED lines=9> */
[----:B------:R-:W0:Y:S01]  /*17340*/  S2R R0, SR_TID.X ;  /* 0x0000000000007919 */ /* 0x000e220000002100 */
[----:B------:R-:W-:-:S03]  /*17350*/  ULDC.64 UR4, c[0x0][0xa08] ;  /* 0x0002820000047ab9 */ /* 0x000fc60000000a00 */
[----:B--2---:R1:W2:Y:S01]  /*17360*/  @P0 LDG.E R8, desc[UR54][R2.64] ;  /* 0x0000003602080981 */ /* 0x0042a2000c1e1900 */
[----:B0-----:R-:W-:-:S04]  /*17370*/  SHF.R.U32.HI R0, RZ, 0x5, R0 ;  /* 0x00000005ff007819 */ /* 0x001fc80000011600 */
[----:B------:R-:W-:Y:S01]  /*17380*/  LOP3.LUT R0, R0, 0x3, RZ, 0xc0, !PT ;  /* 0x0000000300007812 */ /* 0x000fe200078ec0ff */
[----:B-1----:R-:W0:Y:S01]  /*17390*/  LDC.64 R2, c[0x0][0x418] ;  /* 0x00010600ff027b82 */ /* 0x002e220000000a00 */
[----:B--2---:R-:W-:Y:S01]  /*173a0*/  SHF.R.S32.HI R9, RZ, 0x1f, R8 ;  /* 0x0000001fff097819 */ /* 0x004fe20000011408 */
[----:B------:R1:W-:Y:S01]  /*173b0*/  @P0 STL [R1+0x8], R8 ;  /* 0x0000080801000387 */ /* 0x0003e20000100800 */
[----:B0-----:R-:W-:Y:S01]  /*173c0*/  LOP3.LUT P0, RZ, R2, UR4, RZ, 0xfc, !PT ;  /* 0x0000000402ff7c12 */ /* 0x001fe2000f80fcff */
[----:B------:R-:W-:Y:S02]  /*173d0*/  UMOV UR4, 0xffffffff ;  /* 0xffffffff00047882 */ /* 0x000fe40000000000 */
[----:B------:R1:W-:Y:S01]  /*173e0*/  STL [R1+0x18], R9 ;  /* 0x0000180901007387 */ /* 0x0003e20000100800 */
[----:B------:R-:W-:-:S04]  /*173f0*/  LOP3.LUT P0, RZ, R3, UR5, RZ, 0xfc, P0 ;  /* 0x0000000503ff7c12 */ /* 0x000fc8000800fcff */
[----:B------:R-:W-:Y:S01]  /*17400*/  SEL R16, R8, RZ, !P0 ;  /* 0x000000ff08107207 */ /* 0x000fe20004000000 */
[----:B------:R-:W-:Y:S08]  /*17410*/  BRA.DIV UR4, `(.L_x_2150) ;  /* 0x00000042048c7947 */ /* 0x000ff0000b800000 */
[----:B------:R0:W2:Y:S02]  /*17420*/  SHFL.IDX PT, R14, R0, RZ, 0x1f ;  /* 0x00001fff000e7589 */ /* 0x0000a400000e0000 */
.L_x_2221:
        /* <DEDUP_REMOVED lines=9> */
.L_x_2224:
        /* <DEDUP_REMOVED lines=21> */
.L_x_2153:
[----:B0-----:R-:W2:Y:S04]  /*17610*/  LDL R3, [R1] ;  /* 0x0000000001037983 */ /* 0x001ea80000100800 */
[----:B------:R-:W3:Y:S01]  /*17620*/  LDL R2, [R1+0x4] ;  /* 0x0000040001027983 */ /* 0x000ee20000100800 */
[----:B-1----:R-:W0:Y:S02]  /*17630*/  S2R R8, SR_TID.X ;  /* 0x0000000000087919 */ /* 0x002e240000002100 */
[----:B0-----:R-:W-:-:S04]  /*17640*/  LOP3.LUT R8, R8, 0x7f, RZ, 0xc0, !PT ;  /* 0x0000007f08087812 */ /* 0x001fc800078ec0ff */
[----:B------:R-:W-:Y:S01]  /*17650*/  ISETP.NE.AND P1, PT, R8, RZ, PT ;  /* 0x000000ff0800720c */ /* 0x000fe20003f25270 */
[----:B--2---:R-:W-:Y:S01]  /*17660*/  IMAD R4, R3, 0x8, R18 ;  /* 0x0000000803047824 */ /* 0x004fe200078e0212 */
[----:B---3--:R-:W-:-:S04]  /*17670*/  SHF.L.U32 R3, R2, 0x1f, RZ ;  /* 0x0000001f02037819 */ /* 0x008fc800000006ff */
[----:B------:R-:W0:Y:S02]  /*17680*/  SYNCS.PHASECHK.TRANS64.TRYWAIT P0, [R4+URZ+0x2e880], R3 ;  /* 0x02e88003040075a7 */ /* 0x000e24000800017f */
[----:B0-----:R-:W-:Y:S05]  /*17690*/  @!P0 BRA `(.L_x_2154) ;  /* 0x00000040002c8947 */ /* 0x001fea0003800000 */
.L_x_2225:
        /* <DEDUP_REMOVED lines=8> */
.L_x_2155:
[----:B------:R-:W2:Y:S04]  /*17720*/  LDL R2, [R1] ;  /* 0x0000000001027983 */ /* 0x000ea80000100800 */
[----:B------:R-:W3:Y:S01]  /*17730*/  LDL R5, [R1+0x20] ;  /* 0x0000200001057983 */ /* 0x000ee20000100800 */
        /* <DEDUP_REMOVED lines=15> */
[----:B-12---:R-:W-:Y:S05]  /*17830*/  @!P0 BRA `(.L_x_2156) ;  /* 0x0000003c00d88947 */ /* 0x006fea0003800000 */
.L_x_2226:
        /* <DEDUP_REMOVED lines=8> */
.L_x_2157:
        /* <DEDUP_REMOVED lines=8> */
[----:B------:R-:W-:Y:S01]  /*17940*/  PLOP3.LUT P0, PT, PT, PT, PT, 0x80, 0x0 ;  /* 0x000000000000781c */ /* 0x000fe20003f0f070 */
[----:B------:R-:W-:Y:S01]  /*17950*/  UMOV UR10, URZ ;  /* 0x0000003f000a7c82 */ /* 0x000fe20008000000 */
[----:B------:R-:W-:-:S02]  /*17960*/  UMOV UR12, UR36 ;  /* 0x00000024000c7c82 */ /* 0x000fc40008000000 */
[----:B------:R-:W-:Y:S01]  /*17970*/  P2R R0, PR, RZ, 0x1 ;  /* 0x00000001ff007803 */ /* 0x000fe20000000000 */
[----:B------:R-:W-:Y:S02]  /*17980*/  UIADD3 UR8, UR8, 0x20400, URZ ;  /* 0x0002040008087890 */ /* 0x000fe4000fffe03f */
[----:B------:R-:W-:Y:S02]  /*17990*/  UIADD3 UR9, UR9, 0x2e830, URZ ;  /* 0x0002e83009097890 */ /* 0x000fe4000fffe03f */
[----:B------:R2:W-:Y:S07]  /*179a0*/  STL [R1+0x1c], R0 ;  /* 0x00001c0001007387 */ /* 0x0005ee0000100800 */
[----:B------:R2:W-:Y:S01]  /*179b0*/  UTMALDG.4D [UR8], [UR4], desc[UR6] ;  /* 0x00000608040075b4 */ /* 0x0005e20008019000 */
[----:B------:R-:W-:-:S02]  /*179c0*/  NOP ;  /* 0x0000000000007918 */ /* 0x000fc40000000000 */
.L_x_2151:
[----:B------:R-:W-:Y:S05]  /*179d0*/  WARPSYNC.ALL ;  /* 0x0000000000007948 */ /* 0x000fea0003800000 */
[----:B0-2---:R-:W-:Y:S01]  /*179e0*/  VIADD R0, R18, 0x1c400 ;  /* 0x0001c40012007836 */ /* 0x005fe20000000000 */
[----:B------:R-:W-:Y:S01]  /*179f0*/  USHF.R.S32.HI UR4, URZ, 0x1f, UR47 ;  /* 0x0000001f3f047899 */ /* 0x000fe2000801142f */
        /* <DEDUP_REMOVED lines=18> */
[----:B-1----:R-:W-:Y:S02]  /*17b20*/  IMAD.U32 R4, RZ, RZ, UR6 ;  /* 0x00000006ff047e24 */ /* 0x002fe4000f8e00ff */
        /* <DEDUP_REMOVED lines=11> */
.L_x_2159:
[----:B------:R-:W-:Y:S05]  /*17be0*/  BSYNC B6 ;  /* 0x0000000000067941 */ /* 0x000fea0003800000 */
.L_x_2158:
[----:B------:R-:W2:Y:S01]  /*17bf0*/  LDL R7, [R1+0x14] ;  /* 0x0000140001077983 */ /* 0x000ea20000100800 */
[----:B------:R-:W0:Y:S01]  /*17c00*/  LDC R5, c[0x0][0x448] ;  /* 0x00011200ff057b82 */ /* 0x000e220000000800 */
[----:B------:R-:W-:Y:S02]  /*17c10*/  ULDC.64 UR6, c[0x0][0x2d8] ;  /* 0x0000b60000067ab9 */ /* 0x000fe40000000a00 */
[----:B-1----:R1:W5:Y:S01]  /*17c20*/  LDL R9, [R1+0x2c] ;  /* 0x00002c0001097983 */ /* 0x0023620000100800 */
[----:B------:R-:W3:Y:S01]  /*17c30*/  S2R R2, SR_TID.X ;  /* 0x0000000000027919 */ /* 0x000ee20000002100 */
[----:B------:R-:W-:Y:S01]  /*17c40*/  UMOV UR4, UR48 ;  /* 0x0000003000047c82 */ /* 0x000fe20008000000 */
[----:B------:R-:W-:Y:S01]  /*17c50*/  UMOV UR5, UR37 ;  /* 0x0000002500057c82 */ /* 0x000fe20008000000 */
[----:B------:R-:W-:Y:S01]  /*17c60*/  ULDC.64 UR8, c[0x0][0x2e0] ;  /* 0x0000b80000087ab9 */ /* 0x000fe20000000a00 */
[----:B0-----:R-:W-:-:S13]  /*17c70*/  ISETP.NE.AND P0, PT, R5, 0x1, PT ;  /* 0x000000010500780c */ /* 0x001fda0003f05270 */
[----:B------:R-:W0:Y:S01]  /*17c80*/  @P0 LDC R3, c[0x0][0x44c] ;  /* 0x00011300ff030b82 */ /* 0x000e220000000800 */
[C---:B---3--:R-:W-:Y:S01]  /*17c90*/  LOP3.LUT R0, R2.reuse, 0x7f, RZ, 0xc0, !PT ;  /* 0x0000007f02007812 */ /* 0x048fe200078ec0ff */
[----:B------:R-:W-:-:S03]  /*17ca0*/  IMAD.SHL.U32 R2, R2, 0x10, RZ ;  /* 0x0000001002027824 */ /* 0x000fc600078e00ff */
[----:B------:R-:W-:-:S03]  /*17cb0*/  SHF.R.U32.HI R0, RZ, 0x3, R0 ;  /* 0x00000003ff007819 */ /* 0x000fc60000011600 */
[----:B------:R-:W3:Y:S01]  /*17cc0*/  @P0 LDC R4, c[0x0][0x450] ;  /* 0x00011400ff040b82 */ /* 0x000ee20000000800 */
[----:B------:R-:W-:Y:S01]  /*17cd0*/  LOP3.LUT R2, R0, 0x70, R2, 0xf8, !PT ;  /* 0x0000007000027812 */ /* 0x000fe200078ef802 */
[----:B------:R-:W4:Y:S01]  /*17ce0*/  S2R R8, SR_TID.X ;  /* 0x0000000000087919 */ /* 0x000f220000002100 */
[----:B------:R-:W-:Y:S02]  /*17cf0*/  UIMAD.WIDE.U32 UR4, UR36, UR6, UR4 ;  /* 0x00000006240472a5 */ /* 0x000fe4000f8e0004 */
[----:B------:R-:W-:Y:S02]  /*17d00*/  UIMAD UR6, UR46, UR8, URZ ;  /* 0x000000082e0672a4 */ /* 0x000fe4000f8e023f */
[----:B------:R-:W-:Y:S02]  /*17d10*/  UIMAD UR5, UR36, UR7, UR5 ;  /* 0x00000007240572a4 */ /* 0x000fe4000f8e0205 */
[----:B------:R-:W-:Y:S02]  /*17d20*/  UIMAD UR6, UR43, UR9, UR6 ;  /* 0x000000092b0672a4 */ /* 0x000fe4000f8e0206 */
[----:B------:R-:W-:-:S03]  /*17d30*/  UIMAD.WIDE.U32 UR4, UR43, UR8, UR4 ;  /* 0x000000082b0472a5 */ /* 0x000fc6000f8e0004 */
[----:B------:R-:W-:Y:S01]  /*17d40*/  ULDC.64 UR8, c[0x0][0x2d0] ;  /* 0x0000b40000087ab9 */ /* 0x000fe20000000a00 */
[----:B------:R-:W-:Y:S01]  /*17d50*/  UIADD3 UR5, UR5, UR6, URZ ;  /* 0x0000000605057290 */ /* 0x000fe2000fffe03f */
[----:B----4-:R-:W-:-:S05]  /*17d60*/  IMAD.SHL.U32 R10, R8, 0x10, RZ ;  /* 0x00000010080a7824 */ /* 0x010fca00078e00ff */
[----:B------:R-:W-:Y:S01]  /*17d70*/  LOP3.LUT R10, R10, 0x70, RZ, 0xc0, !PT ;  /* 0x000000700a0a7812 */ /* 0x000fe200078ec0ff */
[----:B--2---:R-:W-:-:S04]  /*17d80*/  IMAD R0, R7, 0x80, R2 ;  /* 0x0000008007007824 */ /* 0x004fc800078e0202 */
[----:B0-----:R-:W-:-:S04]  /*17d90*/  @P0 IMAD.HI.U32 R3, R0, R3, RZ ;  /* 0x0000000300030227 */ /* 0x001fc800078e00ff */
[----:B------:R-:W-:Y:S01]  /*17da0*/  IMAD.MOV.U32 R2, RZ, RZ, R0 ;  /* 0x000000ffff027224 */ /* 0x000fe200078e0000 */
[----:B---3--:R-:W-:-:S04]  /*17db0*/  @P0 SHF.R.U32.HI R2, RZ, R4, R3 ;  /* 0x00000004ff020219 */ /* 0x008fc80000011603 */
        /* <DEDUP_REMOVED lines=19> */
[----:B-1----:R-:W-:Y:S09]  /*17ef0*/  BRA.DIV UR4, `(.L_x_2160) ;  /* 0x0000003a043c7947 */ /* 0x002ff2000b800000 */
[----:B------:R-:W2:Y:S01]  /*17f00*/  LDL.LU R7, [R1+0x14] ;  /* 0x0000140001077983 */ /* 0x000ea20000300800 */
[----:B------:R-:W0:Y:S01]  /*17f10*/  S2R R6, SR_TID.X ;  /* 0x0000000000067919 */ /* 0x000e220000002100 */
[----:B------:R-:W-:Y:S02]  /*17f20*/  IMAD R3, R17, R5, RZ ;  /* 0x0000000511037224 */ /* 0x000fe400078e02ff */
[----:B------:R-:W1:Y:S01]  /*17f30*/  SHFL.IDX PT, R5, R2, RZ, 0x181f ;  /* 0x00181fff02057589 */ /* 0x000e6200000e0000 */
[----:B0-----:R-:W-:-:S04]  /*17f40*/  LOP3.LUT R6, R6, 0x7f, RZ, 0xc0, !PT ;  /* 0x0000007f06067812 */ /* 0x001fc800078ec0ff */
[----:B------:R-:W-:Y:S02]  /*17f50*/  SHF.R.U32.HI R8, RZ, 0x3, R6 ;  /* 0x00000003ff087819 */ /* 0x000fe40000011606 */
[----:B------:R-:W0:Y:S03]  /*17f60*/  SHFL.IDX PT, R6, R0, RZ, 0x181f ;  /* 0x00181fff00067589 */ /* 0x000e2600000e0000 */
[----:B--2---:R-:W-:-:S05]  /*17f70*/  IMAD R4, R7, 0x80, R8 ;  /* 0x0000008007047824 */ /* 0x004fca00078e0208 */
[----:B------:R-:W-:-:S13]  /*17f80*/  ISETP.GE.AND P1, PT, R4, R3, PT ;  /* 0x000000030400720c */ /* 0x000fda0003f26270 */
[----:B-1----:R-:W-:-:S05]  /*17f90*/  @!P1 IADD3 R5, P2, R10, R5, RZ ;  /* 0x000000050a059210 */ /* 0x002fca0007f5e0ff */
[----:B0-----:R-:W-:-:S04]  /*17fa0*/  @!P1 IMAD.X R6, RZ, RZ, R6, P2 ;  /* 0x000000ffff069224 */ /* 0x001fc800010e0606 */
[----:B------:R-:W-:Y:S02]  /*17fb0*/  @!P1 IMAD.MOV.U32 R7, RZ, RZ, R6 ;  /* 0x000000ffff079224 */ /* 0x000fe400078e0006 */
[----:B------:R-:W-:Y:S02]  /*17fc0*/  @!P1 IMAD.MOV.U32 R6, RZ, RZ, R5 ;  /* 0x000000ffff069224 */ /* 0x000fe400078e0005 */
[----:B------:R-:W-:-:S03]  /*17fd0*/  VIADD R5, R4, 0x10 ;  /* 0x0000001004057836 */ /* 0x000fc60000000000 */
[----:B------:R-:W-:Y:S01]  /*17fe0*/  @!PT LDS RZ, [RZ] ;  /* 0x00000000fffff984 */ /* 0x000fe20000000800 */
[----:B-----5:R0:W-:Y:S02]  /*17ff0*/  @!P1 LDGSTS.E.BYPASS.LTC128B.128 [R9+0x1c400], desc[UR54][R6.64], !P0 ;  /* 0x1c40000006099fae */ /* 0x0201e4000c101d76 */
        /* <DEDUP_REMOVED lines=43> */
[----:B------:R-:W1:Y:S04]  /*182b0*/  SHFL.IDX PT, R0, R0, 0x7, 0x181f ;  /* 0x00f81f0000007f89 */ /* 0x000e6800000e0000 */
[----:B------:R-:W2:Y:S01]  /*182c0*/  SHFL.IDX PT, R2, R2, 0x7, 0x181f ;  /* 0x00f81f0002027f89 */ /* 0x000ea200000e0000 */
[----:B0-----:R-:W-:-:S05]  /*182d0*/  @!P1 IADD3 R6, P2, R10, R6, RZ ;  /* 0x000000060a069210 */ /* 0x001fca0007f5e0ff */
[----:B------:R-:W-:-:S04]  /*182e0*/  @!P1 IMAD.X R5, RZ, RZ, R5, P2 ;  /* 0x000000ffff059224 */ /* 0x000fc800010e0605 */
[----:B------:R-:W-:-:S05]  /*182f0*/  @!P1 IMAD.MOV.U32 R7, RZ, RZ, R5 ;  /* 0x000000ffff079224 */ /* 0x000fca00078e0005 */
[----:B-12---:R0:W-:Y:S02]  /*18300*/  @!P1 LDGSTS.E.BYPASS.LTC128B.128 [R9+0x1f400], desc[UR54][R6.64], !P0 ;  /* 0x1f40000006099fae */ /* 0x0061e4000c101d76 */
.L_x_2243:
[----:B------:R-:W-:-:S05]  /*18310*/  VIADD R4, R4, 0x70 ;  /* 0x0000007004047836 */ /* 0x000fca0000000000 */
        /* <DEDUP_REMOVED lines=9> */
.L_x_2161:
[----:B------:R-:W-:Y:S02]  /*183b0*/  PLOP3.LUT P1, PT, P1, P0, PT, 0xa2, 0x0 ;  /* 0x000000000000781c */ /* 0x000fe40000f21472 */
[----:B------:R-:W-:-:S08]  /*183c0*/  @P0 R2UR P1, UR4, R18 ;  /* 0x00000000120402ca */ /* 0x000fd00000020000 */
[----:B------:R-:W-:-:S05]  /*183d0*/  @P0 PLOP3.LUT P0, PT, P1, PT, PT, 0x80, 0x0 ;  /* 0x000000000000081c */ /* 0x000fca0000f0f070 */
[----:B------:R-:W-:Y:S01]  /*183e0*/  @!P1 SYNCS.ARRIVE.TRANS64.RED.A0T1 RZ, [UR4+0x2e800], RZ ;  /* 0x02e800ffffff99a7 */ /* 0x000fe20008200404 */
[----:B------:R-:W-:Y:S07]  /*183f0*/  @!P1 ARRIVES.LDGSTSBAR.64.TRANSCNT [UR4+0x2e800] ;  /* 0x02e80000ff0099b0 */ /* 0x000fee0008000a84 */
[----:B------:R-:W-:Y:S05]  /*18400*/  @P0 BRA.U.ANY `(.L_x_2161) ;  /* 0xfffffffd00e80947 */ /* 0x000fea000393ffff */
[----:B-1----:R-:W2:Y:S02]  /*18410*/  LDL.LU R2, [R1+0x30] ;  /* 0x0000300001027983 */ /* 0x002ea40000300800 */
        /* <DEDUP_REMOVED lines=9> */
[----:B------:R-:W2:Y:S03]  /*184b0*/  SYNCS.PHASECHK.TRANS64.TRYWAIT P0, [R18+URZ+0x2e820], R0 ;  /* 0x02e82000120075a7 */ /* 0x000ea6000800017f */
[----:B-12---:R-:W-:Y:S05]  /*184c0*/  @!P0 BRA `(.L_x_2163) ;  /* 0x0000003c00408947 */ /* 0x006fea0003800000 */
.L_x_2244:
[----:B------:R-:W-:Y:S05]  /*184d0*/  BSYNC B0 ;  /* 0x0000000000007941 */ /* 0x000fea0003800000 */
.L_x_2162:
[----:B------:R-:W2:Y:S01]  /*184e0*/  LDL R2, [R1+0xc] ;  /* 0x00000c0001027983 */ /* 0x000ea20000100800 */
[----:B------:R-:W-:-:S05]  /*184f0*/  VIADD R17, R19, 0xfffffffe ;  /* 0xfffffffe13117836 */ /* 0x000fca0000000000 */
[----:B--2---:R-:W-:-:S13]  /*18500*/  ISETP.GE.AND P0, PT, R17, R2, PT ;  /* 0x000000021100720c */ /* 0x004fda0003f06270 */
[----:B------:R-:W-:Y:S05]  /*18510*/  @!P0 BRA `(.L_x_2164) ;  /* 0x0000000c00ec8947 */ /* 0x000fea0003800000 */
[----:B-1----:R1:W5:Y:S04]  /*18520*/  LDL.LU R0, [R1+0x4] ;  /* 0x0000040001007983 */ /* 0x0023680000300800 */
[----:B0-----:R1:W5:Y:S02]  /*18530*/  LDL.LU R6, [R1] ;  /* 0x0000000001067983 */ /* 0x0013640000300800 */
.L_x_2184:
[----:B------:R-:W2:Y:S01]  /*18540*/  LDL R2, [R1+0x1c] ;  /* 0x00001c0001027983 */ /* 0x000ea20000100800 */
[----:B-----5:R-:W-:Y:S01]  /*18550*/  VIADD R3, R6, 0x1 ;  /* 0x0000000106037836 */ /* 0x020fe20000000000 */
[----:B------:R-:W-:Y:S05]  /*18560*/  YIELD ;  /* 0x0000000000007946 */ /* 0x000fea0003800000 */
[C---:B------:R-:W-:Y:S01]  /*18570*/  ISETP.NE.AND P0, PT, R3.reuse, 0x2, PT ;  /* 0x000000020300780c */ /* 0x040fe20003f05270 */
[----:B------:R-:W-:Y:S03]  /*18580*/  BSSY B0, `(.L_x_2165) ;  /* 0x000006c000007945 */ /* 0x000fe60003800000 */
[----:B------:R-:W-:-:S02]  /*18590*/  SEL R9, R3, RZ, P0 ;  /* 0x000000ff03097207 */ /* 0x000fc40000000000 */
[----:B--2---:R-:W-:Y:S02]  /*185a0*/  ISETP.NE.AND P1, PT, R2, RZ, PT ;  /* 0x000000ff0200720c */ /* 0x004fe40003f25270 */
        /* <DEDUP_REMOVED lines=29> */
.L_x_2167:
        /* <DEDUP_REMOVED lines=8> */
.L_x_2245:
[----:B------:R-:W-:Y:S05]  /*18800*/  BSYNC B1 ;  /* 0x0000000000017941 */ /* 0x000fea0003800000 */
.L_x_2168:
        /* <DEDUP_REMOVED lines=9> */
.L_x_2171:
[----:B------:R-:W-:Y:S05]  /*188a0*/  BSYNC B1 ;  /* 0x0000000000017941 */ /* 0x000fea0003800000 */
.L_x_2170:
[----:B------:R-:W3:Y:S04]  /*188b0*/  LDL R2, [R1] ;  /* 0x0000000001027983 */ /* 0x000ee80000100800 */
[----:B------:R-:W4:Y:S01]  /*188c0*/  LDL R5, [R1+0x20] ;  /* 0x0000200001057983 */ /* 0x000f220000100800 */
[----:B0-----:R-:W-:Y:S01]  /*188d0*/  IMAD.MOV.U32 R9, RZ, RZ, RZ ;  /* 0x000000ffff097224 */ /* 0x001fe200078e00ff */
        /* <DEDUP_REMOVED lines=10> */
.L_x_2172:
        /* <DEDUP_REMOVED lines=13> */
.L_x_2246:
[----:B------:R-:W-:Y:S05]  /*18a50*/  BSYNC B1 ;  /* 0x0000000000017941 */ /* 0x000fea0003800000 */
.L_x_2173:
[----:B------:R-:W-:Y:S01]  /*18a60*/  BSSY B1, `(.L_x_2175) ;  /* 0x000000b000017945 */ /* 0x000fe20003800000 */
[----:B------:R-:W-:Y:S02]  /*18a70*/  IMAD.MOV.U32 R10, RZ, RZ, 0x0 ;  /* 0x00000000ff0a7424 */ /* 0x000fe400078e00ff */
[----:B------:R-:W-:Y:S01]  /*18a80*/  IMAD.MOV.U32 R11, RZ, RZ, 0x14f00000 ;  /* 0x14f00000ff0b7424 */ /* 0x000fe200078e00ff */
[----:B------:R-:W-:Y:S06]  /*18a90*/  @P1 BRA `(.L_x_2176) ;  /* 0x00000000001c1947 */ /* 0x000fec0003800000 */
[----:B------:R-:W3:Y:S01]  /*18aa0*/  S2R R7, SR_TID.X ;  /* 0x0000000000077919 */ /* 0x000ee20000002100 */
[----:B0-2---:R-:W-:-:S04]  /*18ab0*/  IMAD.MOV.U32 R3, RZ, RZ, 0x7000 ;  /* 0x00007000ff037424 */ /* 0x005fc800078e00ff */
[----:B------:R4:W-:Y:S01]  /*18ac0*/  SYNCS.ARRIVE.TRANS64 RZ, [R4+URZ+0x2e830], R3 ;  /* 0x02e8300304ff79a7 */ /* 0x0009e2000800003f */
[----:B---3--:R-:W-:-:S04]  /*18ad0*/  LOP3.LUT R7, R7, 0x1f, RZ, 0xc0, !PT ;  /* 0x0000001f07077812 */ /* 0x008fc800078ec0ff */
[----:B------:R-:W-:-:S13]  /*18ae0*/  ISETP.NE.AND P0, PT, R7, RZ, PT ;  /* 0x000000ff0700720c */ /* 0x000fda0003f05270 */
[----:B----4-:R-:W-:Y:S05]  /*18af0*/  @!P0 BRA `(.L_x_2176) ;  /* 0x0000000000048947 */ /* 0x010fea0003800000 */
[----:B------:R-:W-:Y:S01]  /*18b00*/  BPT.TRAP 0x1 ;  /* 0x000000040000795c */ /* 0x000fe20000300000 */
.L_x_2176:
[----:B------:R-:W-:Y:S05]  /*18b10*/  BSYNC B1 ;  /* 0x0000000000017941 */ /* 0x000fea0003800000 */
.L_x_2175:
[----:B------:R-:W-:Y:S01]  /*18b20*/  R2UR UR10, R9 ;  /* 0x00000000090a72ca */ /* 0x000fe200000e0000 */
[----:B------:R-:W-:Y:S01]  /*18b30*/  UIADD3 UR4, UP0, UR44, 0x370, URZ ;  /* 0x000003702c047890 */ /* 0x000fe2000ff1e03f */
[----:B------:R-:W-:Y:S01]  /*18b40*/  R2UR UR6, R10 ;  /* 0x000000000a0672ca */ /* 0x000fe200000e0000 */
[----:B------:R-:W-:Y:S01]  /*18b50*/  VIADD R2, R2, 0x20400 ;  /* 0x0002040002027836 */ /* 0x000fe20000000000 */
[----:B------:R-:W-:Y:S01]  /*18b60*/  R2UR UR7, R11 ;  /* 0x000000000b0772ca */ /* 0x000fe200000e0000 */
[----:B0-2---:R-:W-:Y:S01]  /*18b70*/  VIADD R4, R4, 0x2e830 ;  /* 0x0002e83004047836 */ /* 0x005fe20000000000 */
[----:B------:R-:W-:Y:S01]  /*18b80*/  PLOP3.LUT P0, PT, PT, PT, PT, 0x80, 0x0 ;  /* 0x000000000000781c */ /* 0x000fe20003f0f070 */
[----:B------:R-:W-:-:S12]  /*18b90*/  UIADD3.X UR5, URZ, UR45, URZ, UP0, !UPT ;  /* 0x0000002d3f057290 */ /* 0x000fd800087fe43f */
.L_x_2177:
        /* <DEDUP_REMOVED lines=10> */
.L_x_2166:
[----:B------:R-:W-:Y:S05]  /*18c40*/  BSYNC B0 ;  /* 0x0000000000007941 */ /* 0x000fea0003800000 */
.L_x_2165:
[----:B------:R-:W-:-:S06]  /*18c50*/  UISETP.NE.AND UP0, UPT, UR39, 0x3, UPT ;  /* 0x000000032700788c */ /* 0x000fcc000bf05270 */
[----:B------:R-:W-:-:S13]  /*18c60*/  PLOP3.LUT P0, PT, PT, PT, UP0, 0x80, 0x0 ;  /* 0x000000000000781c */ /* 0x000fda0003f0f008 */
[----:B------:R-:W-:Y:S05]  /*18c70*/  @!P0 BRA `(.L_x_2178) ;  /* 0x0000000000048947 */ /* 0x000fea0003800000 */
[----:B------:R-:W-:Y:S01]  /*18c80*/  BPT.TRAP 0x1 ;  /* 0x000000040000795c */ /* 0x000fe20000300000 */
.L_x_2178:
        /* <DEDUP_REMOVED lines=8> */
.L_x_2247:
[----:B------:R-:W-:Y:S05]  /*18d10*/  BSYNC B0 ;  /* 0x0000000000007941 */ /* 0x000fea0003800000 */
.L_x_2179:
[----:B------:R-:W-:Y:S05]  /*18d20*/  @!P1 BRA `(.L_x_2181) ;  /* 0x0000000000049947 */ /* 0x000fea0003800000 */
[----:B------:R-:W-:Y:S01]  /*18d30*/  BPT.TRAP 0x1 ;  /* 0x000000040000795c */ /* 0x000fe20000300000 */
.L_x_2181:
[----:B--2---:R-:W-:Y:S01]  /*18d40*/  SHF.L.U32 R2, R0, 0x1f, RZ ;  /* 0x0000001f00027819 */ /* 0x004fe200000006ff */
[----:B------:R-:W-:-:S03]  /*18d50*/  IMAD R0, R6, 0x7000, RZ ;  /* 0x0000700006007824 */ /* 0x000fc600078e02ff */
[----:B------:R-:W2:Y:S02]  /*18d60*/  SYNCS.PHASECHK.TRANS64.TRYWAIT P0, [R19+URZ+0x2e860], R2 ;  /* 0x02e86002130075a7 */ /* 0x000ea4000800017f */
[----:B--2---:R-:W-:Y:S05]  /*18d70*/  @!P0 BRA `(.L_x_2182) ;  /* 0x0000003400648947 */ /* 0x004fea0003800000 */
.L_x_2248:
[----:B------:R-:W2:Y:S04]  /*18d80*/  LDL R3, [R1+0x28] ;  /* 0x0000280001037983 */ /* 0x000ea80000100800 */
[----:B------:R-:W3:Y:S01]  /*18d90*/  LDL R12, [R1+0x24] ;  /* 0x00002400010c7983 */ /* 0x000ee20000100800 */
[----:B------:R-:W-:Y:S05]  /*18da0*/  WARPSYNC.ALL ;  /* 0x0000000000007948 */ /* 0x000fea0003800000 */
[----:B--2---:R-:W-:-:S02]  /*18db0*/  LOP3.LUT R2, R0, R3, RZ, 0xfc, !PT ;  /* 0x0000000300027212 */ /* 0x004fc400078efcff */
[----:B------:R-:W2:Y:S01]  /*18dc0*/  S2R R3, SR_TID.X ;  /* 0x0000000000037919 */ /* 0x000ea20000002100 */
[C---:B---3--:R-:W-:Y:S02]  /*18dd0*/  IADD3 R0, R18.reuse, R0, R12 ;  /* 0x0000000012007210 */ /* 0x048fe40007ffe00c */
[----:B------:R-:W-:-:S05]  /*18de0*/  IMAD.IADD R2, R18, 0x1, R2 ;  /* 0x0000000112027824 */ /* 0x000fca00078e0202 */
[----:B------:R-:W0:Y:S01]  /*18df0*/  LDSM.16.MT88.4 R4, [R2+0xe400] ;  /* 0x00e400000204783b */ /* 0x000e220000004200 */
[----:B--2---:R-:W-:Y:S01]  /*18e00*/  LOP3.LUT P0, RZ, R3, 0x4, RZ, 0xc0, !PT ;  /* 0x0000000403ff7812 */ /* 0x004fe2000780c0ff */
[----:B------:R-:W-:-:S05]  /*18e10*/  IMAD.MOV.U32 R3, RZ, RZ, 0x40 ;  /* 0x00000040ff037424 */ /* 0x000fca00078e00ff */
[----:B------:R-:W-:-:S05]  /*18e20*/  SEL R3, R3, 0xffffffc0, !P0 ;  /* 0xffffffc003037807 */ /* 0x000fca0004000000 */
[----:B------:R-:W-:Y:S01]  /*18e30*/  IMAD.IADD R3, R3, 0x1, R2 ;  /* 0x0000000103037824 */ /* 0x000fe200078e0202 */
[C-C-:B0-----:R-:W-:Y:S02]  /*18e40*/  PRMT R8, R4.reuse, 0x6420, R5.reuse ;  /* 0x0000642004087816 */ /* 0x141fe40000000005 */
[----:B------:R-:W-:Y:S02]  /*18e50*/  PRMT R9, R4, 0x7531, R5 ;  /* 0x0000753104097816 */ /* 0x000fe40000000005 */
[C-C-:B------:R-:W-:Y:S02]  /*18e60*/  PRMT R10, R6.reuse, 0x6420, R7.reuse ;  /* 0x00006420060a7816 */ /* 0x140fe40000000007 */
[----:B------:R-:W-:Y:S02]  /*18e70*/  PRMT R11, R6, 0x7531, R7 ;  /* 0x00007531060b7816 */ /* 0x000fe40000000007 */
[----:B------:R-:W0:Y:S04]  /*18e80*/  LDSM.16.MT88.4 R4, [R3+0xe400] ;  /* 0x00e400000304783b */ /* 0x000e280000004200 */
[----:B------:R-:W-:Y:S01]  /*18e90*/  STSM.16.M88.4 [R0+0x400], R8 ;  /* 0x0004000800007844 */ /* 0x000fe20000000200 */
        /* <DEDUP_REMOVED lines=71> */
[----:B------:R0:W-:Y:S02]  /*19310*/  STSM.16.M88.4 [R0+0x6400], R4 ;  /* 0x0064000400007844 */ /* 0x0001e40000000200 */
[C-C-:B0-----:R-:W-:Y:S02]  /*19320*/  PRMT R4, R8.reuse, 0x6420, R9.reuse ;  /* 0x0000642008047816 */ /* 0x141fe40000000009 */
        /* <DEDUP_REMOVED lines=12> */
.L_x_2183:
[----:B0-----:R-:W0:Y:S01]  /*193f0*/  S2R R0, SR_TID.X ;  /* 0x0000000000007919 */ /* 0x001e220000002100 */
[----:B--2---:R2:W-:Y:S01]  /*19400*/  SYNCS.ARRIVE.TRANS64.A1T0 RZ, [R19+URZ+0x2e850], RZ ;  /* 0x02e850ff13ff79a7 */ /* 0x0045e2000810003f */
[----:B------:R3:W5:Y:S01]  /*19410*/  LDL R6, [R1] ;  /* 0x0000000001067983 */ /* 0x0007620000100800 */
[----:B0-----:R-:W-:-:S03]  /*19420*/  LOP3.LUT R2, R0, 0x7f, RZ, 0xc0, !PT ;  /* 0x0000007f00027812 */ /* 0x001fc600078ec0ff */
        /* <DEDUP_REMOVED lines=10> */
.L_x_2164:
[----:B------:R-:W2:Y:S01]  /*194d0*/  S2R R2, SR_TID.X ;  /* 0x0000000000027919 */ /* 0x000ea20000002100 */
[----:B------:R-:W-:Y:S01]  /*194e0*/  BSSY B0, `(.L_x_2185) ;  /* 0x0000011000007945 */ /* 0x000fe20003800000 */
[----:B--2---:R-:W-:-:S04]  /*194f0*/  LOP3.LUT R2, R2, 0x7f, RZ, 0xc0, !PT ;  /* 0x0000007f02027812 */ /* 0x004fc800078ec0ff */
[----:B------:R-:W-:-:S13]  /*19500*/  ISETP.NE.AND P0, PT, R2, RZ, PT ;  /* 0x000000ff0200720c */ /* 0x000fda0003f05270 */
[----:B------:R-:W-:Y:S05]  /*19510*/  @P0 BRA `(.L_x_2186) ;  /* 0x0000000000340947 */ /* 0x000fea0003800000 */
[----:B------:R-:W2:Y:S01]  /*19520*/  S2R R5, SR_LANEID ;  /* 0x0000000000057919 */ /* 0x000ea20000000000 */
[----:B------:R-:W-:Y:S01]  /*19530*/  VOTEU.ANY UR4, UPT, PT ;  /* 0x0000000000047886 */ /* 0x000fe200038e0100 */
[----:B------:R-:W3:Y:S01]  /*19540*/  LDC.64 R2, c[0x0][0xc60] ;  /* 0x00031800ff027b82 */ /* 0x000ee20000000a00 */
[----:B-1---5:R-:W2:Y:S02]  /*19550*/  FLO.U32 R0, UR4 ;  /* 0x0000000400007d00 */ /* 0x022ea400080e0000 */
[----:B--2---:R-:W-:-:S06]  /*19560*/  ISETP.EQ.U32.AND P1, PT, R0, R5, PT ;  /* 0x000000050000720c */ /* 0x004fcc0003f22070 */
[----:B------:R-:W3:Y:S07]  /*19570*/  POPC R5, UR4 ;  /* 0x0000000400057d09 */ /* 0x000eee0008000000 */
[----:B---3--:R-:W2:Y:S01]  /*19580*/  @P1 ATOMG.E.ADD.STRONG.GPU PT, R3, desc[UR54][R2.64], R5 ;  /* 0x00000005020319a8 */ /* 0x008ea200081ee1f6 */
[----:B------:R-:W1:Y:S02]  /*19590*/  S2R R4, SR_LTMASK ;  /* 0x0000000000047919 */ /* 0x000e640000003900 */
[----:B-1----:R-:W-:-:S04]  /*195a0*/  LOP3.LUT R4, R4, UR4, RZ, 0xc0, !PT ;  /* 0x0000000404047c12 */ /* 0x002fc8000f8ec0ff */
[----:B0-----:R-:W0:Y:S01]  /*195b0*/  POPC R7, R4 ;  /* 0x0000000400077309 */ /* 0x001e220000000000 */
[----:B--2---:R-:W0:Y:S02]  /*195c0*/  SHFL.IDX PT, R0, R3, R0, 0x1f ;  /* 0x00001f0003007589 */ /* 0x004e2400000e0000 */
[----:B0-----:R-:W-:-:S05]  /*195d0*/  IADD3 R0, R0, UR40, R7 ;  /* 0x0000002800007c10 */ /* 0x001fca000fffe007 */
[----:B------:R2:W-:Y:S02]  /*195e0*/  STL [R1+0x10], R0 ;  /* 0x0000100001007387 */ /* 0x0005e40000100800 */
.L_x_2186:
[----:B------:R-:W-:Y:S05]  /*195f0*/  BSYNC B0 ;  /* 0x0000000000007941 */ /* 0x000fea0003800000 */
.L_x_2185:
[----:B------:R-:W-:-:S06]  /*19600*/  UISETP.NE.AND UP0, UPT, UR39, 0x3, UPT ;  /* 0x000000032700788c */ /* 0x000fcc000bf05270 */
[----:B------:R-:W-:-:S13]  /*19610*/  PLOP3.LUT P1, PT, PT, PT, UP0, 0x80, 0x0 ;  /* 0x000000000000781c */ /* 0x000fda0003f2f008 */
[----:B------:R-:W-:Y:S05]  /*19620*/  @!P1 BRA `(.L_x_2187) ;  /* 0x0000000000049947 */ /* 0x000fea0003800000 */
[----:B------:R-:W-:Y:S01]  /*19630*/  BPT.TRAP 0x1 ;  /* 0x000000040000795c */ /* 0x000fe20000300000 */
.L_x_2187:
[----:B------:R-:W3:Y:S04]  /*19640*/  LDL R2, [R1+0x4] ;  /* 0x0000040001027983 */ /* 0x000ee80000100800 */
[----:B-12--5:R-:W2:Y:S01]  /*19650*/  LDL R0, [R1] ;  /* 0x0000000001007983 */ /* 0x026ea20000100800 */
[----:B------:R-:W-:Y:S01]  /*19660*/  BSSY B0, `(.L_x_2188) ;  /* 0x0000008000007945 */ /* 0x000fe20003800000 */
[----:B---3--:R-:W-:-:S04]  /*19670*/  LOP3.LUT R3, R2, 0x1, RZ, 0x3c, !PT ;  /* 0x0000000102037812 */ /* 0x008fc800078e3cff */
[----:B------:R-:W-:Y:S01]  /*19680*/  SHF.L.U32 R3, R3, 0x1f, RZ ;  /* 0x0000001f03037819 */ /* 0x000fe200000006ff */
[----:B--2---:R-:W-:-:S04]  /*19690*/  IMAD R16, R0, 0x8, R18 ;  /* 0x0000000800107824 */ /* 0x004fc800078e0212 */
[----:B------:R-:W1:Y:S01]  /*196a0*/  SYNCS.PHASECHK.TRANS64.TRYWAIT P1, [R16+URZ+0x2e870], R3 ;  /* 0x02e87003100075a7 */ /* 0x000e62000802017f */
[----:B------:R-:W-:-:S05]  /*196b0*/  IMAD.U32 R0, RZ, RZ, UR41 ;  /* 0x00000029ff007e24 */ /* 0x000fca000f8e00ff */
[----:B------:R-:W-:Y:S01]  /*196c0*/  ISETP.NE.AND P2, PT, R0, 0x3, PT ;  /* 0x000000030000780c */ /* 0x000fe20003f45270 */
[----:B-1----:R-:W-:-:S12]  /*196d0*/  @!P1 BRA `(.L_x_2189) ;  /* 0x0000002c00209947 */ /* 0x002fd80003800000 */
.L_x_2249:
[----:B------:R-:W-:Y:S05]  /*196e0*/  BSYNC B0 ;  /* 0x0000000000007941 */ /* 0x000fea0003800000 */
.L_x_2188:
[----:B------:R-:W-:Y:S05]  /*196f0*/  @!P2 BRA `(.L_x_2190) ;  /* 0x000000000004a947 */ /* 0x000fea0003800000 */
[----:B------:R-:W-:Y:S01]  /*19700*/  BPT.TRAP 0x1 ;  /* 0x000000040000795c */ /* 0x000fe20000300000 */
.L_x_2190:
[----:B------:R-:W1:Y:S02]  /*19710*/  LDL R0, [R1+0x4] ;  /* 0x0000040001007983 */ /* 0x000e640000100800 */
[----:B-1----:R-:W-:-:S04]  /*19720*/  SHF.L.U32 R3, R0, 0x1f, RZ ;  /* 0x0000001f00037819 */ /* 0x002fc800000006ff */
[----:B------:R-:W1:Y:S02]  /*19730*/  SYNCS.PHASECHK.TRANS64.TRYWAIT P1, [R16+URZ+0x2e860], R3 ;  /* 0x02e86003100075a7 */ /* 0x000e64000802017f */
[----:B-1----:R-:W-:Y:S05]  /*19740*/  @!P1 BRA `(.L_x_2191) ;  /* 0x0000002c00189947 */ /* 0x002fea0003800000 */
.L_x_2250:
[----:B------:R-:W2:Y:S04]  /*19750*/  LDL R17, [R1] ;  /* 0x0000000001117983 */ /* 0x000ea80000100800 */
[----:B------:R-:W1:Y:S04]  /*19760*/  LDL R2, [R1+0x28] ;  /* 0x0000280001027983 */ /* 0x000e680000100800 */
[----:B------:R-:W3:Y:S01]  /*19770*/  LDL R12, [R1+0x24] ;  /* 0x00002400010c7983 */ /* 0x000ee20000100800 */
[----:B0-----:R-:W0:Y:S01]  /*19780*/  S2R R9, SR_TID.X ;  /* 0x0000000000097919 */ /* 0x001e220000002100 */
[----:B------:R-:W-:Y:S05]  /*19790*/  WARPSYNC.ALL ;  /* 0x0000000000007948 */ /* 0x000fea0003800000 */
[----:B------:R-:W-:Y:S01]  /*197a0*/  IMAD.MOV.U32 R13, RZ, RZ, 0x40 ;  /* 0x00000040ff0d7424 */ /* 0x000fe200078e00ff */
[----:B0-----:R-:W-:-:S04]  /*197b0*/  LOP3.LUT P1, RZ, R9, 0x4, RZ, 0xc0, !PT ;  /* 0x0000000409ff7812 */ /* 0x001fc8000782c0ff */
[----:B------:R-:W-:Y:S01]  /*197c0*/  SEL R13, R13, 0xffffffc0, !P1 ;  /* 0xffffffc00d0d7807 */ /* 0x000fe20004800000 */
[----:B--2---:R-:W-:-:S05]  /*197d0*/  IMAD R0, R17, 0x7000, RZ ;  /* 0x0000700011007824 */ /* 0x004fca00078e02ff */
[----:B-1----:R-:W-:-:S05]  /*197e0*/  LOP3.LUT R3, R0, R2, RZ, 0xfc, !PT ;  /* 0x0000000200037212 */ /* 0x002fca00078efcff */
[----:B------:R-:W-:-:S05]  /*197f0*/  IMAD.IADD R2, R18, 0x1, R3 ;  /* 0x0000000112027824 */ /* 0x000fca00078e0203 */
[----:B------:R-:W0:Y:S01]  /*19800*/  LDSM.16.MT88.4 R4, [R2+0xe400] ;  /* 0x00e400000204783b */ /* 0x000e220000004200 */
[----:B------:R-:W-:Y:S01]  /*19810*/  IMAD.IADD R3, R13, 0x1, R2 ;  /* 0x000000010d037824 */ /* 0x000fe200078e0202 */
[----:B---3--:R-:W-:Y:S02]  /*19820*/  IADD3 R0, R18, R0, R12 ;  /* 0x0000000012007210 */ /* 0x008fe40007ffe00c */
        /* <DEDUP_REMOVED lines=91> */
.L_x_2192:
        /* <DEDUP_REMOVED lines=13> */
.L_x_2141:
[----:B------:R-:W-:Y:S05]  /*19eb0*/  BSYNC B7 ;  /* 0x0000000000077941 */ /* 0x000fea0003800000 */
.L_x_2139:
[----:B01----:R-:W2:Y:S02]  /*19ec0*/  LDL R0, [R1+0x34] ;  /* 0x0000340001007983 */ /* 0x003ea40000100800 */
[----:B--2---:R-:W-:-:S13]  /*19ed0*/  ISETP.NE.AND P0, PT, R0, RZ, PT ;  /* 0x000000ff0000720c */ /* 0x004fda0003f05270 */
        /* <DEDUP_REMOVED lines=13> */
.L_x_2193:
        /* <DEDUP_REMOVED lines=30> */
[----:B0-----:R-:W-:Y:S02]  /*1a190*/  SEL R3, R8, RZ, P3 ;  /* 0x000000ff08037207 */ /* 0x001fe40001800000 */
[----:B------:R-:W0:Y:S03]  /*1a1a0*/  LDC R8, c[0x0][0xc38] ;  /* 0x00030e00ff087b82 */ /* 0x000e260000000800 */
        /* <DEDUP_REMOVED lines=15> */
.L_x_2197:
        /* <DEDUP_REMOVED lines=38> */
.L_x_2195:
        /* <DEDUP_REMOVED lines=13> */
.L_x_2198:
[----:B0---4-:R-:W-:Y:S01]  /*1a5d0*/  IMAD R3, R5, R8, R6 ;  /* 0x0000000805037224 */ /* 0x011fe200078e0206 */
[----:B--2---:R-:W-:Y:S01]  /*1a5e0*/  ISETP.NE.AND P0, PT, R7, 0x1, PT ;  /* 0x000000010700780c */ /* 0x004fe20003f05270 */
[----:B------:R-:W-:Y:S02]  /*1a5f0*/  UIADD3 UR42, UR4, UR42, URZ ;  /* 0x0000002a042a7290 */ /* 0x000fe4000fffe03f */
[----:B------:R-:W-:Y:S01]  /*1a600*/  IMAD.IADD R4, R4, 0x1, -R3 ;  /* 0x0000000104047824 */ /* 0x000fe200078e0a03 */
[----:B------:R0:W-:Y:S09]  /*1a610*/  STL [R1+0x10], R3 ;  /* 0x0000100301007387 */ /* 0x0001f20000100800 */
[----:B------:R-:W-:Y:S05]  /*1a620*/  @!P0 BRA `(.L_x_2199) ;  /* 0x0000000000e48947 */ /* 0x000fea0003800000 */
[----:B-1----:R-:W-:-:S04]  /*1a630*/  IABS R5, R0 ;  /* 0x0000000000057213 */ /* 0x002fc80000000000 */
[----:B------:R-:W1:Y:S08]  /*1a640*/  I2F.RP R6, R5 ;  /* 0x0000000500067306 */ /* 0x000e700000209400 */
[----:B-1----:R-:W1:Y:S02]  /*1a650*/  MUFU.RCP R6, R6 ;  /* 0x0000000600067308 */ /* 0x002e640000001000 */
[----:B-1----:R-:W-:-:S06]  /*1a660*/  VIADD R9, R6, 0xffffffe ;  /* 0x0ffffffe06097836 */ /* 0x002fcc0000000000 */
[----:B0-----:R-:W3:Y:S02]  /*1a670*/  F2I.FTZ.U32.TRUNC.NTZ R3, R9 ;  /* 0x0000000900037305 */ /* 0x001ee4000021f000 */
[----:B---3--:R-:W-:-:S04]  /*1a680*/  IMAD.MOV R2, RZ, RZ, -R3 ;  /* 0x000000ffff027224 */ /* 0x008fc800078e0a03 */
        /* <DEDUP_REMOVED lines=51> */
.L_x_2199:
[----:B------:R-:W-:Y:S02]  /*1a9c0*/  ULDC.64 UR4, c[0x0][0xc90] ;  /* 0x0003240000047ab9 */ /* 0x000fe40000000a00 */
[----:B------:R-:W-:-:S06]  /*1a9d0*/  UIMAD.WIDE UR4, UR42, 0x4, UR4 ;  /* 0x000000042a0478a5 */ /* 0x000fcc000f8e0204 */
[----:B---3--:R-:W-:Y:S02]  /*1a9e0*/  IMAD.U32 R2, RZ, RZ, UR4 ;  /* 0x00000004ff027e24 */ /* 0x008fe4000f8e00ff */
        /* <DEDUP_REMOVED lines=61> */
.L_x_2200:
[----:B0-----:R-:W-:-:S05]  /*1adc0*/  LOP3.LUT R3, RZ, R4, RZ, 0x33, !PT ;  /* 0x00000004ff037212 */ /* 0x001fca00078e33ff */
[----:B------:R-:W-:-:S05]  /*1add0*/  IMAD.IADD R0, R0, 0x1, R3 ;  /* 0x0000000100007824 */ /* 0x000fca00078e0203 */
[----:B------:R2:W-:Y:S01]  /*1ade0*/  STL [R1+0x14], R0 ;  /* 0x0000140001007387 */ /* 0x0005e20000100800 */
[----:B------:R-:W-:Y:S05]  /*1adf0*/  BRA `(.L_x_2201) ;  /* 0x0000000000107947 */ /* 0x000fea0003800000 */
.L_x_2196:
[----:B------:R0:W-:Y:S01]  /*1ae00*/  STL [R1+0x10], R4 ;  /* 0x0000100401007387 */ /* 0x0001e20000100800 */
[----:B------:R-:W-:-:S03]  /*1ae10*/  ULDC UR42, c[0x0][0xc3c] ;  /* 0x00030f00002a7ab9 */ /* 0x000fc60000000800 */
[----:B------:R0:W-:Y:S04]  /*1ae20*/  STL [R1+0x14], RZ ;  /* 0x000014ff01007387 */ /* 0x0001e80000100800 */
[----:B------:R0:W-:Y:S02]  /*1ae30*/  STL [R1+0x18], RZ ;  /* 0x000018ff01007387 */ /* 0x0001e40000100800 */
.L_x_2201:
[----:B------:R-:W3:Y:S04]  /*1ae40*/  LDL R3, [R1+0x14] ;  /* 0x0000140001037983 */ /* 0x000ee80000100800 */
[----:B-1----:R-:W4:Y:S04]  /*1ae50*/  LDL R2, [R1+0x18] ;  /* 0x0000180001027983 */ /* 0x002f280000100800 */
[----:B0-----:R-:W5:Y:S01]  /*1ae60*/  LDL R4, [R1+0x10] ;  /* 0x0000100001047983 */ /* 0x001f620000100800 */
[----:B--2---:R-:W0:Y:S02]  /*1ae70*/  S2R R0, SR_TID.X ;  /* 0x0000000000007919 */ /* 0x004e240000002100 */
[----:B0-----:R-:W-:Y:S01]  /*1ae80*/  LOP3.LUT R0, R0, 0x1f, RZ, 0xc0, !PT ;  /* 0x0000001f00007812 */ /* 0x001fe200078ec0ff */
[----:B------:R-:W-:Y:S03]  /*1ae90*/  BAR.SYNC.DEFER_BLOCKING 0x4, 0x180 ;  /* 0x0106000000007b1d */ /* 0x000fe60000010000 */
[----:B------:R-:W-:-:S13]  /*1aea0*/  ISETP.NE.AND P0, PT, R0, RZ, PT ;  /* 0x000000ff0000720c */ /* 0x000fda0003f05270 */
[----:B------:R-:W-:Y:S01]  /*1aeb0*/  @!P0 MOV R0, 0x400 ;  /* 0x0000040000008802 */ /* 0x000fe20000000f00 */
[----:B---3--:R-:W-:Y:S02]  /*1aec0*/  IMAD.MOV.U32 R5, RZ, RZ, R3 ;  /* 0x000000ffff057224 */ /* 0x008fe400078e0003 */
[----:B------:R-:W0:Y:S01]  /*1aed0*/  @!P0 S2R R3, SR_CgaCtaId ;  /* 0x0000000000038919 */ /* 0x000e220000008800 */
[----:B----4-:R-:W-:Y:S01]  /*1aee0*/  IMAD.MOV.U32 R6, RZ, RZ, R2 ;  /* 0x000000ffff067224 */ /* 0x010fe200078e0002 */
[----:B0-----:R-:W-:Y:S01]  /*1aef0*/  @!P0 LEA R18, R3, R0, 0x18 ;  /* 0x0000000003128211 */ /* 0x001fe200078ec0ff */
[----:B------:R-:W-:-:S04]  /*1af00*/  IMAD.U32 R0, RZ, RZ, UR42 ;  /* 0x0000002aff007e24 */ /* 0x000fc8000f8e00ff */
[----:B------:R-:W-:-:S05]  /*1af10*/  @!P0 IMAD.MOV.U32 R7, RZ, RZ, R0 ;  /* 0x000000ffff078224 */ /* 0x000fca00078e0000 */
[----:B-----5:R0:W-:Y:S01]  /*1af20*/  @!P0 STS.128 [R18+0x2e8d0], R4 ;  /* 0x02e8d00412008388 */ /* 0x0201e20000000c00 */
[----:B------:R-:W-:Y:S06]  /*1af30*/  BAR.ARV 0x5, 0x180 ;  /* 0x0146000000007b1d */ /* 0x000fec0000002000 */
.L_x_2194:
[----:B------:R-:W-:Y:S02]  /*1af40*/  ULDC UR4, c[0x0][0xc3c] ;  /* 0x00030f0000047ab9 */ /* 0x000fe40000000800 */
[----:B------:R-:W-:-:S06]  /*1af50*/  UISETP.GE.AND UP0, UPT, UR42, UR4, UPT ;  /* 0x000000042a00728c */ /* 0x000fcc000bf06270 */
[----:B------:R-:W-:-:S13]  /*1af60*/  PLOP3.LUT P0, PT, PT, PT, UP0, 0x80, 0x0 ;  /* 0x000000000000781c */ /* 0x000fda0003f0f008 */
[----:B------:R-:W-:Y:S05]  /*1af70*/  @!P0 BRA `(.L_x_2202) ;  /* 0xffffffb000ec8947 */ /* 0x000fea000383ffff */
.L_x_2134:
        /* <DEDUP_REMOVED lines=12> */
.L_x_2251:
[----:B------:R-:W-:Y:S05]  /*1b040*/  BSYNC B0 ;  /* 0x0000000000007941 */ /* 0x000fea0003800000 */
.L_x_2203:
[----:B------:R-:W-:-:S03]  /*1b050*/  UMOV UR4, 0xffffffff ;  /* 0xffffffff00047882 */ /* 0x000fc60000000000 */
[----:B------:R-:W-:Y:S05]  /*1b060*/  BRA.DIV UR4, `(.L_x_2205) ;  /* 0x0000001204f87947 */ /* 0x000fea000b800000 */
[----:B------:R-:W1:Y:S02]  /*1b070*/  S2R R2, SR_TID.X ;  /* 0x0000000000027919 */ /* 0x000e640000002100 */
[----:B-1----:R-:W-:-:S04]  /*1b080*/  SHF.R.U32.HI R2, RZ, 0x5, R2 ;  /* 0x00000005ff027819 */ /* 0x002fc80000011602 */
[----:B------:R-:W-:-:S05]  /*1b090*/  LOP3.LUT R2, R2, 0x3, RZ, 0xc0, !PT ;  /* 0x0000000302027812 */ /* 0x000fca00078ec0ff */
[----:B------:R1:W2:Y:S02]  /*1b0a0*/  SHFL.IDX PT, R14, R2, RZ, 0x1f ;  /* 0x00001fff020e7589 */ /* 0x0002a400000e0000 */
.L_x_2254:
[----:B--2---:R-:W-:Y:S01]  /*1b0b0*/  ISETP.NE.AND P0, PT, R14, RZ, PT ;  /* 0x000000ff0e00720c */ /* 0x004fe20003f05270 */
[----:B------:R-:W-:-:S12]  /*1b0c0*/  BSSY B0, `(.L_x_2206) ;  /* 0x000002e000007945 */ /* 0x000fd80003800000 */
[----:B------:R-:W-:Y:S05]  /*1b0d0*/  @P0 BRA `(.L_x_2207) ;  /* 0x0000000000b00947 */ /* 0x000fea0003800000 */
[----:B------:R-:W-:-:S03]  /*1b0e0*/  UMOV UR4, 0xffffffff ;  /* 0xffffffff00047882 */ /* 0x000fc60000000000 */
[----:B------:R-:W-:Y:S05]  /*1b0f0*/  BRA.DIV UR4, `(.L_x_2208) ;  /* 0x0000001604087947 */ /* 0x000fea000b800000 */
[----:B------:R-:W-:-:S13]  /*1b100*/  ELECT P6, URZ, PT ;  /* 0x00000000003f782f */ /* 0x000fda00038c0000 */
.L_x_2257:
[----:B------:R-:W-:Y:S05]  /*1b110*/  @!P6 BRA `(.L_x_2207) ;  /* 0x0000000000a0e947 */ /* 0x000fea0003800000 */
[----:B------:R-:W-:-:S06]  /*1b120*/  ULOP3.LUT UR4, UR38, 0x2, URZ, 0xfc, !UPT ;  /* 0x0000000226047892 */ /* 0x000fcc000f8efc3f */
[----:B-1----:R-:W-:-:S05]  /*1b130*/  IMAD.U32 R2, RZ, RZ, UR4 ;  /* 0x00000004ff027e24 */ /* 0x002fca000f8e00ff */
[----:B------:R-:W-:-:S13]  /*1b140*/  ISETP.NE.AND P0, PT, R2, 0x3, PT ;  /* 0x000000030200780c */ /* 0x000fda0003f05270 */
[----:B------:R-:W-:Y:S05]  /*1b150*/  @!P0 BRA `(.L_x_2209) ;  /* 0x0000000000048947 */ /* 0x000fea0003800000 */
[----:B------:R-:W-:Y:S01]  /*1b160*/  BPT.TRAP 0x1 ;  /* 0x000000040000795c */ /* 0x000fe20000300000 */
.L_x_2209:
        /* <DEDUP_REMOVED lines=14> */
.L_x_2258:
[----:B------:R-:W1:Y:S02]  /*1b250*/  SYNCS.PHASECHK.TRANS64.TRYWAIT P1, [R7+URZ], R2 ;  /* 0x00000002070075a7 */ /* 0x000e64000802017f */
[----:B-1----:R-:W-:Y:S05]  /*1b260*/  @!P1 BRA `(.L_x_2211) ;  /* 0x0000001000e09947 */ /* 0x002fea0003800000 */
.L_x_2259:
[----:B------:R-:W-:Y:S05]  /*1b270*/  @!P0 BRA `(.L_x_2212) ;  /* 0x0000000000048947 */ /* 0x000fea0003800000 */
[----:B------:R-:W-:Y:S01]  /*1b280*/  BPT.TRAP 0x1 ;  /* 0x000000040000795c */ /* 0x000fe20000300000 */
.L_x_2212:
[----:B------:R-:W2:Y:S02]  /*1b290*/  LDL.LU R4, [R1] ;  /* 0x0000000001047983 */ /* 0x000ea40000300800 */
[----:B--2---:R-:W-:-:S04]  /*1b2a0*/  IMAD R4, R4, 0x8, R0 ;  /* 0x0000000804047824 */ /* 0x004fc800078e0200 */
[----:B------:R-:W2:Y:S02]  /*1b2b0*/  SYNCS.PHASECHK.TRANS64.TRYWAIT P1, [R4+URZ+0x2e860], R5 ;  /* 0x02e86005040075a7 */ /* 0x000ea4000802017f */
[----:B--2---:R-:W-:Y:S05]  /*1b2c0*/  @!P1 BRA `(.L_x_2213) ;  /* 0x0000001000dc9947 */ /* 0x004fea0003800000 */
.L_x_2260:
[----:B------:R-:W-:Y:S05]  /*1b2d0*/  @!P0 BRA `(.L_x_2214) ;  /* 0x0000000000048947 */ /* 0x000fea0003800000 */
[----:B------:R-:W-:Y:S01]  /*1b2e0*/  BPT.TRAP 0x1 ;  /* 0x000000040000795c */ /* 0x000fe20000300000 */
.L_x_2214:
[----:B------:R-:W-:-:S04]  /*1b2f0*/  IMAD R3, R3, 0x8, R0 ;  /* 0x0000000803037824 */ /* 0x000fc800078e0200 */
[----:B------:R-:W3:Y:S02]  /*1b300*/  SYNCS.PHASECHK.TRANS64.TRYWAIT P1, [R3+URZ+0x2e860], R2 ;  /* 0x02e86002030075a7 */ /* 0x000ee4000802017f */
[----:B---3--:R-:W-:Y:S05]  /*1b310*/  @!P1 BRA `(.L_x_2215) ;  /* 0x0000001000dc9947 */ /* 0x008fea0003800000 */
.L_x_2261:
[----:B------:R-:W-:Y:S05]  /*1b320*/  @!P0 BRA `(.L_x_2216) ;  /* 0x0000000000048947 */ /* 0x000fea0003800000 */
[----:B------:R-:W-:Y:S01]  /*1b330*/  BPT.TRAP 0x1 ;  /* 0x000000040000795c */ /* 0x000fe20000300000 */
.L_x_2216:
[----:B------:R-:W4:Y:S02]  /*1b340*/  SYNCS.PHASECHK.TRANS64.TRYWAIT P0, [R4+URZ+0x2e880], R5 ;  /* 0x02e88005040075a7 */ /* 0x000f24000800017f */
[----:B----4-:R-:W-:Y:S05]  /*1b350*/  @!P0 BRA `(.L_x_2217) ;  /* 0x0000001000e08947 */ /* 0x010fea0003800000 */
.L_x_2218:
[----:B------:R0:W0:Y:S02]  /*1b360*/  SYNCS.PHASECHK.TRANS64.TRYWAIT P0, [R3+URZ+0x2e880], R2 ;  /* 0x02e88002030075a7 */ /* 0x000024000800017f */
[----:B0-----:R-:W-:Y:S05]  /*1b370*/  @!P0 NANOSLEEP.SYNCS 0x989680 ;  /* 0x009896800000895d */ /* 0x001fea0003900000 */
[----:B------:R-:W0:Y:S02]  /*1b380*/  @!P0 SYNCS.PHASECHK.TRANS64 P0, [R3+URZ+0x2e880], R2 ;  /* 0x02e88002030085a7 */ /* 0x000e24000800007f */
[----:B0-----:R-:W-:Y:S05]  /*1b390*/  @!P0 BRA `(.L_x_2218) ;  /* 0xfffffffc00f08947 */ /* 0x001fea000383ffff */
.L_x_2207:
[----:B------:R-:W-:Y:S05]  /*1b3a0*/  BSYNC B0 ;  /* 0x0000000000007941 */ /* 0x000fea0003800000 */
.L_x_2206:
[----:B------:R-:W-:Y:S05]  /*1b3b0*/  EXIT ;  /* 0x000000000000794d */ /* 0x000fea0003800000 */
.L_x_2070:
[----:B0-----:R-:W-:-:S04]  /*1b3c0*/  IMAD.U32 R3, RZ, RZ, UR41 ;  /* 0x00000029ff037e24 */ /* 0x001fc8000f8e00ff */
[----:B------:R0:W1:Y:S03]  /*1b3d0*/  SYNCS.PHASECHK.TRANS64.TRYWAIT P0, [R3+URZ+0x2e800], R2 ;  /* 0x02e80002030075a7 */ /* 0x000066000800017f */
[----:B-1----:R-:W-:Y:S05]  /*1b3e0*/  @!P0 NANOSLEEP.SYNCS 0x989680 ;  /* 0x009896800000895d */ /* 0x002fea0003900000 */
[----:B------:R-:W1:Y:S02]  /*1b3f0*/  @!P0 SYNCS.PHASECHK.TRANS64 P0, [R3+URZ+0x2e800], R2 ;  /* 0x02e80002030085a7 */ /* 0x000e64000800007f */
[----:B-1----:R-:W-:Y:S05]  /*1b400*/  @!P0 BRA `(.L_x_2070) ;  /* 0xfffffffc00ec8947 */ /* 0x002fea000383ffff */
[----:B------:R-:W-:Y:S05]  /*1b410*/  BRA `(.L_x_2219) ;  /* 0xfffffe6c00047947 */ /* 0x000fea000383ffff */
.L_x_2074:
[----:B-1----:R1:W2:Y:S02]  /*1b420*/  SYNCS.PHASECHK.TRANS64.TRYWAIT P0, [R2+URZ+0x2e830], R3 ;  /* 0x02e83003020075a7 */ /* 0x0022a4000800017f */
[----:B--2---:R-:W-:Y:S05]  /*1b430*/  @!P0 NANOSLEEP.SYNCS 0x989680 ;  /* 0x009896800000895d */ /* 0x004fea0003900000 */
[----:B------:R-:W2:Y:S02]  /*1b440*/  @!P0 SYNCS.PHASECHK.TRANS64 P0, [R2+URZ+0x2e830], R3 ;  /* 0x02e83003020085a7 */ /* 0x000ea4000800007f */
[----:B--2---:R-:W-:Y:S05]  /*1b450*/  @!P0 BRA `(.L_x_2074) ;  /* 0xfffffffc00f08947 */ /* 0x004fea000383ffff */
[----:B------:R-:W-:Y:S05]  /*1b460*/  BRA `(.L_x_2073) ;  /* 0xfffffe6c00207947 */ /* 0x000fea000383ffff */
.L_x_2079:
[----:B-1----:R-:W-:-:S04]  /*1b470*/  IMAD.U32 R8, RZ, RZ, UR6 ;  /* 0x00000006ff087e24 */ /* 0x002fc8000f8e00ff */
[----:B------:R1:W2:Y:S03]  /*1b480*/  SYNCS.PHASECHK.TRANS64.TRYWAIT P3, [R8+URZ+0x2e830], R7 ;  /* 0x02e83007080075a7 */ /* 0x0002a6000806017f */
[----:B--2---:R-:W-:Y:S05]  /*1b490*/  @!P3 NANOSLEEP.SYNCS 0x989680 ;  /* 0x009896800000b95d */ /* 0x004fea0003900000 */
[----:B------:R-:W2:Y:S02]  /*1b4a0*/  @!P3 SYNCS.PHASECHK.TRANS64 P3, [R8+URZ+0x2e830], R7 ;  /* 0x02e830070800b5a7 */ /* 0x000ea4000806007f */
[----:B--2---:R-:W-:Y:S05]  /*1b4b0*/  @!P3 BRA `(.L_x_2079) ;  /* 0xfffffffc00ecb947 */ /* 0x004fea000383ffff */
[----:B------:R-:W-:Y:S05]  /*1b4c0*/  BRA `(.L_x_2076) ;  /* 0xfffffeb800d87947 */ /* 0x000fea000383ffff */
.L_x_2083:
[----:B-1----:R-:W-:-:S04]  /*1b4d0*/  IMAD.U32 R8, RZ, RZ, UR6 ;  /* 0x00000006ff087e24 */ /* 0x002fc8000f8e00ff */
[----:B------:R1:W2:Y:S03]  /*1b4e0*/  SYNCS.PHASECHK.TRANS64.TRYWAIT P3, [R8+URZ+0x2e850], R7 ;  /* 0x02e85007080075a7 */ /* 0x0002a6000806017f */
[----:B--2---:R-:W-:Y:S05]  /*1b4f0*/  @!P3 NANOSLEEP.SYNCS 0x989680 ;  /* 0x009896800000b95d */ /* 0x004fea0003900000 */
[----:B------:R-:W2:Y:S02]  /*1b500*/  @!P3 SYNCS.PHASECHK.TRANS64 P3, [R8+URZ+0x2e850], R7 ;  /* 0x02e850070800b5a7 */ /* 0x000ea4000806007f */
[----:B--2---:R-:W-:Y:S05]  /*1b510*/  @!P3 BRA `(.L_x_2083) ;  /* 0xfffffffc00ecb947 */ /* 0x004fea000383ffff */
[----:B------:R-:W-:Y:S05]  /*1b520*/  BRA `(.L_x_2080) ;  /* 0xfffffec400d87947 */ /* 0x000fea000383ffff */
.L_x_2090:
[----:B-1----:R-:W-:-:S04]  /*1b530*/  IMAD.U32 R8, RZ, RZ, UR6 ;  /* 0x00000006ff087e24 */ /* 0x002fc8000f8e00ff */
[----:B------:R1:W2:Y:S03]  /*1b540*/  SYNCS.PHASECHK.TRANS64.TRYWAIT P2, [R8+URZ+0x2e830], R7 ;  /* 0x02e83007080075a7 */ /* 0x0002a6000804017f */
[----:B--2---:R-:W-:Y:S05]  /*1b550*/  @!P2 NANOSLEEP.SYNCS 0x989680 ;  /* 0x009896800000a95d */ /* 0x004fea0003900000 */
[----:B------:R-:W2:Y:S02]  /*1b560*/  @!P2 SYNCS.PHASECHK.TRANS64 P2, [R8+URZ+0x2e830], R7 ;  /* 0x02e830070800a5a7 */ /* 0x000ea4000804007f */
[----:B--2---:R-:W-:Y:S05]  /*1b570*/  @!P2 BRA `(.L_x_2090) ;  /* 0xfffffffc00eca947 */ /* 0x004fea000383ffff */
[----:B------:R-:W-:Y:S05]  /*1b580*/  BRA `(.L_x_2087) ;  /* 0xffffff0c00ac7947 */ /* 0x000fea000383ffff */
.L_x_2094:
[----:B-1----:R-:W-:-:S04]  /*1b590*/  IMAD.U32 R8, RZ, RZ, UR6 ;  /* 0x00000006ff087e24 */ /* 0x002fc8000f8e00ff */
[----:B------:R1:W2:Y:S03]  /*1b5a0*/  SYNCS.PHASECHK.TRANS64.TRYWAIT P2, [R8+URZ+0x2e850], R7 ;  /* 0x02e85007080075a7 */ /* 0x0002a6000804017f */
[----:B--2---:R-:W-:Y:S05]  /*1b5b0*/  @!P2 NANOSLEEP.SYNCS 0x989680 ;  /* 0x009896800000a95d */ /* 0x004fea0003900000 */
[----:B------:R-:W2:Y:S02]  /*1b5c0*/  @!P2 SYNCS.PHASECHK.TRANS64 P2, [R8+URZ+0x2e850], R7 ;  /* 0x02e850070800a5a7 */ /* 0x000ea4000804007f */
[----:B--2---:R-:W-:Y:S05]  /*1b5d0*/  @!P2 BRA `(.L_x_2094) ;  /* 0xfffffffc00eca947 */ /* 0x004fea000383ffff */
[----:B------:R-:W-:Y:S05]  /*1b5e0*/  BRA `(.L_x_2091) ;  /* 0xffffff1800a07947 */ /* 0x000fea000383ffff */
.L_x_2100:
[----:B-1----:R-:W-:-:S04]  /*1b5f0*/  IMAD.U32 R5, RZ, RZ, UR5 ;  /* 0x00000005ff057e24 */ /* 0x002fc8000f8e00ff */
[----:B------:R1:W2:Y:S03]  /*1b600*/  SYNCS.PHASECHK.TRANS64.TRYWAIT P0, [R5+URZ+0x2e850], R0 ;  /* 0x02e85000050075a7 */ /* 0x0002a6000800017f */
[----:B--2---:R-:W-:Y:S05]  /*1b610*/  @!P0 NANOSLEEP.SYNCS 0x989680 ;  /* 0x009896800000895d */ /* 0x004fea0003900000 */
[----:B------:R-:W2:Y:S02]  /*1b620*/  @!P0 SYNCS.PHASECHK.TRANS64 P0, [R5+URZ+0x2e850], R0 ;  /* 0x02e85000050085a7 */ /* 0x000ea4000800007f */
[----:B--2---:R-:W-:Y:S05]  /*1b630*/  @!P0 BRA `(.L_x_2100) ;  /* 0xfffffffc00ec8947 */ /* 0x004fea000383ffff */
[----:B------:R-:W-:Y:S05]  /*1b640*/  BRA `(.L_x_2099) ;  /* 0xffffff5000647947 */ /* 0x000fea000383ffff */
.L_x_2150:
[----:B------:R-:W-:Y:S02]  /*1b650*/  IMAD.MOV.U32 R13, RZ, RZ, R0 ;  /* 0x000000ffff0d7224 */ /* 0x000fe400078e0000 */
[----:B------:R-:W-:Y:S02]  /*1b660*/  IMAD.MOV.U32 R12, RZ, RZ, RZ ;  /* 0x000000ffff0c7224 */ /* 0x000fe400078e00ff */
[----:B------:R-:W-:Y:S02]  /*1b670*/  IMAD.MOV.U32 R11, RZ, RZ, 0x1f ;  /* 0x0000001fff0b7424 */ /* 0x000fe400078e00ff */
[----:B------:R-:W-:-:S07]  /*1b680*/  IMAD.MOV.U32 R15, RZ, RZ, -0x1 ;  /* 0xffffffffff0f7424 */ /* 0x000fce00078e00ff */
[----:B-1----:R-:W-:Y:S05]  /*1b690*/  WARPSYNC.COLLECTIVE R15, `(.L_x_2220) ;  /* 0x000000000f087348 */ /* 0x002fea0003c00000 */
[----:B------:R0:W2:Y:S02]  /*1b6a0*/  SHFL.IDX P6, R14, R13, R12, R11 ;  /* 0x0000000c0d0e7389 */ /* 0x0000a400000c000b */
[----:B012---:R-:W-:Y:S01]  /*1b6b0*/  ENDCOLLECTIVE ;  /* 0x000000000000791b */ /* 0x007fe20003800000 */
.L_x_2220:
[----:B------:R-:W-:Y:S05]  /*1b6c0*/  BRA `(.L_x_2221) ;  /* 0xffffffbc00587947 */ /* 0x000fea000383ffff */
.L_x_2152:
[----:B------:R-:W-:Y:S01]  /*1b6d0*/  BSSY B0, `(.L_x_2222) ;  /* 0x0000006000007945 */ /* 0x000fe20003800000 */
[----:B------:R-:W-:-:S07]  /*1b6e0*/  IMAD.MOV.U32 R15, RZ, RZ, -0x1 ;  /* 0xffffffffff0f7424 */ /* 0x000fce00078e00ff */
[----:B-1----:R-:W-:Y:S05]  /*1b6f0*/  WARPSYNC.COLLECTIVE R15, `(.L_x_2223) ;  /* 0x000000000f0c7348 */ /* 0x002fea0003c00000 */
[----:B------:R-:W-:Y:S02]  /*1b700*/  ELECT P6, UR62, PT ;  /* 0x00000000003e782f */ /* 0x000fe400038c0000 */
[----:B------:R-:W-:Y:S01]  /*1b710*/  MOV R14, UR62 ;  /* 0x0000003e000e7c02 */ /* 0x000fe20008000f00 */
[----:B-1----:R-:W-:Y:S10]  /*1b720*/  ENDCOLLECTIVE ;  /* 0x000000000000791b */ /* 0x002ff40003800000 */
.L_x_2223:
[----:B------:R-:W-:Y:S05]  /*1b730*/  BSYNC B0 ;  /* 0x0000000000007941 */ /* 0x000fea0003800000 */
.L_x_2222:
[----:B------:R-:W-:Y:S05]  /*1b740*/  BRA `(.L_x_2224) ;  /* 0xffffffbc005c7947 */ /* 0x000fea000383ffff */
.L_x_2154:
[----:B0-----:R0:W1:Y:S02]  /*1b750*/  SYNCS.PHASECHK.TRANS64.TRYWAIT P0, [R4+URZ+0x2e880], R3 ;  /* 0x02e88003040075a7 */ /* 0x001064000800017f */
[----:B-1----:R-:W-:Y:S05]  /*1b760*/  @!P0 NANOSLEEP.SYNCS 0x989680 ;  /* 0x009896800000895d */ /* 0x002fea0003900000 */
[----:B------:R-:W1:Y:S02]  /*1b770*/  @!P0 SYNCS.PHASECHK.TRANS64 P0, [R4+URZ+0x2e880], R3 ;  /* 0x02e88003040085a7 */ /* 0x000e64000800007f */
[----:B-1----:R-:W-:Y:S05]  /*1b780*/  @!P0 BRA `(.L_x_2154) ;  /* 0xfffffffc00f08947 */ /* 0x002fea000383ffff */
[----:B------:R-:W-:Y:S05]  /*1b790*/  BRA `(.L_x_2225) ;  /* 0xffffffbc00c07947 */ /* 0x000fea000383ffff */
.L_x_2156:
[----:B-1----:R1:W2:Y:S02]  /*1b7a0*/  SYNCS.PHASECHK.TRANS64.TRYWAIT P0, [R4+URZ+0x2e840], R3 ;  /* 0x02e84003040075a7 */ /* 0x0022a4000800017f */
[----:B--2---:R-:W-:Y:S05]  /*1b7b0*/  @!P0 NANOSLEEP.SYNCS 0x989680 ;  /* 0x009896800000895d */ /* 0x004fea0003900000 */
[----:B------:R-:W2:Y:S02]  /*1b7c0*/  @!P0 SYNCS.PHASECHK.TRANS64 P0, [R4+URZ+0x2e840], R3 ;  /* 0x02e84003040085a7 */ /* 0x000ea4000800007f */
[----:B--2---:R-:W-:Y:S05]  /*1b7d0*/  @!P0 BRA `(.L_x_2156) ;  /* 0xfffffffc00f08947 */ /* 0x004fea000383ffff */
[----:B------:R-:W-:Y:S05]  /*1b7e0*/  BRA `(.L_x_2226) ;  /* 0xffffffc000147947 */ /* 0x000fea000383ffff */
.L_x_2160:
[----:B------:R-:W-:Y:S01]  /*1b7f0*/  IMAD.MOV.U32 R13, RZ, RZ, R0 ;  /* 0x000000ffff0d7224 */ /* 0x000fe200078e0000 */
[----:B------:R-:W-:Y:S01]  /*1b800*/  LOP3.LUT R8, R8, 0x7f, RZ, 0xc0, !PT ;  /* 0x0000007f08087812 */ /* 0x000fe200078ec0ff */
[----:B------:R-:W-:Y:S02]  /*1b810*/  IMAD.MOV.U32 R12, RZ, RZ, RZ ;  /* 0x000000ffff0c7224 */ /* 0x000fe400078e00ff */
[----:B------:R-:W-:Y:S01]  /*1b820*/  IMAD.MOV.U32 R11, RZ, RZ, 0x181f ;  /* 0x0000181fff0b7424 */ /* 0x000fe200078e00ff */
[----:B------:R-:W-:Y:S01]  /*1b830*/  SHF.R.U32.HI R8, RZ, 0x3, R8 ;  /* 0x00000003ff087819 */ /* 0x000fe20000011608 */
[----:B------:R-:W-:Y:S02]  /*1b840*/  IMAD.MOV.U32 R15, RZ, RZ, -0x1 ;  /* 0xffffffffff0f7424 */ /* 0x000fe400078e00ff */
[----:B------:R-:W-:Y:S02]  /*1b850*/  IMAD R3, R17, R5, RZ ;  /* 0x0000000511037224 */ /* 0x000fe400078e02ff */
[----:B------:R-:W-:-:S07]  /*1b860*/  IMAD R4, R7, 0x80, R8 ;  /* 0x0000008007047824 */ /* 0x000fce00078e0208 */
[----:B-----5:R-:W-:Y:S05]  /*1b870*/  WARPSYNC.COLLECTIVE R15, `(.L_x_2227) ;  /* 0x000000000f087348 */ /* 0x020fea0003c00000 */
[----:B------:R0:W1:Y:S02]  /*1b880*/  SHFL.IDX P6, R14, R13, R12, R11 ;  /* 0x0000000c0d0e7389 */ /* 0x00006400000c000b */
[----:B01---5:R-:W-:Y:S01]  /*1b890*/  ENDCOLLECTIVE ;  /* 0x000000000000791b */ /* 0x023fe20003800000 */
.L_x_2227:
[C---:B------:R-:W-:Y:S01]  /*1b8a0*/  VIADD R8, R4.reuse, 0x60 ;  /* 0x0000006004087836 */ /* 0x040fe20000000000 */
[----:B------:R-:W-:Y:S01]  /*1b8b0*/  ISETP.GE.AND P1, PT, R4, R3, PT ;  /* 0x000000030400720c */ /* 0x000fe20003f26270 */
[----:B------:R-:W-:Y:S02]  /*1b8c0*/  IMAD.MOV.U32 R13, RZ, RZ, R2 ;  /* 0x000000ffff0d7224 */ /* 0x000fe400078e0002 */
[----:B------:R-:W-:-:S10]  /*1b8d0*/  IMAD.MOV.U32 R6, RZ, RZ, R14 ;  /* 0x000000ffff067224 */ /* 0x000fd400078e000e */
[----:B------:R-:W-:Y:S05]  /*1b8e0*/  WARPSYNC.COLLECTIVE R15, `(.L_x_2228) ;  /* 0x000000000f087348 */ /* 0x000fea0003c00000 */
[----:B------:R0:W1:Y:S02]  /*1b8f0*/  SHFL.IDX P6, R14, R13, R12, R11 ;  /* 0x0000000c0d0e7389 */ /* 0x00006400000c000b */
[----:B01----:R-:W-:Y:S01]  /*1b900*/  ENDCOLLECTIVE ;  /* 0x000000000000791b */ /* 0x003fe20003800000 */
.L_x_2228:
[----:B------:R-:W-:Y:S02]  /*1b910*/  IMAD.MOV.U32 R13, RZ, RZ, R0 ;  /* 0x000000ffff0d7224 */ /* 0x000fe400078e0000 */
[----:B------:R-:W-:Y:S02]  /*1b920*/  IMAD.MOV.U32 R12, RZ, RZ, 0x1 ;  /* 0x00000001ff0c7424 */ /* 0x000fe400078e00ff */
[----:B------:R-:W-:-:S07]  /*1b930*/  IMAD.MOV.U32 R5, RZ, RZ, R14 ;  /* 0x000000ffff057224 */ /* 0x000fce00078e000e */
[----:B------:R-:W-:Y:S05]  /*1b940*/  WARPSYNC.COLLECTIVE R15, `(.L_x_2229) ;  /* 0x000000000f087348 */ /* 0x000fea0003c00000 */
[----:B------:R0:W1:Y:S02]  /*1b950*/  SHFL.IDX P6, R14, R13, R12, R11 ;  /* 0x0000000c0d0e7389 */ /* 0x00006400000c000b */
[----:B01----:R-:W-:Y:S01]  /*1b960*/  ENDCOLLECTIVE ;  /* 0x000000000000791b */ /* 0x003fe20003800000 */
.L_x_2229:
[----:B------:R-:W-:-:S05]  /*1b970*/  @!P1 IADD3 R5, P2, R10, R5, RZ ;  /* 0x000000050a059210 */ /* 0x000fca0007f5e0ff */
[----:B------:R-:W-:-:S04]  /*1b980*/  @!P1 IMAD.X R6, RZ, RZ, R6, P2 ;  /* 0x000000ffff069224 */ /* 0x000fc800010e0606 */
[----:B------:R-:W-:Y:S02]  /*1b990*/  @!P1 IMAD.MOV.U32 R7, RZ, RZ, R6 ;  /* 0x000000ffff079224 */ /* 0x000fe400078e0006 */
        /* <DEDUP_REMOVED lines=12> */
.L_x_2230:
[----:B------:R-:W-:Y:S02]  /*1ba60*/  IMAD.MOV.U32 R13, RZ, RZ, R0 ;  /* 0x000000ffff0d7224 */ /* 0x000fe400078e0000 */
[----:B------:R-:W-:Y:S02]  /*1ba70*/  IMAD.MOV.U32 R12, RZ, RZ, 0x2 ;  /* 0x00000002ff0c7424 */ /* 0x000fe400078e00ff */
[----:B------:R-:W-:-:S07]  /*1ba80*/  IMAD.MOV.U32 R6, RZ, RZ, R14 ;  /* 0x000000ffff067224 */ /* 0x000fce00078e000e */
[----:B------:R-:W-:Y:S05]  /*1ba90*/  WARPSYNC.COLLECTIVE R15, `(.L_x_2231) ;  /* 0x000000000f087348 */ /* 0x000fea0003c00000 */
[----:B------:R0:W1:Y:S02]  /*1baa0*/  SHFL.IDX P6, R14, R13, R12, R11 ;  /* 0x0000000c0d0e7389 */ /* 0x00006400000c000b */
[----:B01----:R-:W-:Y:S01]  /*1bab0*/  ENDCOLLECTIVE ;  /* 0x000000000000791b */ /* 0x003fe20003800000 */
.L_x_2231:
        /* <DEDUP_REMOVED lines=14> */
.L_x_2232:
[----:B------:R-:W-:Y:S02]  /*1bba0*/  IMAD.MOV.U32 R13, RZ, RZ, R0 ;  /* 0x000000ffff0d7224 */ /* 0x000fe400078e0000 */
[----:B------:R-:W-:Y:S02]  /*1bbb0*/  IMAD.MOV.U32 R12, RZ, RZ, 0x3 ;  /* 0x00000003ff0c7424 */ /* 0x000fe400078e00ff */
[----:B------:R-:W-:-:S07]  /*1bbc0*/  IMAD.MOV.U32 R6, RZ, RZ, R14 ;  /* 0x000000ffff067224 */ /* 0x000fce00078e000e */
[----:B------:R-:W-:Y:S05]  /*1bbd0*/  WARPSYNC.COLLECTIVE R15, `(.L_x_2233) ;  /* 0x000000000f087348 */ /* 0x000fea0003c00000 */
[----:B------:R0:W1:Y:S02]  /*1bbe0*/  SHFL.IDX P6, R14, R13, R12, R11 ;  /* 0x0000000c0d0e7389 */ /* 0x00006400000c000b */
[----:B01----:R-:W-:Y:S01]  /*1bbf0*/  ENDCOLLECTIVE ;  /* 0x000000000000791b */ /* 0x003fe20003800000 */
.L_x_2233:
        /* <DEDUP_REMOVED lines=14> */
.L_x_2234:
[----:B------:R-:W-:Y:S02]  /*1bce0*/  IMAD.MOV.U32 R13, RZ, RZ, R0 ;  /* 0x000000ffff0d7224 */ /* 0x000fe400078e0000 */
[----:B------:R-:W-:Y:S02]  /*1bcf0*/  IMAD.MOV.U32 R12, RZ, RZ, 0x4 ;  /* 0x00000004ff0c7424 */ /* 0x000fe400078e00ff */
[----:B------:R-:W-:-:S07]  /*1bd00*/  IMAD.MOV.U32 R6, RZ, RZ, R14 ;  /* 0x000000ffff067224 */ /* 0x000fce00078e000e */
[----:B------:R-:W-:Y:S05]  /*1bd10*/  WARPSYNC.COLLECTIVE R15, `(.L_x_2235) ;  /* 0x000000000f087348 */ /* 0x000fea0003c00000 */
[----:B------:R0:W1:Y:S02]  /*1bd20*/  SHFL.IDX P6, R14, R13, R12, R11 ;  /* 0x0000000c0d0e7389 */ /* 0x00006400000c000b */
[----:B01----:R-:W-:Y:S01]  /*1bd30*/  ENDCOLLECTIVE ;  /* 0x000000000000791b */ /* 0x003fe20003800000 */
.L_x_2235:
        /* <DEDUP_REMOVED lines=14> */
.L_x_2236:
[----:B------:R-:W-:Y:S02]  /*1be20*/  IMAD.MOV.U32 R13, RZ, RZ, R0 ;  /* 0x000000ffff0d7224 */ /* 0x000fe400078e0000 */
[----:B------:R-:W-:Y:S02]  /*1be30*/  IMAD.MOV.U32 R12, RZ, RZ, 0x5 ;  /* 0x00000005ff0c7424 */ /* 0x000fe400078e00ff */
[----:B------:R-:W-:-:S07]  /*1be40*/  IMAD.MOV.U32 R6, RZ, RZ, R14 ;  /* 0x000000ffff067224 */ /* 0x000fce00078e000e */
[----:B------:R-:W-:Y:S05]  /*1be50*/  WARPSYNC.COLLECTIVE R15, `(.L_x_2237) ;  /* 0x000000000f087348 */ /* 0x000fea0003c00000 */
[----:B------:R0:W1:Y:S02]  /*1be60*/  SHFL.IDX P6, R14, R13, R12, R11 ;  /* 0x0000000c0d0e7389 */ /* 0x00006400000c000b */
[----:B01----:R-:W-:Y:S01]  /*1be70*/  ENDCOLLECTIVE ;  /* 0x000000000000791b */ /* 0x003fe20003800000 */
.L_x_2237:
        /* <DEDUP_REMOVED lines=14> */
.L_x_2238:
[----:B------:R-:W-:Y:S02]  /*1bf60*/  IMAD.MOV.U32 R13, RZ, RZ, R0 ;  /* 0x000000ffff0d7224 */ /* 0x000fe400078e0000 */
[----:B------:R-:W-:Y:S02]  /*1bf70*/  IMAD.MOV.U32 R12, RZ, RZ, 0x6 ;  /* 0x00000006ff0c7424 */ /* 0x000fe400078e00ff */
[----:B------:R-:W-:-:S07]  /*1bf80*/  IMAD.MOV.U32 R6, RZ, RZ, R14 ;  /* 0x000000ffff067224 */ /* 0x000fce00078e000e */
[----:B------:R-:W-:Y:S05]  /*1bf90*/  WARPSYNC.COLLECTIVE R15, `(.L_x_2239) ;  /* 0x000000000f087348 */ /* 0x000fea0003c00000 */
[----:B------:R0:W1:Y:S02]  /*1bfa0*/  SHFL.IDX P6, R14, R13, R12, R11 ;  /* 0x0000000c0d0e7389 */ /* 0x00006400000c000b */
[----:B01----:R-:W-:Y:S01]  /*1bfb0*/  ENDCOLLECTIVE ;  /* 0x000000000000791b */ /* 0x003fe20003800000 */
.L_x_2239:
        /* <DEDUP_REMOVED lines=13> */
.L_x_2240:
[----:B------:R-:W-:Y:S02]  /*1c090*/  IMAD.MOV.U32 R13, RZ, RZ, R0 ;  /* 0x000000ffff0d7224 */ /* 0x000fe400078e0000 */
[----:B------:R-:W-:Y:S02]  /*1c0a0*/  IMAD.MOV.U32 R12, RZ, RZ, 0x7 ;  /* 0x00000007ff0c7424 */ /* 0x000fe400078e00ff */
[----:B------:R-:W-:-:S07]  /*1c0b0*/  IMAD.MOV.U32 R6, RZ, RZ, R14 ;  /* 0x000000ffff067224 */ /* 0x000fce00078e000e */
[----:B------:R-:W-:Y:S05]  /*1c0c0*/  WARPSYNC.COLLECTIVE R15, `(.L_x_2241) ;  /* 0x000000000f087348 */ /* 0x000fea0003c00000 */
[----:B------:R0:W1:Y:S02]  /*1c0d0*/  SHFL.IDX P6, R14, R13, R12, R11 ;  /* 0x0000000c0d0e7389 */ /* 0x00006400000c000b */
[----:B01----:R-:W-:Y:S01]  /*1c0e0*/  ENDCOLLECTIVE ;  /* 0x000000000000791b */ /* 0x003fe20003800000 */
.L_x_2241:
        /* <DEDUP_REMOVED lines=12> */
.L_x_2242:
[----:B------:R-:W-:Y:S01]  /*1c1b0*/  IMAD.MOV.U32 R2, RZ, RZ, R14 ;  /* 0x000000ffff027224 */ /* 0x000fe200078e000e */
[----:B------:R-:W-:Y:S06]  /*1c1c0*/  BRA `(.L_x_2243) ;  /* 0xffffffc000507947 */ /* 0x000fec000383ffff */
.L_x_2163:
[----:B-1----:R1:W2:Y:S02]  /*1c1d0*/  SYNCS.PHASECHK.TRANS64.TRYWAIT P0, [R18+URZ+0x2e820], R0 ;  /* 0x02e82000120075a7 */ /* 0x0022a4000800017f */
[----:B--2---:R-:W-:Y:S05]  /*1c1e0*/  @!P0 NANOSLEEP.SYNCS 0x989680 ;  /* 0x009896800000895d */ /* 0x004fea0003900000 */
[----:B------:R-:W2:Y:S02]  /*1c1f0*/  @!P0 SYNCS.PHASECHK.TRANS64 P0, [R18+URZ+0x2e820], R0 ;  /* 0x02e82000120085a7 */ /* 0x000ea4000800007f */
[----:B--2---:R-:W-:Y:S05]  /*1c200*/  @!P0 BRA `(.L_x_2163) ;  /* 0xfffffffc00f08947 */ /* 0x004fea000383ffff */
[----:B------:R-:W-:Y:S05]  /*1c210*/  BRA `(.L_x_2244) ;  /* 0xffffffc000ac7947 */ /* 0x000fea000383ffff */
.L_x_2169:
[----:B--2---:R2:W3:Y:S02]  /*1c220*/  SYNCS.PHASECHK.TRANS64.TRYWAIT P0, [R4+URZ+0x2e880], R3 ;  /* 0x02e88003040075a7 */ /* 0x0044e4000800017f */
[----:B---3--:R-:W-:Y:S05]  /*1c230*/  @!P0 NANOSLEEP.SYNCS 0x989680 ;  /* 0x009896800000895d */ /* 0x008fea0003900000 */
[----:B------:R-:W3:Y:S02]  /*1c240*/  @!P0 SYNCS.PHASECHK.TRANS64 P0, [R4+URZ+0x2e880], R3 ;  /* 0x02e88003040085a7 */ /* 0x000ee4000800007f */
[----:B---3--:R-:W-:Y:S05]  /*1c250*/  @!P0 BRA `(.L_x_2169) ;  /* 0xfffffffc00f08947 */ /* 0x008fea000383ffff */
[----:B------:R-:W-:Y:S05]  /*1c260*/  BRA `(.L_x_2245) ;  /* 0xffffffc400647947 */ /* 0x000fea000383ffff */
.L_x_2174:
[----:B0-----:R0:W3:Y:S02]  /*1c270*/  SYNCS.PHASECHK.TRANS64.TRYWAIT P0, [R4+URZ+0x2e840], R3 ;  /* 0x02e84003040075a7 */ /* 0x0010e4000800017f */
[----:B---3--:R-:W-:Y:S05]  /*1c280*/  @!P0 NANOSLEEP.SYNCS 0x989680 ;  /* 0x009896800000895d */ /* 0x008fea0003900000 */
[----:B------:R-:W3:Y:S02]  /*1c290*/  @!P0 SYNCS.PHASECHK.TRANS64 P0, [R4+URZ+0x2e840], R3 ;  /* 0x02e84003040085a7 */ /* 0x000ee4000800007f */
[----:B---3--:R-:W-:Y:S05]  /*1c2a0*/  @!P0 BRA `(.L_x_2174) ;  /* 0xfffffffc00f08947 */ /* 0x008fea000383ffff */
[----:B------:R-:W-:Y:S05]  /*1c2b0*/  BRA `(.L_x_2246) ;  /* 0xffffffc400e47947 */ /* 0x000fea000383ffff */
.L_x_2180:
[----:B--2---:R2:W3:Y:S02]  /*1c2c0*/  SYNCS.PHASECHK.TRANS64.TRYWAIT P0, [R19+URZ+0x2e870], R2 ;  /* 0x02e87002130075a7 */ /* 0x0044e4000800017f */
[----:B---3--:R-:W-:Y:S05]  /*1c2d0*/  @!P0 NANOSLEEP.SYNCS 0x989680 ;  /* 0x009896800000895d */ /* 0x008fea0003900000 */
[----:B------:R-:W3:Y:S02]  /*1c2e0*/  @!P0 SYNCS.PHASECHK.TRANS64 P0, [R19+URZ+0x2e870], R2 ;  /* 0x02e87002130085a7 */ /* 0x000ee4000800007f */
[----:B---3--:R-:W-:Y:S05]  /*1c2f0*/  @!P0 BRA `(.L_x_2180) ;  /* 0xfffffffc00f08947 */ /* 0x008fea000383ffff */
[----:B------:R-:W-:Y:S05]  /*1c300*/  BRA `(.L_x_2247) ;  /* 0xffffffc800807947 */ /* 0x000fea000383ffff */
.L_x_2182:
[----:B--2---:R2:W3:Y:S02]  /*1c310*/  SYNCS.PHASECHK.TRANS64.TRYWAIT P0, [R19+URZ+0x2e860], R2 ;  /* 0x02e86002130075a7 */ /* 0x0044e4000800017f */
[----:B---3--:R-:W-:Y:S05]  /*1c320*/  @!P0 NANOSLEEP.SYNCS 0x989680 ;  /* 0x009896800000895d */ /* 0x008fea0003900000 */
[----:B------:R-:W3:Y:S02]  /*1c330*/  @!P0 SYNCS.PHASECHK.TRANS64 P0, [R19+URZ+0x2e860], R2 ;  /* 0x02e86002130085a7 */ /* 0x000ee4000800007f */
[----:B---3--:R-:W-:Y:S05]  /*1c340*/  @!P0 BRA `(.L_x_2182) ;  /* 0xfffffffc00f08947 */ /* 0x008fea000383ffff */
[----:B------:R-:W-:Y:S05]  /*1c350*/  BRA `(.L_x_2248) ;  /* 0xffffffc800887947 */ /* 0x000fea000383ffff */
.L_x_2189:
[----:B-1----:R1:W2:Y:S02]  /*1c360*/  SYNCS.PHASECHK.TRANS64.TRYWAIT P1, [R16+URZ+0x2e870], R3 ;  /* 0x02e87003100075a7 */ /* 0x0022a4000802017f */
[----:B--2---:R-:W-:Y:S05]  /*1c370*/  @!P1 NANOSLEEP.SYNCS 0x989680 ;  /* 0x009896800000995d */ /* 0x004fea0003900000 */
[----:B------:R-:W2:Y:S02]  /*1c380*/  @!P1 SYNCS.PHASECHK.TRANS64 P1, [R16+URZ+0x2e870], R3 ;  /* 0x02e87003100095a7 */ /* 0x000ea4000802007f */
[----:B--2---:R-:W-:Y:S05]  /*1c390*/  @!P1 BRA `(.L_x_2189) ;  /* 0xfffffffc00f09947 */ /* 0x004fea000383ffff */
[----:B------:R-:W-:Y:S05]  /*1c3a0*/  BRA `(.L_x_2249) ;  /* 0xffffffd000cc7947 */ /* 0x000fea000383ffff */
.L_x_2191:
[----:B-1----:R1:W2:Y:S02]  /*1c3b0*/  SYNCS.PHASECHK.TRANS64.TRYWAIT P1, [R16+URZ+0x2e860], R3 ;  /* 0x02e86003100075a7 */ /* 0x0022a4000802017f */
[----:B--2---:R-:W-:Y:S05]  /*1c3c0*/  @!P1 NANOSLEEP.SYNCS 0x989680 ;  /* 0x009896800000995d */ /* 0x004fea0003900000 */
[----:B------:R-:W2:Y:S02]  /*1c3d0*/  @!P1 SYNCS.PHASECHK.TRANS64 P1, [R16+URZ+0x2e860], R3 ;  /* 0x02e86003100095a7 */ /* 0x000ea4000802007f */
[----:B--2---:R-:W-:Y:S05]  /*1c3e0*/  @!P1 BRA `(.L_x_2191) ;  /* 0xfffffffc00f09947 */ /* 0x004fea000383ffff */
[----:B------:R-:W-:Y:S05]  /*1c3f0*/  BRA `(.L_x_2250) ;  /* 0xffffffd000d47947 */ /* 0x000fea000383ffff */
.L_x_2204:
[----:B0-----:R0:W1:Y:S02]  /*1c400*/  SYNCS.PHASECHK.TRANS64.TRYWAIT P0, [R0+URZ+0x2e820], R3 ;  /* 0x02e82003000075a7 */ /* 0x001064000800017f */
[----:B-1----:R-:W-:Y:S05]  /*1c410*/  @!P0 NANOSLEEP.SYNCS 0x989680 ;  /* 0x009896800000895d */ /* 0x002fea0003900000 */
[----:B------:R-:W1:Y:S02]  /*1c420*/  @!P0 SYNCS.PHASECHK.TRANS64 P0, [R0+URZ+0x2e820], R3 ;  /* 0x02e82003000085a7 */ /* 0x000e64000800007f */
[----:B-1----:R-:W-:Y:S05]  /*1c430*/  @!P0 BRA `(.L_x_2204) ;  /* 0xfffffffc00f08947 */ /* 0x002fea000383ffff */
[----:B------:R-:W-:Y:S05]  /*1c440*/  BRA `(.L_x_2251) ;  /* 0xffffffe800fc7947 */ /* 0x000fea000383ffff */
.L_x_2205:
        /* <DEDUP_REMOVED lines=11> */
.L_x_2253:
[----:B------:R-:W-:Y:S05]  /*1c500*/  BSYNC B0 ;  /* 0x0000000000007941 */ /* 0x000fea0003800000 */
.L_x_2252:
[----:B------:R-:W-:Y:S05]  /*1c510*/  BRA `(.L_x_2254) ;  /* 0xffffffe800e47947 */ /* 0x000fea000383ffff */
.L_x_2208:
[----:B------:R-:W-:Y:S01]  /*1c520*/  BSSY B1, `(.L_x_2255) ;  /* 0x0000006000017945 */ /* 0x000fe20003800000 */
[----:B------:R-:W-:-:S07]  /*1c530*/  IMAD.MOV.U32 R15, RZ, RZ, -0x1 ;  /* 0xffffffffff0f7424 */ /* 0x000fce00078e00ff */
[----:B01----:R-:W-:Y:S05]  /*1c540*/  WARPSYNC.COLLECTIVE R15, `(.L_x_2256) ;  /* 0x000000000f0c7348 */ /* 0x003fea0003c00000 */
[----:B------:R-:W-:Y:S02]  /*1c550*/  ELECT P6, UR62, PT ;  /* 0x00000000003e782f */ /* 0x000fe400038c0000 */
[----:B------:R-:W-:Y:S01]  /*1c560*/  MOV R14, UR62 ;  /* 0x0000003e000e7c02 */ /* 0x000fe20008000f00 */
[----:B01----:R-:W-:Y:S10]  /*1c570*/  ENDCOLLECTIVE ;  /* 0x000000000000791b */ /* 0x003ff40003800000 */
.L_x_2256:
[----:B------:R-:W-:Y:S05]  /*1c580*/  BSYNC B1 ;  /* 0x0000000000017941 */ /* 0x000fea0003800000 */
.L_x_2255:
[----:B------:R-:W-:Y:S05]  /*1c590*/  BRA `(.L_x_2257) ;  /* 0xffffffe800dc7947 */ /* 0x000fea000383ffff */
.L_x_2210:
[----:B0-----:R0:W1:Y:S02]  /*1c5a0*/  SYNCS.PHASECHK.TRANS64.TRYWAIT P1, [R6+URZ], R5 ;  /* 0x00000005060075a7 */ /* 0x001064000802017f */
[----:B-1----:R-:W-:Y:S05]  /*1c5b0*/  @!P1 NANOSLEEP.SYNCS 0x989680 ;  /* 0x009896800000995d */ /* 0x002fea0003900000 */
[----:B------:R-:W1:Y:S02]  /*1c5c0*/  @!P1 SYNCS.PHASECHK.TRANS64 P1, [R6+URZ], R5 ;  /* 0x00000005060095a7 */ /* 0x000e64000802007f */
[----:B-1----:R-:W-:Y:S05]  /*1c5d0*/  @!P1 BRA `(.L_x_2210) ;  /* 0xfffffffc00f09947 */ /* 0x002fea000383ffff */
[----:B------:R-:W-:Y:S05]  /*1c5e0*/  BRA `(.L_x_2258) ;  /* 0xffffffec00187947 */ /* 0x000fea000383ffff */
.L_x_2211:
[----:B-1----:R1:W2:Y:S02]  /*1c5f0*/  SYNCS.PHASECHK.TRANS64.TRYWAIT P1, [R7+URZ], R2 ;  /* 0x00000002070075a7 */ /* 0x0022a4000802017f */
[----:B--2---:R-:W-:Y:S05]  /*1c600*/  @!P1 NANOSLEEP.SYNCS 0x989680 ;  /* 0x009896800000995d */ /* 0x004fea0003900000 */
[----:B------:R-:W2:Y:S02]  /*1c610*/  @!P1 SYNCS.PHASECHK.TRANS64 P1, [R7+URZ], R2 ;  /* 0x00000002070095a7 */ /* 0x000ea4000802007f */
[----:B--2---:R-:W-:Y:S05]  /*1c620*/  @!P1 BRA `(.L_x_2211) ;  /* 0xfffffffc00f09947 */ /* 0x004fea000383ffff */
[----:B------:R-:W-:Y:S05]  /*1c630*/  BRA `(.L_x_2259) ;  /* 0xffffffec000c7947 */ /* 0x000fea000383ffff */
.L_x_2213:
[----:B--2---:R2:W3:Y:S02]  /*1c640*/  SYNCS.PHASECHK.TRANS64.TRYWAIT P1, [R4+URZ+0x2e860], R5 ;  /* 0x02e86005040075a7 */ /* 0x0044e4000802017f */
[----:B---3--:R-:W-:Y:S05]  /*1c650*/  @!P1 NANOSLEEP.SYNCS 0x989680 ;  /* 0x009896800000995d */ /* 0x008fea0003900000 */
[----:B------:R-:W3:Y:S02]  /*1c660*/  @!P1 SYNCS.PHASECHK.TRANS64 P1, [R4+URZ+0x2e860], R5 ;  /* 0x02e86005040095a7 */ /* 0x000ee4000802007f */
[----:B---3--:R-:W-:Y:S05]  /*1c670*/  @!P1 BRA `(.L_x_2213) ;  /* 0xfffffffc00f09947 */ /* 0x008fea000383ffff */
[----:B------:R-:W-:Y:S05]  /*1c680*/  BRA `(.L_x_2260) ;  /* 0xffffffec00107947 */ /* 0x000fea000383ffff */
.L_x_2215:
[----:B---3--:R3:W4:Y:S02]  /*1c690*/  SYNCS.PHASECHK.TRANS64.TRYWAIT P1, [R3+URZ+0x2e860], R2 ;  /* 0x02e86002030075a7 */ /* 0x008724000802017f */
[----:B----4-:R-:W-:Y:S05]  /*1c6a0*/  @!P1 NANOSLEEP.SYNCS 0x989680 ;  /* 0x009896800000995d */ /* 0x010fea0003900000 */
[----:B------:R-:W4:Y:S02]  /*1c6b0*/  @!P1 SYNCS.PHASECHK.TRANS64 P1, [R3+URZ+0x2e860], R2 ;  /* 0x02e86002030095a7 */ /* 0x000f24000802007f */
[----:B----4-:R-:W-:Y:S05]  /*1c6c0*/  @!P1 BRA `(.L_x_2215) ;  /* 0xfffffffc00f09947 */ /* 0x010fea000383ffff */
[----:B------:R-:W-:Y:S05]  /*1c6d0*/  BRA `(.L_x_2261) ;  /* 0xffffffec00107947 */ /* 0x000fea000383ffff */
.L_x_2217:
[----:B----4-:R4:W0:Y:S02]  /*1c6e0*/  SYNCS.PHASECHK.TRANS64.TRYWAIT P0, [R4+URZ+0x2e880], R5 ;  /* 0x02e88005040075a7 */ /* 0x010824000800017f */
[----:B0-----:R-:W-:Y:S05]  /*1c6f0*/  @!P0 NANOSLEEP.SYNCS 0x989680 ;  /* 0x009896800000895d */ /* 0x001fea0003900000 */
[----:B------:R-:W0:Y:S02]  /*1c700*/  @!P0 SYNCS.PHASECHK.TRANS64 P0, [R4+URZ+0x2e880], R5 ;  /* 0x02e88005040085a7 */ /* 0x000e24000800007f */
[----:B0-----:R-:W-:Y:S05]  /*1c710*/  @!P0 BRA `(.L_x_2217) ;  /* 0xfffffffc00f08947 */ /* 0x001fea000383ffff */
[----:B------:R-:W-:Y:S05]  /*1c720*/  BRA `(.L_x_2218) ;  /* 0xffffffec000c7947 */ /* 0x000fea000383ffff */
.L_x_2262:
        /* <DEDUP_REMOVED lines=13> */
.L_x_2823:


//--------------------- .text._ZN7cutlass13device_kernelIN5flash11enable_sm90INS1_16FlashAttnFwdSm90INS1_25CollectiveMainloopFwdSm90ILi2EN4cute5tupleIJNS5_1CILi1EEES8_S8_EEENS6_IJNS7_ILi128EEENS7_ILi224EEESA_EEELi128ENS_12float_e4m3_tEfNS_4arch4Sm90ELb1ELb0ELb1ELb1ELb0ELb1ELb0ELb1ELb1ELb1ELb1ELb0EEENS1_21CollectiveEpilogueFwdINS6_IJSA_SA_SB_EEES9_NS_10bfloat16_tESF_Li256ELb1ELb1ELb1ELb1EEENS1_36VarlenDynamicPersistentTileSchedulerILi128ELi224ELi256ELi128ELb1ELb1ELb1ELb1ELb1ELb1EEEEEEEEEvNT_6ParamsE --------------------------
	.section	.text._ZN7cutlass13device_kernelIN5flash11enable_sm90INS1_16FlashAttnFwdSm90INS1_25CollectiveMainloopFwdSm90ILi2EN4cute5tupleIJNS5_1CILi1EEES8_S8_EEENS6_IJNS7_ILi128EEENS7_ILi224EEESA_EEELi128ENS_12float_e4m3_tEfNS_4arch4Sm90ELb1ELb0ELb1ELb1ELb0ELb1ELb0ELb1ELb1ELb1ELb1ELb0EEENS1_21CollectiveEpilogueFwdINS6_IJSA_SA_SB_EEES9_NS_10bfloat16_tESF_Li256ELb1ELb1ELb1ELb1EEENS1_36VarlenDynamicPersistentTileSchedulerILi128ELi224ELi256ELi128ELb1ELb1ELb1ELb1ELb1ELb1EEEEEEEEEvNT_6ParamsE,"ax",@progbits
	.align	128
.text._ZN7cutlass13device_kernelIN5flash11enable_sm90INS1_16FlashAttnFwdSm90INS1_25CollectiveMainloopFwdSm90ILi2EN4cute5tupleIJNS5_1CILi1EEES8_S8_EEENS6_IJNS7_ILi128EEENS7_ILi224EEESA_EEELi128ENS_12float_e4m3_tEfNS_4arch4Sm90ELb1ELb0ELb1ELb1ELb0ELb1ELb0ELb1ELb1ELb1ELb1ELb0EEENS1_21CollectiveEpilogueFwdINS6_IJSA_SA_SB_EEES9_NS_10bfloat16_tESF_Li256ELb1ELb1ELb1ELb1EEENS1_36VarlenDynamicPersistentTileSchedulerILi128ELi224ELi256ELi128ELb1ELb1ELb1ELb1ELb1ELb1EEEEEEEEEvNT_6ParamsE:
        .type           _ZN7cutlass13device_kernelIN5flash11enable_sm90INS1_16FlashAttnFwdSm90INS1_25CollectiveMainloopFwdSm90ILi2EN4cute5tupleIJNS5_1CILi1EEES8_S8_EEENS6_IJNS7_ILi128EEENS7_ILi224EEESA_EEELi128ENS_12float_e4m3_tEfNS_4arch4Sm90ELb1ELb0ELb1ELb1ELb0ELb1ELb0ELb1ELb1ELb1ELb1ELb0EEENS1_21CollectiveEpilogueFwdINS6_IJSA_SA_SB_EEES9_NS_10bfloat16_tESF_Li256ELb1ELb1ELb1ELb1EEENS1_36VarlenDynamicPersistentTileSchedulerILi128ELi224ELi256ELi128ELb1ELb1ELb1ELb1ELb1ELb1EEEEEEEEEvNT_6ParamsE,@function
        .size           _ZN7cutlass13device_kernelIN5flash11enable_sm90INS1_16FlashAttnFwdSm90INS1_25CollectiveMainloopFwdSm90ILi2EN4cute5tupleIJNS5_1CILi1EEES8_S8_EEENS6_IJNS7_ILi128EEENS7_ILi224EEESA_EEELi128ENS_12float_e4m3_tEfNS_4arch4Sm90ELb1ELb0ELb1ELb1ELb0ELb1ELb0ELb1ELb1ELb1ELb1ELb0EEENS1_21CollectiveEpilogueFwdINS6_IJSA_SA_SB_EEES9_NS_10bfloat16_tESF_Li256ELb1ELb1ELb1ELb1EEENS1_36VarlenDynamicPersistentTileSchedulerILi128ELi224ELi256ELi128ELb1ELb1ELb1ELb1ELb1ELb1EEEEEEEEEvNT_6ParamsE,(.L_x_2824 - _ZN7cutlass13device_kernelIN5flash11enable_sm90INS1_16FlashAttnFwdSm90INS1_25CollectiveMainloopFwdSm90ILi2EN4cute5tupleIJNS5_1CILi1EEES8_S8_EEENS6_IJNS7_ILi128EEENS7_ILi224EEESA_EEELi128ENS_12float_e4m3_tEfNS_4arch4Sm90ELb1ELb0ELb1ELb1ELb0ELb1ELb0ELb1ELb1ELb1ELb1ELb0EEENS1_21CollectiveEpilogueFwdINS6_IJSA_SA_SB_EEES9_NS_10bfloat16_tESF_Li256ELb1ELb1ELb1ELb1EEENS1_36VarlenDynamicPersistentTileSchedulerILi128ELi224ELi256ELi128ELb1ELb1ELb1ELb1ELb1ELb1EEEEEEEEEvNT_6ParamsE)
        .other          _ZN7cutlass13device_kernelIN5flash11enable_sm90INS1_16FlashAttnFwdSm90INS1_25CollectiveMainloopFwdSm90ILi2EN4cute5tupleIJNS5_1CILi1EEES8_S8_EEENS6_IJNS7_ILi128EEENS7_ILi224EEESA_EEELi128ENS_12float_e4m3_tEfNS_4arch4Sm90ELb1ELb0ELb1ELb1ELb0ELb1ELb0ELb1ELb1ELb1ELb1ELb0EEENS1_21CollectiveEpilogueFwdINS6_IJSA_SA_SB_EEES9_NS_10bfloat16_tESF_Li256ELb1ELb1ELb1ELb1EEENS1_36VarlenDynamicPersistentTileSchedulerILi128ELi224ELi256ELi128ELb1ELb1ELb1ELb1ELb1ELb1EEEEEEEEEvNT_6ParamsE,@"STO_CUDA_ENTRY STV_DEFAULT"
_ZN7cutlass13device_kernelIN5flash11enable_sm90INS1_16FlashAttnFwdSm90INS1_25CollectiveMainloopFwdSm90ILi2EN4cute5tupleIJNS5_1CILi1EEES8_S8_EEENS6_IJNS7_ILi128EEENS7_ILi224EEESA_EEELi128ENS_12float_e4m3_tEfNS_4arch4Sm90ELb1ELb0ELb1ELb1ELb0ELb1ELb0ELb1ELb1ELb1ELb1ELb0EEENS1_21CollectiveEpilogueFwdINS6_IJSA_SA_SB_EEES9_NS_10bfloat16_tESF_Li256ELb1ELb1ELb1ELb1EEENS1_36VarlenDynamicPersistentTileSchedulerILi128ELi224ELi256ELi128ELb1ELb1ELb1ELb1ELb1ELb1EEEEEEEEEvNT_6ParamsE:
        /* <DEDUP_REMOVED lines=24> */
.L_x_2264:
[----:B------:R-:W-:Y:S05]  /*0180*/  BSYNC B0 ;  /* 0x0000000000007941 */ /* 0x000fea0003800000 */
.L_x_2263:
        /* <DEDUP_REMOVED lines=41> */
.L_x_2265:
        /* <DEDUP_REMOVED lines=22> */
.L_x_2266:
        /* <DEDUP_REMOVED lines=18> */
.L_x_2267:
        /* <DEDUP_REMOVED lines=22> */
.L_x_2268:
        /* <DEDUP_REMOVED lines=22> */
.L_x_2269:
[----:B0-----:R-:W-:Y:S01]  /*0960*/  UMOV UR4, 0x1 ;  /* 0x0000000100047882 */ /* 0x001fe20000000000 */
[----:B------:R-:W-:Y:S01]  /*0970*/  PLOP3.LUT P0, PT, PT, PT, UP0, 0x80, 0x0 ;  /* 0x000000000000781c */ /* 0x000fe20003f0f008 */
[----:B------:R-:W-:Y:S01]  /*0980*/  USEL UR4, UR4, 0x2, !UP0 ;  /* 0x0000000204047887 */ /* 0x000fe2000c000000 */
[----:B------:R-:W-:Y:S01]  /*0990*/  NOP ;  /* 0x0000000000007918 */ /* 0x000fe20000000000 */
[----:B------:R-:W-:Y:S04]  /*09a0*/  BSSY B8, `(.L_x_2270) ;  /* 0x0002e80000087945 */ /* 0x000fe80003800000 */
[----:B------:R-:W-:-:S05]  /*09b0*/  IMAD.U32 R2, RZ, RZ, UR4 ;  /* 0x00000004ff027e24 */ /* 0x000fca000f8e00ff */
[----:B------:R0:W-:Y:S01]  /*09c0*/  STL [R1+0xa4], R2 ;  /* 0x0000a40201007387 */ /* 0x0001e20000100800 */
[----:B-12-4-:R-:W-:Y:S06]  /*09d0*/  BAR.SYNC.DEFER_BLOCKING 0x0 ;  /* 0x0000000000007b1d */ /* 0x016fec0000010000 */
[----:B------:R-:W-:Y:S05]  /*09e0*/  @!P0 BRA `(.L_x_2271) ;  /* 0x0000026c00748947 */ /* 0x000fea0003800000 */
.L_x_2272:
[----:B------:R-:W-:-:S08]  /*09f0*/  NOP ;  /* 0x0000000000007918 */ /* 0x000fd00000000000 */
[----:B------:R-:W1:Y:S02]  /*0a00*/  USETMAXREG.TRY_ALLOC.CTAPOOL UP0, 0xf0 ;  /* 0x000000f0000079c8 */ /* 0x000e640008000600 */
[----:B-1----:R-:W-:-:S13]  /*0a10*/  PLOP3.LUT P0, PT, PT, PT, UP0, 0x80, 0x0 ;  /* 0x000000000000781c */ /* 0x002fda0003f0f008 */
[----:B------:R-:W-:Y:S05]  /*0a20*/  @!P0 BRA `(.L_x_2272) ;  /* 0xfffffffc00f08947 */ /* 0x000fea000383ffff */
[----:B------:R-:W1:Y:S01]  /*0a30*/  S2R R0, SR_TID.X ;  /* 0x0000000000007919 */ /* 0x000e620000002100 */
[----:B------:R-:W2:Y:S01]  /*0a40*/  S2UR UR5, SR_CgaCtaId ;  /* 0x00000000000579c3 */ /* 0x000ea20000008800 */
[----:B------:R-:W-:-:S07]  /*0a50*/  UMOV UR4, 0x400 ;  /* 0x0000040000047882 */ /* 0x000fce0000000000 */
[----:B------:R-:W-:Y:S06]  /*0a60*/  BAR.ARV 0x8, 0x180 ;  /* 0x0206000000007b1d */ /* 0x000fec0000002000 */
[----:B--2---:R-:W-:-:S06]  /*0a70*/  ULEA UR4, UR5, UR4, 0x18 ;  /* 0x0000000405047291 */ /* 0x004fcc000f8ec03f */
[----:B------:R-:W-:Y:S01]  /*0a80*/  IMAD.U32 R16, RZ, RZ, UR4 ;  /* 0x00000004ff107e24 */ /* 0x000fe2000f8e00ff */
[----:B-1----:R-:W-:Y:S01]  /*0a90*/  SHF.R.U32.HI R0, RZ, 0x7, R0 ;  /* 0x00000007ff007819 */ /* 0x002fe20000011600 */
[----:B------:R-:W-:-:S03]  /*0aa0*/  ULDC UR4, c[0x0][0xc3c] ;  /* 0x00030f0000047ab9 */ /* 0x000fc60000000800 */
[----:B------:R-:W-:Y:S01]  /*0ab0*/  ISETP.NE.AND P0, PT, R0, 0x1, PT ;  /* 0x000000010000780c */ /* 0x000fe20003f05270 */
[----:B------:R-:W-:-:S05]  /*0ac0*/  IMAD.U32 R0, RZ, RZ, UR5 ;  /* 0x00000005ff007e24 */ /* 0x000fca000f8e00ff */
[----:B------:R-:W-:Y:S07]  /*0ad0*/  STL [R1+0x5c], R0 ;  /* 0x00005c0001007387 */ /* 0x000fee0000100800 */
[----:B------:R-:W-:Y:S08]  /*0ae0*/  @!P0 BAR.ARV 0x9, 0x100 ;  /* 0x0244000000008b1d */ /* 0x000ff00000002000 */
[----:B------:R-:W-:Y:S06]  /*0af0*/  BAR.SYNC.DEFER_BLOCKING 0x5, 0x180 ;  /* 0x0146000000007b1d */ /* 0x000fec0000010000 */
[----:B------:R-:W1:Y:S02]  /*0b00*/  LDS.128 R12, [R16+0x2e8d0] ;  /* 0x02e8d000100c7984 */ /* 0x000e640000000c00 */
[----:B------:R-:W-:Y:S06]  /*0b10*/  BAR.ARV 0x4, 0x180 ;  /* 0x0106000000007b1d */ /* 0x000fec0000002000 */
[----:B-1----:R-:W-:-:S13]  /*0b20*/  ISETP.GE.AND P0, PT, R15, UR4, PT ;  /* 0x000000040f007c0c */ /* 0x002fda000bf06270 */
[----:B------:R-:W-:Y:S05]  /*0b30*/  @P0 BRA `(.L_x_2273) ;  /* 0x000002e400980947 */ /* 0x000fea0003800000 */
[----:B0-----:R-:W2:Y:S01]  /*0b40*/  LDL R2, [R1+0xa4] ;  /* 0x0000a40001027983 */ /* 0x001ea20000100800 */
[----:B------:R-:W-:Y:S01]  /*0b50*/  IMAD.MOV.U32 R234, RZ, RZ, RZ ;  /* 0x000000ffffea7224 */ /* 0x000fe200078e00ff */
[----:B------:R-:W-:Y:S01]  /*0b60*/  MOV R231, RZ ;  /* 0x000000ff00e77202 */ /* 0x000fe20000000f00 */
[----:B------:R-:W0:Y:S02]  /*0b70*/  S2R R0, SR_TID.X ;  /* 0x0000000000007919 */ /* 0x000e240000002100 */
[----:B0-----:R-:W-:-:S05]  /*0b80*/  VIADD R11, R0, 0xffffff80 ;  /* 0xffffff80000b7836 */ /* 0x001fca0000000000 */
[----:B------:R-:W-:Y:S02]  /*0b90*/  SHF.R.S32.HI R0, RZ, 0x1f, R11 ;  /* 0x0000001fff007819 */ /* 0x000fe4000001140b */
[----:B--2---:R-:W-:Y:S02]  /*0ba0*/  R2UR UR4, R2 ;  /* 0x00000000020472ca */ /* 0x004fe400000e0000 */
[----:B------:R-:W-:-:S04]  /*0bb0*/  LEA.HI R2, R0, R11, RZ, 0x7 ;  /* 0x0000000b00027211 */ /* 0x000fc800078f38ff */
[----:B------:R-:W-:Y:S02]  /*0bc0*/  LOP3.LUT R3, R2, 0xffffff80, RZ, 0xc0, !PT ;  /* 0xffffff8002037812 */ /* 0x000fe400078ec0ff */
[----:B------:R-:W-:-:S03]  /*0bd0*/  SHF.R.S32.HI R12, RZ, 0x7, R2 ;  /* 0x00000007ff0c7819 */ /* 0x000fc60000011402 */
[----:B------:R-:W-:Y:S01]  /*0be0*/  IMAD.IADD R21, R11, 0x1, -R3 ;  /* 0x000000010b157824 */ /* 0x000fe200078e0a03 */
[----:B------:R-:W-:Y:S01]  /*0bf0*/  LEA.HI R2, R2, R12, RZ, 0x1 ;  /* 0x0000000c02027211 */ /* 0x000fe200078f08ff */
[----:B------:R-:W-:-:S03]  /*0c00*/  ULOP3.LUT UR4, UR4, 0x1, URZ, 0xfc, !UPT ;  /* 0x0000000104047892 */ /* 0x000fc6000f8efc3f */
        /* <DEDUP_REMOVED lines=9> */
[CC--:B------:R-:W-:Y:S02]  /*0ca0*/  LEA.HI R4, R0.reuse, R11.reuse, RZ, 0x4 ;  /* 0x0000000b00047211 */ /* 0x0c0fe400078f20ff */
[----:B------:R-:W-:Y:S02]  /*0cb0*/  LOP3.LUT R10, R3, 0xfffffff8, RZ, 0xc0, !PT ;  /* 0xfffffff8030a7812 */ /* 0x000fe400078ec0ff */
[----:B------:R-:W-:Y:S02]  /*0cc0*/  LEA.HI R3, R0, R11, RZ, 0x5 ;  /* 0x0000000b00037211 */ /* 0x000fe400078f28ff */
[----:B------:R-:W-:Y:S01]  /*0cd0*/  SHF.R.S32.HI R7, RZ, 0x4, R4 ;  /* 0x00000004ff077819 */ /* 0x000fe20000011404 */
[----:B------:R-:W-:Y:S01]  /*0ce0*/  IMAD.IADD R9, R5, 0x1, -R10 ;  /* 0x0000000105097824 */ /* 0x000fe200078e0a0a */
[C---:B------:R-:W-:Y:S01]  /*0cf0*/  LOP3.LUT R5, R4.reuse, 0x3fffff0, RZ, 0xc0, !PT ;  /* 0x03fffff004057812 */ /* 0x040fe200078ec0ff */
[----:B------:R-:W-:Y:S01]  /*0d00*/  IMAD.SHL.U32 R3, R3, 0x20, RZ ;  /* 0x0000002003037824 */ /* 0x000fe200078e00ff */
[----:B------:R-:W-:Y:S01]  /*0d10*/  LEA.HI R4, R4, R7, RZ, 0x1 ;  /* 0x0000000704047211 */ /* 0x000fe200078f08ff */
[----:B------:R-:W-:Y:S01]  /*0d20*/  IMAD R9, R6, 0x10, R9 ;  /* 0x0000001006097824 */ /* 0x000fe200078e0209 */
[----:B------:R-:W-:Y:S01]  /*0d30*/  LOP3.LUT R8, R8, 0x7ffffffc, RZ, 0xc0, !PT ;  /* 0x7ffffffc08087812 */ /* 0x000fe200078ec0ff */
[----:B------:R-:W-:Y:S01]  /*0d40*/  IMAD.IADD R5, R11, 0x1, -R5 ;  /* 0x000000010b057824 */ /* 0x000fe200078e0a05 */
[----:B------:R-:W-:Y:S01]  /*0d50*/  LOP3.LUT R4, R4, 0x1ffffffe, RZ, 0xc0, !PT ;  /* 0x1ffffffe04047812 */ /* 0x000fe200078ec0ff */
[----:B------:R-:W-:Y:S01]  /*0d60*/  IMAD R20, R2, 0x40, R9 ;  /* 0x0000004002147824 */ /* 0x000fe200078e0209 */
[----:B------:R-:W-:Y:S01]  /*0d70*/  LOP3.LUT R17, R3, 0xfffffc00, RZ, 0xc0, !PT ;  /* 0xfffffc0003117812 */ /* 0x000fe200078ec0ff */
[----:B------:R-:W-:Y:S01]  /*0d80*/  IMAD.MOV.U32 R6, RZ, RZ, R14 ;  /* 0x000000ffff067224 */ /* 0x000fe200078e000e */
[----:B------:R-:W-:Y:S01]  /*0d90*/  LEA.HI R2, R0, R11, RZ, 0x2 ;  /* 0x0000000b00027211 */ /* 0x000fe200078f10ff */
[----:B------:R-:W-:Y:S01]  /*0da0*/  IMAD.IADD R4, R7, 0x1, -R4 ;  /* 0x0000000107047824 */ /* 0x000fe200078e0a04 */
[----:B------:R-:W-:Y:S01]  /*0db0*/  LEA R5, R5, R17, 0x6 ;  /* 0x0000001105057211 */ /* 0x000fe200078e30ff */
[----:B------:R-:W-:Y:S01]  /*0dc0*/  IMAD.MOV.U32 R7, RZ, RZ, R15 ;  /* 0x000000ffff077224 */ /* 0x000fe200078e000f */
[----:B------:R-:W-:Y:S01]  /*0dd0*/  SHF.R.S32.HI R228, RZ, 0x2, R2 ;  /* 0x00000002ffe47819 */ /* 0x000fe20000011402 */
[----:B------:R-:W-:-:S02]  /*0de0*/  IMAD.IADD R8, R21, 0x1, -R8 ;  /* 0x0000000115087824 */ /* 0x000fc400078e0a08 */
[----:B------:R-:W-:Y:S01]  /*0df0*/  IMAD R3, R4, 0x8, R5 ;  /* 0x0000000804037824 */ /* 0x000fe200078e0205 */
[----:B------:R-:W-:Y:S01]  /*0e00*/  LEA.HI R4, R0, R11, RZ, 0x3 ;  /* 0x0000000b00047211 */ /* 0x000fe200078f18ff */
[----:B------:R-:W-:Y:S01]  /*0e10*/  VIADD R24, R228, 0x40 ;  /* 0x00000040e4187836 */ /* 0x000fe20000000000 */
[----:B------:R-:W-:Y:S01]  /*0e20*/  LOP3.LUT R0, R2, 0xfffffffc, RZ, 0xc0, !PT ;  /* 0xfffffffc02007812 */ /* 0x000fe200078ec0ff */
[C---:B------:R-:W-:Y:S01]  /*0e30*/  VIADD R15, R228.reuse, 0x80 ;  /* 0x00000080e40f7836 */ /* 0x040fe20000000000 */
[----:B------:R0:W-:Y:S01]  /*0e40*/  STL [R1+0xa0], R3 ;  /* 0x0000a00301007387 */ /* 0x0001e20000100800 */
[----:B------:R-:W-:Y:S02]  /*0e50*/  VIADD R14, R228, 0xc0 ;  /* 0x000000c0e40e7836 */ /* 0x000fe40000000000 */
[----:B------:R-:W-:Y:S01]  /*0e60*/  IMAD.MOV.U32 R5, RZ, RZ, R13 ;  /* 0x000000ffff057224 */ /* 0x000fe200078e000d */
[----:B------:R-:W-:Y:S01]  /*0e70*/  STL [R1+0x9c], R20 ;  /* 0x00009c1401007387 */ /* 0x000fe20000100800 */
[----:B------:R-:W-:Y:S01]  /*0e80*/  IMAD.IADD R13, R11, 0x1, -R0 ;  /* 0x000000010b0d7824 */ /* 0x000fe200078e0a00 */
[----:B------:R-:W-:Y:S01]  /*0e90*/  SHF.R.S32.HI R10, RZ, 0x1f, R15 ;  /* 0x0000001fff0a7819 */ /* 0x000fe2000001140f */
[----:B------:R-:W-:Y:S01]  /*0ea0*/  IMAD.SHL.U32 R9, R15, 0x80, RZ ;  /* 0x000000800f097824 */ /* 0x000fe200078e00ff */
[----:B------:R-:W-:Y:S01]  /*0eb0*/  STL [R1], RZ ;  /* 0x000000ff01007387 */ /* 0x000fe20000100800 */
[----:B------:R-:W-:Y:S01]  /*0ec0*/  SHF.R.S32.HI R12, RZ, 0x1f, R14 ;  /* 0x0000001fff0c7819 */ /* 0x000fe2000001140e */
[----:B0-----:R-:W-:Y:S01]  /*0ed0*/  IMAD.U32 R3, RZ, RZ, UR4 ;  /* 0x00000004ff037e24 */ /* 0x001fe2000f8e00ff */
[----:B------:R-:W-:Y:S01]  /*0ee0*/  LEA.HI R10, R10, R15, RZ, 0x3 ;  /* 0x0000000f0a0a7211 */ /* 0x000fe200078f18ff */
[----:B------:R-:W-:Y:S01]  /*0ef0*/  IMAD.SHL.U32 R18, R13, 0x10, RZ ;  /* 0x000000100d127824 */ /* 0x000fe200078e00ff */
[----:B------:R-:W-:Y:S01]  /*0f00*/  LEA.HI R12, R12, R14, RZ, 0x3 ;  /* 0x0000000e0c0c7211 */ /* 0x000fe200078f18ff */
[----:B------:R-:W-:Y:S01]  /*0f10*/  UMOV UR4, URZ ;  /* 0x0000003f00047c82 */ /* 0x000fe20008000000 */
[----:B------:R0:W-:Y:S01]  /*0f20*/  STL [R1+0x4c], R3 ;  /* 0x00004c0301007387 */ /* 0x0001e20000100800 */
[----:B------:R-:W-:Y:S01]  /*0f30*/  SHF.R.S32.HI R0, RZ, 0x1f, R228 ;  /* 0x0000001fff007819 */ /* 0x000fe200000114e4 */
[----:B------:R-:W-:Y:S01]  /*0f40*/  IMAD.SHL.U32 R10, R10, 0x80, RZ ;  /* 0x000000800a0a7824 */ /* 0x000fe200078e00ff */
[----:B------:R-:W-:Y:S01]  /*0f50*/  LOP3.LUT R9, R9, 0x380, RZ, 0xc0, !PT ;  /* 0x0000038009097812 */ /* 0x000fe200078ec0ff */
[----:B------:R-:W-:Y:S01]  /*0f60*/  IMAD.SHL.U32 R12, R12, 0x80, RZ ;  /* 0x000000800c0c7824 */ /* 0x000fe200078e00ff */
[----:B------:R-:W-:Y:S01]  /*0f70*/  LEA.HI R0, R13, R13, RZ, 0x1 ;  /* 0x0000000d0d007211 */ /* 0x000fe200078f08ff */
[----:B------:R-:W-:Y:S01]  /*0f80*/  IMAD.MOV.U32 R17, RZ, RZ, RZ ;  /* 0x000000ffff117224 */ /* 0x000fe200078e00ff */
[----:B------:R-:W-:-:S02]  /*0f90*/  SHF.R.S32.HI R19, RZ, 0x1f, R18 ;  /* 0x0000001fff137819 */ /* 0x000fc40000011412 */
[----:B------:R-:W-:Y:S02]  /*0fa0*/  LOP3.LUT R0, R0, 0x1ffffffe, RZ, 0xc0, !PT ;  /* 0x1ffffffe00007812 */ /* 0x000fe400078ec0ff */
[----:B0-----:R-:W-:Y:S02]  /*0fb0*/  SHF.R.S32.HI R3, RZ, 0x1f, R2 ;  /* 0x0000001fff037819 */ /* 0x001fe40000011402 */
[----:B------:R-:W-:Y:S01]  /*0fc0*/  LOP3.LUT R2, R4, 0xfffffff8, RZ, 0xc0, !PT ;  /* 0xfffffff804027812 */ /* 0x000fe200078ec0ff */
[----:B------:R-:W-:Y:S01]  /*0fd0*/  IMAD.IADD R0, R13, 0x1, -R0 ;  /* 0x000000010d007824 */ /* 0x000fe200078e0a00 */
[----:B------:R-:W-:Y:S02]  /*0fe0*/  SHF.R.S32.HI R4, RZ, 0x3, R4 ;  /* 0x00000003ff047819 */ /* 0x000fe40000011404 */
[----:B------:R-:W-:Y:S01]  /*0ff0*/  SHF.R.S32.HI R4, RZ, 0x1f, R24 ;  /* 0x0000001fff047819 */ /* 0x000fe20000011418 */
[----:B------:R-:W-:Y:S01]  /*1000*/  IMAD.IADD R22, R11, 0x1, -R2 ;  /* 0x000000010b167824 */ /* 0x000fe200078e0a02 */
[----:B------:R-:W-:Y:S01]  /*1010*/  LEA.HI R3, R3, R228, RZ, 0x3 ;  /* 0x000000e403037211 */ /* 0x000fe200078f18ff */
[----:B------:R-:W-:Y:S01]  /*1020*/  IMAD.SHL.U32 R2, R24, 0x80, RZ ;  /* 0x0000008018027824 */ /* 0x000fe200078e00ff */
[----:B------:R-:W-:Y:S01]  /*1030*/  LEA.HI R4, R4, R24, RZ, 0x3 ;  /* 0x0000001804047211 */ /* 0x000fe200078f18ff */
[----:B------:R-:W-:Y:S01]  /*1040*/  IMAD.SHL.U32 R11, R14, 0x80, RZ ;  /* 0x000000800e0b7824 */ /* 0x000fe200078e00ff */
[----:B------:R-:W-:Y:S01]  /*1050*/  LOP3.LUT R3, R3, 0xfffffff8, RZ, 0xc0, !PT ;  /* 0xfffffff803037812 */ /* 0x000fe200078ec0ff */
[----:B------:R-:W-:Y:S01]  /*1060*/  IMAD.SHL.U32 R25, R22, 0x8, RZ ;  /* 0x0000000816197824 */ /* 0x000fe200078e00ff */
[----:B------:R-:W-:Y:S01]  /*1070*/  LOP3.LUT R2, R2, 0x380, RZ, 0xc0, !PT ;  /* 0x0000038002027812 */ /* 0x000fe200078ec0ff */
[----:B------:R-:W-:Y:S01]  /*1080*/  IMAD.SHL.U32 R4, R4, 0x80, RZ ;  /* 0x0000008004047824 */ /* 0x000fe200078e00ff */
[----:B------:R-:W-:Y:S01]  /*1090*/  SHF.L.U32 R22, R13, 0x3, RZ ;  /* 0x000000030d167819 */ /* 0x000fe200000006ff */
[----:B------:R-:W-:Y:S01]  /*10a0*/  IMAD.IADD R229, R228, 0x1, -R3 ;  /* 0x00000001e4e57824 */ /* 0x000fe200078e0a03 */
[----:B------:R-:W-:Y:S01]  /*10b0*/  LOP3.LUT R3, R11, 0x380, RZ, 0xc0, !PT ;  /* 0x000003800b037812 */ /* 0x000fe200078ec0ff */
[----:B------:R-:W-:Y:S01]  /*10c0*/  STL [R1+0x64], R25 ;  /* 0x0000641901007387 */ /* 0x000fe20000100800 */
[----:B------:R-:W-:Y:S01]  /*10d0*/  LOP3.LUT R3, R4, 0xfffffc00, RZ, 0xc0, !PT ;  /* 0xfffffc0004037812 */ /* 0x000fe200078ec0ff */
[----:B------:R-:W-:Y:S01]  /*10e0*/  IMAD.SHL.U32 R4, R8, 0x2, RZ ;  /* 0x0000000208047824 */ /* 0x000fe200078e00ff */
[----:B------:R-:W-:Y:S01]  /*10f0*/  SHF.R.U32.HI R9, RZ, 0x3, R2 ;  /* 0x00000003ff097819 */ /* 0x000fe20000011602 */
[----:B------:R-:W-:Y:S01]  /*1100*/  VIADD R230, R22, 0x20 ;  /* 0x0000002016e67836 */ /* 0x000fe20000000000 */
[----:B------:R-:W-:Y:S01]  /*1110*/  LOP3.LUT R2, R2, 0x70, R18, 0xf8, !PT ;  /* 0x0000007002027812 */ /* 0x000fe200078ef812 */
[----:B------:R0:W-:Y:S03]  /*1120*/  STL [R1+0x6c], R3 ;  /* 0x00006c0301007387 */ /* 0x0001e60000100800 */
[----:B0-----:R-:W-:-:S02]  /*1130*/  LOP3.LUT R3, R3, R2, R9, 0xf6, !PT ;  /* 0x0000000203037212 */ /* 0x001fc400078ef609 */
[----:B------:R-:W-:Y:S02]  /*1140*/  LOP3.LUT R9, R10, 0xfffffc00, RZ, 0xc0, !PT ;  /* 0xfffffc000a097812 */ /* 0x000fe400078ec0ff */
[----:B------:R-:W-:Y:S01]  /*1150*/  LOP3.LUT R2, R12, 0xfffffc00, RZ, 0xc0, !PT ;  /* 0xfffffc000c027812 */ /* 0x000fe200078ec0ff */
[----:B------:R-:W-:Y:S02]  /*1160*/  IMAD.IADD R3, R16, 0x1, R3 ;  /* 0x0000000110037824 */ /* 0x000fe400078e0203 */
[----:B------:R-:W-:Y:S04]  /*1170*/  STL [R1+0x78], R9 ;  /* 0x0000780901007387 */ /* 0x000fe80000100800 */
[----:B------:R0:W-:Y:S04]  /*1180*/  STL [R1+0x74], R2 ;  /* 0x0000740201007387 */ /* 0x0001e80000100800 */
[----:B------:R1:W-:Y:S04]  /*1190*/  STL [R1+0x50], R4 ;  /* 0x0000500401007387 */ /* 0x0003e80000100800 */
[----:B------:R1:W-:Y:S01]  /*11a0*/  STL [R1+0x98], R3 ;  /* 0x0000980301007387 */ /* 0x0003e20000100800 */
[----:B0-----:R-:W-:Y:S01]  /*11b0*/  IMAD R2, R0, 0x8, R20 ;  /* 0x0000000800027824 */ /* 0x001fe200078e0214 */
[----:B------:R-:W-:-:S04]  /*11c0*/  MOV R0, UR4 ;  /* 0x0000000400007c02 */ /* 0x000fc80008000f00 */
[----:B------:R1:W-:Y:S04]  /*11d0*/  STL [R1+0x70], R2 ;  /* 0x0000700201007387 */ /* 0x0003e80000100800 */
[----:B------:R1:W-:Y:S02]  /*11e0*/  STL [R1+0x94], R0 ;  /* 0x0000940001007387 */ /* 0x0003e40000100800 */
.L_x_2472:
[----:B01--4-:R-:W0:Y:S01]  /*11f0*/  LDC.64 R2, c[0x0][0xc88] ;  /* 0x00032200ff027b82 */ /* 0x013e220000000a00 */
[----:B------:R-:W-:Y:S01]  /*1200*/  ULDC.64 UR4, c[0x0][0x208] ;  /* 0x0000820000047ab9 */ /* 0x000fe20000000a00 */
[----:B0-----:R-:W-:-:S05]  /*1210*/  IMAD.WIDE R2, R7, 0x4, R2 ;  /* 0x0000000407027825 */ /* 0x001fca00078e0202 */
[----:B--2--5:R-:W2:Y:S01]  /*1220*/  LDG.E R28, desc[UR4][R2.64] ;  /* 0x00000004021c7981 */ /* 0x024ea2000c1e1900 */
[----:B------:R-:W-:Y:S05]  /*1230*/  YIELD ;  /* 0x0000000000007946 */ /* 0x000fea0003800000 */
[----:B------:R-:W-:Y:S01]  /*1240*/  ULDC.64 UR4, c[0x0][0xa28] ;  /* 0x00028a0000047ab9 */ /* 0x000fe20000000a00 */
[----:B------:R-:W-:Y:S01]  /*1250*/  ULDC.64 UR8, c[0x0][0xa18] ;  /* 0x0002860000087ab9 */ /* 0x000fe20000000a00 */
[----:B------:R-:W-:Y:S01]  /*1260*/  ISETP.NE.U32.AND P1, PT, RZ, UR4, PT ;  /* 0x00000004ff007c0c */ /* 0x000fe2000bf25070 */
[----:B---3--:R-:W-:Y:S01]  /*1270*/  IMAD.MOV.U32 R15, RZ, RZ, RZ ;  /* 0x000000ffff0f7224 */ /* 0x008fe200078e00ff */
[----:B------:R-:W-:Y:S01]  /*1280*/  ULDC.64 UR10, c[0x0][0x208] ;  /* 0x00008200000a7ab9 */ /* 0x000fe20000000a00 */
[----:B------:R-:W-:Y:S01]  /*1290*/  ULDC.64 UR6, c[0x0][0xa08] ;  /* 0x0002820000067ab9 */ /* 0x000fe20000000a00 */
[----:B------:R-:W-:Y:S01]  /*12a0*/  ISETP.NE.AND.EX P1, PT, RZ, UR5, PT, P1 ;  /* 0x00000005ff007c0c */ /* 0x000fe2000bf25310 */
[----:B------:R-:W-:Y:S01]  /*12b0*/  IMAD.MOV.U32 R27, RZ, RZ, RZ ;  /* 0x000000ffff1b7224 */ /* 0x000fe200078e00ff */
[----:B------:R-:W-:-:S04]  /*12c0*/  ISETP.NE.U32.AND P0, PT, RZ, UR6, PT ;  /* 0x00000006ff007c0c */ /* 0x000fc8000bf05070 */
[----:B------:R-:W-:Y:S02]  /*12d0*/  ISETP.NE.AND.EX P0, PT, RZ, UR7, PT, P0 ;  /* 0x00000007ff007c0c */ /* 0x000fe4000bf05300 */
[----:B--2---:R-:W-:Y:S01]  /*12e0*/  SHF.R.S32.HI R0, RZ, 0x1f, R28 ;  /* 0x0000001fff007819 */ /* 0x004fe2000001141c */
[----:B------:R-:W-:-:S04]  /*12f0*/  IMAD.SHL.U32 R30, R28, 0x4, RZ ;  /* 0x000000041c1e7824 */ /* 0x000fc800078e00ff */
[C---:B------:R-:W-:Y:S01]  /*1300*/  @P1 LEA R8, P2, R28.reuse, UR4, 0x2 ;  /* 0x000000041c081c11 */ /* 0x040fe2000f8410ff */
[----:B------:R-:W-:Y:S01]  /*1310*/  STL [R1+0x7c], R28 ;  /* 0x00007c1c01007387 */ /* 0x000fe20000100800 */
[C-C-:B------:R-:W-:Y:S02]  /*1320*/  SHF.L.U64.HI R29, R28.reuse, 0x2, R0.reuse ;  /* 0x000000021c1d7819 */ /* 0x140fe40000010200 */
[----:B------:R-:W-:Y:S01]  /*1330*/  @P1 LEA.HI.X R9, R28, UR5, R0, 0x2, P2 ;  /* 0x000000051c091c11 */ /* 0x000fe200090f1400 */
[----:B------:R-:W-:Y:S01]  /*1340*/  ULDC UR4, c[0x0][0x288] ;  /* 0x0000a20000047ab9 */ /* 0x000fe20000000800 */
[----:B------:R-:W-:Y:S01]  /*1350*/  ISETP.NE.U32.AND P2, PT, RZ, UR8, PT ;  /* 0x00000008ff007c0c */ /* 0x000fe2000bf45070 */
[----:B------:R0:W-:Y:S01]  /*1360*/  STL [R1+0x8c], R0 ;  /* 0x00008c0001007387 */ /* 0x0001e20000100800 */
[----:B------:R-:W-:Y:S02]  /*1370*/  IADD3 R12, P3, R30, UR6, RZ ;  /* 0x000000061e0c7c10 */ /* 0x000fe4000ff7e0ff */
[----:B------:R-:W-:Y:S01]  /*1380*/  ISETP.NE.AND.EX P2, PT, RZ, UR9, PT, P2 ;  /* 0x00000009ff007c0c */ /* 0x000fe2000bf45320 */
[----:B------:R1:W5:Y:S01]  /*1390*/  @P1 LDG.E R15, desc[UR10][R8.64] ;  /* 0x0000000a080f1981 */ /* 0x000362000c1e1900 */
[----:B------:R-:W-:-:S03]  /*13a0*/  IADD3.X R13, R29, UR7, RZ, P3, !PT ;  /* 0x000000071d0d7c10 */ /* 0x000fc60009ffe4ff */
[----:B------:R1:W-:Y:S01]  /*13b0*/  STL [R1+0x84], R30 ;  /* 0x0000841e01007387 */ /* 0x0003e20000100800 */
[----:B0-----:R-:W-:Y:S01]  /*13c0*/  IMAD.U32 R0, RZ, RZ, UR4 ;  /* 0x00000004ff007e24 */ /* 0x001fe2000f8e00ff */
[----:B------:R-:W-:Y:S02]  /*13d0*/  ULDC.64 UR4, c[0x0][0x418] ;  /* 0x0001060000047ab9 */ /* 0x000fe40000000a00 */
[----:B------:R1:W-:Y:S04]  /*13e0*/  STL [R1+0x88], R29 ;  /* 0x0000881d01007387 */ /* 0x0003e80000100800 */
[----:B------:R-:W-:Y:S01]  /*13f0*/  @P2 IADD3 R10, P1, R30, UR8, RZ ;  /* 0x000000081e0a2c10 */ /* 0x000fe2000ff3e0ff */
[----:B------:R1:W5:Y:S03]  /*1400*/  @P0 LDG.E R27, desc[UR10][R12.64] ;  /* 0x0000000a0c1b0981 */ /* 0x000366000c1e1900 */
[----:B------:R-:W-:-:S05]  /*1410*/  @P2 IADD3.X R11, R29, UR9, RZ, P1, !PT ;  /* 0x000000091d0b2c10 */ /* 0x000fca0008ffe4ff */
[----:B------:R-:W2:Y:S01]  /*1420*/  @P2 LDG.E R0, desc[UR10][R10.64] ;  /* 0x0000000a0a002981 */ /* 0x000ea2000c1e1900 */
[----:B------:R-:W-:-:S03]  /*1430*/  UISETP.NE.U32.AND UP0, UPT, UR4, URZ, UPT ;  /* 0x0000003f0400728c */ /* 0x000fc6000bf05070 */
[----:B------:R-:W-:Y:S01]  /*1440*/  ULDC UR4, c[0x0][0x424] ;  /* 0x0001090000047ab9 */ /* 0x000fe20000000800 */
[----:B------:R-:W-:-:S03]  /*1450*/  UISETP.NE.AND.EX UP0, UPT, UR5, URZ, UPT, UP0 ;  /* 0x0000003f0500728c */ /* 0x000fc6000bf05300 */
[----:B------:R-:W-:Y:S01]  /*1460*/  ULDC UR5, c[0x0][0x2f0] ;  /* 0x0000bc0000057ab9 */ /* 0x000fe20000000800 */
[----:B------:R-:W-:-:S04]  /*1470*/  USEL UR4, UR4, 0x1, UP0 ;  /* 0x0000000104047887 */ /* 0x000fc80008000000 */
[----:B------:R-:W-:-:S03]  /*1480*/  UIMAD UR4, UR4, UR5, URZ ;  /* 0x00000005040472a4 */ /* 0x000fc6000f8e023f */
[----:B------:R-:W-:Y:S02]  /*1490*/  ULDC UR5, c[0x0][0x348] ;  /* 0x0000d20000057ab9 */ /* 0x000fe40000000800 */
[----:B------:R-:W-:Y:S02]  /*14a0*/  IMAD.U32 R2, RZ, RZ, UR5 ;  /* 0x00000005ff027e24 */ /* 0x000fe4000f8e00ff */
[----:B------:R-:W-:Y:S01]  /*14b0*/  IMAD.U32 R26, RZ, RZ, UR4 ;  /* 0x00000004ff1a7e24 */ /* 0x000fe2000f8e00ff */
[----:B--2---:R1:W-:Y:S01]  /*14c0*/  STL [R1+0x40], R0 ;  /* 0x0000400001007387 */ /* 0x0043e20000100800 */
[----:B------:R-:W-:Y:S01]  /*14d0*/  IMAD.MOV.U32 R14, RZ, RZ, R0 ;  /* 0x000000ffff0e7224 */ /* 0x000fe200078e0000 */
[----:B------:R-:W-:Y:S06]  /*14e0*/  @P2 BRA `(.L_x_2274) ;  /* 0x00000000002c2947 */ /* 0x000fec0003800000 */
[----:B------:R-:W-:Y:S02]  /*14f0*/  ULDC.64 UR4, c[0x0][0xa00] ;  /* 0x0002800000047ab9 */ /* 0x000fe40000000a00 */
[----:B------:R-:W-:-:S04]  /*1500*/  ISETP.NE.U32.AND P1, PT, RZ, UR4, PT ;  /* 0x00000004ff007c0c */ /* 0x000fc8000bf25070 */
[----:B------:R-:W-:-:S13]  /*1510*/  ISETP.NE.AND.EX P1, PT, RZ, UR5, PT, P1 ;  /* 0x00000005ff007c0c */ /* 0x000fda000bf25310 */
[----:B------:R-:W-:Y:S05]  /*1520*/  @!P1 BRA `(.L_x_2274) ;  /* 0x00000000001c9947 */ /* 0x000fea0003800000 */
[----:B-1----:R-:W0:Y:S01]  /*1530*/  LDC.64 R8, c[0x0][0xa00] ;  /* 0x00028000ff087b82 */ /* 0x002e220000000a00 */
[----:B------:R-:W-:Y:S01]  /*1540*/  ULDC.64 UR4, c[0x0][0x208] ;  /* 0x0000820000047ab9 */ /* 0x000fe20000000a00 */
[----:B0-----:R-:W-:-:S05]  /*1550*/  IMAD.WIDE R8, R28, 0x4, R8 ;  /* 0x000000041c087825 */ /* 0x001fca00078e0208 */
[----:B------:R-:W2:Y:S04]  /*1560*/  LDG.E R0, desc[UR4][R8.64] ;  /* 0x0000000408007981 */ /* 0x000ea8000c1e1900 */
[----:B------:R-:W2:Y:S02]  /*1570*/  LDG.E R3, desc[UR4][R8.64+0x4] ;  /* 0x0000040408037981 */ /* 0x000ea4000c1e1900 */
[----:B--2---:R-:W-:-:S05]  /*1580*/  IMAD.IADD R14, R3, 0x1, -R0 ;  /* 0x00000001030e7824 */ /* 0x004fca00078e0a00 */
[----:B------:R0:W-:Y:S02]  /*1590*/  STL [R1+0x40], R14 ;  /* 0x0000400e01007387 */ /* 0x0001e40000100800 */
.L_x_2274:
[C---:B------:R-:W-:Y:S01]  /*15a0*/  LOP3.LUT R31, R6.reuse, 0xffff, RZ, 0xc0, !PT ;  /* 0x0000ffff061f7812 */ /* 0x040fe200078ec0ff */
[----:B------:R-:W-:Y:S01]  /*15b0*/  ULDC.64 UR4, c[0x0][0xa20] ;  /* 0x0002880000047ab9 */ /* 0x000fe20000000a00 */
[C---:B------:R-:W-:Y:S02]  /*15c0*/  LOP3.LUT R3, R6.reuse, 0xff000000, RZ, 0xc0, !PT ;  /* 0xff00000006037812 */ /* 0x040fe400078ec0ff */
[----:B------:R-:W-:Y:S01]  /*15d0*/  ISETP.NE.U32.AND P1, PT, RZ, UR4, PT ;  /* 0x00000004ff007c0c */ /* 0x000fe2000bf25070 */
[----:B------:R2:W-:Y:S01]  /*15e0*/  STL [R1+0x68], R31 ;  /* 0x0000681f01007387 */ /* 0x0005e20000100800 */
[----:B-1----:R-:W-:Y:S02]  /*15f0*/  LOP3.LUT R0, R6, 0xff0000, RZ, 0xc0, !PT ;  /* 0x00ff000006007812 */ /* 0x002fe400078ec0ff */
[----:B------:R-:W-:Y:S02]  /*1600*/  ISETP.NE.AND.EX P1, PT, RZ, UR5, PT, P1 ;  /* 0x00000005ff007c0c */ /* 0x000fe4000bf25310 */
[----:B------:R-:W-:-:S04]  /*1610*/  SHF.R.U32.HI R3, RZ, 0x8, R3 ;  /* 0x00000008ff037819 */ /* 0x000fc80000011603 */
[----:B------:R-:W-:-:S07]  /*1620*/  LEA.HI R10, R0, R3, RZ, 0x10 ;  /* 0x00000003000a7211 */ /* 0x000fce00078f80ff */
[----:B--2---:R-:W-:Y:S05]  /*1630*/  @!P1 BRA `(.L_x_2275) ;  /* 0x0000000000149947 */ /* 0x004fea0003800000 */
[----:B------:R-:W-:Y:S01]  /*1640*/  IADD3 R6, P0, R30, UR4, RZ ;  /* 0x000000041e067c10 */ /* 0x000fe2000ff1e0ff */
[----:B------:R-:W-:-:S03]  /*1650*/  ULDC.64 UR6, c[0x0][0x208] ;  /* 0x0000820000067ab9 */ /* 0x000fc60000000a00 */
[----:B------:R-:W-:-:S05]  /*1660*/  IADD3.X R7, R29, UR5, RZ, P0, !PT ;  /* 0x000000051d077c10 */ /* 0x000fca00087fe4ff */
[----:B------:R1:W5:Y:S01]  /*1670*/  LDG.E R26, desc[UR6][R6.64] ;  /* 0x00000006061a7981 */ /* 0x000362000c1e1900 */
[----:B------:R-:W-:Y:S05]  /*1680*/  BRA `(.L_x_2276) ;  /* 0x0000000000147947 */ /* 0x000fea0003800000 */
.L_x_2275:
[----:B------:R-:W-:Y:S05]  /*1690*/  @!P0 BRA `(.L_x_2276) ;  /* 0x0000000000108947 */ /* 0x000fea0003800000 */
[----:B------:R-:W-:Y:S02]  /*16a0*/  ULDC.64 UR4, c[0x0][0x208] ;  /* 0x0000820000047ab9 */ /* 0x000fe40000000a00 */
[----:B------:R-:W2:Y:S04]  /*16b0*/  LDG.E R3, desc[UR4][R12.64] ;  /* 0x000000040c037981 */ /* 0x000ea8000c1e1900 */
[----:B------:R-:W2:Y:S02]  /*16c0*/  LDG.E R26, desc[UR4][R12.64+0x4] ;  /* 0x000004040c1a7981 */ /* 0x000ea4000c1e1900 */
[----:B--2---:R-:W-:-:S07]  /*16d0*/  IMAD.IADD R26, R26, 0x1, -R3 ;  /* 0x000000011a1a7824 */ /* 0x004fce00078e0a03 */
.L_x_2276:
[----:B------:R-:W-:Y:S01]  /*16e0*/  ULDC.64 UR4, c[0x0][0xa10] ;  /* 0x0002840000047ab9 */ /* 0x000fe20000000a00 */
[----:B------:R-:W-:Y:S01]  /*16f0*/  ULDC.64 UR6, c[0x0][0x208] ;  /* 0x0000820000067ab9 */ /* 0x000fe20000000a00 */
[----:B------:R-:W-:Y:S01]  /*1700*/  ISETP.NE.U32.AND P0, PT, RZ, UR4, PT ;  /* 0x00000004ff007c0c */ /* 0x000fe2000bf05070 */
[----:B------:R-:W2:Y:S03]  /*1710*/  LDC R4, c[0x0][0x448] ;  /* 0x00011200ff047b82 */ /* 0x000ea60000000800 */
[----:B------:R-:W-:Y:S01]  /*1720*/  ISETP.NE.AND.EX P0, PT, RZ, UR5, PT, P0 ;  /* 0x00000005ff007c0c */ /* 0x000fe2000bf05300 */
[----:B------:R-:W-:-:S12]  /*1730*/  ULDC.64 UR4, c[0x0][0xa30] ;  /* 0x00028c0000047ab9 */ /* 0x000fd80000000a00 */
[----:B-1----:R-:W1:Y:S02]  /*1740*/  @P0 LDC.64 R6, c[0x0][0xa10] ;  /* 0x00028400ff060b82 */ /* 0x002e640000000a00 */
[----:B-1----:R-:W-:-:S05]  /*1750*/  @P0 IMAD.WIDE R6, R28, 0x4, R6 ;  /* 0x000000041c060825 */ /* 0x002fca00078e0206 */
[----:B------:R-:W3:Y:S04]  /*1760*/  @P0 LDG.E R0, desc[UR6][R6.64] ;  /* 0x0000000606000981 */ /* 0x000ee8000c1e1900 */
[----:B------:R1:W3:Y:S01]  /*1770*/  @P0 LDG.E R3, desc[UR6][R6.64+0x4] ;  /* 0x0000040606030981 */ /* 0x0002e2000c1e1900 */
[----:B------:R-:W-:Y:S01]  /*1780*/  ISETP.NE.U32.AND P1, PT, RZ, UR4, PT ;  /* 0x00000004ff007c0c */ /* 0x000fe2000bf25070 */
[----:B-----5:R-:W-:-:S03]  /*1790*/  IMAD.MOV.U32 R121, RZ, RZ, R26 ;  /* 0x000000ffff797224 */ /* 0x020fc600078e001a */
[----:B------:R-:W-:-:S13]  /*17a0*/  ISETP.NE.AND.EX P1, PT, RZ, UR5, PT, P1 ;  /* 0x00000005ff007c0c */ /* 0x000fda000bf25310 */
[----:B------:R-:W-:-:S04]  /*17b0*/  @P1 IADD3 R8, P2, R30, UR4, RZ ;  /* 0x000000041e081c10 */ /* 0x000fc8000ff5e0ff */
[----:B------:R-:W-:-:S05]  /*17c0*/  @P1 IADD3.X R9, R29, UR5, RZ, P2, !PT ;  /* 0x000000051d091c10 */ /* 0x000fca00097fe4ff */
[----:B------:R4:W5:Y:S01]  /*17d0*/  @P1 LDG.E R121, desc[UR6][R8.64] ;  /* 0x0000000608791981 */ /* 0x000962000c1e1900 */
[----:B--2---:R-:W-:Y:S01]  /*17e0*/  ISETP.NE.AND P1, PT, R4, 0x1, PT ;  /* 0x000000010400780c */ /* 0x004fe20003f25270 */
[----:B------:R-:W-:Y:S01]  /*17f0*/  IMAD.IADD R15, R26, 0x1, -R15 ;  /* 0x000000011a0f7824 */ /* 0x000fe200078e0a0f */
[----:B------:R-:W-:Y:S01]  /*1800*/  SHF.L.U32 R5, R5, 0x7, RZ ;  /* 0x0000000705057819 */ /* 0x000fe200000006ff */
[----:B-1----:R-:W-:Y:S01]  /*1810*/  IMAD.MOV.U32 R6, RZ, RZ, RZ ;  /* 0x000000ffff067224 */ /* 0x002fe200078e00ff */
[----:B------:R-:W-:Y:S01]  /*1820*/  LOP3.LUT R12, R10, 0xff, RZ, 0xc0, !PT ;  /* 0x000000ff0a0c7812 */ /* 0x000fe200078ec0ff */
[----:B------:R-:W-:Y:S02]  /*1830*/  BSSY B0, `(.L_x_2277) ;  /* 0x0000038000007945 */ /* 0x000fe40003800000 */
[----:B------:R-:W-:Y:S01]  /*1840*/  VIADD R4, R5, 0x7f ;  /* 0x0000007f05047836 */ /* 0x000fe20000000000 */
[----:B------:R1:W-:Y:S01]  /*1850*/  STL [R1+0x54], R5 ;  /* 0x0000540501007387 */ /* 0x0003e20000100800 */
[----:B----4-:R-:W-:-:S04]  /*1860*/  SHF.R.U32.HI R8, RZ, 0x10, R10 ;  /* 0x00000010ff087819 */ /* 0x010fc8000001160a */
[----:B------:R-:W2:Y:S08]  /*1870*/  @P1 LDC R11, c[0x0][0x44c] ;  /* 0x00011300ff0b1b82 */ /* 0x000eb00000000800 */
[----:B------:R-:W4:Y:S01]  /*1880*/  @P1 LDC R7, c[0x0][0x450] ;  /* 0x00011400ff071b82 */ /* 0x000f220000000800 */
[----:B---3--:R-:W-:Y:S02]  /*1890*/  @P0 IMAD.IADD R2, R3, 0x1, -R0 ;  /* 0x0000000103020824 */ /* 0x008fe400078e0a00 */
[----:B--2---:R-:W-:-:S04]  /*18a0*/  @P1 IMAD.HI.U32 R0, R4, R11, RZ ;  /* 0x0000000b04001227 */ /* 0x004fc800078e00ff */
[----:B-1----:R-:W-:Y:S01]  /*18b0*/  IMAD.IADD R5, R15, 0x1, R2 ;  /* 0x000000010f057824 */ /* 0x002fe200078e0202 */
[----:B----4-:R-:W-:Y:S01]  /*18c0*/  @P1 SHF.R.U32.HI R4, RZ, R7, R0 ;  /* 0x00000007ff041219 */ /* 0x010fe20000011600 */
[----:B------:R-:W-:-:S03]  /*18d0*/  IMAD.MOV.U32 R0, RZ, RZ, RZ ;  /* 0x000000ffff007224 */ /* 0x000fc600078e00ff */
[----:B------:R-:W-:Y:S01]  /*18e0*/  IADD3 R137, R5, 0xe0, -R14 ;  /* 0x000000e005897810 */ /* 0x000fe20007ffe80e */
[----:B------:R1:W-:Y:S04]  /*18f0*/  STL [R1+0x60], R5 ;  /* 0x0000600501007387 */ /* 0x0003e80000100800 */
[----:B------:R-:W-:Y:S01]  /*1900*/  IMAD.IADD R7, R137, 0x1, R4 ;  /* 0x0000000189077824 */ /* 0x000fe200078e0204 */
[----:B------:R2:W-:Y:S01]  /*1910*/  STL [R1+0x90], R12 ;  /* 0x0000900c01007387 */ /* 0x0005e20000100800 */
[----:B------:R-:W-:Y:S02]  /*1920*/  IMAD.MOV.U32 R4, RZ, RZ, RZ ;  /* 0x000000ffff047224 */ /* 0x000fe400078e00ff */
[----:B------:R-:W-:Y:S01]  /*1930*/  IMAD.HI R6, R7, -0x6db6db6d, R6 ;  /* 0x9249249307067827 */ /* 0x000fe200078e0206 */
[----:B------:R2:W-:Y:S03]  /*1940*/  STL [R1+0x80], R8 ;  /* 0x0000800801007387 */ /* 0x0005e60000100800 */
[----:B-1----:R-:W-:-:S04]  /*1950*/  VIADD R5, R5, 0xdf ;  /* 0x000000df05057836 */ /* 0x002fc80000000000 */
[----:B------:R-:W-:Y:S01]  /*1960*/  IMAD.HI R4, R5, -0x6db6db6d, R4 ;  /* 0x9249249305047827 */ /* 0x000fe200078e0204 */
[----:B------:R-:W-:-:S04]  /*1970*/  SHF.R.U32.HI R5, RZ, 0x1f, R6 ;  /* 0x0000001fff057819 */ /* 0x000fc80000011606 */
[----:B------:R-:W-:Y:S02]  /*1980*/  SHF.R.U32.HI R3, RZ, 0x1f, R4 ;  /* 0x0000001fff037819 */ /* 0x000fe40000011604 */
[----:B------:R-:W-:Y:S02]  /*1990*/  LEA.HI.SX32 R5, R6, R5, 0x19 ;  /* 0x0000000506057211 */ /* 0x000fe400078fcaff */
[----:B------:R-:W-:-:S04]  /*19a0*/  LEA.HI.SX32 R138, R4, R3, 0x19 ;  /* 0x00000003048a7211 */ /* 0x000fc800078fcaff */
[----:B------:R-:W-:-:S04]  /*19b0*/  VIMNMX R9, R138, R5, PT ;  /* 0x000000058a097248 */ /* 0x000fc80003fe0100 */
[----:B------:R-:W-:-:S13]  /*19c0*/  ISETP.GE.AND P0, PT, R9, 0x1, PT ;  /* 0x000000010900780c */ /* 0x000fda0003f06270 */
[----:B--2---:R-:W-:Y:S05]  /*19d0*/  @!P0 BRA `(.L_x_2278) ;  /* 0x0000000000748947 */ /* 0x004fea0003800000 */
[----:B------:R-:W-:Y:S01]  /*19e0*/  ISETP.NE.AND P0, PT, R8, RZ, PT ;  /* 0x000000ff0800720c */ /* 0x000fe20003f05270 */
[----:B------:R-:W-:-:S03]  /*19f0*/  ULDC UR4, c[0x0][0x9f0] ;  /* 0x00027c0000047ab9 */ /* 0x000fc60000000800 */
[----:B------:R-:W-:-:S04]  /*1a00*/  SEL R10, R8, UR4, P0 ;  /* 0x00000004080a7c07 */ /* 0x000fc80008000000 */
[-C--:B------:R-:W-:Y:S02]  /*1a10*/  IABS R6, R10.reuse ;  /* 0x0000000a00067213 */ /* 0x080fe40000000000 */
[----:B------:R-:W-:Y:S02]  /*1a20*/  IADD3 R0, R10, -0x1, R9 ;  /* 0xffffffff0a007810 */ /* 0x000fe40007ffe009 */
[----:B------:R-:W1:Y:S01]  /*1a30*/  I2F.RP R3, R6 ;  /* 0x0000000600037306 */ /* 0x000e620000209400 */
[----:B------:R-:W-:Y:S02]  /*1a40*/  IABS R11, R10 ;  /* 0x0000000a000b7213 */ /* 0x000fe40000000000 */
[----:B------:R-:W-:Y:S02]  /*1a50*/  IABS R8, R0 ;  /* 0x0000000000087213 */ /* 0x000fe40000000000 */
[----:B------:R-:W-:-:S04]  /*1a60*/  LOP3.LUT R0, R0, R10, RZ, 0x3c, !PT ;  /* 0x0000000a00007212 */ /* 0x000fc800078e3cff */
[----:B------:R-:W-:Y:S01]  /*1a70*/  ISETP.GE.AND P2, PT, R0, RZ, PT ;  /* 0x000000ff0000720c */ /* 0x000fe20003f46270 */
[----:B-1----:R-:W1:Y:S02]  /*1a80*/  MUFU.RCP R3, R3 ;  /* 0x0000000300037308 */ /* 0x002e640000001000 */
[----:B-1----:R-:W-:Y:S02]  /*1a90*/  VIADD R4, R3, 0xffffffe ;  /* 0x0ffffffe03047836 */ /* 0x002fe40000000000 */
[----:B------:R-:W-:-:S04]  /*1aa0*/  IMAD.MOV R3, RZ, RZ, -R11 ;  /* 0x000000ffff037224 */ /* 0x000fc800078e0a0b */
[----:B------:R1:W2:Y:S02]  /*1ab0*/  F2I.FTZ.U32.TRUNC.NTZ R5, R4 ;  /* 0x0000000400057305 */ /* 0x0002a4000021f000 */
[----:B-1----:R-:W-:Y:S01]  /*1ac0*/  IMAD.MOV.U32 R4, RZ, RZ, RZ ;  /* 0x000000ffff047224 */ /* 0x002fe200078e00ff */
[----:B--2---:R-:W-:-:S05]  /*1ad0*/  IADD3 R7, RZ, -R5, RZ ;  /* 0x80000005ff077210 */ /* 0x004fca0007ffe0ff */
[----:B------:R-:W-:-:S04]  /*1ae0*/  IMAD R7, R7, R6, RZ ;  /* 0x0000000607077224 */ /* 0x000fc800078e02ff */
[----:B------:R-:W-:-:S06]  /*1af0*/  IMAD.HI.U32 R5, R5, R7, R4 ;  /* 0x0000000705057227 */ /* 0x000fcc00078e0004 */
        /* <DEDUP_REMOVED lines=11> */
.L_x_2278:
[----:B------:R-:W-:Y:S05]  /*1bb0*/  BSYNC B0 ;  /* 0x0000000000007941 */ /* 0x000fea0003800000 */
.L_x_2277:
        /* <DEDUP_REMOVED lines=9> */
[----:B------:R-:W-:-:S05]  /*1c50*/  IMAD.MOV.U32 R24, RZ, RZ, R25 ;  /* 0x000000ffff187224 */ /* 0x000fca00078e0019 */
[----:B------:R-:W-:Y:S01]  /*1c60*/  MOV R25, R24 ;  /* 0x0000001800197202 */ /* 0x000fe20000000f00 */
        /* <DEDUP_REMOVED lines=16> */
[----:B0-----:R0:W1:Y:S01]  /*1d70*/  LDC.64 R14, c[0x4][R0] ;  /* 0x01000000000e7b82 */ /* 0x0010620000000a00 */
        /* <DEDUP_REMOVED lines=11> */
.L_x_2281:
[----:B------:R-:W-:Y:S05]  /*1e30*/  BSYNC B6 ;  /* 0x0000000000067941 */ /* 0x000fea0003800000 */
.L_x_2280:
[----:B------:R-:W-:Y:S01]  /*1e40*/  IADD3 R0, R16, 0xe400, RZ ;  /* 0x0000e40010007810 */ /* 0x000fe20007ffe0ff */
[----:B------:R-:W-:Y:S03]  /*1e50*/  BSSY B6, `(.L_x_2282) ;  /* 0x0000013000067945 */ /* 0x000fe60003800000 */
        /* <DEDUP_REMOVED lines=18> */
.L_x_2283:
[----:B------:R-:W-:Y:S05]  /*1f80*/  BSYNC B6 ;  /* 0x0000000000067941 */ /* 0x000fea0003800000 */
.L_x_2282:
[----:B------:R-:W-:Y:S01]  /*1f90*/  ULDC.64 UR4, c[0x0][0x9f8] ;  /* 0x00027e0000047ab9 */ /* 0x000fe20000000a00 */
[----:B------:R-:W-:Y:S01]  /*1fa0*/  IMAD.MOV.U32 R0, RZ, RZ, R28 ;  /* 0x000000ffff007224 */ /* 0x000fe200078e001c */
[----:B------:R-:W-:Y:S01]  /*1fb0*/  ISETP.NE.U32.AND P0, PT, RZ, UR4, PT ;  /* 0x00000004ff007c0c */ /* 0x000fe2000bf05070 */
[----:B------:R-:W-:Y:S01]  /*1fc0*/  ULDC.64 UR6, c[0x0][0x208] ;  /* 0x0000820000067ab9 */ /* 0x000fe20000000a00 */
[----:B------:R-:W2:Y:S01]  /*1fd0*/  LDL R51, [R1+0x6c] ;  /* 0x00006c0001337983 */ /* 0x000ea20000100800 */
[----:B------:R-:W1:Y:S01]  /*1fe0*/  LDC.64 R40, c[0x0][0x300] ;  /* 0x0000c000ff287b82 */ /* 0x000e620000000a00 */
[----:B------:R-:W-:Y:S02]  /*1ff0*/  ISETP.NE.AND.EX P0, PT, RZ, UR5, PT, P0 ;  /* 0x00000005ff007c0c */ /* 0x000fe4000bf05300 */
[----:B------:R-:W3:Y:S04]  /*2000*/  LDL R50, [R1+0x78] ;  /* 0x0000780001327983 */ /* 0x000ee80000100800 */
[----:B------:R-:W4:Y:S01]  /*2010*/  LDL R48, [R1+0x74] ;  /* 0x0000740001307983 */ /* 0x000f220000100800 */
[----:B------:R-:W-:Y:S01]  /*2020*/  IADD3 R27, R27, R26, RZ ;  /* 0x0000001a1b1b7210 */ /* 0x000fe20007ffe0ff */
[----:B------:R-:W0:Y:S05]  /*2030*/  LDC R15, c[0x0][0x3f4] ;  /* 0x0000fd00ff0f7b82 */ /* 0x000e2a0000000800 */
[----:B------:R-:W-:Y:S01]  /*2040*/  @P0 IADD3 R4, P1, R30, UR4, RZ ;  /* 0x000000041e040c10 */ /* 0x000fe2000ff3e0ff */
[----:B------:R-:W0:Y:S02]  /*2050*/  S2R R20, SR_TID.X ;  /* 0x0000000000147919 */ /* 0x000e240000002100 */
[----:B------:R-:W0:Y:S01]  /*2060*/  LDC.64 R96, c[0x0][0x408] ;  /* 0x00010200ff607b82 */ /* 0x000e220000000a00 */
[----:B------:R-:W-:Y:S01]  /*2070*/  @P0 IADD3.X R5, R29, UR5, RZ, P1, !PT ;  /* 0x000000051d050c10 */ /* 0x000fe20008ffe4ff */
[----:B------:R-:W-:-:S04]  /*2080*/  ULDC.64 UR4, c[0x0][0xa08] ;  /* 0x0002820000047ab9 */ /* 0x000fc80000000a00 */
[----:B------:R0:W2:Y:S01]  /*2090*/  @P0 LDG.E R0, desc[UR6][R4.64] ;  /* 0x0000000604000981 */ /* 0x0000a2000c1e1900 */
[----:B------:R-:W-:Y:S01]  /*20a0*/  SHF.R.S32.HI R21, RZ, 0x1f, R27 ;  /* 0x0000001fff157819 */ /* 0x000fe2000001141b */
[-C--:B-1----:R-:W-:Y:S01]  /*20b0*/  IMAD.WIDE.U32 R6, R27, R40.reuse, RZ ;  /* 0x000000281b067225 */ /* 0x082fe200078e00ff */
[----:B------:R-:W-:Y:S01]  /*20c0*/  ISETP.NE.U32.AND P0, PT, RZ, UR4, PT ;  /* 0x00000004ff007c0c */ /* 0x000fe2000bf05070 */
[----:B------:R-:W-:Y:S01]  /*20d0*/  ULDC.64 UR6, c[0x0][0x310] ;  /* 0x0000c40000067ab9 */ /* 0x000fe20000000a00 */
[----:B------:R-:W1:Y:S01]  /*20e0*/  LDC.64 R28, c[0x0][0x3f8] ;  /* 0x0000fe00ff1c7b82 */ /* 0x000e620000000a00 */
[----:B------:R-:W-:Y:S01]  /*20f0*/  IMAD R8, R21, R40, RZ ;  /* 0x0000002815087224 */ /* 0x000fe200078e02ff */
[----:B------:R-:W-:Y:S01]  /*2100*/  ISETP.NE.AND.EX P0, PT, RZ, UR5, PT, P0 ;  /* 0x00000005ff007c0c */ /* 0x000fe2000bf05300 */
[----:B------:R-:W-:Y:S01]  /*2110*/  ULDC.64 UR4, c[0x0][0x308] ;  /* 0x0000c20000047ab9 */ /* 0x000fe20000000a00 */
[----:B0-----:R-:W-:Y:S01]  /*2120*/  VIADD R14, R228, 0x80 ;  /* 0x00000080e40e7836 */ /* 0x001fe20000000000 */
[----:B------:R-:W-:Y:S01]  /*2130*/  ISETP.GE.AND P2, PT, R18, R15, PT ;  /* 0x0000000f1200720c */ /* 0x000fe20003f46270 */
[----:B------:R-:W-:Y:S01]  /*2140*/  IMAD R3, R27, R41, R8 ;  /* 0x000000291b037224 */ /* 0x000fe200078e0208 */
[----:B------:R-:W-:Y:S01]  /*2150*/  SHF.R.S32.HI R23, RZ, 0x1f, R22 ;  /* 0x0000001fff177819 */ /* 0x000fe20000011416 */
[C---:B------:R-:W-:Y:S01]  /*2160*/  VIADD R26, R228.reuse, 0x40 ;  /* 0x00000040e41a7836 */ /* 0x040fe20000000000 */
[----:B------:R-:W-:Y:S01]  /*2170*/  IADD3 R13, R228, 0xc0, RZ ;  /* 0x000000c0e40d7810 */ /* 0x000fe20007ffe0ff */
[----:B------:R-:W-:Y:S01]  /*2180*/  IMAD.IADD R7, R7, 0x1, R3 ;  /* 0x0000000107077824 */ /* 0x000fe200078e0203 */
[----:B------:R-:W-:Y:S01]  /*2190*/  SHF.R.S32.HI R123, RZ, 0x1f, R14 ;  /* 0x0000001fff7b7819 */ /* 0x000fe2000001140e */
[C---:B------:R-:W-:Y:S01]  /*21a0*/  IMAD.SHL.U32 R102, R40.reuse, 0x40, RZ ;  /* 0x0000004028667824 */ /* 0x040fe200078e00ff */
[----:B------:R-:W-:Y:S01]  /*21b0*/  SHF.L.U64.HI R103, R40, 0x6, R41 ;  /* 0x0000000628677819 */ /* 0x000fe20000010229 */
[----:B------:R-:W-:Y:S01]  /*21c0*/  IMAD.WIDE.U32 R4, R31, UR4, R6 ;  /* 0x000000041f047c25 */ /* 0x000fe2000f8e0006 */
[----:B------:R-:W-:-:S02]  /*21d0*/  SHF.R.S32.HI R128, RZ, 0x1f, R26 ;  /* 0x0000001fff807819 */ /* 0x000fc4000001141a */
[----:B------:R-:W-:Y:S01]  /*21e0*/  SHF.R.S32.HI R122, RZ, 0x1f, R13 ;  /* 0x0000001fff7a7819 */ /* 0x000fe2000001140d */
[----:B------:R-:W-:Y:S01]  /*21f0*/  IMAD R5, R31, UR5, R5 ;  /* 0x000000051f057c24 */ /* 0x000fe2000f8e0205 */
[----:B------:R-:W-:Y:S01]  /*2200*/  SHF.R.U32.HI R30, RZ, 0x7, R20 ;  /* 0x00000007ff1e7819 */ /* 0x000fe20000011614 */
[----:B------:R-:W-:Y:S01]  /*2210*/  IMAD R13, R41, 0xe0, RZ ;  /* 0x000000e0290d7824 */ /* 0x000fe200078e02ff */
[----:B------:R-:W-:Y:S01]  /*2220*/  SHF.R.S32.HI R20, RZ, 0x1f, R228 ;  /* 0x0000001fff147819 */ /* 0x000fe200000114e4 */
[----:B------:R-:W-:Y:S01]  /*2230*/  VIADD R35, R228, 0x40 ;  /* 0x00000040e4237836 */ /* 0x000fe20000000000 */
[C---:B------:R-:W-:Y:S01]  /*2240*/  ISETP.NE.AND P6, PT, R30.reuse, 0x1, PT ;  /* 0x000000011e00780c */ /* 0x040fe20003fc5270 */
[----:B------:R-:W-:Y:S01]  /*2250*/  VIADD R136, R30, 0x8 ;  /* 0x000000081e887836 */ /* 0x000fe20000000000 */
[----:B------:R-:W-:Y:S01]  /*2260*/  SHF.L.U64.HI R26, R40, 0x7, R41 ;  /* 0x00000007281a7819 */ /* 0x000fe20000010229 */
[----:B------:R-:W0:Y:S01]  /*2270*/  S2R R30, SR_TID.X ;  /* 0x00000000001e7919 */ /* 0x000e220000002100 */
[----:B-1----:R-:W-:Y:S01]  /*2280*/  IMAD.WIDE.U32 R8, R228, R28, R18 ;  /* 0x0000001ce4087225 */ /* 0x002fe200078e0012 */
[----:B------:R-:W-:-:S03]  /*2290*/  SHF.L.U64.HI R12, R28, 0x6, R29 ;  /* 0x000000061c0c7819 */ /* 0x000fc6000001021d */
[----:B------:R-:W-:Y:S02]  /*22a0*/  IMAD.MOV.U32 R88, RZ, RZ, R8 ;  /* 0x000000ffff587224 */ /* 0x000fe400078e0008 */
[-C--:B------:R-:W-:Y:S02]  /*22b0*/  IMAD R14, R20, R40.reuse, RZ ;  /* 0x00000028140e7224 */ /* 0x080fe400078e02ff */
[----:B------:R-:W-:-:S04]  /*22c0*/  IMAD.WIDE.U32 R134, R228, R40, R102 ;  /* 0x00000028e4867225 */ /* 0x000fc800078e0066 */
[C---:B------:R-:W-:Y:S02]  /*22d0*/  VIADD R34, R228.reuse, 0x80 ;  /* 0x00000080e4227836 */ /* 0x040fe40000000000 */
[----:B------:R-:W-:Y:S02]  /*22e0*/  IMAD.SHL.U32 R35, R35, 0x80, RZ ;  /* 0x0000008023237824 */ /* 0x000fe400078e00ff */
[C---:B------:R-:W-:Y:S02]  /*22f0*/  VIADD R53, R228.reuse, 0xc0 ;  /* 0x000000c0e4357836 */ /* 0x040fe40000000000 */
[----:B------:R-:W-:Y:S02]  /*2300*/  IMAD.SHL.U32 R120, R15, 0x2, RZ ;  /* 0x000000020f787824 */ /* 0x000fe400078e00ff */
[----:B------:R-:W-:-:S04]  /*2310*/  IMAD.WIDE.U32 R10, R228, R96, R18 ;  /* 0x00000060e40a7225 */ /* 0x000fc800078e0012 */
[----:B------:R-:W-:-:S04]  /*2320*/  IMAD.WIDE.U32 R130, R40, 0xe0, RZ ;  /* 0x000000e028827825 */ /* 0x000fc800078e00ff */
[----:B------:R-:W-:-:S04]  /*2330*/  IMAD.WIDE.U32 R90, R28, 0xe0, RZ ;  /* 0x000000e01c5a7825 */ /* 0x000fc800078e00ff */
[----:B0-----:R-:W-:Y:S02]  /*2340*/  VIADD R30, R30, 0xffffff80 ;  /* 0xffffff801e1e7836 */ /* 0x001fe40000000000 */
[----:B------:R-:W-:Y:S01]  /*2350*/  IMAD.SHL.U32 R34, R34, 0x80, RZ ;  /* 0x0000008022227824 */ /* 0x000fe200078e00ff */
[----:B------:R-:W-:Y:S01]  /*2360*/  LOP3.LUT R35, R35, 0x380, RZ, 0xc0, !PT ;  /* 0x0000038023237812 */ /* 0x000fe200078ec0ff */
[----:B------:R-:W-:Y:S01]  /*2370*/  IMAD.SHL.U32 R53, R53, 0x80, RZ ;  /* 0x0000008035357824 */ /* 0x000fe200078e00ff */
[----:B------:R-:W-:Y:S01]  /*2380*/  SHF.R.S32.HI R52, RZ, 0x1f, R30 ;  /* 0x0000001fff347819 */ /* 0x000fe2000001141e */
[----:B------:R-:W-:Y:S01]  /*2390*/  IMAD.WIDE.U32 R100, R228, R40, R18 ;  /* 0x00000028e4647225 */ /* 0x000fe200078e0012 */
[----:B------:R-:W-:Y:S02]  /*23a0*/  LOP3.LUT R34, R34, 0x380, RZ, 0xc0, !PT ;  /* 0x0000038022227812 */ /* 0x000fe400078ec0ff */
[----:B------:R-:W-:Y:S01]  /*23b0*/  LEA.HI R52, R52, R30, RZ, 0x5 ;  /* 0x0000001e34347211 */ /* 0x000fe200078f28ff */
[----:B------:R-:W-:Y:S01]  /*23c0*/  IMAD.MOV.U32 R94, RZ, RZ, R10 ;  /* 0x000000ffff5e7224 */ /* 0x000fe200078e000a */
[----:B------:R-:W-:Y:S01]  /*23d0*/  LOP3.LUT R53, R53, 0x380, RZ, 0xc0, !PT ;  /* 0x0000038035357812 */ /* 0x000fe200078ec0ff */
[----:B------:R-:W-:Y:S01]  /*23e0*/  IMAD R111, R97, 0xe0, RZ ;  /* 0x000000e0616f7824 */ /* 0x000fe200078e02ff */
[----:B------:R-:W-:-:S02]  /*23f0*/  SHF.L.U32 R52, R52, 0x5, RZ ;  /* 0x0000000534347819 */ /* 0x000fc400000006ff */
[----:B------:R-:W-:Y:S02]  /*2400*/  SHF.R.U32.HI R140, RZ, 0x3, R34 ;  /* 0x00000003ff8c7819 */ /* 0x000fe40000011622 */
[----:B------:R-:W-:Y:S02]  /*2410*/  LOP3.LUT R52, R52, 0xfffffc00, RZ, 0xc0, !PT ;  /* 0xfffffc0034347812 */ /* 0x000fe400078ec0ff */
[----:B------:R-:W-:Y:S02]  /*2420*/  SHF.L.U32 R10, R28, 0x6, RZ ;  /* 0x000000061c0a7819 */ /* 0x000fe400000006ff */
[----:B------:R-:W-:Y:S02]  /*2430*/  SHF.R.U32.HI R139, RZ, 0x3, R53 ;  /* 0x00000003ff8b7819 */ /* 0x000fe40000011635 */
[----:B--2---:R-:W-:Y:S02]  /*2440*/  SHF.R.S32.HI R3, RZ, 0x1f, R0 ;  /* 0x0000001fff037819 */ /* 0x004fe40000011400 */
[----:B------:R-:W-:-:S02]  /*2450*/  SEL R7, R0, RZ, !P0 ;  /* 0x000000ff00077207 */ /* 0x000fc40004000000 */
[----:B------:R-:W-:Y:S02]  /*2460*/  SEL R3, R3, RZ, !P0 ;  /* 0x000000ff03037207 */ /* 0x000fe40004000000 */
[----:B------:R-:W-:Y:S01]  /*2470*/  IADD3 R98, P0, R228, R27, RZ ;  /* 0x0000001be4627210 */ /* 0x000fe20007f1e0ff */
[----:B------:R-:W-:-:S04]  /*2480*/  IMAD.WIDE.U32 R42, R7, UR6, R4 ;  /* 0x00000006072a7c25 */ /* 0x000fc8000f8e0004 */
[----:B------:R-:W-:Y:S02]  /*2490*/  IMAD R0, R3, UR6, RZ ;  /* 0x0000000603007c24 */ /* 0x000fe4000f8e02ff */
[----:B------:R-:W-:Y:S02]  /*24a0*/  IMAD R27, R228, R41, R14 ;  /* 0x00000029e41b7224 */ /* 0x000fe400078e020e */
        /* <DEDUP_REMOVED lines=14> */
[----:B------:R-:W-:Y:S01]  /*2590*/  IADD3 R41, R228, 0x40, RZ ;  /* 0x00000040e4297810 */ /* 0x000fe20007ffe0ff */
[----:B------:R-:W-:Y:S02]  /*25a0*/  ULDC UR4, c[0x0][0x2f4] ;  /* 0x0000bd0000047ab9 */ /* 0x000fe40000000800 */
[----:B------:R-:W-:Y:S02]  /*25b0*/  IMAD.IADD R3, R18, 0x1, R3 ;  /* 0x0000000112037824 */ /* 0x000fe400078e0203 */
[----:B------:R-:W-:-:S03]  /*25c0*/  IMAD.WIDE.U32 R6, R228, R96, R22 ;  /* 0x00000060e4067225 */ /* 0x000fc600078e0016 */
[----:B------:R-:W-:Y:S01]  /*25d0*/  SHF.R.S32.HI R8, RZ, 0x1f, R3 ;  /* 0x0000001fff087819 */ /* 0x000fe20000011403 */
[----:B------:R-:W-:Y:S01]  /*25e0*/  IMAD R95, R228, R97, R0 ;  /* 0x00000061e45f7224 */ /* 0x000fe200078e0200 */
[----:B------:R-:W-:Y:S01]  /*25f0*/  P2R R0, PR, RZ, 0x4 ;  /* 0x00000004ff007803 */ /* 0x000fe20000000000 */
[----:B------:R-:W-:Y:S01]  /*2600*/  IMAD.SHL.U32 R41, R41, 0x80, RZ ;  /* 0x0000008029297824 */ /* 0x000fe200078e00ff */
[----:B------:R-:W-:Y:S01]  /*2610*/  LEA.HI R36, R8, R3, RZ, 0x4 ;  /* 0x0000000308247211 */ /* 0x000fe200078f20ff */
[----:B------:R-:W-:Y:S01]  /*2620*/  IMAD.SHL.U32 R3, R229, 0x80, RZ ;  /* 0x00000080e5037824 */ /* 0x000fe200078e00ff */
[----:B------:R-:W-:Y:S01]  /*2630*/  SHF.L.U64.HI R8, R96, 0x6, R97 ;  /* 0x0000000660087819 */ /* 0x000fe20000010261 */
[----:B------:R-:W-:Y:S01]  /*2640*/  IMAD.IADD R93, R7, 0x1, R95 ;  /* 0x00000001075d7824 */ /* 0x000fe200078e025f */
[----:B-----5:R-:W-:Y:S01]  /*2650*/  SHF.R.S32.HI R7, RZ, 0x1f, R121 ;  /* 0x0000001fff077819 */ /* 0x020fe20000011479 */
[----:B------:R-:W-:Y:S01]  /*2660*/  IMAD.X R99, R20, 0x1, R21, P0 ;  /* 0x0000000114637824 */ /* 0x000fe200000e0615 */
[----:B------:R-:W-:Y:S01]  /*2670*/  LOP3.LUT R3, R3, 0x380, RZ, 0xc0, !PT ;  /* 0x0000038003037812 */ /* 0x000fe200078ec0ff */
[----:B------:R-:W-:Y:S01]  /*2680*/  IMAD.MOV.U32 R92, RZ, RZ, R6 ;  /* 0x000000ffff5c7224 */ /* 0x000fe200078e0006 */
[----:B------:R-:W-:Y:S01]  /*2690*/  IADD3 R15, P0, R102, R134, RZ ;  /* 0x00000086660f7210 */ /* 0x000fe20007f1e0ff */
[----:B------:R-:W-:-:S02]  /*26a0*/  IMAD R6, R7, R28, RZ ;  /* 0x0000001c07067224 */ /* 0x000fc400078e02ff */
[----:B------:R-:W-:Y:S01]  /*26b0*/  IMAD.IADD R20, R27, 0x1, R135 ;  /* 0x000000011b147824 */ /* 0x000fe200078e0287 */
[----:B------:R-:W-:Y:S01]  /*26c0*/  SHF.R.U32.HI R21, RZ, 0x3, R3 ;  /* 0x00000003ff157819 */ /* 0x000fe20000011603 */
[----:B------:R-:W-:Y:S01]  /*26d0*/  IMAD.WIDE.U32 R4, R228, R28, R22 ;  /* 0x0000001ce4047225 */ /* 0x000fe200078e0016 */
[----:B------:R-:W-:Y:S02]  /*26e0*/  LOP3.LUT R38, R3, 0x70, R36, 0xf8, !PT ;  /* 0x0000007003267812 */ /* 0x000fe400078ef824 */
[----:B------:R-:W-:Y:S01]  /*26f0*/  LOP3.LUT R41, R41, 0x380, RZ, 0xc0, !PT ;  /* 0x0000038029297812 */ /* 0x000fe200078ec0ff */
[----:B------:R-:W-:Y:S01]  /*2700*/  IMAD.IADD R95, R95, 0x1, R11 ;  /* 0x000000015f5f7824 */ /* 0x000fe200078e020b */
[----:B------:R-:W-:Y:S01]  /*2710*/  SHF.L.U64.HI R11, R28, 0x7, R29 ;  /* 0x000000071c0b7819 */ /* 0x000fe2000001021d */
[----:B------:R-:W-:Y:S02]  /*2720*/  IMAD.IADD R14, R131, 0x1, R13 ;  /* 0x00000001830e7824 */ /* 0x000fe400078e020d */
[----:B------:R-:W-:-:S02]  /*2730*/  IMAD R31, R121, R29, R6 ;  /* 0x0000001d791f7224 */ /* 0x000fc400078e0206 */
[----:B------:R-:W-:Y:S01]  /*2740*/  IMAD.X R13, R20, 0x1, R103, P0 ;  /* 0x00000001140d7824 */ /* 0x000fe200000e0667 */
[----:B------:R-:W-:Y:S01]  /*2750*/  IADD3 R110, P0, R15, R102, RZ ;  /* 0x000000660f6e7210 */ /* 0x000fe20007f1e0ff */
[----:B------:R-:W-:Y:S01]  /*2760*/  IMAD.IADD R5, R5, 0x1, R89 ;  /* 0x0000000105057824 */ /* 0x000fe200078e0259 */
[--C-:B------:R-:W-:Y:S01]  /*2770*/  LOP3.LUT R37, R35, 0x70, R36.reuse, 0xf8, !PT ;  /* 0x0000007023257812 */ /* 0x100fe200078ef824 */
[----:B------:R-:W-:Y:S01]  /*2780*/  IMAD R29, R29, 0xe0, RZ ;  /* 0x000000e01d1d7824 */ /* 0x000fe200078e02ff */
[----:B------:R-:W-:Y:S01]  /*2790*/  SHF.R.U32.HI R41, RZ, 0x3, R41 ;  /* 0x00000003ff297819 */ /* 0x000fe20000011629 */
[----:B------:R-:W-:Y:S01]  /*27a0*/  IMAD.IADD R89, R89, 0x1, R9 ;  /* 0x0000000159597824 */ /* 0x000fe200078e0209 */
[----:B------:R-:W-:Y:S01]  /*27b0*/  LOP3.LUT R38, R38, R21, RZ, 0x3c, !PT ;  /* 0x0000001526267212 */ /* 0x000fe200078e3cff */
[----:B------:R-:W-:Y:S01]  /*27c0*/  IMAD.IADD R112, R91, 0x1, R29 ;  /* 0x000000015b707824 */ /* 0x000fe200078e021d */
[--C-:B------:R-:W-:Y:S01]  /*27d0*/  LOP3.LUT R39, R34, 0x70, R36.reuse, 0xf8, !PT ;  /* 0x0000007022277812 */ /* 0x100fe200078ef824 */
[----:B------:R-:W-:Y:S01]  /*27e0*/  IMAD.SHL.U32 R9, R28, 0x80, RZ ;  /* 0x000000801c097824 */ /* 0x000fe200078e00ff */
[----:B------:R-:W-:Y:S01]  /*27f0*/  SHF.R.S32.HI R34, RZ, 0x4, R36 ;  /* 0x00000004ff227819 */ /* 0x000fe20000011424 */
[----:B------:R-:W-:Y:S01]  /*2800*/  IMAD R6, R7, R96, RZ ;  /* 0x0000006007067224 */ /* 0x000fe200078e02ff */
[----:B------:R-:W-:Y:S01]  /*2810*/  LOP3.LUT R35, R36, 0xfffffff0, RZ, 0xc0, !PT ;  /* 0xfffffff024237812 */ /* 0x000fe200078ec0ff */
[----:B------:R-:W-:Y:S01]  /*2820*/  IMAD.WIDE.U32 R46, R121, R28, R4 ;  /* 0x0000001c792e7225 */ /* 0x000fe200078e0004 */
[----:B------:R-:W-:-:S02]  /*2830*/  LOP3.LUT R118, R37, R41, RZ, 0x3c, !PT ;  /* 0x0000002925767212 */ /* 0x000fc400078e3cff */
[----:B------:R-:W-:Y:S01]  /*2840*/  LOP3.LUT R36, R53, 0x70, R36, 0xf8, !PT ;  /* 0x0000007035247812 */ /* 0x000fe200078ef824 */
[----:B------:R-:W-:Y:S01]  /*2850*/  IMAD.WIDE.U32 R88, R121, R28, R88 ;  /* 0x0000001c79587225 */ /* 0x000fe200078e0058 */
[----:B------:R-:W-:-:S03]  /*2860*/  LOP3.LUT R28, R3, 0x30, R18, 0xf8, !PT ;  /* 0x00000030031c7812 */ /* 0x000fc600078ef812 */
[----:B------:R-:W-:Y:S01]  /*2870*/  IMAD.X R29, R13, 0x1, R103, P0 ;  /* 0x000000010d1d7824 */ /* 0x000fe200000e0667 */
[----:B------:R-:W-:Y:S01]  /*2880*/  IADD3 R37, P0, R42, R100, RZ ;  /* 0x000000642a257210 */ /* 0x000fe20007f1e0ff */
[----:B------:R-:W-:Y:S02]  /*2890*/  IMAD.IADD R119, R52, 0x1, R38 ;  /* 0x0000000134777824 */ /* 0x000fe400078e0226 */
[----:B------:R-:W-:Y:S01]  /*28a0*/  IMAD.IADD R27, R101, 0x1, R27 ;  /* 0x00000001651b7824 */ /* 0x000fe200078e021b */
[----:B------:R-:W-:Y:S01]  /*28b0*/  LOP3.LUT R114, R39, R140, RZ, 0x3c, !PT ;  /* 0x0000008c27727212 */ /* 0x000fe200078e3cff */
[----:B------:R-:W-:Y:S01]  /*28c0*/  IMAD.IADD R38, R43, 0x1, R49 ;  /* 0x000000012b267824 */ /* 0x000fe200078e0231 */
[----:B------:R-:W-:Y:S01]  /*28d0*/  SHF.L.U64.HI R7, R96, 0x7, R97 ;  /* 0x0000000760077819 */ /* 0x000fe20000010261 */
[C---:B------:R-:W-:Y:S01]  /*28e0*/  IMAD R33, R121.reuse, R97, R6 ;  /* 0x0000006179217224 */ /* 0x040fe200078e0206 */
[----:B------:R-:W-:Y:S01]  /*28f0*/  LOP3.LUT R28, R28, R21, RZ, 0x3c, !PT ;  /* 0x000000151c1c7212 */ /* 0x000fe200078e3cff */
[----:B------:R-:W-:Y:S01]  /*2900*/  IMAD.SHL.U32 R6, R96, 0x40, RZ ;  /* 0x0000004060067824 */ /* 0x000fe200078e00ff */
[----:B------:R-:W-:Y:S01]  /*2910*/  LOP3.LUT R113, R36, R139, RZ, 0x3c, !PT ;  /* 0x0000008b24717212 */ /* 0x000fe200078e3cff */
[----:B------:R-:W-:Y:S01]  /*2920*/  IMAD.SHL.U32 R5, R96, 0x80, RZ ;  /* 0x0000008060057824 */ /* 0x000fe200078e00ff */
[----:B------:R-:W-:Y:S01]  /*2930*/  IADD3 R39, P3, R42, 0x40, RZ ;  /* 0x000000402a277810 */ /* 0x000fe20007f7e0ff */
[----:B------:R-:W-:Y:S01]  /*2940*/  IMAD.WIDE.U32 R92, R121, R96, R92 ;  /* 0x00000060795c7225 */ /* 0x000fe200078e005c */
[----:B------:R-:W-:-:S03]  /*2950*/  IADD3 R41, P2, R37, 0x40, RZ ;  /* 0x0000004025297810 */ /* 0x000fc60007f5e0ff */
[----:B------:R-:W-:-:S04]  /*2960*/  IMAD.WIDE.U32 R94, R121, R96, R94 ;  /* 0x00000060795e7225 */ /* 0x000fc800078e005e */
[----:B------:R-:W-:Y:S02]  /*2970*/  VIADD R4, R18, 0x40 ;  /* 0x0000004012047836 */ /* 0x000fe40000000000 */
[----:B------:R-:W-:-:S04]  /*2980*/  IMAD.WIDE.U32 R96, R96, 0xe0, RZ ;  /* 0x000000e060607825 */ /* 0x000fc800078e00ff */
[----:B------:R-:W-:Y:S01]  /*2990*/  IMAD.X R104, R27, 0x1, R38, P0 ;  /* 0x000000011b687824 */ /* 0x000fe200000e0626 */
[----:B------:R-:W-:Y:S01]  /*29a0*/  SHF.R.S32.HI R36, RZ, 0x1f, R35 ;  /* 0x0000001fff247819 */ /* 0x000fe20000011423 */
[----:B------:R-:W-:Y:S01]  /*29b0*/  IMAD.IADD R30, R47, 0x1, R31 ;  /* 0x000000012f1e7824 */ /* 0x000fe200078e021f */
[----:B------:R-:W-:Y:S01]  /*29c0*/  ISETP.GE.AND P0, PT, R18, UR4, PT ;  /* 0x0000000412007c0c */ /* 0x000fe2000bf06270 */
[----:B------:R-:W-:Y:S01]  /*29d0*/  IMAD.IADD R32, R93, 0x1, R33 ;  /* 0x000000015d207824 */ /* 0x000fe200078e0221 */
[----:B------:R-:W-:Y:S01]  /*29e0*/  ISETP.GE.AND P1, PT, R4, UR4, PT ;  /* 0x0000000404007c0c */ /* 0x000fe2000bf26270 */
[----:B------:R-:W-:Y:S02]  /*29f0*/  IMAD.IADD R111, R97, 0x1, R111 ;  /* 0x00000001616f7824 */ /* 0x000fe400078e026f */
[----:B------:R-:W-:Y:S02]  /*2a00*/  IMAD.IADD R28, R52, 0x1, R28 ;  /* 0x00000001341c7824 */ /* 0x000fe400078e021c */
[----:B------:R-:W-:-:S02]  /*2a10*/  IMAD.IADD R31, R31, 0x1, R89 ;  /* 0x000000011f1f7824 */ /* 0x000fc400078e0259 */
[----:B------:R-:W-:Y:S02]  /*2a20*/  IMAD.IADD R33, R33, 0x1, R95 ;  /* 0x0000000121217824 */ /* 0x000fe400078e025f */
[----:B------:R-:W-:Y:S02]  /*2a30*/  IMAD.IADD R118, R51, 0x1, R118 ;  /* 0x0000000133767824 */ /* 0x000fe400078e0276 */
[----:B---3--:R-:W-:Y:S02]  /*2a40*/  IMAD.IADD R114, R50, 0x1, R114 ;  /* 0x0000000132727824 */ /* 0x008fe400078e0272 */
[----:B----4-:R-:W-:Y:S02]  /*2a50*/  IMAD.IADD R113, R48, 0x1, R113 ;  /* 0x0000000130717824 */ /* 0x010fe400078e0271 */
[----:B------:R-:W-:Y:S02]  /*2a60*/  IMAD.X R105, RZ, RZ, R38, P3 ;  /* 0x000000ffff697224 */ /* 0x000fe400018e0626 */
[----:B------:R-:W-:-:S02]  /*2a70*/  IMAD.X R106, RZ, RZ, R104, P2 ;  /* 0x000000ffff6a7224 */ /* 0x000fc400010e0668 */
[----:B------:R-:W-:Y:S01]  /*2a80*/  IMAD.IADD R107, R45, 0x1, R107 ;  /* 0x000000012d6b7824 */ /* 0x000fe200078e026b */
[----:B------:R-:W-:Y:S06]  /*2a90*/  @!P6 BAR.SYNC.DEFER_BLOCKING 0x9, 0x100 ;  /* 0x024400000000eb1d */ /* 0x000fec0000010000 */
.L_x_2367:
[----:B0-----:R-:W0:Y:S01]  /*2aa0*/  LDC R126, c[0x0][0x3f4] ;  /* 0x0000fd00ff7e7b82 */ /* 0x001e220000000800 */
        /* <DEDUP_REMOVED lines=38> */
[----:B------:R-:W-:Y:S01]  /*2d10*/  CS2R R82, SRZ ;  /* 0x0000000000527805 */ /* 0x000fe2000001ff00 */
[----:B------:R-:W-:Y:S01]  /*2d20*/  ULDC.64 UR6, c[0x0][0x208] ;  /* 0x0000820000067ab9 */ /* 0x000fe20000000a00 */
        /* <DEDUP_REMOVED lines=12> */
.L_x_2288:
[----:B------:R-:W-:Y:S05]  /*2df0*/  BSYNC B1 ;  /* 0x0000000000017941 */ /* 0x000fea0003800000 */
.L_x_2287:
        /* <DEDUP_REMOVED lines=8> */
[----:B------:R-:W-:Y:S02]  /*2e80*/  CS2R R62, SRZ ;  /* 0x00000000003e7805 */ /* 0x000fe4000001ff00 */
[----:B------:R-:W-:Y:S02]  /*2e90*/  CS2R R66, SRZ ;  /* 0x0000000000427805 */ /* 0x000fe4000001ff00 */
[----:B------:R-:W-:Y:S02]  /*2ea0*/  CS2R R56, SRZ ;  /* 0x0000000000387805 */ /* 0x000fe4000001ff00 */
[----:B------:R-:W-:Y:S02]  /*2eb0*/  CS2R R54, SRZ ;  /* 0x0000000000367805 */ /* 0x000fe4000001ff00 */
[----:B------:R-:W-:Y:S01]  /*2ec0*/  CS2R R58, SRZ ;  /* 0x00000000003a7805 */ /* 0x000fe2000001ff00 */
[----:B-----5:R-:W-:Y:S01]  /*2ed0*/  IMAD.MOV.U32 R132, RZ, RZ, R76 ;  /* 0x000000ffff847224 */ /* 0x020fe200078e004c */
[----:B------:R-:W-:Y:S01]  /*2ee0*/  CS2R R74, SRZ ;  /* 0x00000000004a7805 */ /* 0x000fe2000001ff00 */
[----:B------:R-:W-:Y:S01]  /*2ef0*/  IMAD.MOV.U32 R149, RZ, RZ, R80 ;  /* 0x000000ffff957224 */ /* 0x000fe200078e0050 */
[----:B------:R-:W-:Y:S06]  /*2f00*/  @P3 BRA `(.L_x_2290) ;  /* 0x0000000000543947 */ /* 0x000fec0003800000 */
[----:B------:R-:W-:Y:S01]  /*2f10*/  IADD3 R84, P4, P5, R46, R48, R10 ;  /* 0x000000302e547210 */ /* 0x000fe20007d9e00a */
[----:B------:R-:W-:Y:S01]  /*2f20*/  ULDC.64 UR4, c[0x0][0x3e8] ;  /* 0x0000fa0000047ab9 */ /* 0x000fe20000000a00 */
[----:B------:R-:W-:Y:S02]  /*2f30*/  CS2R R72, SRZ ;  /* 0x0000000000487805 */ /* 0x000fe4000001ff00 */
[----:B------:R-:W-:Y:S02]  /*2f40*/  CS2R R74, SRZ ;  /* 0x00000000004a7805 */ /* 0x000fe4000001ff00 */
[----:B------:R-:W-:Y:S01]  /*2f50*/  IADD3.X R69, R30, R133, R12, P4, P5 ;  /* 0x000000851e457210 */ /* 0x000fe200027ea40c */
[----:B------:R-:W-:Y:S01]  /*2f60*/  ULDC.64 UR6, c[0x0][0x208] ;  /* 0x0000820000067ab9 */ /* 0x000fe20000000a00 */
        /* <DEDUP_REMOVED lines=15> */
.L_x_2290:
[----:B------:R-:W-:Y:S05]  /*3060*/  BSYNC B1 ;  /* 0x0000000000017941 */ /* 0x000fea0003800000 */
.L_x_2289:
        /* <DEDUP_REMOVED lines=26> */
.L_x_2292:
[----:B------:R-:W-:Y:S05]  /*3210*/  BSYNC B1 ;  /* 0x0000000000017941 */ /* 0x000fea0003800000 */
.L_x_2291:
[----:B0-----:R-:W-:Y:S01]  /*3220*/  VIADD R84, R228, 0xc0 ;  /* 0x000000c0e4547836 */ /* 0x001fe20000000000 */
[----:B------:R-:W-:Y:S04]  /*3230*/  BSSY B1, `(.L_x_2293) ;  /* 0x000001e000017945 */ /* 0x000fe80003800000 */
[----:B------:R-:W-:-:S13]  /*3240*/  ISETP.GE.AND P4, PT, R84, R117, PT ;  /* 0x000000755400720c */ /* 0x000fda0003f86270 */
[----:B------:R-:W-:Y:S05]  /*3250*/  @P4 BRA `(.L_x_2294) ;  /* 0x00000000006c4947 */ /* 0x000fea0003800000 */
[----:B------:R-:W0:Y:S01]  /*3260*/  LDC.64 R52, c[0x0][0x3f8] ;  /* 0x0000fe00ff347b82 */ /* 0x000e220000000a00 */
[----:B------:R-:W-:Y:S01]  /*3270*/  IMAD.MOV.U32 R49, RZ, RZ, R133 ;  /* 0x000000ffff317224 */ /* 0x000fe200078e0085 */
[----:B------:R-:W-:Y:S01]  /*3280*/  ULDC.64 UR4, c[0x0][0x3e8] ;  /* 0x0000fa0000047ab9 */ /* 0x000fe20000000a00 */
[----:B------:R-:W-:Y:S01]  /*3290*/  IMAD.MOV.U32 R51, RZ, RZ, R129 ;  /* 0x000000ffff337224 */ /* 0x000fe200078e0081 */
[----:B------:R-:W-:Y:S02]  /*32a0*/  CS2R R56, SRZ ;  /* 0x0000000000387805 */ /* 0x000fe4000001ff00 */
[----:B------:R-:W-:Y:S01]  /*32b0*/  CS2R R58, SRZ ;  /* 0x00000000003a7805 */ /* 0x000fe2000001ff00 */
[----:B------:R-:W-:Y:S01]  /*32c0*/  ULDC.64 UR6, c[0x0][0x208] ;  /* 0x0000820000067ab9 */ /* 0x000fe20000000a00 */
[----:B0-----:R-:W-:-:S04]  /*32d0*/  IMAD.WIDE.U32 R48, R52, 0xc0, R48 ;  /* 0x000000c034307825 */ /* 0x001fc800078e0030 */
[----:B------:R-:W-:Y:S01]  /*32e0*/  IMAD R53, R53, 0xc0, RZ ;  /* 0x000000c035357824 */ /* 0x000fe200078e02ff */
[----:B------:R-:W-:-:S04]  /*32f0*/  IADD3 R48, P5, P6, R46, UR4, R48 ;  /* 0x000000042e307c10 */ /* 0x000fc8000febe030 */
[----:B------:R-:W-:Y:S02]  /*3300*/  IADD3 R49, R49, R53, RZ ;  /* 0x0000003531317210 */ /* 0x000fe40007ffe0ff */
[----:B------:R-:W0:Y:S02]  /*3310*/  LDC.64 R52, c[0x0][0x408] ;  /* 0x00010200ff347b82 */ /* 0x000e240000000a00 */
        /* <DEDUP_REMOVED lines=15> */
.L_x_2294:
[----:B------:R-:W-:Y:S05]  /*3410*/  BSYNC B1 ;  /* 0x0000000000017941 */ /* 0x000fea0003800000 */
.L_x_2293:
[----:B0-----:R-:W2:Y:S01]  /*3420*/  LDL R48, [R1+0x4c] ;  /* 0x00004c0001307983 */ /* 0x001ea20000100800 */
[----:B------:R-:W-:Y:S01]  /*3430*/  IMAD.MOV.U32 R153, RZ, RZ, R78 ;  /* 0x000000ffff997224 */ /* 0x000fe200078e004e */
[----:B-----5:R-:W-:Y:S01]  /*3440*/  MOV R141, R62 ;  /* 0x0000003e008d7202 */ /* 0x020fe20000000f00 */
[----:B------:R-:W-:Y:S02]  /*3450*/  IMAD.MOV.U32 R154, RZ, RZ, R82 ;  /* 0x000000ffff9a7224 */ /* 0x000fe400078e0052 */
[----:B------:R-:W-:Y:S02]  /*3460*/  IMAD.MOV.U32 R145, RZ, RZ, R68 ;  /* 0x000000ffff917224 */ /* 0x000fe400078e0044 */
[----:B------:R-:W-:Y:S02]  /*3470*/  IMAD.MOV.U32 R148, RZ, RZ, R72 ;  /* 0x000000ffff947224 */ /* 0x000fe400078e0048 */
[----:B------:R-:W-:Y:S02]  /*3480*/  IMAD.MOV.U32 R146, RZ, RZ, R70 ;  /* 0x000000ffff927224 */ /* 0x000fe400078e0046 */
[----:B------:R-:W-:-:S02]  /*3490*/  IMAD.MOV.U32 R147, RZ, RZ, R74 ;  /* 0x000000ffff937224 */ /* 0x000fc400078e004a */
[----:B------:R-:W-:Y:S02]  /*34a0*/  IMAD.MOV.U32 R133, RZ, RZ, R60 ;  /* 0x000000ffff857224 */ /* 0x000fe400078e003c */
[----:B------:R-:W-:Y:S02]  /*34b0*/  IMAD.MOV.U32 R142, RZ, RZ, R64 ;  /* 0x000000ffff8e7224 */ /* 0x000fe400078e0040 */
[----:B------:R-:W-:Y:S02]  /*34c0*/  IMAD.MOV.U32 R143, RZ, RZ, R66 ;  /* 0x000000ffff8f7224 */ /* 0x000fe400078e0042 */
[----:B------:R-:W-:Y:S02]  /*34d0*/  IMAD.MOV.U32 R84, RZ, RZ, R52 ;  /* 0x000000ffff547224 */ /* 0x000fe400078e0034 */
[----:B------:R-:W-:Y:S02]  /*34e0*/  IMAD.MOV.U32 R86, RZ, RZ, R56 ;  /* 0x000000ffff567224 */ /* 0x000fe400078e0038 */
[----:B------:R-:W-:-:S02]  /*34f0*/  IMAD.MOV.U32 R85, RZ, RZ, R54 ;  /* 0x000000ffff557224 */ /* 0x000fc400078e0036 */
[----:B------:R-:W-:Y:S01]  /*3500*/  IMAD.MOV.U32 R87, RZ, RZ, R58 ;  /* 0x000000ffff577224 */ /* 0x000fe200078e003a */
[----:B--2---:R-:W-:-:S13]  /*3510*/  R2UR UR4, R48 ;  /* 0x00000000300472ca */ /* 0x004fda00000e0000 */
[----:B------:R-:W-:-:S06]  /*3520*/  UISETP.NE.AND UP0, UPT, UR4, 0x3, UPT ;  /* 0x000000030400788c */ /* 0x000fcc000bf05270 */
[----:B------:R-:W-:-:S13]  /*3530*/  PLOP3.LUT P5, PT, PT, PT, UP0, 0x80, 0x0 ;  /* 0x000000000000781c */ /* 0x000fda0003faf008 */
[----:B------:R-:W-:Y:S05]  /*3540*/  @!P5 BRA `(.L_x_2295) ;  /* 0x000000000004d947 */ /* 0x000fea0003800000 */
[----:B------:R-:W-:Y:S01]  /*3550*/  BPT.TRAP 0x1 ;  /* 0x000000040000795c */ /* 0x000fe20000300000 */
.L_x_2295:
[----:B------:R-:W2:Y:S01]  /*3560*/  LDL R48, [R1] ;  /* 0x0000000001307983 */ /* 0x000ea20000100800 */
[----:B------:R-:W-:Y:S01]  /*3570*/  IMAD R108, R17, 0x8, R16 ;  /* 0x00000008116c7824 */ /* 0x000fe200078e0210 */
[----:B------:R-:W-:Y:S01]  /*3580*/  BSSY B1, `(.L_x_2296) ;  /* 0x0000004000017945 */ /* 0x000fe20003800000 */
[----:B--2---:R-:W-:-:S04]  /*3590*/  SHF.L.U32 R129, R48, 0x1f, RZ ;  /* 0x0000001f30817819 */ /* 0x004fc800000006ff */
[----:B------:R-:W0:Y:S02]  /*35a0*/  SYNCS.PHASECHK.TRANS64.TRYWAIT P6, [R108+URZ+0x2e890], R129 ;  /* 0x02e890816c0075a7 */ /* 0x000e2400080c017f */
[----:B0-----:R-:W-:Y:S05]  /*35b0*/  @!P6 BRA `(.L_x_2297) ;  /* 0x000002bc0000e947 */ /* 0x001fea0003800000 */
.L_x_2603:
[----:B------:R-:W-:Y:S05]  /*35c0*/  BSYNC B1 ;  /* 0x0000000000017941 */ /* 0x000fea0003800000 */
.L_x_2296:
[----:B------:R-:W-:Y:S01]  /*35d0*/  BSSY B1, `(.L_x_2298) ;  /* 0x00000ef000017945 */ /* 0x000fe20003800000 */
[----:B------:R-:W-:-:S03]  /*35e0*/  IMAD R150, R17, 0x7000, R28 ;  /* 0x0000700011967824 */ /* 0x000fc600078e021c */
[----:B------:R-:W-:Y:S05]  /*35f0*/  @P2 BRA `(.L_x_2299) ;  /* 0x0000000c00b02947 */ /* 0x000fea0003800000 */
[----:B------:R-:W-:Y:S01]  /*3600*/  IADD3 R152, P2, R100, R124, RZ ;  /* 0x0000007c64987210 */ /* 0x000fe20007f5e0ff */
[----:B------:R-:W-:Y:S04]  /*3610*/  BSSY B2, `(.L_x_2300) ;  /* 0x0000074000027945 */ /* 0x000fe80003800000 */
[----:B------:R-:W-:Y:S01]  /*3620*/  IMAD.X R151, R127, 0x1, R27, P2 ;  /* 0x000000017f977824 */ /* 0x000fe200010e061b */
[----:B------:R-:W-:Y:S07]  /*3630*/  @P0 BRA `(.L_x_2301) ;  /* 0x0000000400c40947 */ /* 0x000fee0003800000 */
[----:B------:R1:W2:Y:S01]  /*3640*/  LDS.128 R48, [R116+0x20400] ;  /* 0x0204000074307984 */ /* 0x0002a20000000c00 */
[----:B------:R-:W-:Y:S01]  /*3650*/  ISETP.GE.AND P2, PT, R22, R126, PT ;  /* 0x0000007e1600720c */ /* 0x000fe20003f46270 */
[----:B------:R-:W-:-:S12]  /*3660*/  BSSY B3, `(.L_x_2302) ;  /* 0x0000069000037945 */ /* 0x000fd80003800000 */
[----:B-1----:R-:W-:Y:S05]  /*3670*/  @P2 BRA `(.L_x_2303) ;  /* 0x00000004009c2947 */ /* 0x002fea0003800000 */
[----:B------:R-:W-:Y:S02]  /*3680*/  SHF.R.U32.HI R80, RZ, 0x8, R81 ;  /* 0x00000008ff507819 */ /* 0x000fe40000011651 */
[--C-:B------:R-:W-:Y:S02]  /*3690*/  SHF.R.U32.HI R82, RZ, 0x8, R83.reuse ;  /* 0x00000008ff527819 */ /* 0x100fe40000011653 */
[----:B------:R-:W-:Y:S01]  /*36a0*/  SHF.R.U32.HI R155, RZ, 0x10, R83 ;  /* 0x00000010ff9b7819 */ /* 0x000fe20000011653 */
[----:B------:R-:W-:Y:S01]  /*36b0*/  IMAD.SHL.U32 R80, R80, 0x100, RZ ;  /* 0x0000010050507824 */ /* 0x000fe200078e00ff */
[----:B------:R-:W-:Y:S01]  /*36c0*/  LOP3.LUT R156, R83, 0xff0000ff, RZ, 0xc0, !PT ;  /* 0xff0000ff539c7812 */ /* 0x000fe200078ec0ff */
[----:B------:R-:W-:Y:S01]  /*36d0*/  IMAD.SHL.U32 R83, R82, 0x100, RZ ;  /* 0x0000010052537824 */ /* 0x000fe200078e00ff */
[----:B------:R-:W-:Y:S01]  /*36e0*/  SHF.R.U32.HI R157, RZ, 0x10, R81 ;  /* 0x00000010ff9d7819 */ /* 0x000fe20000011651 */
[----:B--2---:R-:W-:Y:S01]  /*36f0*/  IMAD.MOV.U32 R82, RZ, RZ, R48 ;  /* 0x000000ffff527224 */ /* 0x004fe200078e0030 */
[----:B------:R-:W-:-:S02]  /*3700*/  LOP3.LUT R81, R81, 0xff0000ff, RZ, 0xc0, !PT ;  /* 0xff0000ff51517812 */ /* 0x000fc400078ec0ff */
[----:B------:R-:W-:Y:S01]  /*3710*/  LOP3.LUT R156, R156, 0xff00, R83, 0xf8, !PT ;  /* 0x0000ff009c9c7812 */ /* 0x000fe200078ef853 */
[----:B------:R-:W-:Y:S01]  /*3720*/  IMAD.U32 R83, R155, 0x10000, RZ ;  /* 0x000100009b537824 */ /* 0x000fe200078e00ff */
[----:B------:R-:W-:Y:S02]  /*3730*/  LOP3.LUT R81, R81, 0xff00, R80, 0xf8, !PT ;  /* 0x0000ff0051517812 */ /* 0x000fe400078ef850 */
[----:B------:R-:W-:Y:S02]  /*3740*/  SHF.L.U32 R80, R157, 0x10, RZ ;  /* 0x000000109d507819 */ /* 0x000fe400000006ff */
[----:B------:R-:W-:Y:S02]  /*3750*/  F2FP.F16.E4M3.UNPACK_B R48, R49 ;  /* 0x00000031ff30723e */ /* 0x000fe400020006ff */
[----:B------:R-:W-:Y:S02]  /*3760*/  F2FP.F16.E4M3.UNPACK_B R155, R154.H1 ;  /* 0x0000009aff9b723e */ /* 0x000fe400030006ff */
[----:B------:R-:W-:-:S02]  /*3770*/  LOP3.LUT R80, R81, 0xff0000, R80, 0xf8, !PT ;  /* 0x00ff000051507812 */ /* 0x000fc400078ef850 */
[----:B------:R-:W-:Y:S01]  /*3780*/  LOP3.LUT R81, R156, 0xff0000, R83, 0xf8, !PT ;  /* 0x00ff00009c517812 */ /* 0x000fe200078ef853 */
[--C-:B------:R-:W-:Y:S01]  /*3790*/  HADD2.F32 R83, -RZ, R48.reuse.H1_H1 ;  /* 0x30000030ff537230 */ /* 0x100fe20000004100 */
[----:B------:R-:W-:Y:S01]  /*37a0*/  F2FP.F16.E4M3.UNPACK_B R157, R149.H1 ;  /* 0x00000095ff9d723e */ /* 0x000fe200030006ff */
[--C-:B------:R-:W-:Y:S01]  /*37b0*/  HADD2.F32 R159, -RZ, R155.reuse.H0_H0 ;  /* 0x2000009bff9f7230 */ /* 0x100fe20000004100 */
[----:B------:R-:W-:Y:S01]  /*37c0*/  F2FP.F16.E4M3.UNPACK_B R49, R49.H1 ;  /* 0x00000031ff31723e */ /* 0x000fe200030006ff */
[----:B------:R-:W-:Y:S01]  /*37d0*/  HADD2.F32 R48, -RZ, R48.H0_H0 ;  /* 0x20000030ff307230 */ /* 0x000fe20000004100 */
[----:B------:R-:W-:Y:S01]  /*37e0*/  F2FP.F16.E4M3.UNPACK_B R154, R154 ;  /* 0x0000009aff9a723e */ /* 0x000fe200020006ff */
[----:B------:R-:W-:Y:S02]  /*37f0*/  HADD2.F32 R160, -RZ, R155.H1_H1 ;  /* 0x3000009bffa07230 */ /* 0x000fe40000004100 */
[----:B------:R-:W-:Y:S01]  /*3800*/  FMUL.FTZ R161, R83, R159 ;  /* 0x0000009f53a17220 */ /* 0x000fe20000410000 */
[----:B------:R-:W-:-:S02]  /*3810*/  HADD2.F32 R158, -RZ, R157.H0_H0 ;  /* 0x2000009dff9e7230 */ /* 0x000fc40000004100 */
[----:B------:R-:W-:Y:S01]  /*3820*/  FMUL.FTZ R162, R48, R159 ;  /* 0x0000009f30a27220 */ /* 0x000fe20000410000 */
[--C-:B------:R-:W-:Y:S02]  /*3830*/  HADD2.F32 R156, -RZ, R49.reuse.H1_H1 ;  /* 0x30000031ff9c7230 */ /* 0x100fe40000004100 */
[----:B------:R-:W-:Y:S02]  /*3840*/  HADD2.F32 R155, -RZ, R49.H0_H0 ;  /* 0x20000031ff9b7230 */ /* 0x000fe40000004100 */
[----:B------:R-:W-:Y:S01]  /*3850*/  FFMA.FTZ R49, R83, R158, R162 ;  /* 0x0000009e53317223 */ /* 0x000fe200000100a2 */
[----:B------:R-:W-:Y:S02]  /*3860*/  HADD2.F32 R157, -RZ, R157.H1_H1 ;  /* 0x3000009dff9d7230 */ /* 0x000fe40000004100 */
[----:B------:R-:W-:Y:S01]  /*3870*/  FMUL.FTZ R164, R156, R160 ;  /* 0x000000a09ca47220 */ /* 0x000fe20000410000 */
[----:B------:R-:W-:Y:S01]  /*3880*/  F2FP.F16.E4M3.UNPACK_B R83, R82.H1 ;  /* 0x00000052ff53723e */ /* 0x000fe200030006ff */
[C---:B------:R-:W-:Y:S01]  /*3890*/  FMUL.FTZ R159, R155.reuse, R160 ;  /* 0x000000a09b9f7220 */ /* 0x040fe20000410000 */
[----:B------:R-:W-:Y:S01]  /*38a0*/  F2FP.F16.E4M3.UNPACK_B R82, R82 ;  /* 0x00000052ff52723e */ /* 0x000fe200020006ff */
[----:B------:R-:W-:Y:S01]  /*38b0*/  FFMA.FTZ R48, R48, R158, -R161 ;  /* 0x0000009e30307223 */ /* 0x000fe200000108a1 */
[-C--:B------:R-:W-:Y:S01]  /*38c0*/  FFMA.FTZ R164, R155, R157.reuse, -R164 ;  /* 0x0000009d9ba47223 */ /* 0x080fe200000108a4 */
[----:B------:R-:W-:Y:S01]  /*38d0*/  FFMA.FTZ R161, R156, R157, R159 ;  /* 0x0000009d9ca17223 */ /* 0x000fe2000001009f */
[--C-:B------:R-:W-:Y:S01]  /*38e0*/  HADD2.F32 R157, -RZ, R154.reuse.H1_H1 ;  /* 0x3000009aff9d7230 */ /* 0x100fe20000004100 */
[----:B------:R-:W-:Y:S01]  /*38f0*/  F2FP.F16.E4M3.UNPACK_B R156, R149 ;  /* 0x00000095ff9c723e */ /* 0x000fe200020006ff */
[----:B------:R-:W-:-:S02]  /*3900*/  HADD2.F32 R158, -RZ, R154.H0_H0 ;  /* 0x2000009aff9e7230 */ /* 0x000fc40000004100 */
[--C-:B------:R-:W-:Y:S02]  /*3910*/  HADD2.F32 R154, -RZ, R83.reuse.H0_H0 ;  /* 0x20000053ff9a7230 */ /* 0x100fe40000004100 */
[----:B------:R-:W-:Y:S02]  /*3920*/  HADD2.F32 R155, -RZ, R83.H1_H1 ;  /* 0x30000053ff9b7230 */ /* 0x000fe40000004100 */
[--C-:B------:R-:W-:Y:S02]  /*3930*/  HADD2.F32 R149, -RZ, R82.reuse.H1_H1 ;  /* 0x30000052ff957230 */ /* 0x100fe40000004100 */
[-C--:B------:R-:W-:Y:S01]  /*3940*/  FMUL.FTZ R162, R154, R157.reuse ;  /* 0x0000009d9aa27220 */ /* 0x080fe20000410000 */
[----:B------:R-:W-:Y:S02]  /*3950*/  HADD2.F32 R83, -RZ, R82.H0_H0 ;  /* 0x20000052ff537230 */ /* 0x000fe40000004100 */
[----:B------:R-:W-:Y:S01]  /*3960*/  FMUL.FTZ R159, R155, R157 ;  /* 0x0000009d9b9f7220 */ /* 0x000fe20000410000 */
[----:B------:R-:W-:-:S02]  /*3970*/  HADD2.F32 R82, -RZ, R156.H1_H1 ;  /* 0x3000009cff527230 */ /* 0x000fc40000004100 */
[-C--:B------:R-:W-:Y:S01]  /*3980*/  FMUL.FTZ R160, R149, R158.reuse ;  /* 0x0000009e95a07220 */ /* 0x080fe20000410000 */
[----:B------:R-:W-:Y:S02]  /*3990*/  HADD2.F32 R156, -RZ, R156.H0_H0 ;  /* 0x2000009cff9c7230 */ /* 0x000fe40000004100 */
[----:B------:R-:W-:Y:S01]  /*39a0*/  FMUL.FTZ R158, R83, R158 ;  /* 0x0000009e539e7220 */ /* 0x000fe20000410000 */
[-C--:B------:R-:W-:Y:S01]  /*39b0*/  FFMA.FTZ R154, R154, R82.reuse, -R159 ;  /* 0x000000529a9a7223 */ /* 0x080fe2000001089f */
[----:B------:R-:W-:Y:S01]  /*39c0*/  FFMA.FTZ R155, R155, R82, R162 ;  /* 0x000000529b9b7223 */ /* 0x000fe200000100a2 */
[-C--:B------:R-:W-:Y:S01]  /*39d0*/  FFMA.FTZ R82, R83, R156.reuse, -R160 ;  /* 0x0000009c53527223 */ /* 0x080fe200000108a0 */
[----:B------:R-:W-:Y:S01]  /*39e0*/  FFMA.FTZ R83, R149, R156, R158 ;  /* 0x0000009c95537223 */ /* 0x000fe2000001009e */
[----:B------:R-:W-:Y:S02]  /*39f0*/  F2FP.F16.E4M3.UNPACK_B R156, R51.H1 ;  /* 0x00000033ff9c723e */ /* 0x000fe400030006ff */
[----:B------:R-:W-:-:S02]  /*3a00*/  F2FP.F16.E4M3.UNPACK_B R162, R81.H1 ;  /* 0x00000051ffa2723e */ /* 0x000fc400030006ff */
[----:B------:R-:W-:Y:S01]  /*3a10*/  F2FP.F16.E4M3.UNPACK_B R159, R80.H1 ;  /* 0x00000050ff9f723e */ /* 0x000fe200030006ff */
[--C-:B------:R-:W-:Y:S01]  /*3a20*/  HADD2.F32 R157, -RZ, R156.reuse.H0_H0 ;  /* 0x2000009cff9d7230 */ /* 0x100fe20000004100 */
[----:B------:R-:W-:Y:S01]  /*3a30*/  F2FP.SATFINITE.E4M3.F32.PACK_AB_MERGE_C R149, R161, R164, RZ ;  /* 0x000000a4a195723e */ /* 0x000fe200048070ff */
[----:B------:R-:W-:Y:S01]  /*3a40*/  HADD2.F32 R156, -RZ, R156.H1_H1 ;  /* 0x3000009cff9c7230 */ /* 0x000fe20000004100 */
[----:B------:R-:W-:Y:S01]  /*3a50*/  F2FP.SATFINITE.E4M3.F32.PACK_AB_MERGE_C R154, R155, R154, RZ ;  /* 0x0000009a9b9a723e */ /* 0x000fe200048070ff */
[--C-:B------:R-:W-:Y:S01]  /*3a60*/  HADD2.F32 R163, -RZ, R162.reuse.H1_H1 ;  /* 0x300000a2ffa37230 */ /* 0x100fe20000004100 */
[----:B------:R-:W-:Y:S01]  /*3a70*/  F2FP.F16.E4M3.UNPACK_B R155, R50.H1 ;  /* 0x00000032ff9b723e */ /* 0x000fe200030006ff */
[----:B------:R-:W-:Y:S01]  /*3a80*/  HADD2.F32 R160, -RZ, R159.H1_H1 ;  /* 0x3000009fffa07230 */ /* 0x000fe20000004100 */
[----:B------:R-:W-:Y:S01]  /*3a90*/  F2FP.F16.E4M3.UNPACK_B R161, R81 ;  /* 0x00000051ffa1723e */ /* 0x000fe200020006ff */
[----:B------:R-:W-:Y:S01]  /*3aa0*/  HADD2.F32 R162, -RZ, R162.H0_H0 ;  /* 0x200000a2ffa27230 */ /* 0x000fe20000004100 */
        /* <DEDUP_REMOVED lines=13> */
[----:B------:R-:W-:Y:S01]  /*3b80*/  FFMA.FTZ R166, R155, R80, -R166 ;  /* 0x000000509ba67223 */ /* 0x000fe200000108a6 */
[----:B------:R-:W-:Y:S01]  /*3b90*/  FFMA.FTZ R160, R156, R160, R165 ;  /* 0x000000a09ca07223 */ /* 0x000fe200000100a5 */
[----:B------:R-:W-:Y:S01]  /*3ba0*/  FFMA.FTZ R155, R81, R80, R164 ;  /* 0x00000050519b7223 */ /* 0x000fe200000100a4 */
[--C-:B------:R-:W-:Y:S01]  /*3bb0*/  HADD2.F32 R80, -RZ, R51.reuse.H0_H0 ;  /* 0x20000033ff507230 */ /* 0x100fe20000004100 */
[----:B------:R-:W-:Y:S01]  /*3bc0*/  F2FP.SATFINITE.E4M3.F32.PACK_AB_MERGE_C R49, R49, R48, R149 ;  /* 0x000000303131723e */ /* 0x000fe20004807095 */
[----:B------:R-:W-:Y:S01]  /*3bd0*/  HADD2.F32 R81, -RZ, R51.H1_H1 ;  /* 0x30000033ff517230 */ /* 0x000fe20000004100 */
[----:B------:R-:W-:Y:S01]  /*3be0*/  F2FP.SATFINITE.E4M3.F32.PACK_AB_MERGE_C R160, R160, R163, RZ ;  /* 0x000000a3a0a0723e */ /* 0x000fe200048070ff */
        /* <DEDUP_REMOVED lines=16> */
.L_x_2303:
[----:B------:R-:W-:Y:S05]  /*3cf0*/  BSYNC B3 ;  /* 0x0000000000037941 */ /* 0x000fea0003800000 */
.L_x_2302:
[----:B------:R-:W-:Y:S01]  /*3d00*/  ULDC.64 UR4, c[0x0][0x2e8] ;  /* 0x0000ba0000047ab9 */ /* 0x000fe20000000a00 */
[----:B------:R-:W-:Y:S01]  /*3d10*/  ULDC.64 UR6, c[0x0][0x208] ;  /* 0x0000820000067ab9 */ /* 0x000fe20000000a00 */
[----:B------:R-:W-:-:S04]  /*3d20*/  IADD3 R80, P2, P6, R152, UR4, R42 ;  /* 0x0000000498507c10 */ /* 0x000fc8000fe5e02a */
[----:B------:R-:W-:-:S05]  /*3d30*/  IADD3.X R81, R151, UR5, R38, P2, P6 ;  /* 0x0000000597517c10 */ /* 0x000fca00097ec426 */
[----:B--2---:R1:W-:Y:S04]  /*3d40*/  STG.E.128 desc[UR6][R80.64], R48 ;  /* 0x0000003050007986 */ /* 0x0043e8000c101d06 */
.L_x_2301:
[----:B------:R-:W-:Y:S05]  /*3d50*/  BSYNC B2 ;  /* 0x0000000000027941 */ /* 0x000fea0003800000 */
.L_x_2300:
[----:B------:R-:W-:Y:S05]  /*3d60*/  @P1 BRA `(.L_x_2299) ;  /* 0x0000000400d41947 */ /* 0x000fea0003800000 */
[----:B------:R-:W-:Y:S01]  /*3d70*/  LOP3.LUT P2, RZ, R229, 0x4, RZ, 0xc0, !PT ;  /* 0x00000004e5ff7812 */ /* 0x000fe2000784c0ff */
[C---:B-1----:R-:W-:Y:S01]  /*3d80*/  VIADD R49, R150.reuse, 0x40 ;  /* 0x0000004096317836 */ /* 0x042fe20000000000 */
[----:B------:R-:W-:Y:S11]  /*3d90*/  BSSY B2, `(.L_x_2304) ;  /* 0x000006d000027945 */ /* 0x000ff60003800000 */
[----:B------:R-:W-:Y:S01]  /*3da0*/  @P2 VIADD R49, R150, 0xffffffc0 ;  /* 0xffffffc096312836 */ /* 0x000fe20000000000 */
[----:B------:R-:W-:-:S03]  /*3db0*/  ISETP.GE.AND P2, PT, R230, R126, PT ;  /* 0x0000007ee600720c */ /* 0x000fc60003f46270 */
[----:B------:R-:W-:-:S06]  /*3dc0*/  IMAD.IADD R49, R16, 0x1, R49 ;  /* 0x0000000110317824 */ /* 0x000fcc00078e0231 */
[----:B------:R-:W1:Y:S04]  /*3dd0*/  LDS.128 R48, [R49+0x20400] ;  /* 0x0204000031307984 */ /* 0x000e680000000c00 */
        /* <DEDUP_REMOVED lines=10> */
[----:B------:R-:W-:-:S02]  /*3e80*/  IMAD.U32 R77, R81, 0x10000, RZ ;  /* 0x00010000514d7824 */ /* 0x000fc400078e00ff */
[----:B-1----:R-:W-:Y:S01]  /*3e90*/  IMAD.MOV.U32 R78, RZ, RZ, R48 ;  /* 0x000000ffff4e7224 */ /* 0x002fe200078e0030 */
[----:B------:R-:W-:Y:S01]  /*3ea0*/  LOP3.LUT R79, R80, 0xff00, R79, 0xf8, !PT ;  /* 0x0000ff00504f7812 */ /* 0x000fe200078ef84f */
[----:B------:R-:W-:Y:S01]  /*3eb0*/  IMAD.U32 R82, R82, 0x10000, RZ ;  /* 0x0001000052527824 */ /* 0x000fe200078e00ff */
[----:B------:R-:W-:Y:S02]  /*3ec0*/  F2FP.F16.E4M3.UNPACK_B R48, R49 ;  /* 0x00000031ff30723e */ /* 0x000fe400020006ff */
        /* <DEDUP_REMOVED lines=25> */
[----:B------:R-:W-:Y:S01]  /*4060*/  HADD2.F32 R83, -RZ, R153.H1_H1 ;  /* 0x30000099ff537230 */ /* 0x000fe20000004100 */
[----:B------:R-:W-:Y:S01]  /*4070*/  F2FP.F16.E4M3.UNPACK_B R155, R77 ;  /* 0x0000004dff9b723e */ /* 0x000fe200020006ff */
[----:B------:R-:W-:-:S02]  /*4080*/  HADD2.F32 R82, -RZ, R79.H1_H1 ;  /* 0x3000004fff527230 */ /* 0x000fc40000004100 */
[----:B------:R-:W-:Y:S02]  /*4090*/  HADD2.F32 R81, -RZ, R79.H0_H0 ;  /* 0x2000004fff517230 */ /* 0x000fe40000004100 */
[--C-:B------:R-:W-:Y:S02]  /*40a0*/  HADD2.F32 R79, -RZ, R78.reuse.H0_H0 ;  /* 0x2000004eff4f7230 */ /* 0x100fe40000004100 */
[-C--:B------:R-:W-:Y:S01]  /*40b0*/  FMUL.FTZ R156, R82, R83.reuse ;  /* 0x00000053529c7220 */ /* 0x080fe20000410000 */
[----:B------:R-:W-:Y:S02]  /*40c0*/  HADD2.F32 R80, -RZ, R78.H1_H1 ;  /* 0x3000004eff507230 */ /* 0x000fe40000004100 */
[----:B------:R-:W-:Y:S01]  /*40d0*/  FMUL.FTZ R83, R81, R83 ;  /* 0x0000005351537220 */ /* 0x000fe20000410000 */
[----:B------:R-:W-:Y:S02]  /*40e0*/  HADD2.F32 R153, -RZ, R153.H0_H0 ;  /* 0x20000099ff997230 */ /* 0x000fe40000004100 */
[----:B------:R-:W-:-:S02]  /*40f0*/  HADD2.F32 R78, -RZ, R132.H1_H1 ;  /* 0x30000084ff4e7230 */ /* 0x000fc40000004100 */
[----:B------:R-:W-:Y:S02]  /*4100*/  HADD2.F32 R132, -RZ, R132.H0_H0 ;  /* 0x20000084ff847230 */ /* 0x000fe40000004100 */
[-C--:B------:R-:W-:Y:S01]  /*4110*/  FMUL.FTZ R154, R80, R153.reuse ;  /* 0x00000099509a7220 */ /* 0x080fe20000410000 */
[----:B------:R-:W-:Y:S01]  /*4120*/  FMUL.FTZ R153, R79, R153 ;  /* 0x000000994f997220 */ /* 0x000fe20000410000 */
[-C--:B------:R-:W-:Y:S01]  /*4130*/  FFMA.FTZ R81, R81, R78.reuse, -R156 ;  /* 0x0000004e51517223 */ /* 0x080fe2000001089c */
[----:B------:R-:W-:Y:S01]  /*4140*/  FFMA.FTZ R82, R82, R78, R83 ;  /* 0x0000004e52527223 */ /* 0x000fe20000010053 */
[----:B------:R-:W-:Y:S01]  /*4150*/  F2FP.F16.E4M3.UNPACK_B R83, R51.H1 ;  /* 0x00000033ff53723e */ /* 0x000fe200030006ff */
[-C--:B------:R-:W-:Y:S01]  /*4160*/  FFMA.FTZ R78, R79, R132.reuse, -R154 ;  /* 0x000000844f4e7223 */ /* 0x080fe2000001089a */
[----:B------:R-:W-:Y:S01]  /*4170*/  F2FP.F16.E4M3.UNPACK_B R156, R77.H1 ;  /* 0x0000004dff9c723e */ /* 0x000fe200030006ff */
[----:B------:R-:W-:Y:S01]  /*4180*/  FFMA.FTZ R79, R80, R132, R153 ;  /* 0x00000084504f7223 */ /* 0x000fe20000010099 */
[----:B------:R-:W-:Y:S01]  /*4190*/  F2FP.SATFINITE.E4M3.F32.PACK_AB_MERGE_C R81, R82, R81, RZ ;  /* 0x000000515251723e */ /* 0x000fe200048070ff */
[--C-:B------:R-:W-:Y:S01]  /*41a0*/  HADD2.F32 R132, -RZ, R83.reuse.H0_H0 ;  /* 0x20000053ff847230 */ /* 0x100fe20000004100 */
[----:B------:R-:W-:Y:S01]  /*41b0*/  F2FP.SATFINITE.E4M3.F32.PACK_AB_MERGE_C R80, R158, R149, RZ ;  /* 0x000000959e50723e */ /* 0x000fe200048070ff */
[----:B------:R-:W-:Y:S01]  /*41c0*/  HADD2.F32 R83, -RZ, R83.H1_H1 ;  /* 0x30000053ff537230 */ /* 0x000fe20000004100 */
[----:B------:R-:W-:Y:S01]  /*41d0*/  F2FP.F16.E4M3.UNPACK_B R82, R50.H1 ;  /* 0x00000032ff52723e */ /* 0x000fe200030006ff */
[----:B------:R-:W-:Y:S01]  /*41e0*/  HADD2.F32 R158, -RZ, R156.H1_H1 ;  /* 0x3000009cff9e7230 */ /* 0x000fe20000004100 */
[-C--:B------:R-:W-:Y:S01]  /*41f0*/  F2FP.F16.E4M3.UNPACK_B R153, R76.reuse.H1 ;  /* 0x0000004cff99723e */ /* 0x080fe200030006ff */
[----:B------:R-:W-:Y:S01]  /*4200*/  HADD2.F32 R157, -RZ, R155.H1_H1 ;  /* 0x3000009bff9d7230 */ /* 0x000fe20000004100 */
[----:B------:R-:W-:Y:S01]  /*4210*/  F2FP.F16.E4M3.UNPACK_B R149, R76 ;  /* 0x0000004cff95723e */ /* 0x000fe200020006ff */
[----:B------:R-:W-:-:S02]  /*4220*/  HADD2.F32 R77, -RZ, R82.H1_H1 ;  /* 0x30000052ff4d7230 */ /* 0x000fc40000004100 */
[-C--:B------:R-:W-:Y:S01]  /*4230*/  FMUL.FTZ R159, R83, R158.reuse ;  /* 0x0000009e539f7220 */ /* 0x080fe20000410000 */
[----:B------:R-:W-:Y:S02]  /*4240*/  HADD2.F32 R154, -RZ, R153.H1_H1 ;  /* 0x30000099ff9a7230 */ /* 0x000fe40000004100 */
[C---:B------:R-:W-:Y:S01]  /*4250*/  FMUL.FTZ R160, R132.reuse, R158 ;  /* 0x0000009e84a07220 */ /* 0x040fe20000410000 */
[----:B------:R-:W-:Y:S01]  /*4260*/  HADD2.F32 R82, -RZ, R82.H0_H0 ;  /* 0x20000052ff527230 */ /* 0x000fe20000004100 */
[----:B------:R-:W-:Y:S01]  /*4270*/  F2FP.F16.E4M3.UNPACK_B R51, R51 ;  /* 0x00000033ff33723e */ /* 0x000fe200020006ff */
[----:B------:R-:W-:Y:S02]  /*4280*/  HADD2.F32 R76, -RZ, R149.H1_H1 ;  /* 0x30000095ff4c7230 */ /* 0x000fe40000004100 */
[----:B------:R-:W-:Y:S01]  /*4290*/  FFMA.FTZ R158, R132, R154, -R159 ;  /* 0x0000009a849e7223 */ /* 0x000fe2000001089f */
[-C--:B------:R-:W-:Y:S01]  /*42a0*/  FMUL.FTZ R159, R77, R157.reuse ;  /* 0x0000009d4d9f7220 */ /* 0x080fe20000410000 */
[----:B------:R-:W-:Y:S01]  /*42b0*/  FMUL.FTZ R132, R82, R157 ;  /* 0x0000009d52847220 */ /* 0x000fe20000410000 */
[----:B------:R-:W-:Y:S01]  /*42c0*/  F2FP.F16.E4M3.UNPACK_B R50, R50 ;  /* 0x00000032ff32723e */ /* 0x000fe200020006ff */
[----:B------:R-:W-:-:S02]  /*42d0*/  HADD2.F32 R156, -RZ, R156.H0_H0 ;  /* 0x2000009cff9c7230 */ /* 0x000fc40000004100 */
[-C--:B------:R-:W-:Y:S01]  /*42e0*/  FFMA.FTZ R159, R82, R76.reuse, -R159 ;  /* 0x0000004c529f7223 */ /* 0x080fe2000001089f */
        /* <DEDUP_REMOVED lines=22> */
[----:B------:R-:W-:-:S07]  /*4450*/  F2FP.SATFINITE.E4M3.F32.PACK_AB_MERGE_C R50, R155, R82, R132 ;  /* 0x000000529b32723e */ /* 0x000fce0004807084 */
.L_x_2305:
[----:B------:R-:W-:Y:S05]  /*4460*/  BSYNC B2 ;  /* 0x0000000000027941 */ /* 0x000fea0003800000 */
.L_x_2304:
[----:B------:R-:W-:Y:S01]  /*4470*/  ULDC.64 UR4, c[0x0][0x2e8] ;  /* 0x0000ba0000047ab9 */ /* 0x000fe20000000a00 */
[----:B------:R-:W-:Y:S01]  /*4480*/  ULDC.64 UR6, c[0x0][0x208] ;  /* 0x0000820000067ab9 */ /* 0x000fe20000000a00 */
[----:B------:R-:W-:-:S04]  /*4490*/  IADD3 R76, P2, P6, R39, UR4, R152 ;  /* 0x00000004274c7c10 */ /* 0x000fc8000fe5e098 */
[----:B------:R-:W-:-:S05]  /*44a0*/  IADD3.X R77, R105, UR5, R151, P2, P6 ;  /* 0x00000005694d7c10 */ /* 0x000fca00097ec497 */
[----:B-1----:R2:W-:Y:S04]  /*44b0*/  STG.E.128 desc[UR6][R76.64], R48 ;  /* 0x000000304c007986 */ /* 0x0025e8000c101d06 */
.L_x_2299:
[----:B------:R-:W-:Y:S05]  /*44c0*/  BSYNC B1 ;  /* 0x0000000000017941 */ /* 0x000fea0003800000 */
.L_x_2298:
[----:B------:R-:W-:Y:S04]  /*44d0*/  BSSY B1, `(.L_x_2306) ;  /* 0x00000ef000017945 */ /* 0x000fe80003800000 */
[----:B------:R-:W-:Y:S05]  /*44e0*/  @P3 BRA `(.L_x_2307) ;  /* 0x0000000c00b43947 */ /* 0x000fea0003800000 */
[----:B--2---:R-:W-:Y:S01]  /*44f0*/  IADD3 R77, P2, P3, R134, R124, R18 ;  /* 0x0000007c864d7210 */ /* 0x004fe20007b5e012 */
[----:B------:R-:W-:Y:S03]  /*4500*/  BSSY B2, `(.L_x_2308) ;  /* 0x0000075000027945 */ /* 0x000fe60003800000 */
[----:B------:R-:W-:Y:S01]  /*4510*/  IADD3.X R76, R20, R127, R19, P2, P3 ;  /* 0x0000007f144c7210 */ /* 0x000fe200017e6413 */
[----:B------:R-:W-:Y:S08]  /*4520*/  @P0 BRA `(.L_x_2309) ;  /* 0x0000000400c80947 */ /* 0x000ff00003800000 */
[----:B-1----:R1:W2:Y:S01]  /*4530*/  LDS.128 R48, [R116+0x22400] ;  /* 0x0224000074307984 */ /* 0x0022a20000000c00 */
[----:B------:R-:W-:Y:S01]  /*4540*/  ISETP.GE.AND P2, PT, R22, R126, PT ;  /* 0x0000007e1600720c */ /* 0x000fe20003f46270 */
[----:B------:R-:W-:-:S12]  /*4550*/  BSSY B3, `(.L_x_2310) ;  /* 0x000006a000037945 */ /* 0x000fd80003800000 */
[----:B-1----:R-:W-:Y:S05]  /*4560*/  @P2 BRA `(.L_x_2311) ;  /* 0x0000000400a02947 */ /* 0x002fea0003800000 */
[----:B------:R-:W-:Y:S02]  /*4570*/  SHF.R.U32.HI R74, RZ, 0x8, R73 ;  /* 0x00000008ff4a7819 */ /* 0x000fe40000011649 */
[--C-:B------:R-:W-:Y:S02]  /*4580*/  SHF.R.U32.HI R79, RZ, 0x8, R75.reuse ;  /* 0x00000008ff4f7819 */ /* 0x100fe4000001164b */
[----:B------:R-:W-:Y:S02]  /*4590*/  LOP3.LUT R78, R75, 0xff0000ff, RZ, 0xc0, !PT ;  /* 0xff0000ff4b4e7812 */ /* 0x000fe400078ec0ff */
[----:B------:R-:W-:Y:S01]  /*45a0*/  SHF.R.U32.HI R80, RZ, 0x10, R75 ;  /* 0x00000010ff507819 */ /* 0x000fe2000001164b */
[----:B------:R-:W-:Y:S01]  /*45b0*/  IMAD.SHL.U32 R75, R74, 0x100, RZ ;  /* 0x000001004a4b7824 */ /* 0x000fe200078e00ff */
[----:B------:R-:W-:Y:S01]  /*45c0*/  LOP3.LUT R72, R73, 0xff0000ff, RZ, 0xc0, !PT ;  /* 0xff0000ff49487812 */ /* 0x000fe200078ec0ff */
[----:B--2---:R-:W-:Y:S01]  /*45d0*/  IMAD.MOV.U32 R74, RZ, RZ, R48 ;  /* 0x000000ffff4a7224 */ /* 0x004fe200078e0030 */
[----:B------:R-:W-:Y:S01]  /*45e0*/  SHF.R.U32.HI R81, RZ, 0x10, R73 ;  /* 0x00000010ff517819 */ /* 0x000fe20000011649 */
[----:B------:R-:W-:Y:S01]  /*45f0*/  IMAD.MOV.U32 R73, RZ, RZ, R49 ;  /* 0x000000ffff497224 */ /* 0x000fe200078e0031 */
[----:B------:R-:W-:Y:S01]  /*4600*/  SHF.L.U32 R79, R79, 0x8, RZ ;  /* 0x000000084f4f7819 */ /* 0x000fe200000006ff */
[----:B------:R-:W-:Y:S01]  /*4610*/  IMAD.U32 R80, R80, 0x10000, RZ ;  /* 0x0001000050507824 */ /* 0x000fe200078e00ff */
[----:B------:R-:W-:Y:S01]  /*4620*/  LOP3.LUT R49, R72, 0xff00, R75, 0xf8, !PT ;  /* 0x0000ff0048317812 */ /* 0x000fe200078ef84b */
[----:B------:R-:W-:Y:S01]  /*4630*/  IMAD.U32 R72, R81, 0x10000, RZ ;  /* 0x0001000051487824 */ /* 0x000fe200078e00ff */
[----:B------:R-:W-:-:S02]  /*4640*/  LOP3.LUT R79, R78, 0xff00, R79, 0xf8, !PT ;  /* 0x0000ff004e4f7812 */ /* 0x000fc400078ef84f */
[----:B------:R-:W-:Y:S02]  /*4650*/  F2FP.F16.E4M3.UNPACK_B R78, R147.H1 ;  /* 0x00000093ff4e723e */ /* 0x000fe400030006ff */
[-C--:B------:R-:W-:Y:S02]  /*4660*/  F2FP.F16.E4M3.UNPACK_B R48, R73.reuse ;  /* 0x00000049ff30723e */ /* 0x080fe400020006ff */
        /* <DEDUP_REMOVED lines=52> */
[----:B------:R-:W-:Y:S02]  /*49b0*/  HADD2.F32 R72, -RZ, R78.H1_H1 ;  /* 0x3000004eff487230 */ /* 0x000fe40000004100 */
[----:B------:R-:W-:Y:S01]  /*49c0*/  FMUL.FTZ R49, R79, R148 ;  /* 0x000000944f317220 */ /* 0x000fe20000410000 */
[----:B------:R-:W-:Y:S01]  /*49d0*/  HADD2.F32 R149, -RZ, R132.H1_H1 ;  /* 0x30000084ff957230 */ /* 0x000fe20000004100 */
[----:B------:R-:W-:Y:S01]  /*49e0*/  F2FP.F16.E4M3.UNPACK_B R51, R51 ;  /* 0x00000033ff33723e */ /* 0x000fe200020006ff */
[----:B------:R-:W-:-:S02]  /*49f0*/  HADD2.F32 R78, -RZ, R78.H0_H0 ;  /* 0x2000004eff4e7230 */ /* 0x000fc40000004100 */
[----:B------:R-:W-:Y:S01]  /*4a00*/  FFMA.FTZ R152, R80, R83, -R49 ;  /* 0x0000005350987223 */ /* 0x000fe20000010831 */
[----:B------:R-:W-:Y:S02]  /*4a10*/  HADD2.F32 R49, -RZ, R81.H1_H1 ;  /* 0x30000051ff317230 */ /* 0x000fe40000004100 */
[-C--:B------:R-:W-:Y:S01]  /*4a20*/  FMUL.FTZ R151, R72, R149.reuse ;  /* 0x0000009548977220 */ /* 0x080fe20000410000 */
[----:B------:R-:W-:Y:S01]  /*4a30*/  F2FP.F16.E4M3.UNPACK_B R50, R50 ;  /* 0x00000032ff32723e */ /* 0x000fe200020006ff */
[----:B------:R-:W-:Y:S01]  /*4a40*/  FMUL.FTZ R149, R78, R149 ;  /* 0x000000954e957220 */ /* 0x000fe20000410000 */
[----:B------:R-:W-:Y:S01]  /*4a50*/  FMUL.FTZ R148, R80, R148 ;  /* 0x0000009450947220 */ /* 0x000fe20000410000 */
[-C--:B------:R-:W-:Y:S01]  /*4a60*/  FFMA.FTZ R151, R78, R49.reuse, -R151 ;  /* 0x000000314e977223 */ /* 0x080fe20000010897 */
[----:B------:R-:W-:Y:S02]  /*4a70*/  HADD2.F32 R147, -RZ, R147.H0_H0 ;  /* 0x20000093ff937230 */ /* 0x000fe40000004100 */
[----:B------:R-:W-:Y:S01]  /*4a80*/  FFMA.FTZ R80, R72, R49, R149 ;  /* 0x0000003148507223 */ /* 0x000fe20000010095 */
[----:B------:R-:W-:-:S02]  /*4a90*/  HADD2.F32 R72, -RZ, R51.H0_H0 ;  /* 0x20000033ff487230 */ /* 0x000fc40000004100 */
[----:B------:R-:W-:Y:S01]  /*4aa0*/  FFMA.FTZ R153, R79, R83, R148 ;  /* 0x000000534f997223 */ /* 0x000fe20000010094 */
[--C-:B------:R-:W-:Y:S02]  /*4ab0*/  HADD2.F32 R49, -RZ, R50.reuse.H0_H0 ;  /* 0x20000032ff317230 */ /* 0x100fe40000004100 */
[----:B------:R-:W-:Y:S02]  /*4ac0*/  HADD2.F32 R51, -RZ, R51.H1_H1 ;  /* 0x30000033ff337230 */ /* 0x000fe40000004100 */
[----:B------:R-:W-:Y:S01]  /*4ad0*/  FMUL.FTZ R148, R72, R147 ;  /* 0x0000009348947220 */ /* 0x000fe20000410000 */
[----:B------:R-:W-:Y:S01]  /*4ae0*/  HADD2.F32 R50, -RZ, R50.H1_H1 ;  /* 0x30000032ff327230 */ /* 0x000fe20000004100 */
[----:B------:R-:W-:Y:S01]  /*4af0*/  F2FP.SATFINITE.E4M3.F32.PACK_AB_MERGE_C R80, R80, R151, RZ ;  /* 0x000000975050723e */ /* 0x000fe200048070ff */
        /* <DEDUP_REMOVED lines=11> */
[----:B------:R-:W-:Y:S02]  /*4bb0*/  F2FP.SATFINITE.E4M3.F32.PACK_AB_MERGE_C R49, R73, R48, R155 ;  /* 0x000000304931723e */ /* 0x000fe4000480709b */
[----:B------:R-:W-:Y:S02]  /*4bc0*/  F2FP.SATFINITE.E4M3.F32.PACK_AB_MERGE_C R48, R75, R74, R154 ;  /* 0x0000004a4b30723e */ /* 0x000fe4000480709a */
[----:B------:R-:W-:-:S02]  /*4bd0*/  F2FP.SATFINITE.E4M3.F32.PACK_AB_MERGE_C R50, R79, R78, R80 ;  /* 0x0000004e4f32723e */ /* 0x000fc40004807050 */
[----:B------:R-:W-:-:S07]  /*4be0*/  F2FP.SATFINITE.E4M3.F32.PACK_AB_MERGE_C R51, R148, R83, R152 ;  /* 0x000000539433723e */ /* 0x000fce0004807098 */
.L_x_2311:
[----:B------:R-:W-:Y:S05]  /*4bf0*/  BSYNC B3 ;  /* 0x0000000000037941 */ /* 0x000fea0003800000 */
.L_x_2310:
[----:B------:R-:W-:Y:S01]  /*4c00*/  ULDC.64 UR4, c[0x0][0x2e8] ;  /* 0x0000ba0000047ab9 */ /* 0x000fe20000000a00 */
[----:B------:R-:W-:Y:S01]  /*4c10*/  ULDC.64 UR6, c[0x0][0x208] ;  /* 0x0000820000067ab9 */ /* 0x000fe20000000a00 */
[----:B------:R-:W-:-:S04]  /*4c20*/  IADD3 R72, P2, P3, R77, UR4, R42 ;  /* 0x000000044d487c10 */ /* 0x000fc8000fb5e02a */
[----:B------:R-:W-:-:S05]  /*4c30*/  IADD3.X R73, R76, UR5, R38, P2, P3 ;  /* 0x000000054c497c10 */ /* 0x000fca00097e6426 */
[----:B--2---:R2:W-:Y:S04]  /*4c40*/  STG.E.128 desc[UR6][R72.64], R48 ;  /* 0x0000003048007986 */ /* 0x0045e8000c101d06 */
.L_x_2309:
[----:B------:R-:W-:Y:S05]  /*4c50*/  BSYNC B2 ;  /* 0x0000000000027941 */ /* 0x000fea0003800000 */
.L_x_2308:
[----:B------:R-:W-:Y:S05]  /*4c60*/  @P1 BRA `(.L_x_2307) ;  /* 0x0000000400d41947 */ /* 0x000fea0003800000 */
[----:B------:R-:W-:Y:S01]  /*4c70*/  LOP3.LUT P2, RZ, R229, 0x4, RZ, 0xc0, !PT ;  /* 0x00000004e5ff7812 */ /* 0x000fe2000784c0ff */
[C---:B-12---:R-:W-:Y:S01]  /*4c80*/  VIADD R49, R150.reuse, 0x40 ;  /* 0x0000004096317836 */ /* 0x046fe20000000000 */
        /* <DEDUP_REMOVED lines=8> */
[----:B------:R-:W-:Y:S02]  /*4d10*/  SHF.R.U32.HI R74, RZ, 0x10, R71 ;  /* 0x00000010ff4a7819 */ /* 0x000fe40000011647 */
[----:B------:R-:W-:Y:S01]  /*4d20*/  LOP3.LUT R72, R71, 0xff0000ff, RZ, 0xc0, !PT ;  /* 0xff0000ff47487812 */ /* 0x000fe200078ec0ff */
[----:B------:R-:W-:Y:S01]  /*4d30*/  IMAD.SHL.U32 R71, R68, 0x100, RZ ;  /* 0x0000010044477824 */ /* 0x000fe200078e00ff */
[----:B------:R-:W-:Y:S01]  /*4d40*/  SHF.R.U32.HI R75, RZ, 0x10, R69 ;  /* 0x00000010ff4b7819 */ /* 0x000fe20000011645 */
[----:B-1----:R-:W-:Y:S01]  /*4d50*/  IMAD.MOV.U32 R68, RZ, RZ, R48 ;  /* 0x000000ffff447224 */ /* 0x002fe200078e0030 */
        /* <DEDUP_REMOVED lines=27> */
[----:B------:R-:W-:Y:S01]  /*4f10*/  F2FP.F16.E4M3.UNPACK_B R68, R68 ;  /* 0x00000044ff44723e */ /* 0x000fe200020006ff */
[----:B------:R-:W-:Y:S01]  /*4f20*/  FFMA.FTZ R48, R48, R73, -R81 ;  /* 0x0000004930307223 */ /* 0x000fe20000010851 */
[-C--:B------:R-:W-:Y:S01]  /*4f30*/  FFMA.FTZ R83, R70, R72.reuse, -R75 ;  /* 0x0000004846537223 */ /* 0x080fe2000001084b */
[----:B------:R-:W-:Y:S01]  /*4f40*/  FFMA.FTZ R132, R71, R72, R78 ;  /* 0x0000004847847223 */ /* 0x000fe2000001004e */
[----:B------:R-:W-:Y:S01]  /*4f50*/  F2FP.F16.E4M3.UNPACK_B R145, R145 ;  /* 0x00000091ff91723e */ /* 0x000fe200020006ff */
[----:B------:R-:W-:-:S02]  /*4f60*/  HADD2.F32 R73, -RZ, R146.H1_H1 ;  /* 0x30000092ff497230 */ /* 0x000fc40000004100 */
[--C-:B------:R-:W-:Y:S02]  /*4f70*/  HADD2.F32 R70, -RZ, R69.reuse.H0_H0 ;  /* 0x20000045ff467230 */ /* 0x100fe40000004100 */
        /* <DEDUP_REMOVED lines=10> */
[----:B------:R-:W-:Y:S01]  /*5020*/  F2FP.SATFINITE.E4M3.F32.PACK_AB_MERGE_C R146, R132, R83, RZ ;  /* 0x000000538492723e */ /* 0x000fe200048070ff */
[-C--:B------:R-:W-:Y:S01]  /*5030*/  FFMA.FTZ R75, R70, R72.reuse, -R75 ;  /* 0x00000048464b7223 */ /* 0x080fe2000001084b */
[----:B------:R-:W-:Y:S01]  /*5040*/  FFMA.FTZ R80, R71, R72, R80 ;  /* 0x0000004847507223 */ /* 0x000fe20000010050 */
[-C--:B------:R-:W-:Y:S01]  /*5050*/  FFMA.FTZ R81, R69, R145.reuse, -R78 ;  /* 0x0000009145517223 */ /* 0x080fe2000001084e */
[----:B------:R-:W-:Y:S01]  /*5060*/  FFMA.FTZ R82, R68, R145, R73 ;  /* 0x0000009144527223 */ /* 0x000fe20000010049 */
[----:B------:R-:W-:-:S02]  /*5070*/  F2FP.F16.E4M3.UNPACK_B R69, R51.H1 ;  /* 0x00000033ff45723e */ /* 0x000fc400030006ff */
[----:B------:R-:W-:Y:S02]  /*5080*/  F2FP.SATFINITE.E4M3.F32.PACK_AB_MERGE_C R145, R80, R75, RZ ;  /* 0x0000004b5091723e */ /* 0x000fe400048070ff */
[-C--:B------:R-:W-:Y:S01]  /*5090*/  F2FP.F16.E4M3.UNPACK_B R75, R79.reuse.H1 ;  /* 0x0000004fff4b723e */ /* 0x080fe200030006ff */
[--C-:B------:R-:W-:Y:S01]  /*50a0*/  HADD2.F32 R71, -RZ, R69.reuse.H1_H1 ;  /* 0x30000045ff477230 */ /* 0x100fe20000004100 */
[----:B------:R-:W-:Y:S01]  /*50b0*/  F2FP.F16.E4M3.UNPACK_B R72, R74.H1 ;  /* 0x0000004aff48723e */ /* 0x000fe200030006ff */
        /* <DEDUP_REMOVED lines=28> */
[----:B------:R-:W-:Y:S01]  /*5280*/  HADD2.F32 R75, -RZ, R75.H0_H0 ;  /* 0x2000004bff4b7230 */ /* 0x000fe20000004100 */
[----:B------:R-:W-:Y:S01]  /*5290*/  F2FP.SATFINITE.E4M3.F32.PACK_AB_MERGE_C R48, R82, R81, R145 ;  /* 0x000000515230723e */ /* 0x000fe20004807091 */
        /* <DEDUP_REMOVED lines=12> */
.L_x_2313:
[----:B------:R-:W-:Y:S05]  /*5360*/  BSYNC B2 ;  /* 0x0000000000027941 */ /* 0x000fea0003800000 */
.L_x_2312:
[----:B------:R-:W-:Y:S01]  /*5370*/  ULDC.64 UR4, c[0x0][0x2e8] ;  /* 0x0000ba0000047ab9 */ /* 0x000fe20000000a00 */
[----:B------:R-:W-:Y:S01]  /*5380*/  ULDC.64 UR6, c[0x0][0x208] ;  /* 0x0000820000067ab9 */ /* 0x000fe20000000a00 */
[----:B------:R-:W-:-:S04]  /*5390*/  IADD3 R68, P2, P3, R39, UR4, R77 ;  /* 0x0000000427447c10 */ /* 0x000fc8000fb5e04d */
[----:B------:R-:W-:-:S05]  /*53a0*/  IADD3.X R69, R105, UR5, R76, P2, P3 ;  /* 0x0000000569457c10 */ /* 0x000fca00097e644c */
[----:B-1----:R3:W-:Y:S04]  /*53b0*/  STG.E.128 desc[UR6][R68.64], R48 ;  /* 0x0000003044007986 */ /* 0x0027e8000c101d06 */
.L_x_2307:
[----:B------:R-:W-:Y:S05]  /*53c0*/  BSYNC B1 ;  /* 0x0000000000017941 */ /* 0x000fea0003800000 */
.L_x_2306:
[----:B------:R-:W-:Y:S01]  /*53d0*/  ISETP.NE.AND P2, PT, R144, RZ, PT ;  /* 0x000000ff9000720c */ /* 0x000fe20003f45270 */
[----:B------:R-:W-:-:S12]  /*53e0*/  BSSY B1, `(.L_x_2314) ;  /* 0x00000ee000017945 */ /* 0x000fd80003800000 */
[----:B------:R-:W-:Y:S05]  /*53f0*/  @P2 BRA `(.L_x_2315) ;  /* 0x0000000c00b02947 */ /* 0x000fea0003800000 */
[----:B---3--:R-:W-:Y:S01]  /*5400*/  IADD3 R69, P2, P3, R15, R124, R18 ;  /* 0x0000007c0f457210 */ /* 0x008fe20007b5e012 */
[----:B------:R-:W-:Y:S03]  /*5410*/  BSSY B2, `(.L_x_2316) ;  /* 0x0000074000027945 */ /* 0x000fe60003800000 */
[----:B------:R-:W-:Y:S01]  /*5420*/  IADD3.X R68, R13, R127, R19, P2, P3 ;  /* 0x0000007f0d447210 */ /* 0x000fe200017e6413 */
[----:B------:R-:W-:Y:S08]  /*5430*/  @P0 BRA `(.L_x_2317) ;  /* 0x0000000400c40947 */ /* 0x000ff00003800000 */
[----:B-12---:R1:W2:Y:S01]  /*5440*/  LDS.128 R48, [R116+0x24400] ;  /* 0x0244000074307984 */ /* 0x0062a20000000c00 */
[----:B------:R-:W-:Y:S01]  /*5450*/  ISETP.GE.AND P2, PT, R22, R126, PT ;  /* 0x0000007e1600720c */ /* 0x000fe20003f46270 */
[----:B------:R-:W-:-:S12]  /*5460*/  BSSY B3, `(.L_x_2318) ;  /* 0x0000069000037945 */ /* 0x000fd80003800000 */
[----:B-1----:R-:W-:Y:S05]  /*5470*/  @P2 BRA `(.L_x_2319) ;  /* 0x00000004009c2947 */ /* 0x002fea0003800000 */
        /* <DEDUP_REMOVED lines=9> */
[----:B--2---:R-:W-:Y:S01]  /*5510*/  IMAD.MOV.U32 R64, RZ, RZ, R48 ;  /* 0x000000ffff407224 */ /* 0x004fe200078e0030 */
[----:B------:R-:W-:Y:S01]  /*5520*/  F2FP.F16.E4M3.UNPACK_B R48, R49 ;  /* 0x00000031ff30723e */ /* 0x000fe200020006ff */
[----:B------:R-:W-:Y:S01]  /*5530*/  IMAD.U32 R65, R73, 0x10000, RZ ;  /* 0x0001000049417824 */ /* 0x000fe200078e00ff */
[----:B------:R-:W-:Y:S01]  /*5540*/  LOP3.LUT R71, R70, 0xff00, R67, 0xf8, !PT ;  /* 0x0000ff0046477812 */ /* 0x000fe200078ef843 */
[----:B------:R-:W-:Y:S01]  /*5550*/  IMAD.U32 R70, R72, 0x10000, RZ ;  /* 0x0001000048467824 */ /* 0x000fe200078e00ff */
[----:B------:R-:W-:-:S02]  /*5560*/  F2FP.F16.E4M3.UNPACK_B R67, R143.H1 ;  /* 0x0000008fff43723e */ /* 0x000fc400030006ff */
        /* <DEDUP_REMOVED lines=88> */
.L_x_2319:
[----:B------:R-:W-:Y:S05]  /*5af0*/  BSYNC B3 ;  /* 0x0000000000037941 */ /* 0x000fea0003800000 */
.L_x_2318:
[----:B------:R-:W-:Y:S01]  /*5b00*/  ULDC.64 UR4, c[0x0][0x2e8] ;  /* 0x0000ba0000047ab9 */ /* 0x000fe20000000a00 */
[----:B------:R-:W-:Y:S01]  /*5b10*/  ULDC.64 UR6, c[0x0][0x208] ;  /* 0x0000820000067ab9 */ /* 0x000fe20000000a00 */
[----:B------:R-:W-:-:S04]  /*5b20*/  IADD3 R64, P2, P3, R69, UR4, R42 ;  /* 0x0000000445407c10 */ /* 0x000fc8000fb5e02a */
[----:B------:R-:W-:-:S05]  /*5b30*/  IADD3.X R65, R68, UR5, R38, P2, P3 ;  /* 0x0000000544417c10 */ /* 0x000fca00097e6426 */
[----:B--2---:R3:W-:Y:S04]  /*5b40*/  STG.E.128 desc[UR6][R64.64], R48 ;  /* 0x0000003040007986 */ /* 0x0047e8000c101d06 */
.L_x_2317:
[----:B------:R-:W-:Y:S05]  /*5b50*/  BSYNC B2 ;  /* 0x0000000000027941 */ /* 0x000fea0003800000 */
.L_x_2316:
[----:B------:R-:W-:Y:S05]  /*5b60*/  @P1 BRA `(.L_x_2315) ;  /* 0x0000000400d41947 */ /* 0x000fea0003800000 */
[----:B------:R-:W-:Y:S01]  /*5b70*/  LOP3.LUT P2, RZ, R229, 0x4, RZ, 0xc0, !PT ;  /* 0x00000004e5ff7812 */ /* 0x000fe2000784c0ff */
[C---:B-123--:R-:W-:Y:S01]  /*5b80*/  VIADD R49, R150.reuse, 0x40 ;  /* 0x0000004096317836 */ /* 0x04efe20000000000 */
[----:B------:R-:W-:Y:S11]  /*5b90*/  BSSY B2, `(.L_x_2320) ;  /* 0x000006d000027945 */ /* 0x000ff60003800000 */
[----:B------:R-:W-:Y:S01]  /*5ba0*/  @P2 VIADD R49, R150, 0xffffffc0 ;  /* 0xffffffc096312836 */ /* 0x000fe20000000000 */
[----:B------:R-:W-:-:S03]  /*5bb0*/  ISETP.GE.AND P2, PT, R230, R126, PT ;  /* 0x0000007ee600720c */ /* 0x000fc60003f46270 */
[----:B------:R-:W-:-:S06]  /*5bc0*/  IMAD.IADD R49, R16, 0x1, R49 ;  /* 0x0000000110317824 */ /* 0x000fcc00078e0231 */
[----:B------:R-:W1:Y:S04]  /*5bd0*/  LDS.128 R48, [R49+0x24400] ;  /* 0x0244000031307984 */ /* 0x000e680000000c00 */
[----:B------:R-:W-:Y:S05]  /*5be0*/  @P2 BRA `(.L_x_2321) ;  /* 0x00000004009c2947 */ /* 0x000fea0003800000 */
[--C-:B------:R-:W-:Y:S02]  /*5bf0*/  SHF.R.U32.HI R67, RZ, 0x8, R61.reuse ;  /* 0x00000008ff437819 */ /* 0x100fe4000001163d */
[----:B------:R-:W-:Y:S02]  /*5c00*/  LOP3.LUT R62, R61, 0xff0000ff, RZ, 0xc0, !PT ;  /* 0xff0000ff3d3e7812 */ /* 0x000fe400078ec0ff */
[----:B------:R-:W-:Y:S01]  /*5c10*/  SHF.R.U32.HI R66, RZ, 0x10, R61 ;  /* 0x00000010ff427819 */ /* 0x000fe2000001163d */
[----:B------:R-:W-:Y:S01]  /*5c20*/  IMAD.SHL.U32 R61, R67, 0x100, RZ ;  /* 0x00000100433d7824 */ /* 0x000fe200078e00ff */
[--C-:B------:R-:W-:Y:S02]  /*5c30*/  SHF.R.U32.HI R60, RZ, 0x8, R63.reuse ;  /* 0x00000008ff3c7819 */ /* 0x100fe4000001163f */
[----:B------:R-:W-:Y:S02]  /*5c40*/  SHF.R.U32.HI R65, RZ, 0x10, R63 ;  /* 0x00000010ff417819 */ /* 0x000fe4000001163f */
[----:B------:R-:W-:-:S02]  /*5c50*/  LOP3.LUT R64, R63, 0xff0000ff, RZ, 0xc0, !PT ;  /* 0xff0000ff3f407812 */ /* 0x000fc400078ec0ff */
[----:B------:R-:W-:Y:S01]  /*5c60*/  SHF.L.U32 R63, R60, 0x8, RZ ;  /* 0x000000083c3f7819 */ /* 0x000fe200000006ff */
[----:B-1----:R-:W-:Y:S01]  /*5c70*/  IMAD.MOV.U32 R60, RZ, RZ, R48 ;  /* 0x000000ffff3c7224 */ /* 0x002fe200078e0030 */
[----:B------:R-:W-:Y:S01]  /*5c80*/  LOP3.LUT R61, R62, 0xff00, R61, 0xf8, !PT ;  /* 0x0000ff003e3d7812 */ /* 0x000fe200078ef83d */
[----:B------:R-:W-:Y:S01]  /*5c90*/  IMAD.U32 R62, R66, 0x10000, RZ ;  /* 0x00010000423e7824 */ /* 0x000fe200078e00ff */
[----:B------:R-:W-:Y:S01]  /*5ca0*/  LOP3.LUT R64, R64, 0xff00, R63, 0xf8, !PT ;  /* 0x0000ff0040407812 */ /* 0x000fe200078ef83f */
[----:B------:R-:W-:Y:S01]  /*5cb0*/  IMAD.U32 R65, R65, 0x10000, RZ ;  /* 0x0001000041417824 */ /* 0x000fe200078e00ff */
[----:B------:R-:W-:Y:S02]  /*5cc0*/  F2FP.F16.E4M3.UNPACK_B R48, R49 ;  /* 0x00000031ff30723e */ /* 0x000fe400020006ff */
        /* <DEDUP_REMOVED lines=89> */
.L_x_2321:
[----:B------:R-:W-:Y:S05]  /*6260*/  BSYNC B2 ;  /* 0x0000000000027941 */ /* 0x000fea0003800000 */
.L_x_2320:
[----:B------:R-:W-:Y:S01]  /*6270*/  ULDC.64 UR4, c[0x0][0x2e8] ;  /* 0x0000ba0000047ab9 */ /* 0x000fe20000000a00 */
[----:B------:R-:W-:Y:S01]  /*6280*/  ULDC.64 UR6, c[0x0][0x208] ;  /* 0x0000820000067ab9 */ /* 0x000fe20000000a00 */
[----:B------:R-:W-:-:S04]  /*6290*/  IADD3 R60, P2, P3, R39, UR4, R69 ;  /* 0x00000004273c7c10 */ /* 0x000fc8000fb5e045 */
[----:B------:R-:W-:-:S05]  /*62a0*/  IADD3.X R61, R105, UR5, R68, P2, P3 ;  /* 0x00000005693d7c10 */ /* 0x000fca00097e6444 */
[----:B-1----:R4:W-:Y:S04]  /*62b0*/  STG.E.128 desc[UR6][R60.64], R48 ;  /* 0x000000303c007986 */ /* 0x0029e8000c101d06 */
.L_x_2315:
[----:B------:R-:W-:Y:S05]  /*62c0*/  BSYNC B1 ;  /* 0x0000000000017941 */ /* 0x000fea0003800000 */
.L_x_2314:
[----:B------:R-:W-:Y:S05]  /*62d0*/  @P4 BRA `(.L_x_2322) ;  /* 0x0000005c00704947 */ /* 0x000fea0003800000 */
[----:B------:R-:W-:Y:S01]  /*62e0*/  IADD3 R124, P2, P3, R110, R124, R18 ;  /* 0x0000007c6e7c7210 */ /* 0x000fe20007b5e012 */
[----:B------:R-:W-:Y:S03]  /*62f0*/  BSSY B1, `(.L_x_2323) ;  /* 0x0000075000017945 */ /* 0x000fe60003800000 */
[----:B------:R-:W-:Y:S01]  /*6300*/  IADD3.X R127, R29, R127, R19, P2, P3 ;  /* 0x0000007f1d7f7210 */ /* 0x000fe200017e6413 */
[----:B------:R-:W-:Y:S08]  /*6310*/  @P0 BRA `(.L_x_2324) ;  /* 0x0000000400c80947 */ /* 0x000ff00003800000 */
[----:B-1234-:R1:W2:Y:S01]  /*6320*/  LDS.128 R48, [R116+0x26400] ;  /* 0x0264000074307984 */ /* 0x01e2a20000000c00 */
[----:B------:R-:W-:Y:S01]  /*6330*/  ISETP.GE.AND P2, PT, R22, R126, PT ;  /* 0x0000007e1600720c */ /* 0x000fe20003f46270 */
[----:B------:R-:W-:-:S12]  /*6340*/  BSSY B2, `(.L_x_2325) ;  /* 0x000006a000027945 */ /* 0x000fd80003800000 */
[----:B-1----:R-:W-:Y:S05]  /*6350*/  @P2 BRA `(.L_x_2326) ;  /* 0x0000000400a02947 */ /* 0x002fea0003800000 */
[----:B------:R-:W-:Y:S01]  /*6360*/  SHF.R.U32.HI R63, RZ, 0x8, R57 ;  /* 0x00000008ff3f7819 */ /* 0x000fe20000011639 */
[----:B--2---:R-:W-:Y:S01]  /*6370*/  IMAD.MOV.U32 R58, RZ, RZ, R51 ;  /* 0x000000ffff3a7224 */ /* 0x004fe200078e0033 */
[----:B------:R-:W-:Y:S01]  /*6380*/  SHF.R.U32.HI R61, RZ, 0x8, R59 ;  /* 0x00000008ff3d7819 */ /* 0x000fe2000001163b */
[----:B------:R-:W-:Y:S01]  /*6390*/  IMAD.MOV.U32 R51, RZ, RZ, R48 ;  /* 0x000000ffff337224 */ /* 0x000fe200078e0030 */
        /* <DEDUP_REMOVED lines=8> */
[----:B------:R-:W-:Y:S01]  /*6420*/  F2FP.F16.E4M3.UNPACK_B R48, R49 ;  /* 0x00000031ff30723e */ /* 0x000fe200020006ff */
[----:B------:R-:W-:Y:S01]  /*6430*/  IMAD.U32 R64, R64, 0x10000, RZ ;  /* 0x0001000040407824 */ /* 0x000fe200078e00ff */
[----:B------:R-:W-:-:S02]  /*6440*/  LOP3.LUT R59, R60, 0xff00, R59, 0xf8, !PT ;  /* 0x0000ff003c3b7812 */ /* 0x000fc400078ef83b */
[----:B------:R-:W-:Y:S02]  /*6450*/  F2FP.F16.E4M3.UNPACK_B R60, R87.H1 ;  /* 0x00000057ff3c723e */ /* 0x000fe400030006ff */
[----:B------:R-:W-:Y:S02]  /*6460*/  F2FP.F16.E4M3.UNPACK_B R49, R49.H1 ;  /* 0x00000031ff31723e */ /* 0x000fe400030006ff */
[----:B------:R-:W-:Y:S01]  /*6470*/  LOP3.LUT R65, R59, 0xff0000, R64, 0xf8, !PT ;  /* 0x00ff00003b417812 */ /* 0x000fe200078ef840 */
[--C-:B------:R-:W-:Y:S01]  /*6480*/  HADD2.F32 R64, -RZ, R60.reuse.H1_H1 ;  /* 0x3000003cff407230 */ /* 0x100fe20000004100 */
[----:B------:R-:W-:Y:S01]  /*6490*/  LOP3.LUT R62, R56, 0xff0000, R57, 0xf8, !PT ;  /* 0x00ff0000383e7812 */ /* 0x000fe200078ef839 */
[----:B------:R-:W-:Y:S01]  /*64a0*/  HADD2.F32 R57, -RZ, R49.H1_H1 ;  /* 0x30000031ff397230 */ /* 0x000fe20000004100 */
[----:B------:R-:W-:Y:S01]  /*64b0*/  F2FP.F16.E4M3.UNPACK_B R59, R86.H1 ;  /* 0x00000056ff3b723e */ /* 0x000fe200030006ff */
[----:B------:R-:W-:Y:S01]  /*64c0*/  HADD2.F32 R63, -RZ, R60.H0_H0 ;  /* 0x2000003cff3f7230 */ /* 0x000fe20000004100 */
[----:B------:R-:W-:Y:S01]  /*64d0*/  F2FP.F16.E4M3.UNPACK_B R87, R87 ;  /* 0x00000057ff57723e */ /* 0x000fe200020006ff */
[----:B------:R-:W-:-:S02]  /*64e0*/  HADD2.F32 R56, -RZ, R48.H1_H1 ;  /* 0x30000030ff387230 */ /* 0x000fc40000004100 */
[----:B------:R-:W-:Y:S01]  /*64f0*/  FMUL.FTZ R66, R57, R64 ;  /* 0x0000004039427220 */ /* 0x000fe20000410000 */
[----:B------:R-:W-:Y:S01]  /*6500*/  HADD2.F32 R49, -RZ, R49.H0_H0 ;  /* 0x20000031ff317230 */ /* 0x000fe20000004100 */
[----:B------:R-:W-:Y:S01]  /*6510*/  F2FP.F16.E4M3.UNPACK_B R86, R86 ;  /* 0x00000056ff56723e */ /* 0x000fe200020006ff */
[--C-:B------:R-:W-:Y:S02]  /*6520*/  HADD2.F32 R60, -RZ, R59.reuse.H1_H1 ;  /* 0x3000003bff3c7230 */ /* 0x100fe40000004100 */
[----:B------:R-:W-:Y:S01]  /*6530*/  FMUL.FTZ R67, R56, R63 ;  /* 0x0000003f38437220 */ /* 0x000fe20000410000 */
[----:B------:R-:W-:Y:S02]  /*6540*/  HADD2.F32 R48, -RZ, R48.H0_H0 ;  /* 0x20000030ff307230 */ /* 0x000fe40000004100 */
[C---:B------:R-:W-:Y:S01]  /*6550*/  FMUL.FTZ R64, R49.reuse, R64 ;  /* 0x0000004031407220 */ /* 0x040fe20000410000 */
[----:B------:R-:W-:Y:S02]  /*6560*/  HADD2.F32 R61, -RZ, R59.H0_H0 ;  /* 0x2000003bff3d7230 */ /* 0x000fe40000004100 */
[-C--:B------:R-:W-:Y:S01]  /*6570*/  FFMA.FTZ R68, R49, R60.reuse, -R66 ;  /* 0x0000003c31447223 */ /* 0x080fe20000010842 */
[----:B------:R-:W-:Y:S01]  /*6580*/  F2FP.F16.E4M3.UNPACK_B R49, R51.H1 ;  /* 0x00000033ff31723e */ /* 0x000fe200030006ff */
[C---:B------:R-:W-:Y:S01]  /*6590*/  FMUL.FTZ R63, R48.reuse, R63 ;  /* 0x0000003f303f7220 */ /* 0x040fe20000410000 */
[----:B------:R-:W-:Y:S01]  /*65a0*/  F2FP.F16.E4M3.UNPACK_B R51, R51 ;  /* 0x00000033ff33723e */ /* 0x000fe200020006ff */
[----:B------:R-:W-:Y:S01]  /*65b0*/  FFMA.FTZ R71, R57, R60, R64 ;  /* 0x0000003c39477223 */ /* 0x000fe20000010040 */
[-C--:B------:R-:W-:Y:S01]  /*65c0*/  FFMA.FTZ R48, R48, R61.reuse, -R67 ;  /* 0x0000003d30307223 */ /* 0x080fe20000010843 */
[----:B------:R-:W-:Y:S01]  /*65d0*/  FFMA.FTZ R69, R56, R61, R63 ;  /* 0x0000003d38457223 */ /* 0x000fe2000001003f */
[----:B------:R-:W-:-:S02]  /*65e0*/  HADD2.F32 R56, -RZ, R49.H0_H0 ;  /* 0x20000031ff387230 */ /* 0x000fc40000004100 */
[----:B------:R-:W-:Y:S01]  /*65f0*/  HADD2.F32 R57, -RZ, R49.H1_H1 ;  /* 0x30000031ff397230 */ /* 0x000fe20000004100 */
[----:B------:R-:W-:Y:S01]  /*6600*/  F2FP.SATFINITE.E4M3.F32.PACK_AB_MERGE_C R73, R71, R68, RZ ;  /* 0x000000444749723e */ /* 0x000fe200048070ff */
[----:B------:R-:W-:Y:S02]  /*6610*/  HADD2.F32 R49, -RZ, R51.H0_H0 ;  /* 0x20000033ff317230 */ /* 0x000fe40000004100 */
[--C-:B------:R-:W-:Y:S02]  /*6620*/  HADD2.F32 R61, -RZ, R87.reuse.H1_H1 ;  /* 0x30000057ff3d7230 */ /* 0x100fe40000004100 */
[----:B------:R-:W-:Y:S02]  /*6630*/  HADD2.F32 R60, -RZ, R87.H0_H0 ;  /* 0x20000057ff3c7230 */ /* 0x000fe40000004100 */
[----:B------:R-:W-:Y:S02]  /*6640*/  HADD2.F32 R51, -RZ, R51.H1_H1 ;  /* 0x30000033ff337230 */ /* 0x000fe40000004100 */
[----:B------:R-:W-:Y:S01]  /*6650*/  FMUL.FTZ R63, R57, R61 ;  /* 0x0000003d393f7220 */ /* 0x000fe20000410000 */
[----:B------:R-:W-:-:S02]  /*6660*/  HADD2.F32 R59, -RZ, R86.H1_H1 ;  /* 0x30000056ff3b7230 */ /* 0x000fc40000004100 */
[C---:B------:R-:W-:Y:S01]  /*6670*/  FMUL.FTZ R66, R56.reuse, R61 ;  /* 0x0000003d38427220 */ /* 0x040fe20000410000 */
[----:B------:R-:W-:Y:S02]  /*6680*/  HADD2.F32 R86, -RZ, R86.H0_H0 ;  /* 0x20000056ff567230 */ /* 0x000fe40000004100 */
[-C--:B------:R-:W-:Y:S01]  /*6690*/  FMUL.FTZ R64, R51, R60.reuse ;  /* 0x0000003c33407220 */ /* 0x080fe20000410000 */
[----:B------:R-:W-:Y:S01]  /*66a0*/  FMUL.FTZ R60, R49, R60 ;  /* 0x0000003c313c7220 */ /* 0x000fe20000410000 */
[-C--:B------:R-:W-:Y:S01]  /*66b0*/  FFMA.FTZ R63, R56, R59.reuse, -R63 ;  /* 0x0000003b383f7223 */ /* 0x080fe2000001083f */
[----:B------:R-:W-:Y:S01]  /*66c0*/  FFMA.FTZ R56, R57, R59, R66 ;  /* 0x0000003b39387223 */ /* 0x000fe20000010042 */
[----:B------:R-:W-:Y:S01]  /*66d0*/  F2FP.F16.E4M3.UNPACK_B R61, R65.H1 ;  /* 0x00000041ff3d723e */ /* 0x000fe200030006ff */
[----:B------:R-:W-:Y:S01]  /*66e0*/  FFMA.FTZ R67, R51, R86, R60 ;  /* 0x0000005633437223 */ /* 0x000fe2000001003c */
[----:B------:R-:W-:Y:S01]  /*66f0*/  F2FP.F16.E4M3.UNPACK_B R51, R58.H1 ;  /* 0x0000003aff33723e */ /* 0x000fe200030006ff */
[----:B------:R-:W-:Y:S01]  /*6700*/  FFMA.FTZ R66, R49, R86, -R64 ;  /* 0x0000005631427223 */ /* 0x000fe20000010840 */
[----:B------:R-:W-:Y:S01]  /*6710*/  F2FP.SATFINITE.E4M3.F32.PACK_AB_MERGE_C R72, R56, R63, RZ ;  /* 0x0000003f3848723e */ /* 0x000fe200048070ff */
[----:B------:R-:W-:Y:S01]  /*6720*/  HADD2.F32 R63, -RZ, R61.H1_H1 ;  /* 0x3000003dff3f7230 */ /* 0x000fe20000004100 */
[----:B------:R-:W-:Y:S01]  /*6730*/  F2FP.F16.E4M3.UNPACK_B R59, R62.H1 ;  /* 0x0000003eff3b723e */ /* 0x000fe200030006ff */
[--C-:B------:R-:W-:Y:S01]  /*6740*/  HADD2.F32 R57, -RZ, R51.reuse.H1_H1 ;  /* 0x30000033ff397230 */ /* 0x100fe20000004100 */
[----:B------:R-:W-:Y:S01]  /*6750*/  F2FP.F16.E4M3.UNPACK_B R49, R50.H1 ;  /* 0x00000032ff31723e */ /* 0x000fe200030006ff */
[----:B------:R-:W-:Y:S01]  /*6760*/  HADD2.F32 R56, -RZ, R51.H0_H0 ;  /* 0x20000033ff387230 */ /* 0x000fe20000004100 */
        /* <DEDUP_REMOVED lines=12> */
[----:B------:R-:W-:Y:S01]  /*6830*/  FMUL.FTZ R64, R49, R64 ;  /* 0x0000004031407220 */ /* 0x000fe20000410000 */
[----:B------:R-:W-:Y:S01]  /*6840*/  F2FP.F16.E4M3.UNPACK_B R50, R50 ;  /* 0x00000032ff32723e */ /* 0x000fe200020006ff */
[----:B------:R-:W-:Y:S01]  /*6850*/  FFMA.FTZ R70, R57, R60, R70 ;  /* 0x0000003c39467223 */ /* 0x000fe20000010046 */
[-C--:B------:R-:W-:Y:S01]  /*6860*/  FFMA.FTZ R68, R49, R56.reuse, -R68 ;  /* 0x0000003831447223 */ /* 0x080fe20000010844 */
[----:B------:R-:W-:Y:S01]  /*6870*/  FFMA.FTZ R57, R51, R56, R64 ;  /* 0x0000003833397223 */ /* 0x000fe20000010040 */
[----:B------:R-:W-:-:S02]  /*6880*/  HADD2.F32 R51, -RZ, R58.H0_H0 ;  /* 0x2000003aff337230 */ /* 0x000fc40000004100 */
[----:B------:R-:W-:Y:S01]  /*6890*/  HADD2.F32 R49, -RZ, R50.H0_H0 ;  /* 0x20000032ff317230 */ /* 0x000fe20000004100 */
[----:B------:R-:W-:Y:S01]  /*68a0*/  F2FP.SATFINITE.E4M3.F32.PACK_AB_MERGE_C R70, R70, R71, RZ ;  /* 0x000000474646723e */ /* 0x000fe200048070ff */
[----:B------:R-:W-:Y:S01]  /*68b0*/  HADD2.F32 R58, -RZ, R58.H1_H1 ;  /* 0x3000003aff3a7230 */ /* 0x000fe20000004100 */
[----:B------:R-:W-:Y:S01]  /*68c0*/  F2FP.SATFINITE.E4M3.F32.PACK_AB_MERGE_C R57, R57, R68, RZ ;  /* 0x000000443939723e */ /* 0x000fe200048070ff */
[----:B------:R-:W-:Y:S02]  /*68d0*/  HADD2.F32 R61, -RZ, R61.H0_H0 ;  /* 0x2000003dff3d7230 */ /* 0x000fe40000004100 */
[----:B------:R-:W-:Y:S02]  /*68e0*/  HADD2.F32 R50, -RZ, R50.H1_H1 ;  /* 0x30000032ff327230 */ /* 0x000fe40000004100 */
[----:B------:R-:W-:Y:S02]  /*68f0*/  HADD2.F32 R65, -RZ, R65.H0_H0 ;  /* 0x20000041ff417230 */ /* 0x000fe40000004100 */
        /* <DEDUP_REMOVED lines=12> */
[----:B------:R-:W-:Y:S02]  /*69c0*/  F2FP.SATFINITE.E4M3.F32.PACK_AB_MERGE_C R50, R65, R56, R57 ;  /* 0x000000384132723e */ /* 0x000fe40004807039 */
[----:B------:R-:W-:-:S07]  /*69d0*/  F2FP.SATFINITE.E4M3.F32.PACK_AB_MERGE_C R51, R61, R60, R70 ;  /* 0x0000003c3d33723e */ /* 0x000fce0004807046 */
.L_x_2326:
[----:B------:R-:W-:Y:S05]  /*69e0*/  BSYNC B2 ;  /* 0x0000000000027941 */ /* 0x000fea0003800000 */
.L_x_2325:
[----:B------:R-:W-:Y:S01]  /*69f0*/  ULDC.64 UR4, c[0x0][0x2e8] ;  /* 0x0000ba0000047ab9 */ /* 0x000fe20000000a00 */
[----:B------:R-:W-:Y:S01]  /*6a00*/  ULDC.64 UR6, c[0x0][0x208] ;  /* 0x0000820000067ab9 */ /* 0x000fe20000000a00 */
[----:B------:R-:W-:-:S04]  /*6a10*/  IADD3 R56, P2, P3, R124, UR4, R42 ;  /* 0x000000047c387c10 */ /* 0x000fc8000fb5e02a */
[----:B------:R-:W-:-:S05]  /*6a20*/  IADD3.X R57, R127, UR5, R38, P2, P3 ;  /* 0x000000057f397c10 */ /* 0x000fca00097e6426 */
[----:B--2---:R1:W-:Y:S04]  /*6a30*/  STG.E.128 desc[UR6][R56.64], R48 ;  /* 0x0000003038007986 */ /* 0x0043e8000c101d06 */
.L_x_2324:
[----:B------:R-:W-:Y:S05]  /*6a40*/  BSYNC B1 ;  /* 0x0000000000017941 */ /* 0x000fea0003800000 */
.L_x_2323:
[----:B------:R-:W-:Y:S05]  /*6a50*/  @P1 BRA `(.L_x_2322) ;  /* 0x0000005400901947 */ /* 0x000fea0003800000 */
[----:B------:R-:W-:Y:S01]  /*6a60*/  LOP3.LUT P2, RZ, R229, 0x4, RZ, 0xc0, !PT ;  /* 0x00000004e5ff7812 */ /* 0x000fe2000784c0ff */
[C---:B-1234-:R-:W-:Y:S01]  /*6a70*/  VIADD R49, R150.reuse, 0x40 ;  /* 0x0000004096317836 */ /* 0x05efe20000000000 */
[----:B------:R-:W-:Y:S11]  /*6a80*/  BSSY B1, `(.L_x_2327) ;  /* 0x000006f000017945 */ /* 0x000ff60003800000 */
[----:B------:R-:W-:-:S02]  /*6a90*/  @P2 IADD3 R49, R150, -0x40, RZ ;  /* 0xffffffc096312810 */ /* 0x000fc40007ffe0ff */
[----:B------:R-:W-:-:S03]  /*6aa0*/  ISETP.GE.AND P2, PT, R230, R126, PT ;  /* 0x0000007ee600720c */ /* 0x000fc60003f46270 */
[----:B------:R-:W-:-:S06]  /*6ab0*/  IMAD.IADD R49, R16, 0x1, R49 ;  /* 0x0000000110317824 */ /* 0x000fcc00078e0231 */
[----:B------:R-:W1:Y:S04]  /*6ac0*/  LDS.128 R48, [R49+0x26400] ;  /* 0x0264000031307984 */ /* 0x000e680000000c00 */
[----:B------:R-:W-:Y:S05]  /*6ad0*/  @P2 BRA `(.L_x_2328) ;  /* 0x0000000400a42947 */ /* 0x000fea0003800000 */
[----:B------:R-:W-:Y:S01]  /*6ae0*/  SHF.R.U32.HI R52, RZ, 0x8, R55 ;  /* 0x00000008ff347819 */ /* 0x000fe20000011637 */
[----:B-1----:R-:W-:Y:S01]  /*6af0*/  IMAD.MOV.U32 R54, RZ, RZ, R51 ;  /* 0x000000ffff367224 */ /* 0x002fe200078e0033 */
        /* <DEDUP_REMOVED lines=103> */
.L_x_2328:
[----:B------:R-:W-:Y:S05]  /*7170*/  BSYNC B1 ;  /* 0x0000000000017941 */ /* 0x000fea0003800000 */
.L_x_2327:
[----:B------:R-:W-:Y:S01]  /*7180*/  ULDC.64 UR4, c[0x0][0x2e8] ;  /* 0x0000ba0000047ab9 */ /* 0x000fe20000000a00 */
[----:B------:R-:W-:Y:S01]  /*7190*/  ULDC.64 UR6, c[0x0][0x208] ;  /* 0x0000820000067ab9 */ /* 0x000fe20000000a00 */
[----:B------:R-:W-:-:S04]  /*71a0*/  IADD3 R52, P2, P3, R39, UR4, R124 ;  /* 0x0000000427347c10 */ /* 0x000fc8000fb5e07c */
[----:B------:R-:W-:-:S05]  /*71b0*/  IADD3.X R53, R105, UR5, R127, P2, P3 ;  /* 0x0000000569357c10 */ /* 0x000fca00097e647f */
[----:B-1----:R1:W-:Y:S01]  /*71c0*/  STG.E.128 desc[UR6][R52.64], R48 ;  /* 0x0000003034007986 */ /* 0x0023e2000c101d06 */
[----:B------:R-:W-:Y:S05]  /*71d0*/  BRA `(.L_x_2322) ;  /* 0x0000004c00b07947 */ /* 0x000fea0003800000 */
.L_x_2286:
[----:B------:R-:W2:Y:S01]  /*71e0*/  LDL R52, [R1+0x4c] ;  /* 0x00004c0001347983 */ /* 0x000ea20000100800 */
[C---:B------:R-:W-:Y:S01]  /*71f0*/  ISETP.GE.AND P5, PT, R228.reuse, R117, PT ;  /* 0x00000075e400720c */ /* 0x040fe20003fa6270 */
[C---:B------:R-:W-:Y:S01]  /*7200*/  VIADD R60, R228.reuse, 0x40 ;  /* 0x00000040e43c7836 */ /* 0x040fe20000000000 */
[----:B------:R-:W-:Y:S01]  /*7210*/  P2R R61, PR, RZ, 0x1 ;  /* 0x00000001ff3d7803 */ /* 0x000fe20000000000 */
[----:B------:R-:W-:Y:S01]  /*7220*/  VIADD R62, R228, 0x80 ;  /* 0x00000080e43e7836 */ /* 0x000fe20000000000 */
[----:B------:R-:W-:Y:S01]  /*7230*/  ISETP.GE.OR P5, PT, R18, R126, P5 ;  /* 0x0000007e1200720c */ /* 0x000fe20002fa6670 */
[----:B------:R-:W-:-:S12]  /*7240*/  ULDC.64 UR6, c[0x0][0x208] ;  /* 0x0000820000067ab9 */ /* 0x000fd80000000a00 */
[----:B------:R-:W0:Y:S08]  /*7250*/  @!P5 LDC.64 R56, c[0x0][0x3e8] ;  /* 0x0000fa00ff38db82 */ /* 0x000e300000000a00 */
[----:B------:R-:W1:Y:S01]  /*7260*/  @!P5 LDC.64 R58, c[0x0][0x400] ;  /* 0x00010000ff3adb82 */ /* 0x000e620000000a00 */
[----:B0-----:R-:W-:-:S04]  /*7270*/  @!P5 IADD3 R56, P2, P3, R88, R56, R48 ;  /* 0x000000385838d210 */ /* 0x001fc80007b5e030 */
[----:B------:R-:W-:Y:S02]  /*7280*/  @!P5 IADD3.X R57, R31, R57, R133, P2, P3 ;  /* 0x000000391f39d210 */ /* 0x000fe400017e6485 */
[----:B------:R-:W-:Y:S02]  /*7290*/  CS2R R70, SRZ ;  /* 0x0000000000467805 */ /* 0x000fe4000001ff00 */
[----:B------:R-:W-:Y:S02]  /*72a0*/  CS2R R72, SRZ ;  /* 0x0000000000487805 */ /* 0x000fe4000001ff00 */
[----:B------:R-:W-:Y:S02]  /*72b0*/  CS2R R74, SRZ ;  /* 0x00000000004a7805 */ /* 0x000fe4000001ff00 */
[----:B------:R-:W-:Y:S02]  /*72c0*/  CS2R R76, SRZ ;  /* 0x00000000004c7805 */ /* 0x000fe4000001ff00 */
[----:B------:R-:W-:-:S02]  /*72d0*/  CS2R R78, SRZ ;  /* 0x00000000004e7805 */ /* 0x000fc4000001ff00 */
[----:B--2---:R-:W-:Y:S01]  /*72e0*/  R2UR UR4, R52 ;  /* 0x00000000340472ca */ /* 0x004fe200000e0000 */
[----:B------:R-:W-:-:S05]  /*72f0*/  VIADD R52, R228, 0xc0 ;  /* 0x000000c0e4347836 */ /* 0x000fca0000000000 */
        /* <DEDUP_REMOVED lines=8> */
[----:B------:R-:W-:Y:S01]  /*7380*/  @!P2 IMAD R53, R53, 0xc0, RZ ;  /* 0x000000c03535a824 */ /* 0x000fe200078e02ff */
[----:B--2---:R-:W-:-:S04]  /*7390*/  @!P2 IADD3 R80, P3, P4, R88, R80, R54 ;  /* 0x000000505850a210 */ /* 0x004fc80007c7e036 */
[----:B------:R-:W-:-:S04]  /*73a0*/  @!P2 IADD3 R52, R55, R53, RZ ;  /* 0x000000353734a210 */ /* 0x000fc80007ffe0ff */
[----:B------:R-:W-:Y:S02]  /*73b0*/  @!P2 IADD3.X R81, R31, R81, R52, P3, P4 ;  /* 0x000000511f51a210 */ /* 0x000fe40001fe8434 */
[----:B------:R-:W0:Y:S03]  /*73c0*/  @!P2 LDC.64 R52, c[0x0][0x408] ;  /* 0x00010200ff34ab82 */ /* 0x000e260000000a00 */
[----:B------:R-:W2:Y:S01]  /*73d0*/  @!P2 LDG.E.128 R72, desc[UR6][R80.64] ;  /* 0x000000065048a981 */ /* 0x000ea2000c1e1d00 */
[----:B0-----:R-:W-:-:S04]  /*73e0*/  @!P2 IMAD.WIDE.U32 R54, R52, 0xc0, R50 ;  /* 0x000000c03436a825 */ /* 0x001fc800078e0032 */
[----:B------:R-:W-:Y:S01]  /*73f0*/  @!P2 IMAD R53, R53, 0xc0, RZ ;  /* 0x000000c03535a824 */ /* 0x000fe200078e02ff */
[----:B---3--:R-:W-:-:S03]  /*7400*/  @!P2 IADD3 R82, P3, P4, R94, R82, R54 ;  /* 0x000000525e52a210 */ /* 0x008fc60007c7e036 */
[----:B------:R-:W-:-:S05]  /*7410*/  @!P2 IMAD.IADD R52, R55, 0x1, R53 ;  /* 0x000000013734a824 */ /* 0x000fca00078e0235 */
[----:B------:R-:W-:Y:S02]  /*7420*/  @!P2 IADD3.X R83, R33, R83, R52, P3, P4 ;  /* 0x000000532153a210 */ /* 0x000fe40001fe8434 */
[----:B-1----:R-:W-:-:S03]  /*7430*/  @!P5 IADD3 R58, P3, P4, R94, R58, R50 ;  /* 0x0000003a5e3ad210 */ /* 0x002fc60007c7e032 */
[----:B------:R-:W3:Y:S01]  /*7440*/  @!P2 LDG.E.128 R76, desc[UR6][R82.64] ;  /* 0x00000006524ca981 */ /* 0x000ee2000c1e1d00 */
        /* <DEDUP_REMOVED lines=10> */
[----:B------:R-:W4:Y:S03]  /*74f0*/  @!P3 LDC.64 R68, c[0x0][0x3e8] ;  /* 0x0000fa00ff44bb82 */ /* 0x000f260000000a00 */
[----:B------:R-:W-:Y:S02]  /*7500*/  @!P3 IADD3.X R52, R31, R11, R133, P0, P6 ;  /* 0x0000000b1f34b210 */ /* 0x000fe400007ec485 */
[----:B------:R-:W-:-:S03]  /*7510*/  @!P4 IADD3 R53, P0, P6, R94, R50, R6 ;  /* 0x000000325e35c210 */ /* 0x000fc60007e1e006 */
[----:B------:R-:W5:Y:S01]  /*7520*/  @!P3 LDC.64 R84, c[0x0][0x400] ;  /* 0x00010000ff54bb82 */ /* 0x000f620000000a00 */
        /* <DEDUP_REMOVED lines=9> */
[----:B----4-:R-:W-:Y:S02]  /*75c0*/  @!P3 IADD3 R68, P6, R49, R68, RZ ;  /* 0x000000443144b210 */ /* 0x010fe40007fde0ff */
[----:B------:R-:W-:-:S03]  /*75d0*/  CS2R R54, SRZ ;  /* 0x0000000000367805 */ /* 0x000fc6000001ff00 */
[----:B------:R-:W-:Y:S01]  /*75e0*/  @!P3 IMAD.X R69, R52, 0x1, R69, P6 ;  /* 0x000000013445b824 */ /* 0x000fe200030e0645 */
[----:B-----5:R-:W-:Y:S02]  /*75f0*/  @!P3 IADD3 R84, P6, R51, R84, RZ ;  /* 0x000000543354b210 */ /* 0x020fe40007fde0ff */
[----:B------:R-:W-:Y:S02]  /*7600*/  CS2R R50, SRZ ;  /* 0x0000000000327805 */ /* 0x000fe4000001ff00 */
[----:B------:R-:W-:Y:S01]  /*7610*/  CS2R R52, SRZ ;  /* 0x0000000000347805 */ /* 0x000fe2000001ff00 */
[----:B------:R-:W-:Y:S01]  /*7620*/  @!P3 IMAD.X R85, R48, 0x1, R85, P6 ;  /* 0x000000013055b824 */ /* 0x000fe200030e0655 */
[----:B------:R-:W-:Y:S02]  /*7630*/  CS2R R48, SRZ ;  /* 0x0000000000307805 */ /* 0x000fe4000001ff00 */
[----:B------:R-:W-:Y:S02]  /*7640*/  CS2R R60, SRZ ;  /* 0x00000000003c7805 */ /* 0x000fe4000001ff00 */
[----:B------:R0:W4:Y:S04]  /*7650*/  @!P5 LDG.E.128 R52, desc[UR6][R58.64] ;  /* 0x000000063a34d981 */ /* 0x000128000c1e1d00 */
[----:B------:R1:W5:Y:S04]  /*7660*/  @!P5 LDG.E.128 R48, desc[UR6][R56.64] ;  /* 0x000000063830d981 */ /* 0x000368000c1e1d00 */
[----:B------:R1:W5:Y:S01]  /*7670*/  @!P4 LDG.E.128 R60, desc[UR6][R66.64] ;  /* 0x00000006423cc981 */ /* 0x000362000c1e1d00 */
[----:B0-----:R-:W-:-:S02]  /*7680*/  CS2R R58, SRZ ;  /* 0x00000000003a7805 */ /* 0x001fc4000001ff00 */
[----:B-1----:R-:W-:Y:S02]  /*7690*/  CS2R R56, SRZ ;  /* 0x0000000000387805 */ /* 0x002fe4000001ff00 */
[----:B------:R-:W-:-:S04]  /*76a0*/  CS2R R66, SRZ ;  /* 0x0000000000427805 */ /* 0x000fc8000001ff00 */
[----:B------:R0:W5:Y:S02]  /*76b0*/  @!P4 LDG.E.128 R56, desc[UR6][R64.64] ;  /* 0x000000064038c981 */ /* 0x000164000c1e1d00 */
[----:B0-----:R-:W-:-:S06]  /*76c0*/  CS2R R64, SRZ ;  /* 0x0000000000407805 */ /* 0x001fcc000001ff00 */
[----:B------:R0:W5:Y:S02]  /*76d0*/  @!P3 LDG.E.128 R64, desc[UR6][R68.64] ;  /* 0x000000064440b981 */ /* 0x000164000c1e1d00 */
[----:B0-----:R-:W-:-:S06]  /*76e0*/  CS2R R68, SRZ ;  /* 0x0000000000447805 */ /* 0x001fcc000001ff00 */
[----:B------:R-:W5:Y:S01]  /*76f0*/  @!P3 LDG.E.128 R68, desc[UR6][R84.64] ;  /* 0x000000065444b981 */ /* 0x000f62000c1e1d00 */
[----:B------:R-:W-:-:S06]  /*7700*/  UISETP.NE.AND UP0, UPT, UR4, 0x3, UPT ;  /* 0x000000030400788c */ /* 0x000fcc000bf05270 */
[----:B------:R-:W-:Y:S02]  /*7710*/  PLOP3.LUT P5, PT, PT, PT, UP0, 0x80, 0x0 ;  /* 0x000000000000781c */ /* 0x000fe40003faf008 */
[----:B------:R-:W-:Y:S02]  /*7720*/  ISETP.GE.AND P2, PT, R18, R126, PT ;  /* 0x0000007e1200720c */ /* 0x000fe40003f46270 */
[----:B--2---:R-:W-:Y:S01]  /*7730*/  MOV R141, R72 ;  /* 0x00000048008d7202 */ /* 0x004fe20000000f00 */
[----:B------:R-:W-:Y:S02]  /*7740*/  IMAD.MOV.U32 R142, RZ, RZ, R74 ;  /* 0x000000ffff8e7224 */ /* 0x000fe400078e004a */
[----:B---3--:R-:W-:Y:S02]  /*7750*/  IMAD.MOV.U32 R143, RZ, RZ, R76 ;  /* 0x000000ffff8f7224 */ /* 0x008fe400078e004c */
[----:B------:R-:W-:Y:S01]  /*7760*/  IMAD.MOV.U32 R144, RZ, RZ, R78 ;  /* 0x000000ffff907224 */ /* 0x000fe200078e004e */
[----:B----4-:R-:W-:Y:S01]  /*7770*/  MOV R161, R52 ;  /* 0x0000003400a17202 */ /* 0x010fe20000000f00 */
[----:B------:R-:W-:-:S02]  /*7780*/  IMAD.MOV.U32 R159, RZ, RZ, R54 ;  /* 0x000000ffff9f7224 */ /* 0x000fc400078e0036 */
[----:B-----5:R-:W-:Y:S02]  /*7790*/  IMAD.MOV.U32 R160, RZ, RZ, R48 ;  /* 0x000000ffffa07224 */ /* 0x020fe400078e0030 */
        /* <DEDUP_REMOVED lines=11> */
.L_x_2329:
[----:B------:R-:W2:Y:S01]  /*7850*/  LDL R80, [R1] ;  /* 0x0000000001507983 */ /* 0x000ea20000100800 */
[----:B------:R-:W-:Y:S01]  /*7860*/  IMAD R108, R17, 0x8, R16 ;  /* 0x00000008116c7824 */ /* 0x000fe200078e0210 */
[----:B------:R-:W0:Y:S01]  /*7870*/  LDC R145, c[0x0][0x2f4] ;  /* 0x0000bd00ff917b82 */ /* 0x000e220000000800 */
[----:B------:R-:W-:Y:S01]  /*7880*/  IMAD.MOV.U32 R125, RZ, RZ, R127 ;  /* 0x000000ffff7d7224 */ /* 0x000fe200078e007f */
[----:B------:R-:W-:Y:S06]  /*7890*/  BSSY B1, `(.L_x_2330) ;  /* 0x0000006000017945 */ /* 0x000fec0003800000 */
[----:B------:R-:W1:Y:S01]  /*78a0*/  LDC.64 R126, c[0x0][0x300] ;  /* 0x0000c000ff7e7b82 */ /* 0x000e620000000a00 */
[----:B0-----:R-:W-:Y:S01]  /*78b0*/  IMAD.IADD R147, R145, 0x1, -R120 ;  /* 0x0000000191937824 */ /* 0x001fe200078e0a78 */
[----:B--2---:R-:W-:-:S04]  /*78c0*/  SHF.L.U32 R129, R80, 0x1f, RZ ;  /* 0x0000001f50817819 */ /* 0x004fc800000006ff */
[----:B------:R-:W0:Y:S02]  /*78d0*/  SYNCS.PHASECHK.TRANS64.TRYWAIT P3, [R108+URZ+0x2e890], R129 ;  /* 0x02e890816c0075a7 */ /* 0x000e24000806017f */
[----:B01----:R-:W-:Y:S05]  /*78e0*/  @!P3 BRA `(.L_x_2331) ;  /* 0x000002780048b947 */ /* 0x003fea0003800000 */
.L_x_2604:
[----:B------:R-:W-:Y:S05]  /*78f0*/  BSYNC B1 ;  /* 0x0000000000017941 */ /* 0x000fea0003800000 */
.L_x_2330:
[----:B------:R-:W-:Y:S01]  /*7900*/  ISETP.GE.OR P3, PT, R228, R117, P0 ;  /* 0x00000075e400720c */ /* 0x000fe20000766670 */
[----:B------:R-:W-:-:S12]  /*7910*/  BSSY B1, `(.L_x_2332) ;  /* 0x00000f9000017945 */ /* 0x000fd80003800000 */
[----:B------:R-:W-:Y:S05]  /*7920*/  @P3 BRA `(.L_x_2333) ;  /* 0x0000000c00dc3947 */ /* 0x000fea0003800000 */
[----:B------:R-:W1:Y:S01]  /*7930*/  S2R R81, SR_TID.X ;  /* 0x0000000000517919 */ /* 0x000e620000002100 */
[----:B------:R-:W-:Y:S01]  /*7940*/  SHF.R.S32.HI R80, RZ, 0x1f, R228 ;  /* 0x0000001fff507819 */ /* 0x000fe200000114e4 */
[-C--:B------:R-:W-:Y:S01]  /*7950*/  IMAD.WIDE.U32 R132, R228, R126.reuse, R124 ;  /* 0x0000007ee4847225 */ /* 0x080fe200078e007c */
[----:B------:R-:W-:Y:S01]  /*7960*/  ISETP.NE.AND P6, PT, R0, RZ, PT ;  /* 0x000000ff0000720c */ /* 0x000fe20003fc5270 */
[----:B------:R-:W-:Y:S02]  /*7970*/  BSSY B2, `(.L_x_2334) ;  /* 0x00000e6000027945 */ /* 0x000fe40003800000 */
[----:B------:R-:W-:Y:S01]  /*7980*/  IMAD R80, R80, R126, RZ ;  /* 0x0000007e50507224 */ /* 0x000fe200078e02ff */
[----:B------:R-:W-:-:S03]  /*7990*/  IADD3 R156, P3, P4, R42, R132, R35 ;  /* 0x000000842a9c7210 */ /* 0x000fc60007c7e023 */
[----:B------:R-:W-:Y:S01]  /*79a0*/  IMAD R155, R228, R127, R80 ;  /* 0x0000007fe49b7224 */ /* 0x000fe200078e0250 */
[----:B------:R-:W-:-:S03]  /*79b0*/  SEL R80, R120, R147, !P6 ;  /* 0x0000009378507207 */ /* 0x000fc60007000000 */
[----:B------:R-:W-:-:S05]  /*79c0*/  IMAD.IADD R155, R155, 0x1, R133 ;  /* 0x000000019b9b7824 */ /* 0x000fca00078e0285 */
[----:B------:R-:W-:Y:S01]  /*79d0*/  IADD3.X R162, R38, R155, R36, P3, P4 ;  /* 0x0000009b26a27210 */ /* 0x000fe20001fe8424 */
[----:B-1----:R-:W-:Y:S01]  /*79e0*/  VIADD R83, R81, 0xffffff80 ;  /* 0xffffff8051537836 */ /* 0x002fe20000000000 */
[----:B------:R-:W-:-:S04]  /*79f0*/  SHF.R.S32.HI R81, RZ, 0x1f, R80 ;  /* 0x0000001fff517819 */ /* 0x000fc80000011450 */
[----:B------:R-:W-:Y:S02]  /*7a00*/  LEA.HI R81, R81, R80, RZ, 0x5 ;  /* 0x0000005051517211 */ /* 0x000fe400078f28ff */
[----:B------:R-:W-:Y:S02]  /*7a10*/  SHF.R.S32.HI R82, RZ, 0x1f, R83 ;  /* 0x0000001fff527819 */ /* 0x000fe40000011453 */
[----:B------:R-:W-:Y:S02]  /*7a20*/  LEA.HI.SX32 R81, R81, R34, 0x1b ;  /* 0x0000002251517211 */ /* 0x000fe400078fdaff */
[----:B------:R-:W-:Y:S02]  /*7a30*/  LEA.HI R82, R82, R83, RZ, 0x5 ;  /* 0x0000005352527211 */ /* 0x000fe400078f28ff */
[----:B------:R-:W-:Y:S01]  /*7a40*/  SHF.L.U32 R157, R81, 0x4, RZ ;  /* 0x00000004519d7819 */ /* 0x000fe200000006ff */
[----:B------:R-:W-:Y:S02]  /*7a50*/  IMAD R81, R17, 0x7000, R119 ;  /* 0x0000700011517824 */ /* 0x000fe400078e0277 */
[----:B------:R-:W-:Y:S01]  /*7a60*/  IMAD.SHL.U32 R82, R82, 0x20, RZ ;  /* 0x0000002052527824 */ /* 0x000fe200078e00ff */
[----:B------:R-:W-:Y:S01]  /*7a70*/  LOP3.LUT R80, R3, 0x70, R157, 0xf8, !PT ;  /* 0x0000007003507812 */ /* 0x000fe200078ef89d */
[----:B------:R-:W-:-:S03]  /*7a80*/  IMAD.IADD R81, R16, 0x1, R81 ;  /* 0x0000000110517824 */ /* 0x000fc600078e0251 */
[----:B------:R-:W-:Y:S02]  /*7a90*/  LOP3.LUT R82, R82, 0xfffffc00, RZ, 0xc0, !PT ;  /* 0xfffffc0052527812 */ /* 0x000fe400078ec0ff */
        /* <DEDUP_REMOVED lines=14> */
[----:B------:R-:W-:Y:S01]  /*7b80*/  SHF.R.U32.HI R52, RZ, 0x8, R51 ;  /* 0x00000008ff347819 */ /* 0x000fe20000011633 */
[----:B------:R-:W-:Y:S01]  /*7b90*/  IMAD.SHL.U32 R163, R163, 0x100, RZ ;  /* 0x00000100a3a37824 */ /* 0x000fe200078e00ff */
[----:B------:R-:W-:-:S02]  /*7ba0*/  SHF.R.U32.HI R165, RZ, 0x8, R55 ;  /* 0x00000008ffa57819 */ /* 0x000fc40000011637 */
        /* <DEDUP_REMOVED lines=8> */
[----:B------:R-:W-:Y:S01]  /*7c30*/  LOP3.LUT R169, R164, 0xff00, R165, 0xf8, !PT ;  /* 0x0000ff00a4a97812 */ /* 0x000fe200078ef8a5 */
[----:B------:R-:W-:Y:S01]  /*7c40*/  IMAD.U32 R170, R51, 0x10000, RZ ;  /* 0x0001000033aa7824 */ /* 0x000fe200078e00ff */
[----:B------:R-:W-:-:S02]  /*7c50*/  LOP3.LUT R52, R50, 0xff00, R55, 0xf8, !PT ;  /* 0x0000ff0032347812 */ /* 0x000fc400078ef837 */
[----:B------:R-:W-:Y:S01]  /*7c60*/  LOP3.LUT R50, R48, 0xff0000, R53, 0xf8, !PT ;  /* 0x00ff000030327812 */ /* 0x000fe200078ef835 */
[----:B------:R-:W-:Y:S01]  /*7c70*/  IMAD.U32 R53, R166, 0x10000, RZ ;  /* 0x00010000a6357824 */ /* 0x000fe200078e00ff */
[----:B------:R-:W-:Y:S02]  /*7c80*/  LOP3.LUT R167, R54, 0xff00, R163, 0xf8, !PT ;  /* 0x0000ff0036a77812 */ /* 0x000fe400078ef8a3 */
        /* <DEDUP_REMOVED lines=8> */
[----:B------:R-:W-:Y:S01]  /*7d10*/  SHF.L.U32 R168, R49, 0x10, RZ ;  /* 0x0000001031a87819 */ /* 0x000fe200000006ff */
[----:B------:R-:W-:-:S02]  /*7d20*/  HADD2.F32 R54, -RZ, R54.H1_H1 ;  /* 0x30000036ff367230 */ /* 0x000fc40000004100 */
[-C--:B------:R-:W-:Y:S01]  /*7d30*/  FMUL.FTZ R171, R53, R166.reuse ;  /* 0x000000a635ab7220 */ /* 0x080fe20000410000 */
[----:B------:R-:W-:Y:S02]  /*7d40*/  HADD2.F32 R164, -RZ, R163.H0_H0 ;  /* 0x200000a3ffa47230 */ /* 0x000fe40000004100 */
        /* <DEDUP_REMOVED lines=13> */
[C---:B------:R-:W-:Y:S01]  /*7e20*/  FMUL.FTZ R168, R54.reuse, R168 ;  /* 0x000000a836a87220 */ /* 0x040fe20000410000 */
[----:B------:R-:W-:Y:S01]  /*7e30*/  HADD2.F32 R161, -RZ, R84.H0_H0 ;  /* 0x20000054ffa17230 */ /* 0x000fe20000004100 */
[----:B------:R-:W-:Y:S01]  /*7e40*/  LOP3.LUT R49, R169, 0xff0000, R170, 0xf8, !PT ;  /* 0x00ff0000a9317812 */ /* 0x000fe200078ef8aa */
[----:B------:R-:W-:Y:S02]  /*7e50*/  HADD2.F32 R80, -RZ, R160.H0_H0 ;  /* 0x200000a0ff507230 */ /* 0x000fe40000004100 */
[-C--:B------:R-:W-:Y:S01]  /*7e60*/  FFMA.FTZ R55, R54, R164.reuse, -R55 ;  /* 0x000000a436377223 */ /* 0x080fe20000010837 */
[----:B------:R-:W-:Y:S01]  /*7e70*/  FFMA.FTZ R54, R163, R164, R168 ;  /* 0x000000a4a3367223 */ /* 0x000fe200000100a8 */
[----:B------:R-:W-:-:S02]  /*7e80*/  HADD2.F32 R163, -RZ, R165.H0_H0 ;  /* 0x200000a5ffa37230 */ /* 0x000fc40000004100 */
[CC--:B------:R-:W-:Y:S01]  /*7e90*/  FMUL.FTZ R169, R161.reuse, R167.reuse ;  /* 0x000000a7a1a97220 */ /* 0x0c0fe20000410000 */
[----:B------:R-:W-:Y:S01]  /*7ea0*/  FMUL.FTZ R168, R80, R167 ;  /* 0x000000a750a87220 */ /* 0x000fe20000410000 */
[----:B------:R-:W-:Y:S01]  /*7eb0*/  HADD2.F32 R167, -RZ, R166.H1_H1 ;  /* 0x300000a6ffa77230 */ /* 0x000fe20000004100 */
[----:B------:R-:W-:Y:S01]  /*7ec0*/  F2FP.SATFINITE.E4M3.F32.PACK_AB_MERGE_C R53, R54, R53, RZ ;  /* 0x000000353635723e */ /* 0x000fe200048070ff */
[----:B------:R-:W-:Y:S02]  /*7ed0*/  HADD2.F32 R164, -RZ, R84.H1_H1 ;  /* 0x30000054ffa47230 */ /* 0x000fe40000004100 */
[-C--:B------:R-:W-:Y:S01]  /*7ee0*/  FFMA.FTZ R84, R161, R163.reuse, R168 ;  /* 0x000000a3a1547223 */ /* 0x080fe200000100a8 */
[----:B------:R-:W-:Y:S01]  /*7ef0*/  FFMA.FTZ R80, R80, R163, -R169 ;  /* 0x000000a350507223 */ /* 0x000fe200000108a9 */
[----:B------:R-:W-:Y:S01]  /*7f00*/  HADD2.F32 R160, -RZ, R160.H1_H1 ;  /* 0x300000a0ffa07230 */ /* 0x000fe20000004100 */
[----:B------:R-:W-:Y:S01]  /*7f10*/  F2FP.F16.E4M3.UNPACK_B R169, R159.H1 ;  /* 0x0000009fffa9723e */ /* 0x000fe200030006ff */
[----:B------:R-:W-:-:S02]  /*7f20*/  HADD2.F32 R161, -RZ, R165.H1_H1 ;  /* 0x300000a5ffa17230 */ /* 0x000fc40000004100 */
[-C--:B------:R-:W-:Y:S01]  /*7f30*/  FMUL.FTZ R163, R164, R167.reuse ;  /* 0x000000a7a4a37220 */ /* 0x080fe20000410000 */
[----:B------:R-:W-:Y:S01]  /*7f40*/  F2FP.F16.E4M3.UNPACK_B R165, R86.H1 ;  /* 0x00000056ffa5723e */ /* 0x000fe200030006ff */
        /* <DEDUP_REMOVED lines=8> */
[----:B------:R-:W-:Y:S01]  /*7fd0*/  HADD2.F32 R164, -RZ, R160.H0_H0 ;  /* 0x200000a0ffa47230 */ /* 0x000fe20000004100 */
[----:B------:R-:W-:Y:S01]  /*7fe0*/  F2FP.SATFINITE.E4M3.F32.PACK_AB_MERGE_C R52, R55, R52, RZ ;  /* 0x000000343734723e */ /* 0x000fe200048070ff */
[----:B------:R-:W-:-:S02]  /*7ff0*/  HADD2.F32 R170, -RZ, R169.H1_H1 ;  /* 0x300000a9ffaa7230 */ /* 0x000fc40000004100 */
[-C--:B------:R-:W-:Y:S01]  /*8000*/  FMUL.FTZ R173, R166, R171.reuse ;  /* 0x000000aba6ad7220 */ /* 0x080fe20000410000 */
[----:B------:R-:W-:Y:S02]  /*8010*/  HADD2.F32 R167, -RZ, R165.H1_H1 ;  /* 0x300000a5ffa77230 */ /* 0x000fe40000004100 */
[C---:B------:R-:W-:Y:S01]  /*8020*/  FMUL.FTZ R171, R164.reuse, R171 ;  /* 0x000000aba4ab7220 */ /* 0x040fe20000410000 */
[----:B------:R-:W-:Y:S01]  /*8030*/  HADD2.F32 R169, -RZ, R168.H0_H0 ;  /* 0x200000a8ffa97230 */ /* 0x000fe20000004100 */
[----:B------:R-:W-:Y:S01]  /*8040*/  F2FP.F16.E4M3.UNPACK_B R54, R85 ;  /* 0x00000055ff36723e */ /* 0x000fe200020006ff */
[----:B------:R-:W-:Y:S02]  /*8050*/  HADD2.F32 R165, -RZ, R160.H1_H1 ;  /* 0x300000a0ffa57230 */ /* 0x000fe40000004100 */
[-C--:B------:R-:W-:Y:S01]  /*8060*/  FMUL.FTZ R172, R167, R170.reuse ;  /* 0x000000aaa7ac7220 */ /* 0x080fe20000410000 */
[----:B------:R-:W-:Y:S02]  /*8070*/  HADD2.F32 R168, -RZ, R168.H1_H1 ;  /* 0x300000a8ffa87230 */ /* 0x000fe40000004100 */
[-C--:B------:R-:W-:Y:S01]  /*8080*/  FFMA.FTZ R160, R164, R169.reuse, -R173 ;  /* 0x000000a9a4a07223 */ /* 0x080fe200000108ad */
[----:B------:R-:W-:Y:S01]  /*8090*/  FFMA.FTZ R164, R166, R169, R171 ;  /* 0x000000a9a6a47223 */ /* 0x000fe200000100ab */
[C---:B------:R-:W-:Y:S01]  /*80a0*/  FMUL.FTZ R170, R165.reuse, R170 ;  /* 0x000000aaa5aa7220 */ /* 0x040fe20000410000 */
[----:B------:R-:W-:Y:S01]  /*80b0*/  F2FP.F16.E4M3.UNPACK_B R166, R159 ;  /* 0x0000009fffa6723e */ /* 0x000fe200020006ff */
[----:B------:R-:W-:Y:S01]  /*80c0*/  FFMA.FTZ R159, R165, R168, -R172 ;  /* 0x000000a8a59f7223 */ /* 0x000fe200000108ac */
[----:B------:R-:W-:Y:S01]  /*80d0*/  F2FP.F16.E4M3.UNPACK_B R165, R86 ;  /* 0x00000056ffa5723e */ /* 0x000fe200020006ff */
[----:B------:R-:W-:Y:S01]  /*80e0*/  FFMA.FTZ R175, R167, R168, R170 ;  /* 0x000000a8a7af7223 */ /* 0x000fe200000100aa */
[----:B------:R-:W-:Y:S01]  /*80f0*/  HADD2.F32 R86, -RZ, R82.H0_H0 ;  /* 0x20000052ff567230 */ /* 0x000fe20000004100 */
[----:B------:R-:W-:Y:S01]  /*8100*/  F2FP.F16.E4M3.UNPACK_B R55, R51 ;  /* 0x00000033ff37723e */ /* 0x000fe200020006ff */
[--C-:B------:R-:W-:Y:S01]  /*8110*/  HADD2.F32 R169, -RZ, R166.reuse.H0_H0 ;  /* 0x200000a6ffa97230 */ /* 0x100fe20000004100 */
[----:B------:R-:W-:Y:S01]  /*8120*/  F2FP.SATFINITE.E4M3.F32.PACK_AB_MERGE_C R84, R161, R84, R53 ;  /* 0x00000054a154723e */ /* 0x000fe20004807035 */
[----:B------:R-:W-:Y:S01]  /*8130*/  HADD2.F32 R168, -RZ, R166.H1_H1 ;  /* 0x300000a6ffa87230 */ /* 0x000fe20000004100 */
[----:B------:R-:W-:Y:S01]  /*8140*/  F2FP.F16.E4M3.UNPACK_B R166, R158 ;  /* 0x0000009effa6723e */ /* 0x000fe200020006ff */
[--C-:B------:R-:W-:Y:S01]  /*8150*/  HADD2.F32 R158, -RZ, R165.reuse.H0_H0 ;  /* 0x200000a5ff9e7230 */ /* 0x100fe20000004100 */
[----:B------:R-:W-:Y:S01]  /*8160*/  F2FP.F16.E4M3.UNPACK_B R53, R81 ;  /* 0x00000051ff35723e */ /* 0x000fe200020006ff */
[----:B------:R-:W-:Y:S01]  /*8170*/  HADD2.F32 R165, -RZ, R165.H1_H1 ;  /* 0x300000a5ffa57230 */ /* 0x000fe20000004100 */
[----:B------:R-:W-:Y:S01]  /*8180*/  F2FP.SATFINITE.E4M3.F32.PACK_AB_MERGE_C R160, R159, R160, RZ ;  /* 0x000000a09fa0723e */ /* 0x000fe200048070ff */
[----:B------:R-:W-:-:S02]  /*8190*/  HADD2.F32 R82, -RZ, R82.H1_H1 ;  /* 0x30000052ff527230 */ /* 0x000fc40000004100 */
[-C--:B------:R-:W-:Y:S01]  /*81a0*/  FMUL.FTZ R171, R158, R169.reuse ;  /* 0x000000a99eab7220 */ /* 0x080fe20000410000 */
[--C-:B------:R-:W-:Y:S02]  /*81b0*/  HADD2.F32 R167, -RZ, R166.reuse.H0_H0 ;  /* 0x200000a6ffa77230 */ /* 0x100fe40000004100 */
[-C--:B------:R-:W-:Y:S01]  /*81c0*/  FMUL.FTZ R173, R165, R168.reuse ;  /* 0x000000a8a5ad7220 */ /* 0x080fe20000410000 */
[----:B------:R-:W-:Y:S02]  /*81d0*/  HADD2.F32 R166, -RZ, R166.H1_H1 ;  /* 0x300000a6ffa67230 */ /* 0x000fe40000004100 */
[----:B------:R-:W-:Y:S01]  /*81e0*/  FMUL.FTZ R169, R86, R169 ;  /* 0x000000a956a97220 */ /* 0x000fe20000410000 */
[----:B------:R-:W-:Y:S01]  /*81f0*/  FMUL.FTZ R168, R82, R168 ;  /* 0x000000a852a87220 */ /* 0x000fe20000410000 */
[-C--:B------:R-:W-:Y:S01]  /*8200*/  FFMA.FTZ R171, R86, R167.reuse, -R171 ;  /* 0x000000a756ab7223 */ /* 0x080fe200000108ab */
[----:B------:R-:W-:Y:S01]  /*8210*/  F2FP.SATFINITE.E4M3.F32.PACK_AB_MERGE_C R80, R163, R80, R52 ;  /* 0x00000050a350723e */ /* 0x000fe20004807034 */
[----:B------:R-:W-:Y:S01]  /*8220*/  FFMA.FTZ R86, R158, R167, R169 ;  /* 0x000000a79e567223 */ /* 0x000fe200000100a9 */
[-C--:B------:R-:W-:Y:S01]  /*8230*/  FFMA.FTZ R82, R82, R166.reuse, -R173 ;  /* 0x000000a652527223 */ /* 0x080fe200000108ad */
[----:B------:R-:W-:Y:S01]  /*8240*/  FFMA.FTZ R165, R165, R166, R168 ;  /* 0x000000a6a5a57223 */ /* 0x000fe200000100a8 */
[----:B------:R-:W-:Y:S01]  /*8250*/  F2FP.SATFINITE.E4M3.F32.PACK_AB_MERGE_C R164, R175, R164, RZ ;  /* 0x000000a4afa4723e */ /* 0x000fe200048070ff */
[----:B------:R-:W-:Y:S01]  /*8260*/  HADD2.F32 R158, -RZ, R54.H0_H0 ;  /* 0x20000036ff9e7230 */ /* 0x000fe20000004100 */
[----:B------:R-:W-:Y:S01]  /*8270*/  F2FP.F16.E4M3.UNPACK_B R159, R50 ;  /* 0x00000032ff9f723e */ /* 0x000fe200020006ff */
[----:B------:R-:W-:Y:S01]  /*8280*/  HADD2.F32 R163, -RZ, R55.H0_H0 ;  /* 0x20000037ffa37230 */ /* 0x000fe20000004100 */
[----:B------:R-:W-:Y:S01]  /*8290*/  F2FP.SATFINITE.E4M3.F32.PACK_AB_MERGE_C R82, R82, R171, R160 ;  /* 0x000000ab5252723e */ /* 0x000fe200048070a0 */
[----:B------:R-:W-:Y:S01]  /*82a0*/  HADD2.F32 R52, -RZ, R53.H0_H0 ;  /* 0x20000035ff347230 */ /* 0x000fe20000004100 */
[----:B------:R-:W-:Y:S01]  /*82b0*/  F2FP.SATFINITE.E4M3.F32.PACK_AB_MERGE_C R86, R165, R86, R164 ;  /* 0x00000056a556723e */ /* 0x000fe200048070a4 */
[----:B------:R-:W-:-:S02]  /*82c0*/  HADD2.F32 R161, -RZ, R159.H0_H0 ;  /* 0x2000009fffa17230 */ /* 0x000fc40000004100 */
[-C--:B------:R-:W-:Y:S01]  /*82d0*/  FMUL.FTZ R165, R158, R163.reuse ;  /* 0x000000a39ea57220 */ /* 0x080fe20000410000 */
[----:B------:R-:W-:Y:S02]  /*82e0*/  HADD2.F32 R160, -RZ, R55.H1_H1 ;  /* 0x30000037ffa07230 */ /* 0x000fe40000004100 */
[C---:B------:R-:W-:Y:S01]  /*82f0*/  FMUL.FTZ R163, R52.reuse, R163 ;  /* 0x000000a334a37220 */ /* 0x040fe20000410000 */
[----:B------:R-:W-:Y:S02]  /*8300*/  HADD2.F32 R54, -RZ, R54.H1_H1 ;  /* 0x30000036ff367230 */ /* 0x000fe40000004100 */
[-C--:B------:R-:W-:Y:S01]  /*8310*/  FFMA.FTZ R52, R52, R161.reuse, -R165 ;  /* 0x000000a134347223 */ /* 0x080fe200000108a5 */
[----:B------:R-:W-:Y:S02]  /*8320*/  HADD2.F32 R55, -RZ, R53.H1_H1 ;  /* 0x30000035ff377230 */ /* 0x000fe40000004100 */
[----:B------:R-:W-:Y:S01]  /*8330*/  FFMA.FTZ R53, R158, R161, R163 ;  /* 0x000000a19e357223 */ /* 0x000fe200000100a3 */
[----:B------:R-:W-:-:S02]  /*8340*/  HADD2.F32 R159, -RZ, R159.H1_H1 ;  /* 0x3000009fff9f7230 */ /* 0x000fc40000004100 */
[CC--:B------:R-:W-:Y:S01]  /*8350*/  FMUL.FTZ R158, R54.reuse, R160.reuse ;  /* 0x000000a0369e7220 */ /* 0x0c0fe20000410000 */
[----:B------:R-:W-:Y:S01]  /*8360*/  F2FP.F16.E4M3.UNPACK_B R85, R85.H1 ;  /* 0x00000055ff55723e */ /* 0x000fe200030006ff */
[C---:B------:R-:W-:Y:S01]  /*8370*/  FMUL.FTZ R161, R55.reuse, R160 ;  /* 0x000000a037a17220 */ /* 0x040fe20000410000 */
[----:B------:R-:W-:Y:S01]  /*8380*/  F2FP.F16.E4M3.UNPACK_B R160, R51.H1 ;  /* 0x00000033ffa0723e */ /* 0x000fe200030006ff */
[----:B------:R-:W-:Y:S01]  /*8390*/  FFMA.FTZ R55, R55, R159, -R158 ;  /* 0x0000009f37377223 */ /* 0x000fe2000001089e */
[----:B------:R-:W-:Y:S01]  /*83a0*/  F2FP.F16.E4M3.UNPACK_B R81, R81.H1 ;  /* 0x00000051ff51723e */ /* 0x000fe200030006ff */
[----:B------:R-:W-:Y:S01]  /*83b0*/  FFMA.FTZ R54, R54, R159, R161 ;  /* 0x0000009f36367223 */ /* 0x000fe200000100a1 */
[----:B------:R-:W-:Y:S01]  /*83c0*/  F2FP.F16.E4M3.UNPACK_B R50, R50.H1 ;  /* 0x00000032ff32723e */ /* 0x000fe200030006ff */
[----:B------:R-:W-:Y:S01]  /*83d0*/  HADD2.F32 R158, -RZ, R85.H0_H0 ;  /* 0x20000055ff9e7230 */ /* 0x000fe20000004100 */
[-C--:B------:R-:W-:Y:S01]  /*83e0*/  F2FP.F16.E4M3.UNPACK_B R169, R49.reuse ;  /* 0x00000031ffa9723e */ /* 0x080fe200020006ff */
[----:B------:R-:W-:Y:S01]  /*83f0*/  HADD2.F32 R161, -RZ, R160.H0_H0 ;  /* 0x200000a0ffa17230 */ /* 0x000fe20000004100 */
[----:B------:R-:W-:Y:S01]  /*8400*/  F2FP.F16.E4M3.UNPACK_B R170, R49.H1 ;  /* 0x00000031ffaa723e */ /* 0x000fe200030006ff */
[----:B------:R-:W-:Y:S01]  /*8410*/  HADD2.F32 R51, -RZ, R81.H0_H0 ;  /* 0x20000051ff337230 */ /* 0x000fe20000004100 */
[----:B------:R-:W-:Y:S01]  /*8420*/  F2FP.F16.E4M3.UNPACK_B R165, R48 ;  /* 0x00000030ffa5723e */ /* 0x000fe200020006ff */
[----:B------:R-:W-:-:S02]  /*8430*/  HADD2.F32 R159, -RZ, R85.H1_H1 ;  /* 0x30000055ff9f7230 */ /* 0x000fc40000004100 */
[CC--:B------:R-:W-:Y:S01]  /*8440*/  FMUL.FTZ R166, R158.reuse, R161.reuse ;  /* 0x000000a19ea67220 */ /* 0x0c0fe20000410000 */
[----:B------:R-:W-:Y:S02]  /*8450*/  HADD2.F32 R85, -RZ, R50.H0_H0 ;  /* 0x20000032ff557230 */ /* 0x000fe40000004100 */
[C---:B------:R-:W-:Y:S01]  /*8460*/  FMUL.FTZ R161, R51.reuse, R161 ;  /* 0x000000a133a17220 */ /* 0x040fe20000410000 */
[----:B------:R-:W-:Y:S02]  /*8470*/  HADD2.F32 R81, -RZ, R81.H1_H1 ;  /* 0x30000051ff517230 */ /* 0x000fe40000004100 */
[----:B------:R-:W-:Y:S02]  /*8480*/  HADD2.F32 R160, -RZ, R160.H1_H1 ;  /* 0x300000a0ffa07230 */ /* 0x000fe40000004100 */
[----:B------:R-:W-:Y:S02]  /*8490*/  HADD2.F32 R164, -RZ, R50.H1_H1 ;  /* 0x30000032ffa47230 */ /* 0x000fe40000004100 */
[-C--:B------:R-:W-:Y:S01]  /*84a0*/  FFMA.FTZ R50, R51, R85.reuse, -R166 ;  /* 0x0000005533327223 */ /* 0x080fe200000108a6 */
[----:B------:R-:W-:Y:S01]  /*84b0*/  FFMA.FTZ R51, R158, R85, R161 ;  /* 0x000000559e337223 */ /* 0x000fe200000100a1 */
[-C--:B------:R-:W-:Y:S01]  /*84c0*/  FMUL.FTZ R168, R159, R160.reuse ;  /* 0x000000a09fa87220 */ /* 0x080fe20000410000 */
[C---:B------:R-:W-:Y:S01]  /*84d0*/  FMUL.FTZ R158, R81.reuse, R160 ;  /* 0x000000a0519e7220 */ /* 0x040fe20000410000 */
[----:B------:R-:W-:Y:S01]  /*84e0*/  F2FP.F16.E4M3.UNPACK_B R85, R83 ;  /* 0x00000053ff55723e */ /* 0x000fe200020006ff */
[----:B------:R-:W-:Y:S01]  /*84f0*/  HADD2.F32 R49, -RZ, R170.H0_H0 ;  /* 0x200000aaff317230 */ /* 0x000fe20000004100 */
[----:B------:R-:W-:Y:S01]  /*8500*/  F2FP.F16.E4M3.UNPACK_B R160, R87 ;  /* 0x00000057ffa0723e */ /* 0x000fe200020006ff */
[-C--:B------:R-:W-:Y:S01]  /*8510*/  FFMA.FTZ R81, R81, R164.reuse, -R168 ;  /* 0x000000a451517223 */ /* 0x080fe200000108a8 */
[----:B------:R-:W-:Y:S01]  /*8520*/  F2FP.F16.E4M3.UNPACK_B R83, R83.H1 ;  /* 0x00000053ff53723e */ /* 0x000fe200030006ff */
[----:B------:R-:W-:Y:S01]  /*8530*/  FFMA.FTZ R158, R159, R164, R158 ;  /* 0x000000a49f9e7223 */ /* 0x000fe2000001009e */
[----:B------:R-:W-:Y:S01]  /*8540*/  F2FP.F16.E4M3.UNPACK_B R161, R87.H1 ;  /* 0x00000057ffa1723e */ /* 0x000fe200030006ff */
[----:B------:R-:W-:Y:S01]  /*8550*/  HADD2.F32 R87, -RZ, R85.H0_H0 ;  /* 0x20000055ff577230 */ /* 0x000fe20000004100 */
[----:B------:R-:W-:Y:S01]  /*8560*/  F2FP.F16.E4M3.UNPACK_B R166, R48.H1 ;  /* 0x00000030ffa6723e */ /* 0x000fe200030006ff */
[----:B------:R-:W-:Y:S01]  /*8570*/  HADD2.F32 R163, -RZ, R160.H0_H0 ;  /* 0x200000a0ffa37230 */ /* 0x000fe20000004100 */
[----:B------:R-:W-:Y:S01]  /*8580*/  F2FP.SATFINITE.E4M3.F32.PACK_AB_MERGE_C R50, R81, R50, RZ ;  /* 0x000000325132723e */ /* 0x000fe200048070ff */
[----:B------:R-:W-:Y:S01]  /*8590*/  HADD2.F32 R48, -RZ, R169.H0_H0 ;  /* 0x200000a9ff307230 */ /* 0x000fe20000004100 */
[----:B------:R-:W-:Y:S01]  /*85a0*/  F2FP.SATFINITE.E4M3.F32.PACK_AB_MERGE_C R51, R158, R51, RZ ;  /* 0x000000339e33723e */ /* 0x000fe200048070ff */
[----:B------:R-:W-:Y:S01]  /*85b0*/  HADD2.F32 R159, -RZ, R83.H0_H0 ;  /* 0x20000053ff9f7230 */ /* 0x000fe20000004100 */
[----:B------:R-:W-:Y:S01]  /*85c0*/  F2FP.SATFINITE.E4M3.F32.PACK_AB_MERGE_C R81, R55, R52, R50 ;  /* 0x000000343751723e */ /* 0x000fe20004807032 */
[----:B------:R-:W-:-:S02]  /*85d0*/  HADD2.F32 R164, -RZ, R161.H0_H0 ;  /* 0x200000a1ffa47230 */ /* 0x000fc40000004100 */
[-C--:B------:R-:W-:Y:S01]  /*85e0*/  FMUL.FTZ R172, R163, R48.reuse ;  /* 0x00000030a3ac7220 */ /* 0x080fe20000410000 */
[----:B------:R-:W-:Y:S02]  /*85f0*/  HADD2.F32 R168, -RZ, R165.H0_H0 ;  /* 0x200000a5ffa87230 */ /* 0x000fe40000004100 */
[----:B------:R-:W-:Y:S01]  /*8600*/  FMUL.FTZ R174, R87, R48 ;  /* 0x0000003057ae7220 */ /* 0x000fe20000410000 */
[----:B------:R-:W-:Y:S02]  /*8610*/  HADD2.F32 R161, -RZ, R161.H1_H1 ;  /* 0x300000a1ffa17230 */ /* 0x000fe40000004100 */
[-C--:B------:R-:W-:Y:S01]  /*8620*/  FMUL.FTZ R176, R164, R49.reuse ;  /* 0x00000031a4b07220 */ /* 0x080fe20000410000 */
[----:B------:R-:W-:Y:S02]  /*8630*/  HADD2.F32 R170, -RZ, R170.H1_H1 ;  /* 0x300000aaffaa7230 */ /* 0x000fe40000004100 */
[----:B------:R-:W-:Y:S01]  /*8640*/  FMUL.FTZ R171, R159, R49 ;  /* 0x000000319fab7220 */ /* 0x000fe20000410000 */
[----:B------:R-:W-:-:S02]  /*8650*/  HADD2.F32 R83, -RZ, R83.H1_H1 ;  /* 0x30000053ff537230 */ /* 0x000fc40000004100 */
[-C--:B------:R-:W-:Y:S01]  /*8660*/  FFMA.FTZ R48, R87, R168.reuse, -R172 ;  /* 0x000000a857307223 */ /* 0x080fe200000108ac */
[----:B------:R-:W-:Y:S02]  /*8670*/  HADD2.F32 R167, -RZ, R166.H0_H0 ;  /* 0x200000a6ffa77230 */ /* 0x000fe40000004100 */
[----:B------:R-:W-:Y:S01]  /*8680*/  FFMA.FTZ R49, R163, R168, R174 ;  /* 0x000000a8a3317223 */ /* 0x000fe200000100ae */
[----:B------:R-:W-:Y:S02]  /*8690*/  HADD2.F32 R160, -RZ, R160.H1_H1 ;  /* 0x300000a0ffa07230 */ /* 0x000fe40000004100 */
[-C--:B------:R-:W-:Y:S01]  /*86a0*/  FMUL.FTZ R168, R161, R170.reuse ;  /* 0x000000aaa1a87220 */ /* 0x080fe20000410000 */
[----:B------:R-:W-:Y:S02]  /*86b0*/  HADD2.F32 R169, -RZ, R169.H1_H1 ;  /* 0x300000a9ffa97230 */ /* 0x000fe40000004100 */
[----:B------:R-:W-:Y:S01]  /*86c0*/  FMUL.FTZ R170, R83, R170 ;  /* 0x000000aa53aa7220 */ /* 0x000fe20000410000 */
[----:B------:R-:W-:-:S02]  /*86d0*/  HADD2.F32 R166, -RZ, R166.H1_H1 ;  /* 0x300000a6ffa67230 */ /* 0x000fc40000004100 */
[-C--:B------:R-:W-:Y:S01]  /*86e0*/  FFMA.FTZ R171, R164, R167.reuse, R171 ;  /* 0x000000a7a4ab7223 */ /* 0x080fe200000100ab */
[----:B------:R-:W-:Y:S02]  /*86f0*/  HADD2.F32 R85, -RZ, R85.H1_H1 ;  /* 0x30000055ff557230 */ /* 0x000fe40000004100 */
[----:B------:R-:W-:Y:S01]  /*8700*/  FFMA.FTZ R176, R159, R167, -R176 ;  /* 0x000000a79fb07223 */ /* 0x000fe200000108b0 */
[----:B------:R-:W-:Y:S02]  /*8710*/  HADD2.F32 R165, -RZ, R165.H1_H1 ;  /* 0x300000a5ffa57230 */ /* 0x000fe40000004100 */
[-C--:B------:R-:W-:Y:S01]  /*8720*/  FMUL.FTZ R164, R160, R169.reuse ;  /* 0x000000a9a0a47220 */ /* 0x080fe20000410000 */
[-C--:B------:R-:W-:Y:S01]  /*8730*/  FFMA.FTZ R83, R83, R166.reuse, -R168 ;  /* 0x000000a653537223 */ /* 0x080fe200000108a8 */
[----:B------:R-:W-:Y:S01]  /*8740*/  FMUL.FTZ R169, R85, R169 ;  /* 0x000000a955a97220 */ /* 0x000fe20000410000 */
[----:B------:R-:W-:Y:S01]  /*8750*/  FFMA.FTZ R170, R161, R166, R170 ;  /* 0x000000a6a1aa7223 */ /* 0x000fe200000100aa */
[----:B------:R-:W-:-:S02]  /*8760*/  FFMA.FTZ R85, R85, R165, -R164 ;  /* 0x000000a555557223 */ /* 0x000fc400000108a4 */
[----:B------:R-:W-:Y:S01]  /*8770*/  FFMA.FTZ R160, R160, R165, R169 ;  /* 0x000000a5a0a07223 */ /* 0x000fe200000100a9 */
[----:B------:R-:W-:Y:S02]  /*8780*/  F2FP.SATFINITE.E4M3.F32.PACK_AB_MERGE_C R83, R83, R176, RZ ;  /* 0x000000b05353723e */ /* 0x000fe400048070ff */
[----:B------:R-:W-:Y:S02]  /*8790*/  F2FP.SATFINITE.E4M3.F32.PACK_AB_MERGE_C R170, R170, R171, RZ ;  /* 0x000000abaaaa723e */ /* 0x000fe400048070ff */
[----:B------:R-:W-:Y:S02]  /*87a0*/  F2FP.SATFINITE.E4M3.F32.PACK_AB_MERGE_C R83, R85, R48, R83 ;  /* 0x000000305553723e */ /* 0x000fe40004807053 */
[----:B------:R-:W-:Y:S02]  /*87b0*/  F2FP.SATFINITE.E4M3.F32.PACK_AB_MERGE_C R85, R54, R53, R51 ;  /* 0x000000353655723e */ /* 0x000fe40004807033 */
[----:B------:R-:W-:-:S07]  /*87c0*/  F2FP.SATFINITE.E4M3.F32.PACK_AB_MERGE_C R87, R160, R49, R170 ;  /* 0x00000031a057723e */ /* 0x000fce00048070aa */
.L_x_2335:
[----:B------:R-:W-:Y:S05]  /*87d0*/  BSYNC B2 ;  /* 0x0000000000027941 */ /* 0x000fea0003800000 */
.L_x_2334:
[----:B------:R-:W-:Y:S01]  /*87e0*/  ISETP.GE.AND P3, PT, R157, R145, PT ;  /* 0x000000919d00720c */ /* 0x000fe20003f66270 */
[----:B------:R-:W-:Y:S01]  /*87f0*/  ULDC.64 UR4, c[0x0][0x2e8] ;  /* 0x0000ba0000047ab9 */ /* 0x000fe20000000a00 */
[----:B------:R-:W-:-:S11]  /*8800*/  ULDC.64 UR6, c[0x0][0x208] ;  /* 0x0000820000067ab9 */ /* 0x000fd60000000a00 */
        /* <DEDUP_REMOVED lines=9> */
.L_x_2333:
[----:B------:R-:W-:Y:S05]  /*88a0*/  BSYNC B1 ;  /* 0x0000000000017941 */ /* 0x000fea0003800000 */
.L_x_2332:
[----:B-1----:R-:W-:Y:S01]  /*88b0*/  VIADD R49, R228, 0x40 ;  /* 0x00000040e4317836 */ /* 0x002fe20000000000 */
[----:B------:R-:W-:Y:S04]  /*88c0*/  BSSY B1, `(.L_x_2336) ;  /* 0x0000103000017945 */ /* 0x000fe80003800000 */
[----:B------:R-:W-:-:S13]  /*88d0*/  ISETP.GE.OR P3, PT, R49, R117, P0 ;  /* 0x000000753100720c */ /* 0x000fda0000766670 */
[----:B------:R-:W-:Y:S05]  /*88e0*/  @P3 BRA `(.L_x_2337) ;  /* 0x0000001000003947 */ /* 0x000fea0003800000 */
[----:B------:R-:W2:Y:S01]  /*88f0*/  LDL R50, [R1+0x6c] ;  /* 0x00006c0001327983 */ /* 0x000ea20000100800 */
[-C--:B------:R-:W-:Y:S01]  /*8900*/  IMAD R48, R128, R126.reuse, RZ ;  /* 0x0000007e80307224 */ /* 0x080fe200078e02ff */
        /* <DEDUP_REMOVED lines=10> */
[----:B------:R-:W-:Y:S01]  /*89b0*/  IMAD.SHL.U32 R52, R52, 0x80, RZ ;  /* 0x0000008034347824 */ /* 0x000fe200078e00ff */
[----:B------:R-:W-:Y:S01]  /*89c0*/  LEA.HI R49, R49, R48, RZ, 0x5 ;  /* 0x0000003031317211 */ /* 0x000fe200078f28ff */
[----:B------:R-:W-:Y:S01]  /*89d0*/  IMAD.IADD R83, R81, 0x1, R83 ;  /* 0x0000000151537824 */ /* 0x000fe200078e0253 */
[----:B------:R-:W-:Y:S02]  /*89e0*/  LOP3.LUT R51, R51, 0x380, RZ, 0xc0, !PT ;  /* 0x0000038033337812 */ /* 0x000fe400078ec0ff */
[----:B------:R-:W-:Y:S02]  /*89f0*/  LEA.HI.SX32 R49, R49, R34, 0x1b ;  /* 0x0000002231317211 */ /* 0x000fe400078fdaff */
[----:B------:R-:W-:Y:S02]  /*8a00*/  LOP3.LUT R52, R52, 0x380, RZ, 0xc0, !PT ;  /* 0x0000038034347812 */ /* 0x000fe400078ec0ff */
[----:B------:R-:W-:Y:S01]  /*8a10*/  SHF.R.U32.HI R51, RZ, 0x3, R51 ;  /* 0x00000003ff337819 */ /* 0x000fe20000011633 */
[----:B------:R-:W-:Y:S01]  /*8a20*/  IMAD.SHL.U32 R85, R49, 0x10, RZ ;  /* 0x0000001031557824 */ /* 0x000fe200078e00ff */
[----:B------:R-:W-:Y:S01]  /*8a30*/  IADD3.X R86, R38, R83, R36, P3, P4 ;  /* 0x0000005326567210 */ /* 0x000fe20001fe8424 */
[----:B------:R-:W-:-:S03]  /*8a40*/  IMAD R49, R17, 0x7000, R118 ;  /* 0x0000700011317824 */ /* 0x000fc600078e0276 */
[----:B------:R-:W-:Y:S02]  /*8a50*/  LOP3.LUT R48, R52, 0x70, R85, 0xf8, !PT ;  /* 0x0000007034307812 */ /* 0x000fe400078ef855 */
[----:B------:R-:W-:Y:S02]  /*8a60*/  IADD3 R49, R16, R49, RZ ;  /* 0x0000003110317210 */ /* 0x000fe40007ffe0ff */
[----:B------:R-:W-:-:S05]  /*8a70*/  LOP3.LUT R48, R48, R51, RZ, 0x3c, !PT ;  /* 0x0000003330307212 */ /* 0x000fca00078e3cff */
[----:B--2---:R-:W-:-:S04]  /*8a80*/  IMAD.IADD R48, R50, 0x1, R48 ;  /* 0x0000000132307824 */ /* 0x004fc800078e0230 */
[----:B------:R-:W-:-:S04]  /*8a90*/  IMAD R51, R17, 0x7000, R48 ;  /* 0x0000700011337824 */ /* 0x000fc800078e0230 */
[----:B------:R-:W-:Y:S02]  /*8aa0*/  IMAD.IADD R52, R16, 0x1, R51 ;  /* 0x0000000110347824 */ /* 0x000fe400078e0233 */
[----:B------:R-:W1:Y:S04]  /*8ab0*/  LDS.128 R48, [R49+0x20400] ;  /* 0x0204000031307984 */ /* 0x000e680000000c00 */
[----:B------:R-:W2:Y:S01]  /*8ac0*/  LDS.128 R52, [R52+0x20400] ;  /* 0x0204000034347984 */ /* 0x000ea20000000c00 */
[----:B------:R-:W-:Y:S05]  /*8ad0*/  @P2 BRA `(.L_x_2339) ;  /* 0x0000000c00502947 */ /* 0x000fea0003800000 */
[----:B------:R-:W-:Y:S01]  /*8ae0*/  SHF.R.U32.HI R58, RZ, 0x8, R57 ;  /* 0x00000008ff3a7819 */ /* 0x000fe20000011639 */
[----:B-1----:R-:W-:Y:S01]  /*8af0*/  IMAD.MOV.U32 R60, RZ, RZ, R48 ;  /* 0x000000ffff3c7224 */ /* 0x002fe200078e0030 */
[----:B------:R-:W-:Y:S01]  /*8b00*/  SHF.R.U32.HI R132, RZ, 0x8, R61 ;  /* 0x00000008ff847819 */ /* 0x000fe2000001163d */
[----:B------:R-:W-:Y:S01]  /*8b10*/  IMAD.MOV.U32 R56, RZ, RZ, R49 ;  /* 0x000000ffff387224 */ /* 0x000fe200078e0031 */
[----:B------:R-:W-:Y:S01]  /*8b20*/  LOP3.LUT R87, R57, 0xff0000ff, RZ, 0xc0, !PT ;  /* 0xff0000ff39577812 */ /* 0x000fe200078ec0ff */
[----:B------:R-:W-:Y:S01]  /*8b30*/  IMAD.SHL.U32 R48, R58, 0x100, RZ ;  /* 0x000001003a307824 */ /* 0x000fe200078e00ff */
[--C-:B------:R-:W-:Y:S01]  /*8b40*/  SHF.R.U32.HI R133, RZ, 0x8, R59.reuse ;  /* 0x00000008ff857819 */ /* 0x100fe2000001163b */
[----:B------:R-:W-:Y:S01]  /*8b50*/  IMAD.SHL.U32 R49, R132, 0x100, RZ ;  /* 0x0000010084317824 */ /* 0x000fe200078e00ff */
[----:B------:R-:W-:Y:S01]  /*8b60*/  SHF.R.U32.HI R158, RZ, 0x10, R59 ;  /* 0x00000010ff9e7819 */ /* 0x000fe2000001163b */
[----:B--2---:R-:W-:Y:S01]  /*8b70*/  IMAD.MOV.U32 R58, RZ, RZ, R54 ;  /* 0x000000ffff3a7224 */ /* 0x004fe200078e0036 */
[----:B------:R-:W-:-:S02]  /*8b80*/  SHF.R.U32.HI R157, RZ, 0x10, R61 ;  /* 0x00000010ff9d7819 */ /* 0x000fc4000001163d */
[----:B------:R-:W-:Y:S01]  /*8b90*/  LOP3.LUT R62, R61, 0xff0000ff, RZ, 0xc0, !PT ;  /* 0xff0000ff3d3e7812 */ /* 0x000fe200078ec0ff */
[----:B------:R-:W-:Y:S01]  /*8ba0*/  IMAD.MOV.U32 R61, RZ, RZ, R52 ;  /* 0x000000ffff3d7224 */ /* 0x000fe200078e0034 */
[----:B------:R-:W-:Y:S01]  /*8bb0*/  LOP3.LUT R87, R87, 0xff00, R48, 0xf8, !PT ;  /* 0x0000ff0057577812 */ /* 0x000fe200078ef830 */
[----:B------:R-:W-:Y:S01]  /*8bc0*/  IMAD.SHL.U32 R48, R133, 0x100, RZ ;  /* 0x0000010085307824 */ /* 0x000fe200078e00ff */
[----:B------:R-:W-:Y:S02]  /*8bd0*/  SHF.R.U32.HI R84, RZ, 0x8, R63 ;  /* 0x00000008ff547819 */ /* 0x000fe4000001163f */
[----:B------:R-:W-:Y:S02]  /*8be0*/  LOP3.LUT R59, R59, 0xff0000ff, RZ, 0xc0, !PT ;  /* 0xff0000ff3b3b7812 */ /* 0x000fe400078ec0ff */
[----:B------:R-:W-:Y:S01]  /*8bf0*/  SHF.R.U32.HI R156, RZ, 0x10, R57 ;  /* 0x00000010ff9c7819 */ /* 0x000fe20000011639 */
[----:B------:R-:W-:Y:S01]  /*8c00*/  IMAD.MOV.U32 R57, RZ, RZ, R50 ;  /* 0x000000ffff397224 */ /* 0x000fe200078e0032 */
[----:B------:R-:W-:-:S02]  /*8c10*/  SHF.R.U32.HI R155, RZ, 0x10, R63 ;  /* 0x00000010ff9b7819 */ /* 0x000fc4000001163f */
[----:B------:R-:W-:Y:S01]  /*8c20*/  LOP3.LUT R133, R62, 0xff00, R49, 0xf8, !PT ;  /* 0x0000ff003e857812 */ /* 0x000fe200078ef831 */
[----:B------:R-:W-:Y:S01]  /*8c30*/  IMAD.U32 R49, R158, 0x10000, RZ ;  /* 0x000100009e317824 */ /* 0x000fe200078e00ff */
[----:B------:R-:W-:Y:S01]  /*8c40*/  LOP3.LUT R63, R63, 0xff0000ff, RZ, 0xc0, !PT ;  /* 0xff0000ff3f3f7812 */ /* 0x000fe200078ec0ff */
[----:B------:R-:W-:Y:S01]  /*8c50*/  IMAD.U32 R50, R156, 0x10000, RZ ;  /* 0x000100009c327824 */ /* 0x000fe200078e00ff */
[----:B------:R-:W-:Y:S01]  /*8c60*/  SHF.L.U32 R52, R84, 0x8, RZ ;  /* 0x0000000854347819 */ /* 0x000fe200000006ff */
[----:B------:R-:W-:Y:S01]  /*8c70*/  IMAD.U32 R155, R155, 0x10000, RZ ;  /* 0x000100009b9b7824 */ /* 0x000fe200078e00ff */
[----:B------:R-:W-:Y:S02]  /*8c80*/  LOP3.LUT R48, R59, 0xff00, R48, 0xf8, !PT ;  /* 0x0000ff003b307812 */ /* 0x000fe400078ef830 */
[----:B------:R-:W-:Y:S02]  /*8c90*/  F2FP.F16.E4M3.UNPACK_B R132, R153.H1 ;  /* 0x00000099ff84723e */ /* 0x000fe400030006ff */
[----:B------:R-:W-:-:S02]  /*8ca0*/  F2FP.F16.E4M3.UNPACK_B R84, R61.H1 ;  /* 0x0000003dff54723e */ /* 0x000fc400030006ff */
[----:B------:R-:W-:Y:S02]  /*8cb0*/  F2FP.F16.E4M3.UNPACK_B R62, R60.H1 ;  /* 0x0000003cff3e723e */ /* 0x000fe400030006ff */
[----:B------:R-:W-:Y:S01]  /*8cc0*/  LOP3.LUT R156, R63, 0xff00, R52, 0xf8, !PT ;  /* 0x0000ff003f9c7812 */ /* 0x000fe200078ef834 */
[----:B------:R-:W-:Y:S01]  /*8cd0*/  HADD2.F32 R59, -RZ, R84.H0_H0 ;  /* 0x20000054ff3b7230 */ /* 0x000fe20000004100 */
[----:B------:R-:W-:Y:S01]  /*8ce0*/  LOP3.LUT R49, R48, 0xff0000, R49, 0xf8, !PT ;  /* 0x00ff000030317812 */ /* 0x000fe200078ef831 */
[----:B------:R-:W-:Y:S01]  /*8cf0*/  HADD2.F32 R48, -RZ, R132.H0_H0 ;  /* 0x20000084ff307230 */ /* 0x000fe20000004100 */
[----:B------:R-:W-:Y:S01]  /*8d00*/  F2FP.F16.E4M3.UNPACK_B R63, R151.H1 ;  /* 0x00000097ff3f723e */ /* 0x000fe200030006ff */
[----:B------:R-:W-:Y:S01]  /*8d10*/  HADD2.F32 R54, -RZ, R62.H0_H0 ;  /* 0x2000003eff367230 */ /* 0x000fe20000004100 */
[----:B------:R-:W-:Y:S01]  /*8d20*/  LOP3.LUT R50, R87, 0xff0000, R50, 0xf8, !PT ;  /* 0x00ff000057327812 */ /* 0x000fe200078ef832 */
        /* <DEDUP_REMOVED lines=16> */
[----:B------:R-:W-:Y:S01]  /*8e30*/  F2FP.F16.E4M3.UNPACK_B R151, R151 ;  /* 0x00000097ff97723e */ /* 0x000fe200020006ff */
[-C--:B------:R-:W-:Y:S01]  /*8e40*/  FMUL.FTZ R158, R63, R132.reuse ;  /* 0x000000843f9e7220 */ /* 0x080fe20000410000 */
[----:B------:R-:W-:Y:S01]  /*8e50*/  FMUL.FTZ R60, R133, R132 ;  /* 0x00000084853c7220 */ /* 0x000fe20000410000 */
[----:B------:R-:W-:-:S02]  /*8e60*/  HADD2.F32 R132, -RZ, R87.H0_H0 ;  /* 0x20000057ff847230 */ /* 0x000fc40000004100 */
[----:B------:R-:W-:Y:S02]  /*8e70*/  HADD2.F32 R62, -RZ, R84.H0_H0 ;  /* 0x20000054ff3e7230 */ /* 0x000fe40000004100 */
[-C--:B------:R-:W-:Y:S01]  /*8e80*/  FFMA.FTZ R61, R63, R156.reuse, -R60 ;  /* 0x0000009c3f3d7223 */ /* 0x080fe2000001083c */
[----:B------:R-:W-:Y:S02]  /*8e90*/  HADD2.F32 R63, -RZ, R151.H0_H0 ;  /* 0x20000097ff3f7230 */ /* 0x000fe40000004100 */
[-C--:B------:R-:W-:Y:S01]  /*8ea0*/  FMUL.FTZ R157, R132, R155.reuse ;  /* 0x0000009b849d7220 */ /* 0x080fe20000410000 */
[----:B------:R-:W-:Y:S01]  /*8eb0*/  FFMA.FTZ R60, R133, R156, R158 ;  /* 0x0000009c853c7223 */ /* 0x000fe2000001009e */
[C---:B------:R-:W-:Y:S01]  /*8ec0*/  FMUL.FTZ R155, R62.reuse, R155 ;  /* 0x0000009b3e9b7220 */ /* 0x040fe20000410000 */
[----:B------:R-:W-:Y:S02]  /*8ed0*/  HADD2.F32 R153, -RZ, R153.H1_H1 ;  /* 0x30000099ff997230 */ /* 0x000fe40000004100 */
[----:B------:R-:W-:Y:S01]  /*8ee0*/  FFMA.FTZ R62, R62, R63, -R157 ;  /* 0x0000003f3e3e7223 */ /* 0x000fe2000001089d */
[----:B------:R-:W-:-:S02]  /*8ef0*/  HADD2.F32 R133, -RZ, R87.H1_H1 ;  /* 0x30000057ff857230 */ /* 0x000fc40000004100 */
[----:B------:R-:W-:Y:S01]  /*8f00*/  FFMA.FTZ R63, R132, R63, R155 ;  /* 0x0000003f843f7223 */ /* 0x000fe2000001009b */
[----:B------:R-:W-:Y:S01]  /*8f10*/  HADD2.F32 R84, -RZ, R84.H1_H1 ;  /* 0x30000054ff547230 */ /* 0x000fe20000004100 */
[----:B------:R-:W-:Y:S01]  /*8f20*/  F2FP.F16.E4M3.UNPACK_B R157, R154.H1 ;  /* 0x0000009aff9d723e */ /* 0x000fe200030006ff */
[----:B------:R-:W-:Y:S01]  /*8f30*/  HADD2.F32 R155, -RZ, R151.H1_H1 ;  /* 0x30000097ff9b7230 */ /* 0x000fe20000004100 */
[----:B------:R-:W-:Y:S01]  /*8f40*/  F2FP.F16.E4M3.UNPACK_B R151, R58.H1 ;  /* 0x0000003aff97723e */ /* 0x000fe200030006ff */
[-C--:B------:R-:W-:Y:S01]  /*8f50*/  FMUL.FTZ R87, R133, R153.reuse ;  /* 0x0000009985577220 */ /* 0x080fe20000410000 */
[----:B------:R-:W-:Y:S01]  /*8f60*/  FMUL.FTZ R158, R84, R153 ;  /* 0x00000099549e7220 */ /* 0x000fe20000410000 */
[----:B------:R-:W-:Y:S01]  /*8f70*/  F2FP.F16.E4M3.UNPACK_B R156, R152.H1 ;  /* 0x00000098ff9c723e */ /* 0x000fe200030006ff */
[----:B------:R-:W-:Y:S01]  /*8f80*/  HADD2.F32 R160, -RZ, R157.H0_H0 ;  /* 0x2000009dffa07230 */ /* 0x000fe20000004100 */
[----:B------:R-:W-:Y:S01]  /*8f90*/  F2FP.F16.E4M3.UNPACK_B R132, R57.H1 ;  /* 0x00000039ff84723e */ /* 0x000fe200030006ff */
[----:B------:R-:W-:-:S02]  /*8fa0*/  HADD2.F32 R153, -RZ, R151.H0_H0 ;  /* 0x20000097ff997230 */ /* 0x000fc40000004100 */
[-C--:B------:R-:W-:Y:S01]  /*8fb0*/  FFMA.FTZ R87, R84, R155.reuse, -R87 ;  /* 0x0000009b54577223 */ /* 0x080fe20000010857 */
[----:B------:R-:W-:Y:S01]  /*8fc0*/  FFMA.FTZ R84, R133, R155, R158 ;  /* 0x0000009b85547223 */ /* 0x000fe2000001009e */
[----:B------:R-:W-:Y:S01]  /*8fd0*/  HADD2.F32 R158, -RZ, R156.H0_H0 ;  /* 0x2000009cff9e7230 */ /* 0x000fe20000004100 */
[----:B------:R-:W-:Y:S01]  /*8fe0*/  F2FP.F16.E4M3.UNPACK_B R154, R154 ;  /* 0x0000009aff9a723e */ /* 0x000fe200020006ff */
[--C-:B------:R-:W-:Y:S02]  /*8ff0*/  HADD2.F32 R133, -RZ, R132.reuse.H0_H0 ;  /* 0x20000084ff857230 */ /* 0x100fe40000004100 */
[-C--:B------:R-:W-:Y:S01]  /*9000*/  FMUL.FTZ R162, R153, R160.reuse ;  /* 0x000000a099a27220 */ /* 0x080fe20000410000 */
[----:B------:R-:W-:Y:S01]  /*9010*/  HADD2.F32 R157, -RZ, R157.H1_H1 ;  /* 0x3000009dff9d7230 */ /* 0x000fe20000004100 */
[----:B------:R-:W-:Y:S01]  /*9020*/  F2FP.F16.E4M3.UNPACK_B R57, R57 ;  /* 0x00000039ff39723e */ /* 0x000fe200020006ff */
[----:B------:R-:W-:Y:S02]  /*9030*/  HADD2.F32 R151, -RZ, R151.H1_H1 ;  /* 0x30000097ff977230 */ /* 0x000fe40000004100 */
[----:B------:R-:W-:Y:S01]  /*9040*/  FMUL.FTZ R160, R133, R160 ;  /* 0x000000a085a07220 */ /* 0x000fe20000410000 */
[----:B------:R-:W-:-:S02]  /*9050*/  HADD2.F32 R132, -RZ, R132.H1_H1 ;  /* 0x30000084ff847230 */ /* 0x000fc40000004100 */
        /* <DEDUP_REMOVED lines=8> */
[----:B------:R-:W-:Y:S02]  /*90e0*/  HADD2.F32 R153, -RZ, R154.H0_H0 ;  /* 0x2000009aff997230 */ /* 0x000fe40000004100 */
[----:B------:R-:W-:Y:S01]  /*90f0*/  FFMA.FTZ R159, R151, R156, R164 ;  /* 0x0000009c979f7223 */ /* 0x000fe200000100a4 */
[----:B------:R-:W-:Y:S01]  /*9100*/  HADD2.F32 R58, -RZ, R57.H0_H0 ;  /* 0x20000039ff3a7230 */ /* 0x000fe20000004100 */
[----:B------:R-:W-:Y:S01]  /*9110*/  F2FP.SATFINITE.E4M3.F32.PACK_AB_MERGE_C R54, R61, R54, RZ ;  /* 0x000000363d36723e */ /* 0x000fe200048070ff */
[----:B------:R-:W-:Y:S01]  /*9120*/  HADD2.F32 R133, -RZ, R132.H0_H0 ;  /* 0x20000084ff857230 */ /* 0x000fe20000004100 */
[----:B------:R-:W-:Y:S01]  /*9130*/  F2FP.F16.E4M3.UNPACK_B R61, R56 ;  /* 0x00000038ff3d723e */ /* 0x000fe200020006ff */
[----:B------:R-:W-:-:S02]  /*9140*/  HADD2.F32 R154, -RZ, R154.H1_H1 ;  /* 0x3000009aff9a7230 */ /* 0x000fc40000004100 */
[CC--:B------:R-:W-:Y:S01]  /*9150*/  FMUL.FTZ R156, R58.reuse, R153.reuse ;  /* 0x000000993a9c7220 */ /* 0x0c0fe20000410000 */
[----:B------:R-:W-:Y:S02]  /*9160*/  HADD2.F32 R57, -RZ, R57.H1_H1 ;  /* 0x30000039ff397230 */ /* 0x000fe40000004100 */
[----:B------:R-:W-:Y:S01]  /*9170*/  FMUL.FTZ R155, R133, R153 ;  /* 0x00000099859b7220 */ /* 0x000fe20000410000 */
[----:B------:R-:W-:Y:S01]  /*9180*/  HADD2.F32 R151, -RZ, R152.H0_H0 ;  /* 0x20000098ff977230 */ /* 0x000fe20000004100 */
[----:B------:R-:W-:Y:S01]  /*9190*/  F2FP.F16.E4M3.UNPACK_B R56, R56.H1 ;  /* 0x00000038ff38723e */ /* 0x000fe200030006ff */
[----:B------:R-:W-:Y:S02]  /*91a0*/  HADD2.F32 R132, -RZ, R132.H1_H1 ;  /* 0x30000084ff847230 */ /* 0x000fe40000004100 */
[-C--:B------:R-:W-:Y:S01]  /*91b0*/  FMUL.FTZ R153, R57, R154.reuse ;  /* 0x0000009a39997220 */ /* 0x080fe20000410000 */
[----:B------:R-:W-:Y:S02]  /*91c0*/  HADD2.F32 R152, -RZ, R152.H1_H1 ;  /* 0x30000098ff987230 */ /* 0x000fe40000004100 */
[----:B------:R-:W-:Y:S01]  /*91d0*/  FFMA.FTZ R155, R58, R151, -R155 ;  /* 0x000000973a9b7223 */ /* 0x000fe2000001089b */
[----:B------:R-:W-:Y:S01]  /*91e0*/  F2FP.SATFINITE.E4M3.F32.PACK_AB_MERGE_C R58, R60, R59, RZ ;  /* 0x0000003b3c3a723e */ /* 0x000fe200048070ff */
[C---:B------:R-:W-:Y:S01]  /*91f0*/  FMUL.FTZ R158, R132.reuse, R154 ;  /* 0x0000009a849e7220 */ /* 0x040fe20000410000 */
[----:B------:R-:W-:Y:S01]  /*9200*/  F2FP.SATFINITE.E4M3.F32.PACK_AB_MERGE_C R59, R87, R62, R54 ;  /* 0x0000003e573b723e */ /* 0x000fe20004807036 */
[----:B------:R-:W-:Y:S01]  /*9210*/  FFMA.FTZ R153, R132, R152, R153 ;  /* 0x0000009884997223 */ /* 0x000fe20000010099 */
[----:B------:R-:W-:Y:S01]  /*9220*/  F2FP.F16.E4M3.UNPACK_B R132, R53 ;  /* 0x00000035ff84723e */ /* 0x000fe200020006ff */
[----:B------:R-:W-:Y:S01]  /*9230*/  FFMA.FTZ R156, R133, R151, R156 ;  /* 0x00000097859c7223 */ /* 0x000fe2000001009c */
[----:B------:R-:W-:Y:S01]  /*9240*/  F2FP.F16.E4M3.UNPACK_B R62, R52 ;  /* 0x00000034ff3e723e */ /* 0x000fe200020006ff */
[----:B------:R-:W-:Y:S01]  /*9250*/  HADD2.F32 R60, -RZ, R61.H0_H0 ;  /* 0x2000003dff3c7230 */ /* 0x000fe20000004100 */
[----:B------:R-:W-:Y:S01]  /*9260*/  F2FP.SATFINITE.E4M3.F32.PACK_AB_MERGE_C R58, R84, R63, R58 ;  /* 0x0000003f543a723e */ /* 0x000fe2000480703a */
[----:B------:R-:W-:Y:S01]  /*9270*/  HADD2.F32 R63, -RZ, R132.H0_H0 ;  /* 0x20000084ff3f7230 */ /* 0x000fe20000004100 */
[----:B------:R-:W-:Y:S01]  /*9280*/  F2FP.F16.E4M3.UNPACK_B R84, R50 ;  /* 0x00000032ff54723e */ /* 0x000fe200020006ff */
[----:B------:R-:W-:-:S02]  /*9290*/  HADD2.F32 R133, -RZ, R62.H0_H0 ;  /* 0x2000003eff857230 */ /* 0x000fc40000004100 */
[----:B------:R-:W-:Y:S01]  /*92a0*/  FFMA.FTZ R158, R57, R152, -R158 ;  /* 0x00000098399e7223 */ /* 0x000fe2000001089e */
[----:B------:R-:W-:Y:S01]  /*92b0*/  HADD2.F32 R132, -RZ, R132.H1_H1 ;  /* 0x30000084ff847230 */ /* 0x000fe20000004100 */
[----:B------:R-:W-:Y:S01]  /*92c0*/  F2FP.F16.E4M3.UNPACK_B R50, R50.H1 ;  /* 0x00000032ff32723e */ /* 0x000fe200030006ff */
[----:B------:R-:W-:Y:S02]  /*92d0*/  HADD2.F32 R87, -RZ, R84.H0_H0 ;  /* 0x20000054ff577230 */ /* 0x000fe40000004100 */
[-C--:B------:R-:W-:Y:S01]  /*92e0*/  FMUL.FTZ R151, R63, R133.reuse ;  /* 0x000000853f977220 */ /* 0x080fe20000410000 */
[C---:B------:R-:W-:Y:S01]  /*92f0*/  FMUL.FTZ R152, R60.reuse, R133 ;  /* 0x000000853c987220 */ /* 0x040fe20000410000 */
[----:B------:R-:W-:Y:S01]  /*9300*/  HADD2.F32 R133, -RZ, R62.H1_H1 ;  /* 0x3000003eff857230 */ /* 0x000fe20000004100 */
[----:B------:R-:W-:Y:S01]  /*9310*/  F2FP.SATFINITE.E4M3.F32.PACK_AB_MERGE_C R159, R159, R160, RZ ;  /* 0x000000a09f9f723e */ /* 0x000fe200048070ff */
[----:B------:R-:W-:Y:S02]  /*9320*/  HADD2.F32 R62, -RZ, R61.H1_H1 ;  /* 0x3000003dff3e7230 */ /* 0x000fe40000004100 */
[-C--:B------:R-:W-:Y:S01]  /*9330*/  FFMA.FTZ R60, R60, R87.reuse, -R151 ;  /* 0x000000573c3c7223 */ /* 0x080fe20000010897 */
[----:B------:R-:W-:Y:S01]  /*9340*/  FFMA.FTZ R61, R63, R87, R152 ;  /* 0x000000573f3d7223 */ /* 0x000fe20000010098 */
[----:B------:R-:W-:-:S02]  /*9350*/  HADD2.F32 R63, -RZ, R84.H1_H1 ;  /* 0x30000054ff3f7230 */ /* 0x000fc40000004100 */
[-C--:B------:R-:W-:Y:S01]  /*9360*/  FMUL.FTZ R87, R132, R133.reuse ;  /* 0x0000008584577220 */ /* 0x080fe20000410000 */
[C---:B------:R-:W-:Y:S01]  /*9370*/  FMUL.FTZ R151, R62.reuse, R133 ;  /* 0x000000853e977220 */ /* 0x040fe20000410000 */
[----:B------:R-:W-:Y:S02]  /*9380*/  F2FP.F16.E4M3.UNPACK_B R84, R53.H1 ;  /* 0x00000035ff54723e */ /* 0x000fe400030006ff */
[----:B------:R-:W-:Y:S01]  /*9390*/  F2FP.F16.E4M3.UNPACK_B R133, R52.H1 ;  /* 0x00000034ff85723e */ /* 0x000fe200030006ff */
[-C--:B------:R-:W-:Y:S01]  /*93a0*/  FFMA.FTZ R53, R62, R63.reuse, -R87 ;  /* 0x0000003f3e357223 */ /* 0x080fe20000010857 */
[----:B------:R-:W-:Y:S01]  /*93b0*/  FFMA.FTZ R52, R132, R63, R151 ;  /* 0x0000003f84347223 */ /* 0x000fe20000010097 */
[----:B------:R-:W-:Y:S01]  /*93c0*/  HADD2.F32 R62, -RZ, R56.H0_H0 ;  /* 0x20000038ff3e7230 */ /* 0x000fe20000004100 */
[----:B------:R-:W-:Y:S01]  /*93d0*/  F2FP.SATFINITE.E4M3.F32.PACK_AB_MERGE_C R57, R157, R162, RZ ;  /* 0x000000a29d39723e */ /* 0x000fe200048070ff */
[--C-:B------:R-:W-:Y:S01]  /*93e0*/  HADD2.F32 R87, -RZ, R84.reuse.H0_H0 ;  /* 0x20000054ff577230 */ /* 0x100fe20000004100 */
[----:B------:R-:W-:Y:S01]  /*93f0*/  F2FP.SATFINITE.E4M3.F32.PACK_AB_MERGE_C R54, R153, R156, R159 ;  /* 0x0000009c9936723e */ /* 0x000fe2000480709f */
[--C-:B------:R-:W-:Y:S01]  /*9400*/  HADD2.F32 R132, -RZ, R133.reuse.H0_H0 ;  /* 0x20000085ff847230 */ /* 0x100fe20000004100 */
[----:B------:R-:W-:Y:S01]  /*9410*/  F2FP.SATFINITE.E4M3.F32.PACK_AB_MERGE_C R57, R158, R155, R57 ;  /* 0x0000009b9e39723e */ /* 0x000fe20004807039 */
[----:B------:R-:W-:Y:S01]  /*9420*/  HADD2.F32 R84, -RZ, R84.H1_H1 ;  /* 0x30000054ff547230 */ /* 0x000fe20000004100 */
[----:B------:R-:W-:Y:S01]  /*9430*/  F2FP.F16.E4M3.UNPACK_B R155, R48.H1 ;  /* 0x00000030ff9b723e */ /* 0x000fe200030006ff */
[----:B------:R-:W-:-:S02]  /*9440*/  HADD2.F32 R133, -RZ, R133.H1_H1 ;  /* 0x30000085ff857230 */ /* 0x000fc40000004100 */
[-C--:B------:R-:W-:Y:S01]  /*9450*/  FMUL.FTZ R151, R87, R132.reuse ;  /* 0x0000008457977220 */ /* 0x080fe20000410000 */
[----:B------:R-:W-:Y:S02]  /*9460*/  HADD2.F32 R63, -RZ, R56.H1_H1 ;  /* 0x30000038ff3f7230 */ /* 0x000fe40000004100 */
[----:B------:R-:W-:Y:S01]  /*9470*/  FMUL.FTZ R152, R62, R132 ;  /* 0x000000843e987220 */ /* 0x000fe20000410000 */
[--C-:B------:R-:W-:Y:S02]  /*9480*/  HADD2.F32 R56, -RZ, R50.reuse.H0_H0 ;  /* 0x20000032ff387230 */ /* 0x100fe40000004100 */
[-C--:B------:R-:W-:Y:S01]  /*9490*/  FMUL.FTZ R154, R84, R133.reuse ;  /* 0x00000085549a7220 */ /* 0x080fe20000410000 */
[----:B------:R-:W-:Y:S02]  /*94a0*/  HADD2.F32 R132, -RZ, R50.H1_H1 ;  /* 0x30000032ff847230 */ /* 0x000fe40000004100 */
[----:B------:R-:W-:Y:S01]  /*94b0*/  FMUL.FTZ R133, R63, R133 ;  /* 0x000000853f857220 */ /* 0x000fe20000410000 */
[----:B------:R-:W-:-:S02]  /*94c0*/  HADD2.F32 R157, -RZ, R155.H0_H0 ;  /* 0x2000009bff9d7230 */ /* 0x000fc40000004100 */
[----:B------:R-:W-:Y:S01]  /*94d0*/  FFMA.FTZ R50, R62, R56, -R151 ;  /* 0x000000383e327223 */ /* 0x000fe20000010897 */
[----:B------:R-:W-:Y:S01]  /*94e0*/  F2FP.F16.E4M3.UNPACK_B R62, R51 ;  /* 0x00000033ff3e723e */ /* 0x000fe200020006ff */
[-C--:B------:R-:W-:Y:S01]  /*94f0*/  FFMA.FTZ R63, R63, R132.reuse, -R154 ;  /* 0x000000843f3f7223 */ /* 0x080fe2000001089a */
[----:B------:R-:W-:Y:S01]  /*9500*/  FFMA.FTZ R159, R84, R132, R133 ;  /* 0x00000084549f7223 */ /* 0x000fe20000010085 */
[----:B------:R-:W-:Y:S01]  /*9510*/  F2FP.F16.E4M3.UNPACK_B R132, R55.H1 ;  /* 0x00000037ff84723e */ /* 0x000fe200030006ff */
[----:B------:R-:W-:Y:S01]  /*9520*/  FFMA.FTZ R56, R87, R56, R152 ;  /* 0x0000003857387223 */ /* 0x000fe20000010098 */
[----:B------:R-:W-:Y:S01]  /*9530*/  F2FP.F16.E4M3.UNPACK_B R51, R51.H1 ;  /* 0x00000033ff33723e */ /* 0x000fe200030006ff */
[----:B------:R-:W-:Y:S01]  /*9540*/  HADD2.F32 R155, -RZ, R155.H1_H1 ;  /* 0x3000009bff9b7230 */ /* 0x000fe20000004100 */
[----:B------:R-:W-:Y:S01]  /*9550*/  F2FP.F16.E4M3.UNPACK_B R154, R48 ;  /* 0x00000030ff9a723e */ /* 0x000fe200020006ff */
[----:B------:R-:W-:Y:S01]  /*9560*/  HADD2.F32 R48, -RZ, R132.H0_H0 ;  /* 0x20000084ff307230 */ /* 0x000fe20000004100 */
[----:B------:R-:W-:Y:S01]  /*9570*/  F2FP.F16.E4M3.UNPACK_B R151, R49 ;  /* 0x00000031ff97723e */ /* 0x000fe200020006ff */
[----:B------:R-:W-:Y:S01]  /*9580*/  HADD2.F32 R84, -RZ, R51.H0_H0 ;  /* 0x20000033ff547230 */ /* 0x000fe20000004100 */
[----:B------:R-:W-:Y:S01]  /*9590*/  F2FP.F16.E4M3.UNPACK_B R87, R55 ;  /* 0x00000037ff57723e */ /* 0x000fe200020006ff */
[----:B------:R-:W-:Y:S01]  /*95a0*/  HADD2.F32 R156, -RZ, R154.H0_H0 ;  /* 0x2000009aff9c7230 */ /* 0x000fe20000004100 */
[----:B------:R-:W-:Y:S01]  /*95b0*/  F2FP.F16.E4M3.UNPACK_B R49, R49.H1 ;  /* 0x00000031ff31723e */ /* 0x000fe200030006ff */
[-C--:B------:R-:W-:Y:S01]  /*95c0*/  FMUL.FTZ R161, R48, R157.reuse ;  /* 0x0000009d30a17220 */ /* 0x080fe20000410000 */
[----:B------:R-:W-:Y:S01]  /*95d0*/  FMUL.FTZ R157, R84, R157 ;  /* 0x0000009d549d7220 */ /* 0x000fe20000410000 */
[----:B------:R-:W-:Y:S01]  /*95e0*/  HADD2.F32 R133, -RZ, R87.H0_H0 ;  /* 0x20000057ff857230 */ /* 0x000fe20000004100 */
[----:B------:R-:W-:Y:S01]  /*95f0*/  F2FP.SATFINITE.E4M3.F32.PACK_AB_MERGE_C R50, R63, R50, RZ ;  /* 0x000000323f32723e */ /* 0x000fe200048070ff */
[----:B------:R-:W-:Y:S01]  /*9600*/  HADD2.F32 R153, -RZ, R49.H0_H0 ;  /* 0x20000031ff997230 */ /* 0x000fe20000004100 */
[----:B------:R-:W-:Y:S01]  /*9610*/  F2FP.SATFINITE.E4M3.F32.PACK_AB_MERGE_C R56, R159, R56, RZ ;  /* 0x000000389f38723e */ /* 0x000fe200048070ff */
[----:B------:R-:W-:-:S02]  /*9620*/  HADD2.F32 R132, -RZ, R132.H1_H1 ;  /* 0x30000084ff847230 */ /* 0x000fc40000004100 */
[----:B------:R-:W-:Y:S01]  /*9630*/  FMUL.FTZ R158, R133, R156 ;  /* 0x0000009c859e7220 */ /* 0x000fe20000410000 */
[----:B------:R-:W-:Y:S02]  /*9640*/  HADD2.F32 R51, -RZ, R51.H1_H1 ;  /* 0x30000033ff337230 */ /* 0x000fe40000004100 */
[----:B------:R-:W-:Y:S01]  /*9650*/  FFMA.FTZ R157, R48, R153, R157 ;  /* 0x00000099309d7223 */ /* 0x000fe2000001009d */
[----:B------:R-:W-:Y:S02]  /*9660*/  HADD2.F32 R55, -RZ, R62.H0_H0 ;  /* 0x2000003eff377230 */ /* 0x000fe40000004100 */
[-C--:B------:R-:W-:Y:S01]  /*9670*/  FMUL.FTZ R48, R132, R155.reuse ;  /* 0x0000009b84307220 */ /* 0x080fe20000410000 */
[----:B------:R-:W-:Y:S02]  /*9680*/  HADD2.F32 R152, -RZ, R151.H0_H0 ;  /* 0x20000097ff987230 */ /* 0x000fe40000004100 */
[----:B------:R-:W-:Y:S01]  /*9690*/  FMUL.FTZ R155, R51, R155 ;  /* 0x0000009b339b7220 */ /* 0x000fe20000410000 */
[----:B------:R-:W-:-:S02]  /*96a0*/  HADD2.F32 R87, -RZ, R87.H1_H1 ;  /* 0x30000057ff577230 */ /* 0x000fc40000004100 */
[C---:B------:R-:W-:Y:S01]  /*96b0*/  FMUL.FTZ R156, R55.reuse, R156 ;  /* 0x0000009c379c7220 */ /* 0x040fe20000410000 */
[----:B------:R-:W-:Y:S02]  /*96c0*/  HADD2.F32 R154, -RZ, R154.H1_H1 ;  /* 0x3000009aff9a7230 */ /* 0x000fe40000004100 */
[----:B------:R-:W-:Y:S01]  /*96d0*/  FFMA.FTZ R158, R55, R152, -R158 ;  /* 0x00000098379e7223 */ /* 0x000fe2000001089e */
[----:B------:R-:W-:Y:S02]  /*96e0*/  HADD2.F32 R49, -RZ, R49.H1_H1 ;  /* 0x30000031ff317230 */ /* 0x000fe40000004100 */
[----:B------:R-:W-:Y:S01]  /*96f0*/  FFMA.FTZ R161, R84, R153, -R161 ;  /* 0x0000009954a17223 */ /* 0x000fe200000108a1 */
[----:B------:R-:W-:Y:S02]  /*9700*/  HADD2.F32 R62, -RZ, R62.H1_H1 ;  /* 0x3000003eff3e7230 */ /* 0x000fe40000004100 */
[----:B------:R-:W-:Y:S01]  /*9710*/  FMUL.FTZ R55, R87, R154 ;  /* 0x0000009a57377220 */ /* 0x000fe20000410000 */
[----:B------:R-:W-:-:S02]  /*9720*/  HADD2.F32 R151, -RZ, R151.H1_H1 ;  /* 0x30000097ff977230 */ /* 0x000fc40000004100 */
[-C--:B------:R-:W-:Y:S01]  /*9730*/  FFMA.FTZ R48, R51, R49.reuse, -R48 ;  /* 0x0000003133307223 */ /* 0x080fe20000010830 */
[----:B------:R-:W-:Y:S01]  /*9740*/  FFMA.FTZ R132, R132, R49, R155 ;  /* 0x0000003184847223 */ /* 0x000fe2000001009b */
[C---:B------:R-:W-:Y:S01]  /*9750*/  FMUL.FTZ R154, R62.reuse, R154 ;  /* 0x0000009a3e9a7220 */ /* 0x040fe20000410000 */
[----:B------:R-:W-:Y:S01]  /*9760*/  FFMA.FTZ R156, R133, R152, R156 ;  /* 0x00000098859c7223 */ /* 0x000fe2000001009c */
[----:B------:R-:W-:Y:S01]  /*9770*/  FFMA.FTZ R55, R62, R151, -R55 ;  /* 0x000000973e377223 */ /* 0x000fe20000010837 */
[----:B------:R-:W-:Y:S01]  /*9780*/  F2FP.SATFINITE.E4M3.F32.PACK_AB_MERGE_C R48, R48, R161, RZ ;  /* 0x000000a13030723e */ /* 0x000fe200048070ff */
[----:B------:R-:W-:Y:S01]  /*9790*/  FFMA.FTZ R87, R87, R151, R154 ;  /* 0x0000009757577223 */ /* 0x000fe2000001009a */
[----:B------:R-:W-:Y:S02]  /*97a0*/  F2FP.SATFINITE.E4M3.F32.PACK_AB_MERGE_C R132, R132, R157, RZ ;  /* 0x0000009d8484723e */ /* 0x000fe400048070ff */
[----:B------:R-:W-:Y:S01]  /*97b0*/  F2FP.SATFINITE.E4M3.F32.PACK_AB_MERGE_C R49, R53, R60, R50 ;  /* 0x0000003c3531723e */ /* 0x000fe20004807032 */
[----:B------:R-:W-:Y:S01]  /*97c0*/  IMAD.MOV.U32 R50, RZ, RZ, R57 ;  /* 0x000000ffff327224 */ /* 0x000fe200078e0039 */
[----:B------:R-:W-:Y:S01]  /*97d0*/  F2FP.SATFINITE.E4M3.F32.PACK_AB_MERGE_C R51, R55, R158, R48 ;  /* 0x0000009e3733723e */ /* 0x000fe20004807030 */
[----:B------:R-:W-:Y:S01]  /*97e0*/  IMAD.MOV.U32 R48, RZ, RZ, R59 ;  /* 0x000000ffff307224 */ /* 0x000fe200078e003b */
[----:B------:R-:W-:Y:S01]  /*97f0*/  F2FP.SATFINITE.E4M3.F32.PACK_AB_MERGE_C R53, R52, R61, R56 ;  /* 0x0000003d3435723e */ /* 0x000fe20004807038 */
[----:B------:R-:W-:Y:S01]  /*9800*/  IMAD.MOV.U32 R52, RZ, RZ, R58 ;  /* 0x000000ffff347224 */ /* 0x000fe200078e003a */
[----:B------:R-:W-:-:S07]  /*9810*/  F2FP.SATFINITE.E4M3.F32.PACK_AB_MERGE_C R55, R87, R156, R132 ;  /* 0x0000009c5737723e */ /* 0x000fce0004807084 */
.L_x_2339:
[----:B------:R-:W-:Y:S05]  /*9820*/  BSYNC B2 ;  /* 0x0000000000027941 */ /* 0x000fea0003800000 */
.L_x_2338:
        /* <DEDUP_REMOVED lines=12> */
.L_x_2337:
[----:B------:R-:W-:Y:S05]  /*98f0*/  BSYNC B1 ;  /* 0x0000000000017941 */ /* 0x000fea0003800000 */
.L_x_2336:
        /* <DEDUP_REMOVED lines=8> */
[----:B------:R-:W-:Y:S01]  /*9980*/  IADD3 R51, R228, 0x80, RZ ;  /* 0x00000080e4337810 */ /* 0x000fe20007ffe0ff */
[----:B------:R-:W-:Y:S02]  /*9990*/  BSSY B2, `(.L_x_2342) ;  /* 0x00000ea000027945 */ /* 0x000fe40003800000 */
[----:B------:R-:W-:Y:S01]  /*99a0*/  IMAD R59, R49, R127, R48 ;  /* 0x0000007f313b7224 */ /* 0x000fe200078e0230 */
[----:B------:R-:W-:Y:S01]  /*99b0*/  SEL R48, R120, R147, !P6 ;  /* 0x0000009378307207 */ /* 0x000fe20007000000 */
[----:B------:R-:W-:Y:S01]  /*99c0*/  IMAD.SHL.U32 R51, R51, 0x80, RZ ;  /* 0x0000008033337824 */ /* 0x000fe200078e00ff */
[----:B------:R-:W-:Y:S01]  /*99d0*/  IADD3 R58, P3, P4, R42, R56, R35 ;  /* 0x000000382a3a7210 */ /* 0x000fe20007c7e023 */
[----:B------:R-:W-:Y:S01]  /*99e0*/  IMAD.IADD R59, R57, 0x1, R59 ;  /* 0x00000001393b7824 */ /* 0x000fe200078e023b */
[----:B------:R-:W-:-:S02]  /*99f0*/  SHF.R.S32.HI R49, RZ, 0x1f, R48 ;  /* 0x0000001fff317819 */ /* 0x000fc40000011430 */
[----:B------:R-:W-:Y:S02]  /*9a00*/  LOP3.LUT R51, R51, 0x380, RZ, 0xc0, !PT ;  /* 0x0000038033337812 */ /* 0x000fe400078ec0ff */
[----:B------:R-:W-:Y:S02]  /*9a10*/  LEA.HI R49, R49, R48, RZ, 0x5 ;  /* 0x0000003031317211 */ /* 0x000fe400078f28ff */
[----:B------:R-:W-:Y:S02]  /*9a20*/  IADD3.X R80, R38, R59, R36, P3, P4 ;  /* 0x0000003b26507210 */ /* 0x000fe40001fe8424 */
[----:B------:R-:W-:-:S05]  /*9a30*/  LEA.HI.SX32 R49, R49, R34, 0x1b ;  /* 0x0000002231317211 */ /* 0x000fca00078fdaff */
[----:B------:R-:W-:-:S05]  /*9a40*/  IMAD.SHL.U32 R61, R49, 0x10, RZ ;  /* 0x00000010313d7824 */ /* 0x000fca00078e00ff */
        /* <DEDUP_REMOVED lines=14> */
[----:B------:R-:W-:Y:S01]  /*9b30*/  IMAD.MOV.U32 R65, RZ, RZ, R48 ;  /* 0x000000ffff417224 */ /* 0x000fe200078e0030 */
[----:B------:R-:W-:Y:S01]  /*9b40*/  SHF.R.U32.HI R82, RZ, 0x8, R69 ;  /* 0x00000008ff527819 */ /* 0x000fe20000011645 */
[----:B------:R-:W-:Y:S01]  /*9b50*/  IMAD.SHL.U32 R48, R62, 0x100, RZ ;  /* 0x000001003e307824 */ /* 0x000fe200078e00ff */
[----:B------:R-:W-:Y:S01]  /*9b60*/  SHF.R.U32.HI R70, RZ, 0x8, R71 ;  /* 0x00000008ff467819 */ /* 0x000fe20000011647 */
[----:B------:R-:W-:Y:S01]  /*9b70*/  IMAD.U32 R49, R86, 0x10000, RZ ;  /* 0x0001000056317824 */ /* 0x000fe200078e00ff */
[----:B------:R-:W-:-:S02]  /*9b80*/  SHF.R.U32.HI R85, RZ, 0x8, R67 ;  /* 0x00000008ff557819 */ /* 0x000fc40000011643 */
[----:B------:R-:W-:Y:S02]  /*9b90*/  LOP3.LUT R66, R69, 0xff0000ff, RZ, 0xc0, !PT ;  /* 0xff0000ff45427812 */ /* 0x000fe400078ec0ff */
[----:B------:R-:W-:Y:S01]  /*9ba0*/  SHF.R.U32.HI R81, RZ, 0x10, R69 ;  /* 0x00000010ff517819 */ /* 0x000fe20000011645 */
[----:B------:R-:W-:Y:S01]  /*9bb0*/  IMAD.SHL.U32 R69, R82, 0x100, RZ ;  /* 0x0000010052457824 */ /* 0x000fe200078e00ff */
[----:B------:R-:W-:Y:S02]  /*9bc0*/  LOP3.LUT R68, R71, 0xff0000ff, RZ, 0xc0, !PT ;  /* 0xff0000ff47447812 */ /* 0x000fe400078ec0ff */
[----:B------:R-:W-:Y:S01]  /*9bd0*/  SHF.R.U32.HI R83, RZ, 0x10, R71 ;  /* 0x00000010ff537819 */ /* 0x000fe20000011647 */
[----:B------:R-:W-:Y:S01]  /*9be0*/  IMAD.SHL.U32 R71, R70, 0x100, RZ ;  /* 0x0000010046477824 */ /* 0x000fe200078e00ff */
[----:B------:R-:W-:Y:S01]  /*9bf0*/  LOP3.LUT R64, R67, 0xff0000ff, RZ, 0xc0, !PT ;  /* 0xff0000ff43407812 */ /* 0x000fe200078ec0ff */
[----:B------:R-:W-:Y:S01]  /*9c00*/  IMAD.U32 R81, R81, 0x10000, RZ ;  /* 0x0001000051517824 */ /* 0x000fe200078e00ff */
[----:B------:R-:W-:Y:S01]  /*9c10*/  SHF.R.U32.HI R84, RZ, 0x10, R67 ;  /* 0x00000010ff547819 */ /* 0x000fe20000011643 */
[----:B--2---:R-:W-:Y:S01]  /*9c20*/  IMAD.MOV.U32 R67, RZ, RZ, R52 ;  /* 0x000000ffff437224 */ /* 0x004fe200078e0034 */
[----:B------:R-:W-:Y:S01]  /*9c30*/  LOP3.LUT R48, R63, 0xff00, R48, 0xf8, !PT ;  /* 0x0000ff003f307812 */ /* 0x000fe200078ef830 */
[----:B------:R-:W-:Y:S01]  /*9c40*/  IMAD.SHL.U32 R63, R85, 0x100, RZ ;  /* 0x00000100553f7824 */ /* 0x000fe200078e00ff */
[----:B------:R-:W-:Y:S01]  /*9c50*/  MOV R62, R50 ;  /* 0x00000032003e7202 */ /* 0x000fe20000000f00 */
[----:B------:R-:W-:Y:S01]  /*9c60*/  IMAD.U32 R83, R83, 0x10000, RZ ;  /* 0x0001000053537824 */ /* 0x000fe200078e00ff */
[----:B------:R-:W-:Y:S01]  /*9c70*/  LOP3.LUT R50, R48, 0xff0000, R49, 0xf8, !PT ;  /* 0x00ff000030327812 */ /* 0x000fe200078ef831 */
[----:B------:R-:W-:Y:S01]  /*9c80*/  IMAD.U32 R48, R84, 0x10000, RZ ;  /* 0x0001000054307824 */ /* 0x000fe200078e00ff */
[----:B------:R-:W-:-:S02]  /*9c90*/  LOP3.LUT R52, R66, 0xff00, R69, 0xf8, !PT ;  /* 0x0000ff0042347812 */ /* 0x000fc400078ef845 */
[----:B------:R-:W-:Y:S02]  /*9ca0*/  LOP3.LUT R82, R68, 0xff00, R71, 0xf8, !PT ;  /* 0x0000ff0044527812 */ /* 0x000fe400078ef847 */
[----:B------:R-:W-:Y:S02]  /*9cb0*/  LOP3.LUT R63, R64, 0xff00, R63, 0xf8, !PT ;  /* 0x0000ff00403f7812 */ /* 0x000fe400078ef83f */
        /* <DEDUP_REMOVED lines=12> */
[C---:B------:R-:W-:Y:S01]  /*9d80*/  FMUL.FTZ R85, R63.reuse, R49 ;  /* 0x000000313f557220 */ /* 0x040fe20000410000 */
        /* <DEDUP_REMOVED lines=8> */
[----:B------:R-:W-:Y:S01]  /*9e10*/  LOP3.LUT R49, R82, 0xff0000, R83, 0xf8, !PT ;  /* 0x00ff000052317812 */ /* 0x000fe200078ef853 */
[CC--:B------:R-:W-:Y:S01]  /*9e20*/  FMUL.FTZ R84, R66.reuse, R70.reuse ;  /* 0x0000004642547220 */ /* 0x0c0fe20000410000 */
[C---:B------:R-:W-:Y:S01]  /*9e30*/  FMUL.FTZ R65, R71.reuse, R70 ;  /* 0x0000004647417220 */ /* 0x040fe20000410000 */
[----:B------:R-:W-:Y:S01]  /*9e40*/  F2FP.F16.E4M3.UNPACK_B R146, R146 ;  /* 0x00000092ff92723e */ /* 0x000fe200020006ff */
[----:B------:R-:W-:Y:S02]  /*9e50*/  HADD2.F32 R82, -RZ, R149.H0_H0 ;  /* 0x20000095ff527230 */ /* 0x000fe40000004100 */
        /* <DEDUP_REMOVED lines=26> */
[-C--:B------:R-:W-:Y:S01]  /*a000*/  FMUL.FTZ R133, R82, R85.reuse ;  /* 0x0000005552857220 */ /* 0x080fe20000410000 */
        /* <DEDUP_REMOVED lines=30> */
[----:B------:R-:W-:Y:S01]  /*a1f0*/  F2FP.SATFINITE.E4M3.F32.PACK_AB_MERGE_C R63, R87, R68, R65 ;  /* 0x00000044573f723e */ /* 0x000fe20004807041 */
[-C--:B------:R-:W-:Y:S01]  /*a200*/  FFMA.FTZ R83, R54, R71.reuse, -R83 ;  /* 0x0000004736537223 */ /* 0x080fe20000010853 */
[----:B------:R-:W-:Y:S01]  /*a210*/  FFMA.FTZ R54, R70, R71, R81 ;  /* 0x0000004746367223 */ /* 0x000fe20000010051 */
[-C--:B------:R-:W-:Y:S01]  /*a220*/  FFMA.FTZ R62, R62, R148.reuse, -R85 ;  /* 0x000000943e3e7223 */ /* 0x080fe20000010855 */
        /* <DEDUP_REMOVED lines=8> */
[----:B------:R-:W-:Y:S01]  /*a2b0*/  F2FP.SATFINITE.E4M3.F32.PACK_AB_MERGE_C R132, R132, R133, RZ ;  /* 0x000000858484723e */ /* 0x000fe200048070ff */
[----:B------:R-:W-:Y:S01]  /*a2c0*/  HADD2.F32 R70, -RZ, R69.H1_H1 ;  /* 0x30000045ff467230 */ /* 0x000fe20000004100 */
[----:B------:R-:W-:Y:S01]  /*a2d0*/  F2FP.SATFINITE.E4M3.F32.PACK_AB_MERGE_C R54, R85, R54, R82 ;  /* 0x000000365536723e */ /* 0x000fe20004807052 */
[----:B------:R-:W-:Y:S02]  /*a2e0*/  HADD2.F32 R81, -RZ, R81.H1_H1 ;  /* 0x30000051ff517230 */ /* 0x000fe40000004100 */
[-C--:B------:R-:W-:Y:S01]  /*a2f0*/  FMUL.FTZ R84, R67, R68.reuse ;  /* 0x0000004443547220 */ /* 0x080fe20000410000 */
[----:B------:R-:W-:Y:S01]  /*a300*/  FMUL.FTZ R86, R65, R68 ;  /* 0x0000004441567220 */ /* 0x000fe20000410000 */
[----:B------:R-:W-:Y:S01]  /*a310*/  HADD2.F32 R68, -RZ, R66.H1_H1 ;  /* 0x30000042ff447230 */ /* 0x000fe20000004100 */
[----:B------:R-:W-:Y:S01]  /*a320*/  F2FP.SATFINITE.E4M3.F32.PACK_AB_MERGE_C R62, R62, R83, R132 ;  /* 0x000000533e3e723e */ /* 0x000fe20004807084 */
        /* <DEDUP_REMOVED lines=8> */
[----:B------:R-:W-:Y:S01]  /*a3b0*/  F2FP.F16.E4M3.UNPACK_B R67, R60.H1 ;  /* 0x0000003cff43723e */ /* 0x000fe200030006ff */
        /* <DEDUP_REMOVED lines=62> */
[----:B------:R-:W-:-:S02]  /*a7a0*/  F2FP.SATFINITE.E4M3.F32.PACK_AB_MERGE_C R68, R68, R85, RZ ;  /* 0x000000554444723e */ /* 0x000fc400048070ff */
[----:B------:R-:W-:Y:S02]  /*a7b0*/  F2FP.SATFINITE.E4M3.F32.PACK_AB_MERGE_C R65, R60, R65, R86 ;  /* 0x000000413c41723e */ /* 0x000fe40004807056 */
[----:B------:R-:W-:Y:S02]  /*a7c0*/  F2FP.SATFINITE.E4M3.F32.PACK_AB_MERGE_C R87, R132, R87, RZ ;  /* 0x000000578457723e */ /* 0x000fe400048070ff */
[----:B------:R-:W-:Y:S01]  /*a7d0*/  F2FP.SATFINITE.E4M3.F32.PACK_AB_MERGE_C R51, R50, R149, R51 ;  /* 0x000000953233723e */ /* 0x000fe20004807033 */
[----:B------:R-:W-:Y:S01]  /*a7e0*/  IMAD.MOV.U32 R50, RZ, RZ, R62 ;  /* 0x000000ffff327224 */ /* 0x000fe200078e003e */
[----:B------:R-:W-:Y:S01]  /*a7f0*/  F2FP.SATFINITE.E4M3.F32.PACK_AB_MERGE_C R55, R49, R84, R68 ;  /* 0x000000543137723e */ /* 0x000fe20004807044 */
[----:B------:R-:W-:Y:S01]  /*a800*/  IMAD.MOV.U32 R49, RZ, RZ, R65 ;  /* 0x000000ffff317224 */ /* 0x000fe200078e0041 */
[----:B------:R-:W-:Y:S02]  /*a810*/  F2FP.SATFINITE.E4M3.F32.PACK_AB_MERGE_C R53, R53, R66, R87 ;  /* 0x000000423535723e */ /* 0x000fe40004807057 */
[----:B------:R-:W-:-:S07]  /*a820*/  MOV R52, R63 ;  /* 0x0000003f00347202 */ /* 0x000fce0000000f00 */
.L_x_2343:
[----:B------:R-:W-:Y:S05]  /*a830*/  BSYNC B2 ;  /* 0x0000000000027941 */ /* 0x000fea0003800000 */
.L_x_2342:
        /* <DEDUP_REMOVED lines=12> */
.L_x_2341:
[----:B------:R-:W-:Y:S05]  /*a900*/  BSYNC B1 ;  /* 0x0000000000017941 */ /* 0x000fea0003800000 */
.L_x_2340:
[----:B-1----:R-:W-:Y:S02]  /*a910*/  VIADD R49, R228, 0xc0 ;  /* 0x000000c0e4317836 */ /* 0x002fe40000000000 */
[-C--:B------:R-:W-:Y:S02]  /*a920*/  IMAD R48, R122, R126.reuse, RZ ;  /* 0x0000007e7a307224 */ /* 0x080fe400078e02ff */
[C---:B------:R-:W-:Y:S01]  /*a930*/  IMAD.WIDE.U32 R124, R49.reuse, R126, R124 ;  /* 0x0000007e317c7225 */ /* 0x040fe200078e007c */
[----:B------:R-:W-:-:S03]  /*a940*/  ISETP.GE.OR P3, PT, R49, R117, P0 ;  /* 0x000000753100720c */ /* 0x000fc60000766670 */
[----:B------:R-:W-:-:S10]  /*a950*/  IMAD R61, R49, R127, R48 ;  /* 0x0000007f313d7224 */ /* 0x000fd400078e0230 */
        /* <DEDUP_REMOVED lines=16> */
[----:B------:R-:W-:-:S05]  /*aa60*/  LEA.HI.SX32 R63, R147, R34, 0x1b ;  /* 0x00000022933f7211 */ /* 0x000fca00078fdaff */
[----:B------:R-:W-:-:S05]  /*aa70*/  IMAD.SHL.U32 R63, R63, 0x10, RZ ;  /* 0x000000103f3f7824 */ /* 0x000fca00078e00ff */
[----:B------:R-:W-:-:S04]  /*aa80*/  LOP3.LUT R48, R50, 0x70, R63, 0xf8, !PT ;  /* 0x0000007032307812 */ /* 0x000fc800078ef83f */
[----:B------:R-:W-:-:S05]  /*aa90*/  LOP3.LUT R48, R48, R139, RZ, 0x3c, !PT ;  /* 0x0000008b30307212 */ /* 0x000fca00078e3cff */
[----:B--2---:R-:W-:Y:S02]  /*aaa0*/  IMAD.IADD R48, R49, 0x1, R48 ;  /* 0x0000000131307824 */ /* 0x004fe400078e0230 */
[C---:B------:R-:W-:Y:S02]  /*aab0*/  IMAD R49, R17.reuse, 0x7000, R113 ;  /* 0x0000700011317824 */ /* 0x040fe400078e0271 */
[----:B------:R-:W-:Y:S02]  /*aac0*/  IMAD R51, R17, 0x7000, R48 ;  /* 0x0000700011337824 */ /* 0x000fe400078e0230 */
[----:B------:R-:W-:-:S03]  /*aad0*/  IMAD.IADD R49, R16, 0x1, R49 ;  /* 0x0000000110317824 */ /* 0x000fc600078e0231 */
[----:B------:R-:W-:-:S03]  /*aae0*/  IADD3 R52, R16, R51, RZ ;  /* 0x0000003310347210 */ /* 0x000fc60007ffe0ff */
[----:B------:R-:W1:Y:S04]  /*aaf0*/  LDS.128 R48, [R49+0x20400] ;  /* 0x0204000031307984 */ /* 0x000e680000000c00 */
[----:B------:R-:W2:Y:S01]  /*ab00*/  LDS.128 R52, [R52+0x20400] ;  /* 0x0204000034347984 */ /* 0x000ea20000000c00 */
[----:B------:R-:W-:Y:S05]  /*ab10*/  @P2 BRA `(.L_x_2345) ;  /* 0x0000000c00502947 */ /* 0x000fea0003800000 */
[----:B------:R-:W-:Y:S01]  /*ab20*/  SHF.R.U32.HI R60, RZ, 0x8, R73 ;  /* 0x00000008ff3c7819 */ /* 0x000fe20000011649 */
[----:B-1----:R-:W-:Y:S01]  /*ab30*/  IMAD.MOV.U32 R66, RZ, RZ, R48 ;  /* 0x000000ffff427224 */ /* 0x002fe200078e0030 */
[----:B------:R-:W-:Y:S01]  /*ab40*/  LOP3.LUT R65, R73, 0xff0000ff, RZ, 0xc0, !PT ;  /* 0xff0000ff49417812 */ /* 0x000fe200078ec0ff */
[----:B--2---:R-:W-:Y:S01]  /*ab50*/  IMAD.MOV.U32 R69, RZ, RZ, R52 ;  /* 0x000000ffff457224 */ /* 0x004fe200078e0034 */
[----:B------:R-:W-:Y:S01]  /*ab60*/  SHF.R.U32.HI R70, RZ, 0x8, R75 ;  /* 0x00000008ff467819 */ /* 0x000fe2000001164b */
[----:B------:R-:W-:Y:S01]  /*ab70*/  IMAD.SHL.U32 R48, R60, 0x100, RZ ;  /* 0x000001003c307824 */ /* 0x000fe200078e00ff */
[----:B------:R-:W-:Y:S01]  /*ab80*/  SHF.R.U32.HI R68, RZ, 0x8, R77 ;  /* 0x00000008ff447819 */ /* 0x000fe2000001164d */
[----:B------:R-:W-:Y:S01]  /*ab90*/  IMAD.MOV.U32 R60, RZ, RZ, R50 ;  /* 0x000000ffff3c7224 */ /* 0x000fe200078e0032 */
[----:B------:R-:W-:Y:S01]  /*aba0*/  SHF.R.U32.HI R71, RZ, 0x10, R73 ;  /* 0x00000010ff477819 */ /* 0x000fe20000011649 */
[----:B------:R-:W-:Y:S01]  /*abb0*/  IMAD.MOV.U32 R62, RZ, RZ, R54 ;  /* 0x000000ffff3e7224 */ /* 0x000fe200078e0036 */
[----:B------:R-:W-:Y:S01]  /*abc0*/  LOP3.LUT R65, R65, 0xff00, R48, 0xf8, !PT ;  /* 0x0000ff0041417812 */ /* 0x000fe200078ef830 */
[----:B------:R-:W-:Y:S01]  /*abd0*/  IMAD.SHL.U32 R48, R70, 0x100, RZ ;  /* 0x0000010046307824 */ /* 0x000fe200078e00ff */
[----:B------:R-:W-:Y:S01]  /*abe0*/  LOP3.LUT R67, R75, 0xff0000ff, RZ, 0xc0, !PT ;  /* 0xff0000ff4b437812 */ /* 0x000fe200078ec0ff */
[----:B------:R-:W-:Y:S01]  /*abf0*/  IMAD.SHL.U32 R50, R68, 0x100, RZ ;  /* 0x0000010044327824 */ /* 0x000fe200078e00ff */
[----:B------:R-:W-:Y:S01]  /*ac00*/  LOP3.LUT R73, R77, 0xff0000ff, RZ, 0xc0, !PT ;  /* 0xff0000ff4d497812 */ /* 0x000fe200078ec0ff */
[----:B------:R-:W-:Y:S01]  /*ac10*/  IMAD.U32 R52, R71, 0x10000, RZ ;  /* 0x0001000047347824 */ /* 0x000fe200078e00ff */
[----:B------:R-:W-:-:S02]  /*ac20*/  SHF.R.U32.HI R76, RZ, 0x10, R75 ;  /* 0x00000010ff4c7819 */ /* 0x000fc4000001164b */
[----:B------:R-:W-:Y:S02]  /*ac30*/  SHF.R.U32.HI R64, RZ, 0x8, R79 ;  /* 0x00000008ff407819 */ /* 0x000fe4000001164f */
[----:B------:R-:W-:Y:S02]  /*ac40*/  LOP3.LUT R71, R67, 0xff00, R48, 0xf8, !PT ;  /* 0x0000ff0043477812 */ /* 0x000fe400078ef830 */
[----:B------:R-:W-:Y:S01]  /*ac50*/  LOP3.LUT R75, R73, 0xff00, R50, 0xf8, !PT ;  /* 0x0000ff00494b7812 */ /* 0x000fe200078ef832 */
[----:B------:R-:W-:Y:S01]  /*ac60*/  IMAD.SHL.U32 R54, R64, 0x100, RZ ;  /* 0x0000010040367824 */ /* 0x000fe200078e00ff */
[----:B------:R-:W-:Y:S02]  /*ac70*/  F2FP.F16.E4M3.UNPACK_B R73, R143.H1 ;  /* 0x0000008fff49723e */ /* 0x000fe400030006ff */
[----:B------:R-:W-:Y:S02]  /*ac80*/  F2FP.F16.E4M3.UNPACK_B R70, R69.H1 ;  /* 0x00000045ff46723e */ /* 0x000fe400030006ff */
[----:B------:R-:W-:Y:S01]  /*ac90*/  F2FP.F16.E4M3.UNPACK_B R67, R66.H1 ;  /* 0x00000042ff43723e */ /* 0x000fe200030006ff */
[----:B------:R-:W-:Y:S01]  /*aca0*/  HADD2.F32 R50, -RZ, R73.H0_H0 ;  /* 0x20000049ff327230 */ /* 0x000fe20000004100 */
[----:B------:R-:W-:-:S02]  /*acb0*/  SHF.R.U32.HI R74, RZ, 0x10, R77 ;  /* 0x00000010ff4a7819 */ /* 0x000fc4000001164d */
[----:B------:R-:W-:Y:S01]  /*acc0*/  SHF.R.U32.HI R72, RZ, 0x10, R79 ;  /* 0x00000010ff487819 */ /* 0x000fe2000001164f */
[----:B------:R-:W-:Y:S01]  /*acd0*/  HADD2.F32 R64, -RZ, R67.H0_H0 ;  /* 0x20000043ff407230 */ /* 0x000fe20000004100 */
[----:B------:R-:W-:Y:S02]  /*ace0*/  LOP3.LUT R77, R79, 0xff0000ff, RZ, 0xc0, !PT ;  /* 0xff0000ff4f4d7812 */ /* 0x000fe400078ec0ff */
[----:B------:R-:W-:Y:S01]  /*acf0*/  LOP3.LUT R52, R65, 0xff0000, R52, 0xf8, !PT ;  /* 0x00ff000041347812 */ /* 0x000fe200078ef834 */
[----:B------:R-:W-:Y:S01]  /*ad00*/  HADD2.F32 R65, -RZ, R70.H0_H0 ;  /* 0x20000046ff417230 */ /* 0x000fe20000004100 */
[----:B------:R-:W-:Y:S01]  /*ad10*/  SHF.L.U32 R48, R76, 0x10, RZ ;  /* 0x000000104c307819 */ /* 0x000fe200000006ff */
[----:B------:R-:W-:Y:S01]  /*ad20*/  IMAD.U32 R72, R72, 0x10000, RZ ;  /* 0x0001000048487824 */ /* 0x000fe200078e00ff */
[----:B------:R-:W-:Y:S02]  /*ad30*/  F2FP.F16.E4M3.UNPACK_B R68, R141.H1 ;  /* 0x0000008dff44723e */ /* 0x000fe400030006ff */
[----:B------:R-:W-:Y:S01]  /*ad40*/  LOP3.LUT R77, R77, 0xff00, R54, 0xf8, !PT ;  /* 0x0000ff004d4d7812 */ /* 0x000fe200078ef836 */
[----:B------:R-:W-:Y:S01]  /*ad50*/  IMAD.U32 R54, R74, 0x10000, RZ ;  /* 0x000100004a367824 */ /* 0x000fe200078e00ff */
[----:B------:R-:W-:Y:S01]  /*ad60*/  LOP3.LUT R48, R71, 0xff0000, R48, 0xf8, !PT ;  /* 0x00ff000047307812 */ /* 0x000fe200078ef830 */
[----:B------:R-:W-:-:S02]  /*ad70*/  HADD2.F32 R71, -RZ, R68.H0_H0 ;  /* 0x20000044ff477230 */ /* 0x000fc40000004100 */
        /* <DEDUP_REMOVED lines=14> */
[-C--:B------:R-:W-:Y:S01]  /*ae60*/  FMUL.FTZ R75, R71, R74.reuse ;  /* 0x0000004a474b7220 */ /* 0x080fe20000410000 */
        /* <DEDUP_REMOVED lines=39> */
[----:B------:R-:W-:Y:S02]  /*b0e0*/  HADD2.F32 R70, -RZ, R144.H0_H0 ;  /* 0x20000090ff467230 */ /* 0x000fe40000004100 */
[-C--:B------:R-:W-:Y:S01]  /*b0f0*/  FFMA.FTZ R85, R66, R71.reuse, -R67 ;  /* 0x0000004742557223 */ /* 0x080fe20000010843 */
[----:B------:R-:W-:Y:S01]  /*b100*/  F2FP.F16.E4M3.UNPACK_B R66, R62 ;  /* 0x0000003eff42723e */ /* 0x000fe200020006ff */
[----:B------:R-:W-:Y:S01]  /*b110*/  HADD2.F32 R62, -RZ, R60.H0_H0 ;  /* 0x2000003cff3e7230 */ /* 0x000fe20000004100 */
[----:B------:R-:W-:Y:S01]  /*b120*/  F2FP.F16.E4M3.UNPACK_B R142, R142 ;  /* 0x0000008eff8e723e */ /* 0x000fe200020006ff */
[----:B------:R-:W-:Y:S01]  /*b130*/  FFMA.FTZ R87, R68, R71, R73 ;  /* 0x0000004744577223 */ /* 0x000fe20000010049 */
[----:B------:R-:W-:Y:S01]  /*b140*/  HADD2.F32 R71, -RZ, R144.H1_H1 ;  /* 0x30000090ff477230 */ /* 0x000fe20000004100 */
[----:B------:R-:W-:Y:S01]  /*b150*/  F2FP.SATFINITE.E4M3.F32.PACK_AB_MERGE_C R64, R79, R64, RZ ;  /* 0x000000404f40723e */ /* 0x000fe200048070ff */
[--C-:B------:R-:W-:Y:S01]  /*b160*/  HADD2.F32 R67, -RZ, R66.reuse.H0_H0 ;  /* 0x20000042ff437230 */ /* 0x100fe20000004100 */
[----:B------:R-:W-:Y:S01]  /*b170*/  F2FP.SATFINITE.E4M3.F32.PACK_AB_MERGE_C R78, R78, R65, RZ ;  /* 0x000000414e4e723e */ /* 0x000fe200048070ff */
        /* <DEDUP_REMOVED lines=8> */
[----:B------:R-:W-:Y:S01]  /*b200*/  FMUL.FTZ R71, R60, R71 ;  /* 0x000000473c477220 */ /* 0x000fe20000410000 */
[-C--:B------:R-:W-:Y:S01]  /*b210*/  FFMA.FTZ R62, R62, R68.reuse, -R73 ;  /* 0x000000443e3e7223 */ /* 0x080fe20000010849 */
[----:B------:R-:W-:Y:S01]  /*b220*/  FFMA.FTZ R70, R67, R68, R70 ;  /* 0x0000004443467223 */ /* 0x000fe20000010046 */
[----:B------:R-:W-:Y:S01]  /*b230*/  F2FP.F16.E4M3.UNPACK_B R68, R53 ;  /* 0x00000035ff44723e */ /* 0x000fe200020006ff */
[-C--:B------:R-:W-:Y:S01]  /*b240*/  FFMA.FTZ R83, R66, R69.reuse, R71 ;  /* 0x0000004542537223 */ /* 0x080fe20000010047 */
[----:B------:R-:W-:Y:S01]  /*b250*/  F2FP.F16.E4M3.UNPACK_B R73, R54 ;  /* 0x00000036ff49723e */ /* 0x000fe200020006ff */
[----:B------:R-:W-:Y:S01]  /*b260*/  FFMA.FTZ R81, R60, R69, -R81 ;  /* 0x000000453c517223 */ /* 0x000fe20000010851 */
[----:B------:R-:W-:Y:S01]  /*b270*/  F2FP.F16.E4M3.UNPACK_B R67, R49 ;  /* 0x00000031ff43723e */ /* 0x000fe200020006ff */
[--C-:B------:R-:W-:Y:S01]  /*b280*/  HADD2.F32 R69, -RZ, R68.reuse.H0_H0 ;  /* 0x20000044ff457230 */ /* 0x100fe20000004100 */
[----:B------:R-:W-:Y:S01]  /*b290*/  F2FP.F16.E4M3.UNPACK_B R71, R52 ;  /* 0x00000034ff47723e */ /* 0x000fe200020006ff */
[----:B------:R-:W-:Y:S01]  /*b2a0*/  HADD2.F32 R74, -RZ, R73.H0_H0 ;  /* 0x20000049ff4a7230 */ /* 0x000fe20000004100 */
[----:B------:R-:W-:Y:S01]  /*b2b0*/  F2FP.SATFINITE.E4M3.F32.PACK_AB_MERGE_C R60, R87, R72, RZ ;  /* 0x00000048573c723e */ /* 0x000fe200048070ff */
[----:B------:R-:W-:Y:S01]  /*b2c0*/  HADD2.F32 R66, -RZ, R67.H0_H0 ;  /* 0x20000043ff427230 */ /* 0x000fe20000004100 */
[----:B------:R-:W-:Y:S01]  /*b2d0*/  F2FP.SATFINITE.E4M3.F32.PACK_AB_MERGE_C R64, R76, R75, R78 ;  /* 0x0000004b4c40723e */ /* 0x000fe2000480704e */
        /* <DEDUP_REMOVED lines=10> */
[----:B------:R-:W-:Y:S01]  /*b380*/  FMUL.FTZ R75, R70, R73 ;  /* 0x00000049464b7220 */ /* 0x000fe20000410000 */
[----:B------:R-:W-:Y:S01]  /*b390*/  F2FP.F16.E4M3.UNPACK_B R49, R49.H1 ;  /* 0x00000031ff31723e */ /* 0x000fe200030006ff */
[C---:B------:R-:W-:Y:S01]  /*b3a0*/  FMUL.FTZ R73, R68.reuse, R73 ;  /* 0x0000004944497220 */ /* 0x040fe20000410000 */
[----:B------:R-:W-:Y:S01]  /*b3b0*/  F2FP.F16.E4M3.UNPACK_B R69, R53.H1 ;  /* 0x00000035ff45723e */ /* 0x000fe200030006ff */
[-C--:B------:R-:W-:Y:S01]  /*b3c0*/  FFMA.FTZ R77, R68, R71.reuse, -R75 ;  /* 0x00000047444d7223 */ /* 0x080fe2000001084b */
[----:B------:R-:W-:Y:S01]  /*b3d0*/  F2FP.F16.E4M3.UNPACK_B R68, R54.H1 ;  /* 0x00000036ff44723e */ /* 0x000fe200030006ff */
[----:B------:R-:W-:Y:S01]  /*b3e0*/  FFMA.FTZ R76, R70, R71, R73 ;  /* 0x00000047464c7223 */ /* 0x000fe20000010049 */
[----:B------:R-:W-:Y:S01]  /*b3f0*/  HADD2.F32 R53, -RZ, R49.H0_H0 ;  /* 0x20000031ff357230 */ /* 0x000fe20000004100 */
[----:B------:R-:W-:Y:S01]  /*b400*/  F2FP.F16.E4M3.UNPACK_B R52, R52.H1 ;  /* 0x00000034ff34723e */ /* 0x000fe200030006ff */
[--C-:B------:R-:W-:Y:S01]  /*b410*/  HADD2.F32 R54, -RZ, R69.reuse.H0_H0 ;  /* 0x20000045ff367230 */ /* 0x100fe20000004100 */
[----:B------:R-:W-:Y:S01]  /*b420*/  F2FP.SATFINITE.E4M3.F32.PACK_AB_MERGE_C R80, R85, R80, RZ ;  /* 0x000000505550723e */ /* 0x000fe200048070ff */
[--C-:B------:R-:W-:Y:S01]  /*b430*/  HADD2.F32 R70, -RZ, R68.reuse.H0_H0 ;  /* 0x20000044ff467230 */ /* 0x100fe20000004100 */
[----:B------:R-:W-:Y:S01]  /*b440*/  F2FP.F16.E4M3.UNPACK_B R73, R50.H1 ;  /* 0x00000032ff49723e */ /* 0x000fe200030006ff */
[----:B------:R-:W-:Y:S01]  /*b450*/  HADD2.F32 R69, -RZ, R69.H1_H1 ;  /* 0x30000045ff457230 */ /* 0x000fe20000004100 */
[----:B------:R-:W-:Y:S01]  /*b460*/  F2FP.SATFINITE.E4M3.F32.PACK_AB_MERGE_C R62, R81, R62, R80 ;  /* 0x0000003e513e723e */ /* 0x000fe20004807050 */
[----:B------:R-:W-:-:S02]  /*b470*/  HADD2.F32 R72, -RZ, R68.H1_H1 ;  /* 0x30000044ff487230 */ /* 0x000fc40000004100 */
[CC--:B------:R-:W-:Y:S01]  /*b480*/  FMUL.FTZ R74, R54.reuse, R70.reuse ;  /* 0x00000046364a7220 */ /* 0x0c0fe20000410000 */
[----:B------:R-:W-:Y:S02]  /*b490*/  HADD2.F32 R49, -RZ, R49.H1_H1 ;  /* 0x30000031ff317230 */ /* 0x000fe40000004100 */
[----:B------:R-:W-:Y:S01]  /*b4a0*/  FMUL.FTZ R71, R53, R70 ;  /* 0x0000004635477220 */ /* 0x000fe20000410000 */
[--C-:B------:R-:W-:Y:S02]  /*b4b0*/  HADD2.F32 R68, -RZ, R52.reuse.H0_H0 ;  /* 0x20000034ff447230 */ /* 0x100fe40000004100 */
[-C--:B------:R-:W-:Y:S01]  /*b4c0*/  FMUL.FTZ R70, R69, R72.reuse ;  /* 0x0000004845467220 */ /* 0x080fe20000410000 */
[----:B------:R-:W-:Y:S02]  /*b4d0*/  HADD2.F32 R52, -RZ, R52.H1_H1 ;  /* 0x30000034ff347230 */ /* 0x000fe40000004100 */
[----:B------:R-:W-:Y:S01]  /*b4e0*/  FMUL.FTZ R72, R49, R72 ;  /* 0x0000004831487220 */ /* 0x000fe20000410000 */
[----:B------:R-:W-:Y:S01]  /*b4f0*/  FFMA.FTZ R79, R54, R68, R71 ;  /* 0x00000044364f7223 */ /* 0x000fe20000010047 */
[----:B------:R-:W-:-:S02]  /*b500*/  F2FP.F16.E4M3.UNPACK_B R54, R55 ;  /* 0x00000037ff36723e */ /* 0x000fc400020006ff */
[----:B------:R-:W-:Y:S01]  /*b510*/  FFMA.FTZ R80, R69, R52, R72 ;  /* 0x0000003445507223 */ /* 0x000fe20000010048 */
[----:B------:R-:W-:Y:S01]  /*b520*/  F2FP.F16.E4M3.UNPACK_B R72, R50 ;  /* 0x00000032ff48723e */ /* 0x000fe200020006ff */
[----:B------:R-:W-:Y:S01]  /*b530*/  FFMA.FTZ R81, R49, R52, -R70 ;  /* 0x0000003431517223 */ /* 0x000fe20000010846 */
[-C--:B------:R-:W-:Y:S01]  /*b540*/  F2FP.F16.E4M3.UNPACK_B R49, R51.reuse ;  /* 0x00000033ff31723e */ /* 0x080fe200020006ff */
[----:B------:R-:W-:Y:S01]  /*b550*/  FFMA.FTZ R78, R53, R68, -R74 ;  /* 0x00000044354e7223 */ /* 0x000fe2000001084a */
        /* <DEDUP_REMOVED lines=48> */
.L_x_2345:
[----:B------:R-:W-:Y:S05]  /*b860*/  BSYNC B1 ;  /* 0x0000000000017941 */ /* 0x000fea0003800000 */
.L_x_2344:
[----:B------:R-:W-:Y:S01]  /*b870*/  ISETP.GE.AND P2, PT, R63, R145, PT ;  /* 0x000000913f00720c */ /* 0x000fe20003f46270 */
[----:B------:R-:W-:Y:S02]  /*b880*/  ULDC.64 UR4, c[0x0][0x208] ;  /* 0x0000820000047ab9 */ /* 0x000fe40000000a00 */
[----:B-1----:R1:W-:Y:S10]  /*b890*/  STG.E.128 desc[UR4][R58.64], R48 ;  /* 0x000000303a007986 */ /* 0x0023f4000c101d04 */
[----:B------:R-:W-:Y:S05]  /*b8a0*/  @P2 BRA `(.L_x_2322) ;  /* 0x0000000400fc2947 */ /* 0x000fea0003800000 */
[--C-:B-1----:R-:W-:Y:S01]  /*b8b0*/  SHF.R.S32.HI R48, RZ, 0x1f, R63.reuse ;  /* 0x0000001fff307819 */ /* 0x102fe2000001143f */
[----:B------:R-:W-:Y:S01]  /*b8c0*/  ULDC.64 UR4, c[0x0][0x208] ;  /* 0x0000820000047ab9 */ /* 0x000fe20000000a00 */
[----:B------:R-:W-:-:S04]  /*b8d0*/  IADD3 R63, P2, P3, R42, R124, R63 ;  /* 0x0000007c2a3f7210 */ /* 0x000fc80007b5e03f */
[----:B------:R-:W-:Y:S02]  /*b8e0*/  IADD3.X R48, R38, R61, R48, P2, P3 ;  /* 0x0000003d26307210 */ /* 0x000fe400017e6430 */
[----:B------:R-:W-:-:S05]  /*b8f0*/  IADD3 R56, P2, R63, R56, RZ ;  /* 0x000000383f387210 */ /* 0x000fca0007f5e0ff */
[----:B------:R-:W-:-:S05]  /*b900*/  IMAD.X R57, R48, 0x1, R57, P2 ;  /* 0x0000000130397824 */ /* 0x000fca00010e0639 */
[----:B--2---:R1:W-:Y:S01]  /*b910*/  STG.E.128 desc[UR4][R56.64], R52 ;  /* 0x0000003438007986 */ /* 0x0043e2000c101d04 */
[----:B------:R-:W-:Y:S05]  /*b920*/  BRA `(.L_x_2322) ;  /* 0x0000000400dc7947 */ /* 0x000fea0003800000 */
.L_x_2285:
[----:B------:R-:W2:Y:S02]  /*b930*/  LDL R48, [R1+0x4c] ;  /* 0x00004c0001307983 */ /* 0x000ea40000100800 */
[----:B--2---:R-:W-:-:S13]  /*b940*/  R2UR UR4, R48 ;  /* 0x00000000300472ca */ /* 0x004fda00000e0000 */
[----:B------:R-:W-:-:S06]  /*b950*/  UISETP.NE.AND UP0, UPT, UR4, 0x3, UPT ;  /* 0x000000030400788c */ /* 0x000fcc000bf05270 */
[----:B------:R-:W-:-:S13]  /*b960*/  PLOP3.LUT P5, PT, PT, PT, UP0, 0x80, 0x0 ;  /* 0x000000000000781c */ /* 0x000fda0003faf008 */
[----:B------:R-:W-:Y:S05]  /*b970*/  @!P5 BRA `(.L_x_2346) ;  /* 0x000000000004d947 */ /* 0x000fea0003800000 */
[----:B------:R-:W-:Y:S01]  /*b980*/  BPT.TRAP 0x1 ;  /* 0x000000040000795c */ /* 0x000fe20000300000 */
.L_x_2346:
[----:B------:R-:W2:Y:S01]  /*b990*/  LDL R48, [R1] ;  /* 0x0000000001307983 */ /* 0x000ea20000100800 */
[----:B------:R-:W-:Y:S01]  /*b9a0*/  IMAD R108, R17, 0x8, R16 ;  /* 0x00000008116c7824 */ /* 0x000fe200078e0210 */
[----:B------:R-:W-:Y:S01]  /*b9b0*/  BSSY B1, `(.L_x_2347) ;  /* 0x0000008000017945 */ /* 0x000fe20003800000 */
[----:B------:R-:W-:Y:S01]  /*b9c0*/  IMAD R117, R25, -0xe0, R2 ;  /* 0xffffff2019757824 */ /* 0x000fe200078e0202 */
[----:B------:R-:W-:-:S04]  /*b9d0*/  SHF.R.S32.HI R49, RZ, 0x1f, R25 ;  /* 0x0000001fff317819 */ /* 0x000fc80000011419 */
[----:B------:R-:W-:Y:S02]  /*b9e0*/  VIMNMX R117, R117, 0xe0, PT ;  /* 0x000000e075757848 */ /* 0x000fe40003fe0100 */
[----:B--2---:R-:W-:Y:S01]  /*b9f0*/  SHF.L.U32 R129, R48, 0x1f, RZ ;  /* 0x0000001f30817819 */ /* 0x004fe200000006ff */
[----:B------:R-:W-:-:S03]  /*ba00*/  IMAD R48, R14, R25, RZ ;  /* 0x000000190e307224 */ /* 0x000fc600078e02ff */
[----:B------:R-:W0:Y:S02]  /*ba10*/  SYNCS.PHASECHK.TRANS64.TRYWAIT P2, [R108+URZ+0x2e890], R129 ;  /* 0x02e890816c0075a7 */ /* 0x000e24000804017f */
[----:B0-----:R-:W-:Y:S05]  /*ba20*/  @!P2 BRA `(.L_x_2348) ;  /* 0x00000238000ca947 */ /* 0x001fea0003800000 */
.L_x_2605:
[----:B------:R-:W-:Y:S05]  /*ba30*/  BSYNC B1 ;  /* 0x0000000000017941 */ /* 0x000fea0003800000 */
.L_x_2347:
[----:B------:R-:W-:Y:S01]  /*ba40*/  ISETP.GE.AND P2, PT, R228, R117, PT ;  /* 0x00000075e400720c */ /* 0x000fe20003f46270 */
[----:B------:R-:W-:Y:S01]  /*ba50*/  IMAD R49, R49, R130, R48 ;  /* 0x0000008231317224 */ /* 0x000fe200078e0230 */
[----:B------:R-:W-:Y:S01]  /*ba60*/  BSSY B1, `(.L_x_2349) ;  /* 0x0000016000017945 */ /* 0x000fe20003800000 */
[----:B------:R-:W-:-:S04]  /*ba70*/  IMAD.WIDE.U32 R52, R130, R25, RZ ;  /* 0x0000001982347225 */ /* 0x000fc800078e00ff */
[----:B------:R-:W-:-:S06]  /*ba80*/  IMAD.IADD R57, R49, 0x1, R53 ;  /* 0x0000000131397824 */ /* 0x000fcc00078e0235 */
[----:B------:R-:W-:Y:S05]  /*ba90*/  @P2 BRA `(.L_x_2350) ;  /* 0x0000000000482947 */ /* 0x000fea0003800000 */
[----:B------:R-:W1:Y:S01]  /*baa0*/  @!P0 LDS.128 R48, [R116+0x20400] ;  /* 0x0204000074308984 */ /* 0x000e620000000c00 */
[----:B------:R-:W2:Y:S01]  /*bab0*/  @!P0 LDC.64 R54, c[0x0][0x2e8] ;  /* 0x0000ba00ff368b82 */ /* 0x000ea20000000a00 */
[----:B------:R-:W-:Y:S01]  /*bac0*/  ULDC.64 UR4, c[0x0][0x208] ;  /* 0x0000820000047ab9 */ /* 0x000fe20000000a00 */
[----:B--2---:R-:W-:-:S04]  /*bad0*/  @!P0 IADD3 R54, P2, P3, R52, R54, R37 ;  /* 0x0000003634368210 */ /* 0x004fc80007b5e025 */
[----:B------:R-:W-:-:S05]  /*bae0*/  @!P0 IADD3.X R55, R57, R55, R104, P2, P3 ;  /* 0x0000003739378210 */ /* 0x000fca00017e6468 */
[----:B-1----:R1:W-:Y:S01]  /*baf0*/  @!P0 STG.E.128 desc[UR4][R54.64], R48 ;  /* 0x0000003036008986 */ /* 0x0023e2000c101d04 */
[----:B------:R-:W-:Y:S05]  /*bb00*/  @P1 BRA `(.L_x_2350) ;  /* 0x00000000002c1947 */ /* 0x000fea0003800000 */
[----:B------:R-:W-:Y:S01]  /*bb10*/  ULDC.64 UR4, c[0x0][0x2e8] ;  /* 0x0000ba0000047ab9 */ /* 0x000fe20000000a00 */
[----:B-1----:R-:W-:Y:S01]  /*bb20*/  IADD3 R48, R28, 0x40, RZ ;  /* 0x000000401c307810 */ /* 0x002fe20007ffe0ff */
[----:B------:R-:W-:Y:S01]  /*bb30*/  ULDC.64 UR6, c[0x0][0x208] ;  /* 0x0000820000067ab9 */ /* 0x000fe20000000a00 */
        /* <DEDUP_REMOVED lines=8> */
.L_x_2350:
[----:B------:R-:W-:Y:S05]  /*bbc0*/  BSYNC B1 ;  /* 0x0000000000017941 */ /* 0x000fea0003800000 */
.L_x_2349:
[----:B-12---:R-:W-:Y:S01]  /*bbd0*/  VIADD R48, R228, 0x40 ;  /* 0x00000040e4307836 */ /* 0x006fe20000000000 */
[----:B------:R-:W-:Y:S04]  /*bbe0*/  BSSY B1, `(.L_x_2351) ;  /* 0x0000017000017945 */ /* 0x000fe80003800000 */
[----:B------:R-:W-:-:S13]  /*bbf0*/  ISETP.GE.AND P2, PT, R48, R117, PT ;  /* 0x000000753000720c */ /* 0x000fda0003f46270 */
[----:B------:R-:W-:Y:S05]  /*bc00*/  @P2 BRA `(.L_x_2352) ;  /* 0x0000000000502947 */ /* 0x000fea0003800000 */
[----:B------:R-:W1:Y:S01]  /*bc10*/  @!P0 LDS.128 R48, [R116+0x22400] ;  /* 0x0224000074308984 */ /* 0x000e620000000c00 */
[----:B------:R-:W2:Y:S01]  /*bc20*/  @!P0 LDC.64 R54, c[0x0][0x2e8] ;  /* 0x0000ba00ff368b82 */ /* 0x000ea20000000a00 */
[----:B------:R-:W-:Y:S01]  /*bc30*/  IADD3 R56, P2, R102, R52, RZ ;  /* 0x0000003466387210 */ /* 0x000fe20007f5e0ff */
[----:B------:R-:W-:-:S04]  /*bc40*/  ULDC.64 UR4, c[0x0][0x208] ;  /* 0x0000820000047ab9 */ /* 0x000fc80000000a00 */
[----:B------:R-:W-:Y:S01]  /*bc50*/  IMAD.X R59, R57, 0x1, R103, P2 ;  /* 0x00000001393b7824 */ /* 0x000fe200010e0667 */
[----:B--2---:R-:W-:-:S04]  /*bc60*/  @!P0 IADD3 R54, P2, P3, R56, R54, R37 ;  /* 0x0000003638368210 */ /* 0x004fc80007b5e025 */
[----:B------:R-:W-:-:S05]  /*bc70*/  @!P0 IADD3.X R55, R59, R55, R104, P2, P3 ;  /* 0x000000373b378210 */ /* 0x000fca00017e6468 */
[----:B-1----:R1:W-:Y:S01]  /*bc80*/  @!P0 STG.E.128 desc[UR4][R54.64], R48 ;  /* 0x0000003036008986 */ /* 0x0023e2000c101d04 */
[----:B------:R-:W-:Y:S05]  /*bc90*/  @P1 BRA `(.L_x_2352) ;  /* 0x00000000002c1947 */ /* 0x000fea0003800000 */
[----:B------:R-:W-:Y:S01]  /*bca0*/  ULDC.64 UR4, c[0x0][0x2e8] ;  /* 0x0000ba0000047ab9 */ /* 0x000fe20000000a00 */
[----:B-1----:R-:W-:Y:S01]  /*bcb0*/  VIADD R48, R28, 0x40 ;  /* 0x000000401c307836 */ /* 0x002fe20000000000 */
[----:B------:R-:W-:Y:S01]  /*bcc0*/  IADD3 R54, P2, P3, R41, UR4, R56 ;  /* 0x0000000429367c10 */ /* 0x000fe2000fb5e038 */
[----:B------:R-:W-:-:S03]  /*bcd0*/  ULDC.64 UR6, c[0x0][0x208] ;  /* 0x0000820000067ab9 */ /* 0x000fc60000000a00 */
[----:B------:R-:W-:Y:S02]  /*bce0*/  IADD3.X R55, R106, UR5, R59, P2, P3 ;  /* 0x000000056a377c10 */ /* 0x000fe400097e643b */
[----:B------:R-:W-:-:S13]  /*bcf0*/  LOP3.LUT P2, RZ, R229, 0x4, RZ, 0xc0, !PT ;  /* 0x00000004e5ff7812 */ /* 0x000fda000784c0ff */
[----:B------:R-:W-:-:S04]  /*bd00*/  @P2 VIADD R48, R28, 0xffffffc0 ;  /* 0xffffffc01c302836 */ /* 0x000fc80000000000 */
[----:B------:R-:W-:-:S04]  /*bd10*/  IMAD R49, R17, 0x7000, R48 ;  /* 0x0000700011317824 */ /* 0x000fc800078e0230 */
[----:B------:R-:W-:-:S06]  /*bd20*/  IMAD.IADD R49, R16, 0x1, R49 ;  /* 0x0000000110317824 */ /* 0x000fcc00078e0231 */
[----:B------:R-:W1:Y:S04]  /*bd30*/  LDS.128 R48, [R49+0x22400] ;  /* 0x0224000031307984 */ /* 0x000e680000000c00 */
[----:B-1----:R2:W-:Y:S02]  /*bd40*/  STG.E.128 desc[UR6][R54.64], R48 ;  /* 0x0000003036007986 */ /* 0x0025e4000c101d06 */
.L_x_2352:
[----:B------:R-:W-:Y:S05]  /*bd50*/  BSYNC B1 ;  /* 0x0000000000017941 */ /* 0x000fea0003800000 */
.L_x_2351:
[----:B-12---:R-:W-:Y:S01]  /*bd60*/  VIADD R48, R228, 0x80 ;  /* 0x00000080e4307836 */ /* 0x006fe20000000000 */
[----:B------:R-:W-:Y:S04]  /*bd70*/  BSSY B1, `(.L_x_2353) ;  /* 0x0000017000017945 */ /* 0x000fe80003800000 */
[----:B------:R-:W-:-:S13]  /*bd80*/  ISETP.GE.AND P2, PT, R48, R117, PT ;  /* 0x000000753000720c */ /* 0x000fda0003f46270 */
[----:B------:R-:W-:Y:S05]  /*bd90*/  @P2 BRA `(.L_x_2354) ;  /* 0x0000000000502947 */ /* 0x000fea0003800000 */
[----:B------:R-:W1:Y:S01]  /*bda0*/  @!P0 LDS.128 R48, [R116+0x24400] ;  /* 0x0244000074308984 */ /* 0x000e620000000c00 */
[----:B------:R-:W2:Y:S01]  /*bdb0*/  @!P0 LDC.64 R54, c[0x0][0x2e8] ;  /* 0x0000ba00ff368b82 */ /* 0x000ea20000000a00 */
[----:B------:R-:W-:Y:S01]  /*bdc0*/  LEA R56, P2, R40, R52, 0x7 ;  /* 0x0000003428387211 */ /* 0x000fe200078438ff */
[----:B------:R-:W-:-:S04]  /*bdd0*/  ULDC.64 UR4, c[0x0][0x208] ;  /* 0x0000820000047ab9 */ /* 0x000fc80000000a00 */
[----:B------:R-:W-:Y:S01]  /*bde0*/  IMAD.X R59, R57, 0x1, R26, P2 ;  /* 0x00000001393b7824 */ /* 0x000fe200010e061a */
        /* <DEDUP_REMOVED lines=15> */
.L_x_2354:
[----:B------:R-:W-:Y:S05]  /*bee0*/  BSYNC B1 ;  /* 0x0000000000017941 */ /* 0x000fea0003800000 */
.L_x_2353:
[----:B-12---:R-:W-:-:S05]  /*bef0*/  VIADD R48, R228, 0xc0 ;  /* 0x000000c0e4307836 */ /* 0x006fca0000000000 */
[----:B------:R-:W-:-:S13]  /*bf00*/  ISETP.GE.AND P2, PT, R48, R117, PT ;  /* 0x000000753000720c */ /* 0x000fda0003f46270 */
[----:B------:R-:W-:Y:S05]  /*bf10*/  @P2 BRA `(.L_x_2322) ;  /* 0x0000000000602947 */ /* 0x000fea0003800000 */
[----:B------:R-:W1:Y:S01]  /*bf20*/  LDC.64 R50, c[0x0][0x300] ;  /* 0x0000c000ff327b82 */ /* 0x000e620000000a00 */
[----:B------:R-:W-:Y:S01]  /*bf30*/  IMAD.MOV.U32 R54, RZ, RZ, R52 ;  /* 0x000000ffff367224 */ /* 0x000fe200078e0034 */
[----:B------:R-:W-:Y:S01]  /*bf40*/  ULDC.64 UR4, c[0x0][0x208] ;  /* 0x0000820000047ab9 */ /* 0x000fe20000000a00 */
        /* <DEDUP_REMOVED lines=21> */
.L_x_2322:
[----:B------:R-:W-:Y:S05]  /*c0a0*/  BSYNC B0 ;  /* 0x0000000000007941 */ /* 0x000fea0003800000 */
.L_x_2284:
[----:B-1234-:R-:W1:Y:S01]  /*c0b0*/  S2R R48, SR_TID.X ;  /* 0x0000000000307919 */ /* 0x01ee620000002100 */
[----:B------:R-:W-:Y:S01]  /*c0c0*/  @!PT LDS RZ, [RZ] ;  /* 0x00000000fffff984 */ /* 0x000fe20000000800 */
[----:B------:R-:W-:Y:S01]  /*c0d0*/  @!PT LDS RZ, [RZ] ;  /* 0x00000000fffff984 */ /* 0x000fe20000000800 */
[----:B------:R-:W-:Y:S01]  /*c0e0*/  @!PT LDS RZ, [RZ] ;  /* 0x00000000fffff984 */ /* 0x000fe20000000800 */
[----:B------:R-:W-:Y:S01]  /*c0f0*/  @!PT LDS RZ, [RZ] ;  /* 0x00000000fffff984 */ /* 0x000fe20000000800 */
[----:B------:R2:W-:Y:S06]  /*c100*/  MEMBAR.ALL.CTA ;  /* 0x0000000000007992 */ /* 0x0005ec0000008000 */
[----:B--2---:R-:W2:Y:S01]  /*c110*/  FENCE.VIEW.ASYNC.S ;  /* 0x00000000000073c6 */ /* 0x004ea20000000000 */
[----:B------:R-:W-:Y:S05]  /*c120*/  WARPSYNC.ALL ;  /* 0x0000000000007948 */ /* 0x000fea0003800000 */
[----:B------:R-:W-:Y:S01]  /*c130*/  BSSY B0, `(.L_x_2355) ;  /* 0x0000009000007945 */ /* 0x000fe20003800000 */
[----:B-1----:R-:W-:Y:S01]  /*c140*/  LOP3.LUT R48, R48, 0x7f, RZ, 0xc0, !PT ;  /* 0x0000007f30307812 */ /* 0x002fe200078ec0ff */
[----:B--2---:R1:W-:Y:S03]  /*c150*/  BAR.SYNC.DEFER_BLOCKING R136, 0x80 ;  /* 0x000200880000751d */ /* 0x0043e60000010000 */
[----:B------:R-:W-:-:S13]  /*c160*/  ISETP.NE.AND P2, PT, R48, RZ, PT ;  /* 0x000000ff3000720c */ /* 0x000fda0003f45270 */
[----:B------:R-:W-:-:S04]  /*c170*/  @!P2 IADD3 R48, R108, 0x2e8a0, RZ ;  /* 0x0002e8a06c30a810 */ /* 0x000fc80007ffe0ff */
[----:B------:R-:W-:-:S04]  /*c180*/  @!P2 PRMT R48, RZ, 0x654, R48 ;  /* 0x00000654ff30a816 */ /* 0x000fc80000000030 */
[----:B------:R1:W-:Y:S01]  /*c190*/  @!P2 SYNCS.ARRIVE.TRANS64.RED.A1T0 RZ, [R48+URZ], RZ ;  /* 0x000000ff30ffa9a7 */ /* 0x0003e2000810043f */
[----:B------:R-:W-:Y:S05]  /*c1a0*/  @!P5 BRA `(.L_x_2356) ;  /* 0x000000000004d947 */ /* 0x000fea0003800000 */
[----:B------:R-:W-:Y:S01]  /*c1b0*/  BPT.TRAP 0x1 ;  /* 0x000000040000795c */ /* 0x000fe20000300000 */
.L_x_2356:
[----:B------:R-:W-:Y:S05]  /*c1c0*/  BSYNC B0 ;  /* 0x0000000000007941 */ /* 0x000fea0003800000 */
.L_x_2355:
[----:B------:R-:W2:Y:S01]  /*c1d0*/  SYNCS.PHASECHK.TRANS64.TRYWAIT P3, [R108+URZ+0x2e8b0], R129 ;  /* 0x02e8b0816c0075a7 */ /* 0x000ea2000806017f */
[----:B------:R-:W-:Y:S01]  /*c1e0*/  ULDC.64 UR4, c[0x0][0x318] ;  /* 0x0000c60000047ab9 */ /* 0x000fe20000000a00 */
[----:B------:R-:W-:Y:S01]  /*c1f0*/  ULDC.64 UR60, c[0x0][0x328] ;  /* 0x0000ca00003c7ab9 */ /* 0x000fe20000000a00 */
[----:B------:R-:W-:Y:S01]  /*c200*/  IMAD.U32 R233, RZ, RZ, UR4 ;  /* 0x00000004ffe97e24 */ /* 0x000fe2000f8e00ff */
[----:B------:R-:W-:Y:S01]  /*c210*/  BSSY B0, `(.L_x_2357) ;  /* 0x0000003000007945 */ /* 0x000fe20003800000 */
[----:B------:R-:W-:-:S03]  /*c220*/  IMAD.U32 R232, RZ, RZ, UR5 ;  /* 0x00000005ffe87e24 */ /* 0x000fc6000f8e00ff */
[----:B--2---:R-:W-:Y:S05]  /*c230*/  @!P3 BRA `(.L_x_2358) ;  /* 0x00000230001cb947 */ /* 0x004fea0003800000 */
.L_x_2606:
[----:B------:R-:W-:Y:S05]  /*c240*/  BSYNC B0 ;  /* 0x0000000000007941 */ /* 0x000fea0003800000 */
.L_x_2357:
[----:B------:R-:W-:Y:S01]  /*c250*/  ISETP.GE.AND P3, PT, R228, R117, PT ;  /* 0x00000075e400720c */ /* 0x000fe20003f66270 */
[----:B------:R-:W-:Y:S01]  /*c260*/  BSSY B0, `(.L_x_2359) ;  /* 0x000001a000007945 */ /* 0x000fe20003800000 */
[----:B------:R-:W-:-:S11]  /*c270*/  IMAD.WIDE R52, R25, 0xe0, R98 ;  /* 0x000000e019347825 */ /* 0x000fd600078e0262 */
[----:B------:R-:W-:Y:S05]  /*c280*/  @P3 BRA `(.L_x_2360) ;  /* 0x00000000005c3947 */ /* 0x000fea0003800000 */
[----:B------:R-:W-:Y:S01]  /*c290*/  ULDC UR6, c[0x0][0x2f4] ;  /* 0x0000bd0000067ab9 */ /* 0x000fe20000000800 */
[----:B------:R-:W-:Y:S01]  /*c2a0*/  PLOP3.LUT P4, PT, PT, PT, PT, 0x8, 0x0 ;  /* 0x000000000000781c */ /* 0x000fe20003f8e170 */
[----:B-1----:R-:W-:Y:S01]  /*c2b0*/  IMAD.MOV.U32 R48, RZ, RZ, R44 ;  /* 0x000000ffff307224 */ /* 0x002fe200078e002c */
[----:B------:R-:W-:Y:S01]  /*c2c0*/  ISETP.GE.AND P3, PT, R4, UR6, PT ;  /* 0x0000000604007c0c */ /* 0x000fe2000bf66270 */
[----:B------:R-:W-:Y:S01]  /*c2d0*/  IMAD.MOV.U32 R49, RZ, RZ, R107 ;  /* 0x000000ffff317224 */ /* 0x000fe200078e006b */
[----:B------:R-:W-:Y:S01]  /*c2e0*/  R2UR UR5, R233 ;  /* 0x00000000e90572ca */ /* 0x000fe200000e0000 */
[----:B------:R-:W-:Y:S01]  /*c2f0*/  IMAD R51, R53, UR60, RZ ;  /* 0x0000003c35337c24 */ /* 0x000fe2000f8e02ff */
[----:B------:R-:W-:Y:S01]  /*c300*/  R2UR UR4, R232 ;  /* 0x00000000e80472ca */ /* 0x000fe200000e0000 */
[----:B------:R-:W-:-:S04]  /*c310*/  IMAD.WIDE.U32 R48, R52, UR60, R48 ;  /* 0x0000003c34307c25 */ /* 0x000fc8000f8e0030 */
[----:B------:R-:W-:-:S04]  /*c320*/  IMAD R51, R52, UR61, R51 ;  /* 0x0000003d34337c24 */ /* 0x000fc8000f8e0233 */
[----:B------:R-:W-:Y:S01]  /*c330*/  @!P3 LOP3.LUT P5, RZ, R229, 0x4, RZ, 0xc0, !PT ;  /* 0x00000004e5ffb812 */ /* 0x000fe200078ac0ff */
[----:B------:R-:W-:-:S03]  /*c340*/  @!P3 VIADD R56, R115, 0x40 ;  /* 0x000000407338b836 */ /* 0x000fc60000000000 */
[----:B------:R-:W-:Y:S02]  /*c350*/  @!P3 PLOP3.LUT P4, PT, P5, PT, PT, 0x80, 0x0 ;  /* 0x000000000000b81c */ /* 0x000fe40002f8f070 */
[----:B------:R-:W-:-:S04]  /*c360*/  IADD3 R54, P5, R48, UR5, RZ ;  /* 0x0000000530367c10 */ /* 0x000fc8000ffbe0ff */
[----:B------:R-:W-:Y:S01]  /*c370*/  IADD3.X R55, R49, UR4, R51, P5, !PT ;  /* 0x0000000431377c10 */ /* 0x000fe2000affe433 */
[----:B------:R-:W-:-:S06]  /*c380*/  ULDC.64 UR4, c[0x0][0x208] ;  /* 0x0000820000047ab9 */ /* 0x000fcc0000000a00 */
[----:B------:R-:W-:Y:S01]  /*c390*/  @P4 VIADD R56, R115, 0xffffffc0 ;  /* 0xffffffc073384836 */ /* 0x000fe20000000000 */
[----:B------:R-:W-:-:S03]  /*c3a0*/  ISETP.GE.AND P4, PT, R18, UR6, PT ;  /* 0x0000000612007c0c */ /* 0x000fc6000bf86270 */
[----:B------:R-:W-:-:S10]  /*c3b0*/  @!P3 IMAD.IADD R56, R16, 0x1, R56 ;  /* 0x000000011038b824 */ /* 0x000fd400078e0238 */
[----:B------:R-:W1:Y:S04]  /*c3c0*/  @!P4 LDS.128 R48, [R116+0xe400] ;  /* 0x00e400007430c984 */ /* 0x000e680000000c00 */
[----:B-1----:R-:W-:Y:S04]  /*c3d0*/  @!P4 STG.E.128 desc[UR4][R54.64], R48 ;  /* 0x000000303600c986 */ /* 0x002fe8000c101d04 */
[----:B------:R-:W1:Y:S04]  /*c3e0*/  @!P3 LDS.128 R48, [R56+0xe400] ;  /* 0x00e400003830b984 */ /* 0x000e680000000c00 */
[----:B-1----:R3:W-:Y:S02]  /*c3f0*/  @!P3 STG.E.128 desc[UR4][R54.64+0x40], R48 ;  /* 0x000040303600b986 */ /* 0x0027e4000c101d04 */
.L_x_2360:
[----:B------:R-:W-:Y:S05]  /*c400*/  BSYNC B0 ;  /* 0x0000000000007941 */ /* 0x000fea0003800000 */
.L_x_2359:
[----:B-1-3--:R-:W-:Y:S01]  /*c410*/  VIADD R48, R228, 0x40 ;  /* 0x00000040e4307836 */ /* 0x00afe20000000000 */
[----:B------:R-:W-:Y:S04]  /*c420*/  BSSY B0, `(.L_x_2361) ;  /* 0x000001c000007945 */ /* 0x000fe80003800000 */
[----:B------:R-:W-:-:S13]  /*c430*/  ISETP.GE.AND P3, PT, R48, R117, PT ;  /* 0x000000753000720c */ /* 0x000fda0003f66270 */
[----:B------:R-:W-:Y:S05]  /*c440*/  @P3 BRA `(.L_x_2362) ;  /* 0x0000000000643947 */ /* 0x000fea0003800000 */
[----:B------:R-:W-:Y:S01]  /*c450*/  ULDC UR6, c[0x0][0x2f4] ;  /* 0x0000bd0000067ab9 */ /* 0x000fe20000000800 */
[----:B------:R-:W-:Y:S01]  /*c460*/  PLOP3.LUT P4, PT, PT, PT, PT, 0x8, 0x0 ;  /* 0x000000000000781c */ /* 0x000fe20003f8e170 */
[----:B------:R-:W-:Y:S01]  /*c470*/  IMAD.MOV.U32 R48, RZ, RZ, R44 ;  /* 0x000000ffff307224 */ /* 0x000fe200078e002c */
[----:B------:R-:W-:Y:S01]  /*c480*/  ISETP.GE.AND P3, PT, R4, UR6, PT ;  /* 0x0000000604007c0c */ /* 0x000fe2000bf66270 */
[----:B------:R-:W-:Y:S01]  /*c490*/  IMAD.MOV.U32 R49, RZ, RZ, R107 ;  /* 0x000000ffff317224 */ /* 0x000fe200078e006b */
[----:B------:R-:W-:Y:S02]  /*c4a0*/  R2UR UR4, R233 ;  /* 0x00000000e90472ca */ /* 0x000fe400000e0000 */
[----:B------:R-:W-:-:S09]  /*c4b0*/  R2UR UR7, R232 ;  /* 0x00000000e80772ca */ /* 0x000fd200000e0000 */
        /* <DEDUP_REMOVED lines=9> */
[----:B------:R-:W-:Y:S01]  /*c550*/  IMAD R51, R51, UR61, R50 ;  /* 0x0000003d33337c24 */ /* 0x000fe2000f8e0232 */
[----:B------:R-:W-:Y:S01]  /*c560*/  ULDC.64 UR4, c[0x0][0x208] ;  /* 0x0000820000047ab9 */ /* 0x000fe20000000a00 */
[----:B------:R-:W-:-:S03]  /*c570*/  @!P3 IMAD.IADD R56, R16, 0x1, R56 ;  /* 0x000000011038b824 */ /* 0x000fc600078e0238 */
[----:B------:R-:W-:Y:S02]  /*c580*/  IADD3.X R55, R49, UR7, R51, P4, !PT ;  /* 0x0000000731377c10 */ /* 0x000fe4000a7fe433 */
[----:B------:R-:W-:-:S13]  /*c590*/  ISETP.GE.AND P4, PT, R18, UR6, PT ;  /* 0x0000000612007c0c */ /* 0x000fda000bf86270 */
[----:B------:R-:W1:Y:S04]  /*c5a0*/  @!P4 LDS.128 R48, [R116+0x10400] ;  /* 0x010400007430c984 */ /* 0x000e680000000c00 */
[----:B-1----:R-:W-:Y:S04]  /*c5b0*/  @!P4 STG.E.128 desc[UR4][R54.64], R48 ;  /* 0x000000303600c986 */ /* 0x002fe8000c101d04 */
[----:B------:R-:W1:Y:S04]  /*c5c0*/  @!P3 LDS.128 R48, [R56+0x10400] ;  /* 0x010400003830b984 */ /* 0x000e680000000c00 */
[----:B-1----:R1:W-:Y:S02]  /*c5d0*/  @!P3 STG.E.128 desc[UR4][R54.64+0x40], R48 ;  /* 0x000040303600b986 */ /* 0x0023e4000c101d04 */
.L_x_2362:
[----:B------:R-:W-:Y:S05]  /*c5e0*/  BSYNC B0 ;  /* 0x0000000000007941 */ /* 0x000fea0003800000 */
.L_x_2361:
[----:B-1----:R-:W-:Y:S01]  /*c5f0*/  VIADD R48, R228, 0x80 ;  /* 0x00000080e4307836 */ /* 0x002fe20000000000 */
[----:B------:R-:W-:Y:S04]  /*c600*/  BSSY B0, `(.L_x_2363) ;  /* 0x000001c000007945 */ /* 0x000fe80003800000 */
[----:B------:R-:W-:-:S13]  /*c610*/  ISETP.GE.AND P3, PT, R48, R117, PT ;  /* 0x000000753000720c */ /* 0x000fda0003f66270 */
[----:B------:R-:W-:Y:S05]  /*c620*/  @P3 BRA `(.L_x_2364) ;  /* 0x0000000000643947 */ /* 0x000fea0003800000 */
[----:B------:R-:W-:Y:S01]  /*c630*/  ULDC UR6, c[0x0][0x2f4] ;  /* 0x0000bd0000067ab9 */ /* 0x000fe20000000800 */
[----:B------:R-:W-:Y:S01]  /*c640*/  PLOP3.LUT P4, PT, PT, PT, PT, 0x8, 0x0 ;  /* 0x000000000000781c */ /* 0x000fe20003f8e170 */
[----:B------:R-:W-:Y:S01]  /*c650*/  IMAD.MOV.U32 R48, RZ, RZ, R44 ;  /* 0x000000ffff307224 */ /* 0x000fe200078e002c */
[----:B------:R-:W-:Y:S02]  /*c660*/  ISETP.GE.AND P3, PT, R4, UR6, PT ;  /* 0x0000000604007c0c */ /* 0x000fe4000bf66270 */
[----:B------:R-:W-:Y:S02]  /*c670*/  R2UR UR4, R233 ;  /* 0x00000000e90472ca */ /* 0x000fe400000e0000 */
[----:B------:R-:W-:Y:S02]  /*c680*/  MOV R49, R107 ;  /* 0x0000006b00317202 */ /* 0x000fe40000000f00 */
[----:B------:R-:W-:-:S07]  /*c690*/  R2UR UR7, R232 ;  /* 0x00000000e80772ca */ /* 0x000fce00000e0000 */
        /* <DEDUP_REMOVED lines=18> */
.L_x_2364:
[----:B------:R-:W-:Y:S05]  /*c7c0*/  BSYNC B0 ;  /* 0x0000000000007941 */ /* 0x000fea0003800000 */
.L_x_2363:
[----:B-1----:R-:W-:Y:S01]  /*c7d0*/  VIADD R48, R228, 0xc0 ;  /* 0x000000c0e4307836 */ /* 0x002fe20000000000 */
        /* <DEDUP_REMOVED lines=20> */
[----:B------:R-:W-:Y:S01]  /*c920*/  @!P3 IMAD.IADD R54, R16, 0x1, R54 ;  /* 0x000000011036b824 */ /* 0x000fe200078e0236 */
[----:B------:R-:W-:Y:S02]  /*c930*/  ULDC.64 UR4, c[0x0][0x208] ;  /* 0x0000820000047ab9 */ /* 0x000fe40000000a00 */
[----:B------:R-:W-:Y:S02]  /*c940*/  IADD3.X R53, R49, UR7, R51, P4, !PT ;  /* 0x0000000731357c10 */ /* 0x000fe4000a7fe433 */
[----:B------:R-:W-:-:S13]  /*c950*/  ISETP.GE.AND P4, PT, R18, UR6, PT ;  /* 0x0000000612007c0c */ /* 0x000fda000bf86270 */
[----:B------:R-:W1:Y:S04]  /*c960*/  @!P4 LDS.128 R48, [R116+0x14400] ;  /* 0x014400007430c984 */ /* 0x000e680000000c00 */
[----:B-1----:R-:W-:Y:S04]  /*c970*/  @!P4 STG.E.128 desc[UR4][R52.64], R48 ;  /* 0x000000303400c986 */ /* 0x002fe8000c101d04 */
[----:B------:R-:W1:Y:S04]  /*c980*/  @!P3 LDS.128 R48, [R54+0x14400] ;  /* 0x014400003630b984 */ /* 0x000e680000000c00 */
[----:B-1----:R1:W-:Y:S02]  /*c990*/  @!P3 STG.E.128 desc[UR4][R52.64+0x40], R48 ;  /* 0x000040303400b986 */ /* 0x0023e4000c101d04 */
.L_x_2366:
[----:B------:R-:W-:Y:S05]  /*c9a0*/  BSYNC B0 ;  /* 0x0000000000007941 */ /* 0x000fea0003800000 */
.L_x_2365:
[----:B-1----:R-:W3:Y:S01]  /*c9b0*/  LDL.LU R49, [R1] ;  /* 0x0000000001317983 */ /* 0x002ee20000300800 */
[----:B0-2---:R-:W-:Y:S01]  /*c9c0*/  @!P2 VIADD R108, R108, 0x2e8c0 ;  /* 0x0002e8c06c6ca836 */ /* 0x005fe20000000000 */
[----:B------:R-:W-:Y:S01]  /*c9d0*/  IADD3 R17, R17, 0x1, RZ ;  /* 0x0000000111117810 */ /* 0x000fe20007ffe0ff */
[----:B------:R-:W-:Y:S01]  /*c9e0*/  @!PT LDS RZ, [RZ] ;  /* 0x00000000fffff984 */ /* 0x000fe20000000800 */
[----:B------:R-:W-:Y:S01]  /*c9f0*/  @!PT LDS RZ, [RZ] ;  /* 0x00000000fffff984 */ /* 0x000fe20000000800 */
[----:B------:R-:W-:Y:S01]  /*ca00*/  @!PT LDS RZ, [RZ] ;  /* 0x00000000fffff984 */ /* 0x000fe20000000800 */
[----:B------:R-:W-:Y:S01]  /*ca10*/  @!PT LDS RZ, [RZ] ;  /* 0x00000000fffff984 */ /* 0x000fe20000000800 */
[----:B------:R0:W-:Y:S06]  /*ca20*/  MEMBAR.ALL.CTA ;  /* 0x0000000000007992 */ /* 0x0001ec0000008000 */
[----:B0-----:R-:W0:Y:S02]  /*ca30*/  FENCE.VIEW.ASYNC.S ;  /* 0x00000000000073c6 */ /* 0x001e240000000000 */
[----:B0-----:R0:W-:Y:S01]  /*ca40*/  BAR.SYNC.DEFER_BLOCKING R136, 0x80 ;  /* 0x000200880000751d */ /* 0x0011e20000010000 */
[----:B------:R-:W-:-:S02]  /*ca50*/  @!P2 PRMT R108, RZ, 0x654, R108 ;  /* 0x00000654ff6ca816 */ /* 0x000fc4000000006c */
[----:B------:R-:W-:-:S03]  /*ca60*/  ISETP.NE.AND P3, PT, R109, RZ, PT ;  /* 0x000000ff6d00720c */ /* 0x000fc60003f65270 */
[----:B------:R0:W-:Y:S01]  /*ca70*/  @!P2 SYNCS.ARRIVE.TRANS64.RED.A1T0 RZ, [R108+URZ], RZ ;  /* 0x000000ff6cffa9a7 */ /* 0x0001e2000810043f */
[----:B------:R-:W-:-:S04]  /*ca80*/  ISETP.NE.AND P2, PT, R17, 0x2, PT ;  /* 0x000000021100780c */ /* 0x000fc80003f45270 */
[----:B------:R-:W-:Y:S02]  /*ca90*/  SEL R48, RZ, 0x1, P2 ;  /* 0x00000001ff307807 */ /* 0x000fe40001000000 */
[----:B------:R-:W-:Y:S02]  /*caa0*/  SEL R17, R17, RZ, P2 ;  /* 0x000000ff11117207 */ /* 0x000fe40001000000 */
[----:B---3--:R-:W-:-:S05]  /*cab0*/  LOP3.LUT R49, R49, R48, RZ, 0x3c, !PT ;  /* 0x0000003031317212 */ /* 0x008fca00078e3cff */
[----:B------:R0:W-:Y:S01]  /*cac0*/  STL [R1], R49 ;  /* 0x0000003101007387 */ /* 0x0001e20000100800 */
[----:B------:R-:W-:Y:S05]  /*cad0*/  @P3 BRA `(.L_x_2367) ;  /* 0xffffff5c00f03947 */ /* 0x000fea000383ffff */
[----:B0-----:R-:W0:Y:S01]  /*cae0*/  S2R R49, SR_TID.X ;  /* 0x0000000000317919 */ /* 0x001e220000002100 */
[----:B------:R-:W-:Y:S02]  /*caf0*/  PLOP3.LUT P0, PT, PT, PT, PT, 0x8, 0x0 ;  /* 0x000000000000781c */ /* 0x000fe40003f0e170 */
[----:B0-----:R-:W-:-:S04]  /*cb00*/  SHF.R.U32.HI R49, RZ, 0x7, R49 ;  /* 0x00000007ff317819 */ /* 0x001fc80000011631 */
[----:B------:R-:W-:-:S13]  /*cb10*/  ISETP.NE.AND P3, PT, R49, 0x1, PT ;  /* 0x000000013100780c */ /* 0x000fda0003f65270 */
[----:B------:R-:W-:Y:S06]  /*cb20*/  @!P3 BAR.ARV 0x9, 0x100 ;  /* 0x024400000000bb1d */ /* 0x000fec0000002000 */
.L_x_2279:
[----:B------:R-:W2:Y:S01]  /*cb30*/  LDL R2, [R1+0x54] ;  /* 0x0000540001027983 */ /* 0x000ea20000100800 */
[----:B------:R-:W1:Y:S01]  /*cb40*/  LDC R0, c[0x0][0x448] ;  /* 0x00011200ff007b82 */ /* 0x000e620000000800 */
[----:B------:R-:W-:Y:S01]  /*cb50*/  IMAD.MOV.U32 R136, RZ, RZ, RZ ;  /* 0x000000ffff887224 */ /* 0x000fe200078e00ff */
[----:B-1----:R-:W-:-:S13]  /*cb60*/  ISETP.NE.AND P1, PT, R0, 0x1, PT ;  /* 0x000000010000780c */ /* 0x002fda0003f25270 */
[----:B------:R-:W1:Y:S08]  /*cb70*/  @P1 LDC R3, c[0x0][0x44c] ;  /* 0x00011300ff031b82 */ /* 0x000e700000000800 */
[----:B------:R-:W3:Y:S01]  /*cb80*/  @P1 LDC R0, c[0x0][0x450] ;  /* 0x00011400ff001b82 */ /* 0x000ee20000000800 */
[----:B--2---:R-:W-:-:S04]  /*cb90*/  VIADD R2, R2, 0x7f ;  /* 0x0000007f02027836 */ /* 0x004fc80000000000 */
[----:B-1----:R-:W-:-:S05]  /*cba0*/  @P1 IMAD.HI.U32 R3, R2, R3, RZ ;  /* 0x0000000302031227 */ /* 0x002fca00078e00ff */
[----:B---3--:R-:W-:-:S05]  /*cbb0*/  @P1 SHF.R.U32.HI R2, RZ, R0, R3 ;  /* 0x00000000ff021219 */ /* 0x008fca0000011603 */
[----:B------:R-:W-:Y:S02]  /*cbc0*/  IMAD.IADD R3, R137, 0x1, R2 ;  /* 0x0000000189037824 */ /* 0x000fe400078e0202 */
[----:B------:R-:W-:-:S04]  /*cbd0*/  IMAD.MOV.U32 R2, RZ, RZ, RZ ;  /* 0x000000ffff027224 */ /* 0x000fc800078e00ff */
[----:B------:R-:W-:-:S05]  /*cbe0*/  IMAD.HI R2, R3, -0x6db6db6d, R2 ;  /* 0x9249249303027827 */ /* 0x000fca00078e0202 */
[----:B------:R-:W-:-:S04]  /*cbf0*/  SHF.R.U32.HI R3, RZ, 0x1f, R2 ;  /* 0x0000001fff037819 */ /* 0x000fc80000011602 */
[----:B------:R-:W-:-:S04]  /*cc00*/  LEA.HI.SX32 R3, R2, R3, 0x19 ;  /* 0x0000000302037211 */ /* 0x000fc800078fcaff */
[----:B------:R-:W-:-:S04]  /*cc10*/  VIMNMX R9, R138, R3, PT ;  /* 0x000000038a097248 */ /* 0x000fc80003fe0100 */
[----:B------:R-:W-:Y:S01]  /*cc20*/  ISETP.GE.AND P1, PT, R9, 0x1, PT ;  /* 0x000000010900780c */ /* 0x000fe20003f26270 */
[----:B------:R-:W-:-:S12]  /*cc30*/  @P0 BRA `(.L_x_2368) ;  /* 0x00000000000c0947 */ /* 0x000fd80003800000 */
[----:B------:R-:W1:Y:S01]  /*cc40*/  FENCE.VIEW.ASYNC.G ;  /* 0x00000000000073c6 */ /* 0x000e620000000100 */
[----:B------:R-:W-:Y:S05]  /*cc50*/  WARPSYNC.ALL ;  /* 0x0000000000007948 */ /* 0x000fea0003800000 */
[----:B-1----:R-:W-:Y:S06]  /*cc60*/  BAR.ARV 0xc, 0x180 ;  /* 0x0306000000007b1d */ /* 0x002fec0000002000 */
.L_x_2368:
[----:B------:R-:W-:Y:S04]  /*cc70*/  BSSY B0, `(.L_x_2369) ;  /* 0x0000021000007945 */ /* 0x000fe80003800000 */
[----:B------:R-:W-:Y:S05]  /*cc80*/  @!P1 BRA `(.L_x_2370) ;  /* 0x00000000007c9947 */ /* 0x000fea0003800000 */
[----:B------:R-:W2:Y:S01]  /*cc90*/  LDL R0, [R1+0x80] ;  /* 0x0000800001007983 */ /* 0x000ea20000100800 */
[----:B------:R-:W-:Y:S01]  /*cca0*/  ULDC UR4, c[0x0][0x9f0] ;  /* 0x00027c0000047ab9 */ /* 0x000fe20000000800 */
[----:B--2---:R-:W-:-:S04]  /*ccb0*/  ISETP.NE.AND P0, PT, R0, RZ, PT ;  /* 0x000000ff0000720c */ /* 0x004fc80003f05270 */
[----:B------:R-:W-:-:S04]  /*ccc0*/  SEL R6, R0, UR4, P0 ;  /* 0x0000000400067c07 */ /* 0x000fc80008000000 */
[-C--:B------:R-:W-:Y:S02]  /*ccd0*/  IABS R5, R6.reuse ;  /* 0x0000000600057213 */ /* 0x080fe40000000000 */
[----:B------:R-:W-:Y:S02]  /*cce0*/  IADD3 R0, R6, -0x1, R9 ;  /* 0xffffffff06007810 */ /* 0x000fe40007ffe009 */
[----:B------:R-:W1:Y:S01]  /*ccf0*/  I2F.RP R4, R5 ;  /* 0x0000000500047306 */ /* 0x000e620000209400 */
[----:B------:R-:W-:-:S05]  /*cd00*/  IABS R10, R6 ;  /* 0x00000006000a7213 */ /* 0x000fca0000000000 */
[----:B------:R-:W-:Y:S02]  /*cd10*/  IMAD.MOV R10, RZ, RZ, -R10 ;  /* 0x000000ffff0a7224 */ /* 0x000fe400078e0a0a */
[----:B-1----:R-:W1:Y:S02]  /*cd20*/  MUFU.RCP R4, R4 ;  /* 0x0000000400047308 */ /* 0x002e640000001000 */
[----:B-1----:R-:W-:Y:S01]  /*cd30*/  VIADD R2, R4, 0xffffffe ;  /* 0x0ffffffe04027836 */ /* 0x002fe20000000000 */
[----:B------:R-:W-:Y:S02]  /*cd40*/  IABS R4, R0 ;  /* 0x0000000000047213 */ /* 0x000fe40000000000 */
[----:B------:R-:W-:-:S03]  /*cd50*/  LOP3.LUT R0, R0, R6, RZ, 0x3c, !PT ;  /* 0x0000000600007212 */ /* 0x000fc600078e3cff */
[----:B------:R1:W2:Y:S01]  /*cd60*/  F2I.FTZ.U32.TRUNC.NTZ R3, R2 ;  /* 0x0000000200037305 */ /* 0x0002a2000021f000 */
[----:B------:R-:W-:Y:S01]  /*cd70*/  ISETP.GE.AND P2, PT, R0, RZ, PT ;  /* 0x000000ff0000720c */ /* 0x000fe20003f46270 */
[----:B-1----:R-:W-:Y:S02]  /*cd80*/  IMAD.MOV.U32 R2, RZ, RZ, RZ ;  /* 0x000000ffff027224 */ /* 0x002fe400078e00ff */
[----:B--2---:R-:W-:-:S04]  /*cd90*/  IMAD.MOV R8, RZ, RZ, -R3 ;  /* 0x000000ffff087224 */ /* 0x004fc800078e0a03 */
[----:B------:R-:W-:-:S04]  /*cda0*/  IMAD R7, R8, R5, RZ ;  /* 0x0000000508077224 */ /* 0x000fc800078e02ff */
[----:B------:R-:W-:-:S04]  /*cdb0*/  IMAD.HI.U32 R3, R3, R7, R2 ;  /* 0x0000000703037227 */ /* 0x000fc800078e0002 */
[----:B------:R-:W-:Y:S02]  /*cdc0*/  IMAD.MOV.U32 R2, RZ, RZ, R10 ;  /* 0x000000ffff027224 */ /* 0x000fe400078e000a */
        /* <DEDUP_REMOVED lines=8> */
[----:B------:R-:W-:Y:S01]  /*ce50*/  @!P2 IMAD.MOV R3, RZ, RZ, -R3 ;  /* 0x000000ffff03a224 */ /* 0x000fe200078e0a03 */
[----:B------:R-:W-:-:S05]  /*ce60*/  @!P1 LOP3.LUT R3, RZ, R6, RZ, 0x33, !PT ;  /* 0x00000006ff039212 */ /* 0x000fca00078e33ff */
[----:B------:R-:W-:-:S07]  /*ce70*/  IMAD.MOV.U32 R136, RZ, RZ, R3 ;  /* 0x000000ffff887224 */ /* 0x000fce00078e0003 */
.L_x_2370:
[----:B------:R-:W-:Y:S05]  /*ce80*/  BSYNC B0 ;  /* 0x0000000000007941 */ /* 0x000fea0003800000 */
.L_x_2369:
[----:B------:R-:W2:Y:S01]  /*ce90*/  LDL R0, [R1+0x90] ;  /* 0x0000900001007983 */ /* 0x000ea20000100800 */
[----:B------:R-:W-:Y:S01]  /*cea0*/  PLOP3.LUT P0, PT, PT, PT, PT, 0x80, 0x0 ;  /* 0x000000000000781c */ /* 0x000fe20003f0f070 */
[----:B------:R-:W-:Y:S01]  /*ceb0*/  IMAD.MOV.U32 R10, RZ, RZ, RZ ;  /* 0x000000ffff0a7224 */ /* 0x000fe200078e00ff */
        /* <DEDUP_REMOVED lines=12> */
[----:B------:R-:W-:Y:S01]  /*cf80*/  MOV R117, RZ ;  /* 0x000000ff00757202 */ /* 0x000fe20000000f00 */
        /* <DEDUP_REMOVED lines=8> */
[----:B------:R-:W-:-:S02]  /*d010*/  CS2R R76, SRZ ;  /* 0x00000000004c7805 */ /* 0x000fc4000001ff00 */
        /* <DEDUP_REMOVED lines=10> */
[----:B------:R-:W-:-:S02]  /*d0c0*/  MOV R101, RZ ;  /* 0x000000ff00657202 */ /* 0x000fc40000000f00 */
[----:B------:R-:W-:Y:S01]  /*d0d0*/  CS2R R48, SRZ ;  /* 0x0000000000307805 */ /* 0x000fe2000001ff00 */
[----:B------:R-:W-:Y:S01]  /*d0e0*/  IMAD.MOV.U32 R107, RZ, RZ, RZ ;  /* 0x000000ffff6b7224 */ /* 0x000fe200078e00ff */
[----:B------:R-:W-:Y:S02]  /*d0f0*/  CS2R R34, SRZ ;  /* 0x0000000000227805 */ /* 0x000fe4000001ff00 */
[----:B------:R-:W-:Y:S01]  /*d100*/  CS2R R32, SRZ ;  /* 0x0000000000207805 */ /* 0x000fe2000001ff00 */
[----:B------:R-:W-:Y:S01]  /*d110*/  IMAD.MOV.U32 R105, RZ, RZ, RZ ;  /* 0x000000ffff697224 */ /* 0x000fe200078e00ff */
[----:B------:R-:W-:Y:S01]  /*d120*/  CS2R R80, SRZ ;  /* 0x0000000000507805 */ /* 0x000fe2000001ff00 */
[----:B------:R-:W-:Y:S02]  /*d130*/  IMAD.MOV.U32 R44, RZ, RZ, RZ ;  /* 0x000000ffff2c7224 */ /* 0x000fe400078e00ff */
[----:B------:R-:W-:Y:S02]  /*d140*/  IMAD.MOV.U32 R85, RZ, RZ, RZ ;  /* 0x000000ffff557224 */ /* 0x000fe400078e00ff */
[----:B--2---:R-:W-:-:S02]  /*d150*/  IMAD R4, R0, R136, RZ ;  /* 0x0000008800047224 */ /* 0x004fc400078e02ff */
[----:B------:R-:W-:-:S03]  /*d160*/  IMAD.MOV.U32 R0, RZ, RZ, RZ ;  /* 0x000000ffff007224 */ /* 0x000fc600078e00ff */
[----:B------:R1:W-:Y:S01]  /*d170*/  STL [R1+0x58], R4 ;  /* 0x0000580401007387 */ /* 0x0003e20000100800 */
[----:B------:R-:W-:-:S04]  /*d180*/  VIADDMNMX R136, R4, R136, R9, PT ;  /* 0x0000008804887246 */ /* 0x000fc80003800109 */
[----:B------:R-:W-:-:S13]  /*d190*/  ISETP.GT.AND P1, PT, R136, R4, PT ;  /* 0x000000048800720c */ /* 0x000fda0003f24270 */
[----:B-1----:R-:W-:Y:S05]  /*d1a0*/  @!P1 BRA `(.L_x_2371) ;  /* 0x0000016000ec9947 */ /* 0x002fea0003800000 */
[----:B------:R-:W-:-:S03]  /*d1b0*/  UMOV UR4, 0xffffffff ;  /* 0xffffffff00047882 */ /* 0x000fc60000000000 */
[----:B------:R-:W-:Y:S05]  /*d1c0*/  BRA.DIV UR4, `(.L_x_2372) ;  /* 0x00000222044c7947 */ /* 0x000fea000b800000 */
[----:B------:R-:W1:Y:S02]  /*d1d0*/  S2R R0, SR_TID.X ;  /* 0x0000000000007919 */ /* 0x000e640000002100 */
[----:B-1----:R-:W-:-:S05]  /*d1e0*/  VIADD R2, R0, 0xffffff80 ;  /* 0xffffff8000027836 */ /* 0x002fca0000000000 */
[----:B------:R-:W-:-:S04]  /*d1f0*/  SHF.R.S32.HI R0, RZ, 0x1f, R2 ;  /* 0x0000001fff007819 */ /* 0x000fc80000011402 */
[----:B------:R-:W-:-:S04]  /*d200*/  LEA.HI R0, R0, R2, RZ, 0x7 ;  /* 0x0000000200007211 */ /* 0x000fc800078f38ff */
[----:B------:R-:W-:-:S06]  /*d210*/  SHF.R.S32.HI R0, RZ, 0x7, R0 ;  /* 0x00000007ff007819 */ /* 0x000fcc0000011400 */
[----:B------:R-:W1:Y:S04]  /*d220*/  SHFL.IDX PT, R0, R0, RZ, 0x1f ;  /* 0x00001fff00007589 */ /* 0x000e6800000e0000 */
[----:B-1----:R1:W-:Y:S02]  /*d230*/  STL [R1+0x44], R0 ;  /* 0x0000440001007387 */ /* 0x0023e40000100800 */
.L_x_2609:
[----:B------:R-:W1:Y:S01]  /*d240*/  LDL R2, [R1+0x44] ;  /* 0x0000440001027983 */ /* 0x000e620000100800 */
[----:B------:R-:W-:Y:S01]  /*d250*/  VIADD R25, R16, 0x1c400 ;  /* 0x0001c40010197836 */ /* 0x000fe20000000000 */
[----:B------:R-:W-:Y:S04]  /*d260*/  BSSY B6, `(.L_x_2373) ;  /* 0x0000019000067945 */ /* 0x000fe80003800000 */
        /* <DEDUP_REMOVED lines=13> */
[----:B------:R-:W-:Y:S01]  /*d340*/  MOV R5, UR5 ;  /* 0x0000000500057c02 */ /* 0x000fe20008000f00 */
[----:B------:R-:W-:Y:S01]  /*d350*/  ULDC.64 UR4, c[0x4][0x30] ;  /* 0x01000c0000047ab9 */ /* 0x000fe20000000a00 */
[----:B------:R-:W-:Y:S02]  /*d360*/  IMAD.U32 R6, RZ, RZ, UR6 ;  /* 0x00000006ff067e24 */ /* 0x000fe4000f8e00ff */
[----:B------:R-:W-:Y:S02]  /*d370*/  IMAD.U32 R7, RZ, RZ, UR7 ;  /* 0x00000007ff077e24 */ /* 0x000fe4000f8e00ff */
[----:B------:R-:W-:-:S02]  /*d380*/  IMAD.U32 R10, RZ, RZ, UR4 ;  /* 0x00000004ff0a7e24 */ /* 0x000fc4000f8e00ff */
[----:B------:R-:W-:Y:S02]  /*d390*/  IMAD.U32 R11, RZ, RZ, UR5 ;  /* 0x00000005ff0b7e24 */ /* 0x000fe4000f8e00ff */
[----:B------:R-:W-:Y:S02]  /*d3a0*/  IMAD.MOV.U32 R8, RZ, RZ, 0x70 ;  /* 0x00000070ff087424 */ /* 0x000fe400078e00ff */
[----:B------:R-:W-:Y:S02]  /*d3b0*/  IMAD.MOV.U32 R12, RZ, RZ, 0x1 ;  /* 0x00000001ff0c7424 */ /* 0x000fe400078e00ff */
[----:B-1----:R-:W-:-:S07]  /*d3c0*/  IMAD.MOV.U32 R13, RZ, RZ, RZ ;  /* 0x000000ffff0d7224 */ /* 0x002fce00078e00ff */
[----:B------:R-:W-:-:S07]  /*d3d0*/  LEPC R20, `(.L_x_2374) ;  /* 0x000000001014794e */ /* 0x000fce0000000000 */
[----:B0-2--5:R-:W-:Y:S05]  /*d3e0*/  CALL.ABS.NOINC R2 ;  /* 0x0000000002007343 */ /* 0x025fea0003c00000 */
.L_x_2374:
[----:B------:R-:W-:Y:S05]  /*d3f0*/  BSYNC B6 ;  /* 0x0000000000067941 */ /* 0x000fea0003800000 */
.L_x_2373:
[----:B------:R-:W2:Y:S01]  /*d400*/  LDL R2, [R1+0x8c] ;  /* 0x00008c0001027983 */ /* 0x000ea20000100800 */
[----:B------:R-:W-:Y:S01]  /*d410*/  ULDC.64 UR4, c[0x0][0x990] ;  /* 0x0002640000047ab9 */ /* 0x000fe20000000a00 */
[----:B------:R-:W-:Y:S02]  /*d420*/  ULDC.64 UR6, c[0x0][0x998] ;  /* 0x0002660000067ab9 */ /* 0x000fe40000000a00 */
[----:B------:R-:W3:Y:S04]  /*d430*/  LDL R21, [R1+0x7c] ;  /* 0x00007c0001157983 */ /* 0x000ee80000100800 */
[----:B------:R-:W4:Y:S01]  /*d440*/  LDL R20, [R1+0x68] ;  /* 0x0000680001147983 */ /* 0x000f220000100800 */
[----:B------:R-:W-:Y:S01]  /*d450*/  ISETP.NE.U32.AND P0, PT, RZ, UR4, PT ;  /* 0x00000004ff007c0c */ /* 0x000fe2000bf05070 */
[----:B------:R-:W-:Y:S01]  /*d460*/  ULDC.64 UR8, c[0x0][0x208] ;  /* 0x0000820000087ab9 */ /* 0x000fe20000000a00 */
        /* <DEDUP_REMOVED lines=9> */
[C---:B---3--:R-:W-:Y:S02]  /*d500*/  @P0 IMAD R7, R21.reuse, R7, R0 ;  /* 0x0000000715070224 */ /* 0x048fe400078e0200 */
        /* <DEDUP_REMOVED lines=11> */
[----:B------:R-:W-:Y:S02]  /*d5c0*/  @P1 IMAD R3, R20, R13, R7 ;  /* 0x0000000d14031224 */ /* 0x000fe400078e0207 */
[----:B------:R-:W-:Y:S01]  /*d5d0*/  IMAD.MOV.U32 R0, RZ, RZ, 0x3f800000 ;  /* 0x3f800000ff007424 */ /* 0x000fe200078e00ff */
[----:B------:R-:W-:Y:S02]  /*d5e0*/  @P0 LEA.HI.X R5, R2, UR5, R5, 0x2, P2 ;  /* 0x0000000502050c11 */ /* 0x000fe400090f1405 */
[----:B------:R-:W-:-:S02]  /*d5f0*/  @P1 LEA.HI.X R9, R6, UR7, R3, 0x2, P3 ;  /* 0x0000000706091c11 */ /* 0x000fc400098f1403 */
[----:B------:R-:W-:-:S03]  /*d600*/  MOV R3, 0x3f800000 ;  /* 0x3f80000000037802 */ /* 0x000fc60000000f00 */
        /* <DEDUP_REMOVED lines=8> */
[----:B--2---:R-:W-:-:S13]  /*d690*/  R2UR UR5, R20 ;  /* 0x00000000140572ca */ /* 0x004fda00000e0000 */
        /* <DEDUP_REMOVED lines=10> */
.L_x_2378:
[----:B-1----:R1:W2:Y:S02]  /*d740*/  SYNCS.PHASECHK.TRANS64.TRYWAIT P0, [R16+URZ+0x2e800], R3 ;  /* 0x02e80003100075a7 */ /* 0x0022a4000800017f */
[----:B--2---:R-:W-:Y:S05]  /*d750*/  @!P0 NANOSLEEP.SYNCS 0x989680 ;  /* 0x009896800000895d */ /* 0x004fea0003900000 */
[----:B------:R-:W2:Y:S02]  /*d760*/  @!P0 SYNCS.PHASECHK.TRANS64 P0, [R16+URZ+0x2e800], R3 ;  /* 0x02e80003100085a7 */ /* 0x000ea4000800007f */
[----:B--2---:R-:W-:Y:S05]  /*d770*/  @!P0 BRA `(.L_x_2378) ;  /* 0xfffffffc00f08947 */ /* 0x004fea000383ffff */
.L_x_2377:
[----:B------:R-:W-:Y:S05]  /*d780*/  BSYNC B0 ;  /* 0x0000000000007941 */ /* 0x000fea0003800000 */
.L_x_2376:
[----:B------:R-:W-:Y:S05]  /*d790*/  BRA `(.L_x_2379) ;  /* 0x00000050004c7947 */ /* 0x000fea0003800000 */
.L_x_2375:
        /* <DEDUP_REMOVED lines=29> */
[----:B-1----:R-:W-:Y:S05]  /*d970*/  CALL.ABS.NOINC R14 ;  /* 0x000000000e007343 */ /* 0x002fea0003c00000 */
.L_x_2381:
[----:B------:R-:W-:Y:S05]  /*d980*/  BSYNC B6 ;  /* 0x0000000000067941 */ /* 0x000fea0003800000 */
.L_x_2380:
[----:B------:R-:W2:Y:S01]  /*d990*/  LDL R40, [R1+0x54] ;  /* 0x0000540001287983 */ /* 0x000ea20000100800 */
[----:B------:R-:W-:Y:S01]  /*d9a0*/  ULDC.U8 UR4, c[0x0][0x410] ;  /* 0x0001040000047ab9 */ /* 0x000fe20000000000 */
[----:B------:R-:W-:Y:S01]  /*d9b0*/  BSSY B0, `(.L_x_2382) ;  /* 0x00004e9000007945 */ /* 0x000fe20003800000 */
[----:B------:R-:W-:Y:S01]  /*d9c0*/  ISETP.NE.AND P0, PT, RZ, UR4, PT ;  /* 0x00000004ff007c0c */ /* 0x000fe2000bf05270 */
[----:B--2---:R-:W-:-:S12]  /*d9d0*/  IMAD.IADD R41, R228, 0x1, R40 ;  /* 0x00000001e4297824 */ /* 0x004fd800078e0228 */
[----:B------:R-:W-:Y:S05]  /*d9e0*/  @!P0 BRA `(.L_x_2383) ;  /* 0x0000002400ec8947 */ /* 0x000fea0003800000 */
[----:B------:R-:W0:Y:S01]  /*d9f0*/  LDC R34, c[0x0][0x448] ;  /* 0x00011200ff227b82 */ /* 0x000e220000000800 */
[----:B------:R-:W1:Y:S01]  /*da00*/  S2R R20, SR_TID.X ;  /* 0x0000000000147919 */ /* 0x000e620000002100 */
[----:B------:R-:W-:Y:S01]  /*da10*/  MOV R10, R26 ;  /* 0x0000001a000a7202 */ /* 0x000fe20000000f00 */
[----:B------:R-:W-:Y:S01]  /*da20*/  IMAD.MOV.U32 R8, RZ, RZ, R24 ;  /* 0x000000ffff087224 */ /* 0x000fe200078e0018 */
[----:B------:R-:W-:Y:S01]  /*da30*/  ULDC.64 UR4, c[0x0][0x3f8] ;  /* 0x0000fe0000047ab9 */ /* 0x000fe20000000a00 */
[----:B------:R-:W-:Y:S01]  /*da40*/  IMAD.MOV.U32 R9, RZ, RZ, R29 ;  /* 0x000000ffff097224 */ /* 0x000fe200078e001d */
[----:B------:R-:W-:Y:S01]  /*da50*/  ULDC.64 UR6, c[0x0][0x408] ;  /* 0x0001020000067ab9 */ /* 0x000fe20000000a00 */
[----:B------:R-:W-:Y:S01]  /*da60*/  IMAD.MOV.U32 R11, RZ, RZ, R31 ;  /* 0x000000ffff0b7224 */ /* 0x000fe200078e001f */
[----:B------:R-:W-:Y:S01]  /*da70*/  ULDC.64 UR8, c[0x0][0x400] ;  /* 0x0001000000087ab9 */ /* 0x000fe20000000a00 */
[----:B------:R-:W-:Y:S02]  /*da80*/  SHF.R.S32.HI R35, RZ, 0x1f, R22 ;  /* 0x0000001fff237819 */ /* 0x000fe40000011416 */
[----:B------:R-:W-:-:S02]  /*da90*/  SHF.R.S32.HI R37, RZ, 0x1f, R230 ;  /* 0x0000001fff257819 */ /* 0x000fc400000114e6 */
[----:B0-----:R-:W-:Y:S01]  /*daa0*/  ISETP.NE.AND P0, PT, R34, 0x1, PT ;  /* 0x000000012200780c */ /* 0x001fe20003f05270 */
[----:B-1----:R-:W-:-:S12]  /*dab0*/  VIADD R21, R20, 0xffffff80 ;  /* 0xffffff8014157836 */ /* 0x002fd80000000000 */
[----:B------:R-:W0:Y:S01]  /*dac0*/  @P0 LDC R0, c[0x0][0x44c] ;  /* 0x00011300ff000b82 */ /* 0x000e220000000800 */
[----:B------:R-:W-:-:S04]  /*dad0*/  SHF.R.S32.HI R20, RZ, 0x1f, R21 ;  /* 0x0000001fff147819 */ /* 0x000fc80000011415 */
[----:B------:R-:W-:-:S03]  /*dae0*/  LEA.HI R20, R20, R21, RZ, 0x2 ;  /* 0x0000001514147211 */ /* 0x000fc600078f10ff */
[----:B------:R-:W1:Y:S01]  /*daf0*/  @P0 LDC R5, c[0x0][0x450] ;  /* 0x00011400ff050b82 */ /* 0x000e620000000800 */
[----:B------:R-:W-:-:S05]  /*db00*/  LOP3.LUT R20, R20, 0xfffffffc, RZ, 0xc0, !PT ;  /* 0xfffffffc14147812 */ /* 0x000fca00078ec0ff */
[----:B------:R-:W-:-:S04]  /*db10*/  IMAD.IADD R20, R21, 0x1, -R20 ;  /* 0x0000000115147824 */ /* 0x000fc800078e0a14 */
[----:B------:R-:W-:-:S04]  /*db20*/  IMAD R3, R20, 0x40, R41 ;  /* 0x0000004014037824 */ /* 0x000fc800078e0229 */
        /* <DEDUP_REMOVED lines=20> */
.L_x_2615:
[----:B------:R-:W5:Y:S01]  /*dc70*/  LDL R9, [R1+0x40] ;  /* 0x0000400001097983 */ /* 0x000f620000100800 */
[----:B------:R-:W-:Y:S01]  /*dc80*/  BSSY B1, `(.L_x_2385) ;  /* 0x000001c000017945 */ /* 0x000fe20003800000 */
[----:B------:R-:W-:Y:S02]  /*dc90*/  CS2R R30, SRZ ;  /* 0x00000000001e7805 */ /* 0x000fe4000001ff00 */
[----:B------:R-:W-:Y:S02]  /*dca0*/  CS2R R24, SRZ ;  /* 0x0000000000187805 */ /* 0x000fe4000001ff00 */
[----:B------:R-:W-:Y:S02]  /*dcb0*/  CS2R R28, SRZ ;  /* 0x00000000001c7805 */ /* 0x000fe4000001ff00 */
[----:B------:R-:W-:Y:S01]  /*dcc0*/  CS2R R20, SRZ ;  /* 0x0000000000147805 */ /* 0x000fe2000001ff00 */
[----:B-----5:R-:W-:-:S05]  /*dcd0*/  IMAD R34, R9, R34, RZ ;  /* 0x0000002209227224 */ /* 0x020fca00078e02ff */
[----:B------:R-:W-:-:S13]  /*dce0*/  ISETP.GE.AND P0, PT, R41, R34, PT ;  /* 0x000000222900720c */ /* 0x000fda0003f06270 */
[----:B------:R-:W-:Y:S05]  /*dcf0*/  @P0 BRA `(.L_x_2386) ;  /* 0x0000000000500947 */ /* 0x000fea0003800000 */
[----:B------:R-:W-:Y:S01]  /*dd00*/  ULDC UR4, c[0x0][0x3f4] ;  /* 0x0000fd0000047ab9 */ /* 0x000fe20000000800 */
[----:B------:R-:W-:Y:S02]  /*dd10*/  CS2R R28, SRZ ;  /* 0x00000000001c7805 */ /* 0x000fe4000001ff00 */
[----:B------:R-:W-:Y:S02]  /*dd20*/  ISETP.GE.AND P3, PT, R22, UR4, PT ;  /* 0x0000000416007c0c */ /* 0x000fe4000bf66270 */
[----:B------:R-:W-:Y:S02]  /*dd30*/  CS2R R20, SRZ ;  /* 0x0000000000147805 */ /* 0x000fe4000001ff00 */
[----:B------:R-:W-:Y:S02]  /*dd40*/  ISETP.GE.AND P4, PT, R230, UR4, PT ;  /* 0x00000004e6007c0c */ /* 0x000fe4000bf86270 */
[----:B------:R-:W-:Y:S01]  /*dd50*/  CS2R R24, SRZ ;  /* 0x0000000000187805 */ /* 0x000fe2000001ff00 */
[----:B------:R-:W-:-:S06]  /*dd60*/  ULDC.64 UR6, c[0x0][0x208] ;  /* 0x0000820000067ab9 */ /* 0x000fcc0000000a00 */
[----:B--2---:R-:W-:-:S04]  /*dd70*/  @!P3 IADD3 R10, P0, R22, R3, RZ ;  /* 0x00000003160ab210 */ /* 0x004fc80007f1e0ff */
[CC--:B----4-:R-:W-:Y:S02]  /*dd80*/  @!P4 IADD3 R26, P2, R230.reuse, R14.reuse, RZ ;  /* 0x0000000ee61ac210 */ /* 0x0d0fe40007f5e0ff */
[----:B------:R-:W-:Y:S01]  /*dd90*/  @!P4 IADD3 R12, P1, R230, R3, RZ ;  /* 0x00000003e60cc210 */ /* 0x000fe20007f3e0ff */
[----:B-1----:R-:W-:Y:S01]  /*dda0*/  @!P3 IMAD.X R11, R0, 0x1, R35, P0 ;  /* 0x00000001000bb824 */ /* 0x002fe200000e0623 */
[----:B------:R-:W-:Y:S02]  /*ddb0*/  @!P3 IADD3 R14, P0, R22, R14, RZ ;  /* 0x0000000e160eb210 */ /* 0x000fe40007f1e0ff */
[----:B------:R-:W-:Y:S01]  /*ddc0*/  CS2R R30, SRZ ;  /* 0x00000000001e7805 */ /* 0x000fe2000001ff00 */
[--C-:B---3--:R-:W-:Y:S02]  /*ddd0*/  @!P4 IMAD.X R27, R4, 0x1, R37.reuse, P2 ;  /* 0x00000001041bc824 */ /* 0x108fe400010e0625 */
[----:B------:R-:W-:Y:S01]  /*dde0*/  @!P4 IMAD.X R13, R0, 0x1, R37, P1 ;  /* 0x00000001000dc824 */ /* 0x000fe200008e0625 */
[----:B------:R1:W5:Y:S01]  /*ddf0*/  @!P3 LD.E.64 R28, desc[UR6][R10.64] ;  /* 0x000000060a1cb980 */ /* 0x000362000c101b00 */
[----:B------:R-:W-:-:S03]  /*de00*/  @!P3 IMAD.X R15, R4, 0x1, R35, P0 ;  /* 0x00000001040fb824 */ /* 0x000fc600000e0623 */
[----:B------:R1:W5:Y:S04]  /*de10*/  @!P4 LD.E.64 R20, desc[UR6][R12.64] ;  /* 0x000000060c14c980 */ /* 0x000368000c101b00 */
[----:B------:R1:W5:Y:S04]  /*de20*/  @!P4 LD.E.64 R24, desc[UR6][R26.64] ;  /* 0x000000061a18c980 */ /* 0x000368000c101b00 */
[----:B------:R1:W5:Y:S02]  /*de30*/  @!P3 LD.E.64 R30, desc[UR6][R14.64] ;  /* 0x000000060e1eb980 */ /* 0x000364000c101b00 */
.L_x_2386:
[----:B------:R-:W-:Y:S05]  /*de40*/  BSYNC B1 ;  /* 0x0000000000017941 */ /* 0x000fea0003800000 */
.L_x_2385:
[----:B------:R-:W-:Y:S01]  /*de50*/  UMOV UR4, 0xffffffff ;  /* 0xffffffff00047882 */ /* 0x000fe20000000000 */
[----:B-1----:R-:W-:Y:S02]  /*de60*/  CS2R R26, SRZ ;  /* 0x00000000001a7805 */ /* 0x002fe4000001ff00 */
[----:B------:R-:W-:Y:S05]  /*de70*/  BRA.DIV UR4, `(.L_x_2387) ;  /* 0x0000021604d07947 */ /* 0x000fea000b800000 */
[----:B------:R1:W0:Y:S04]  /*de80*/  SHFL.IDX PT, R0, R6, 0x1, 0x1c1f ;  /* 0x003c1f0006007f89 */ /* 0x00022800000e0000 */
[----:B--2---:R1:W2:Y:S04]  /*de90*/  SHFL.IDX PT, R3, R5, 0x1, 0x1c1f ;  /* 0x003c1f0005037f89 */ /* 0x0042a800000e0000 */
[----:B---3--:R1:W3:Y:S04]  /*dea0*/  SHFL.IDX PT, R4, R8, 0x1, 0x1c1f ;  /* 0x003c1f0008047f89 */ /* 0x0082e800000e0000 */
[----:B----4-:R1:W4:Y:S02]  /*deb0*/  SHFL.IDX PT, R14, R7, 0x1, 0x1c1f ;  /* 0x003c1f00070e7f89 */ /* 0x01032400000e0000 */
.L_x_2621:
        /* <DEDUP_REMOVED lines=13> */
[----:B------:R-:W-:Y:S01]  /*df90*/  CS2R R26, SRZ ;  /* 0x00000000001a7805 */ /* 0x000fe2000001ff00 */
[----:B------:R-:W-:-:S04]  /*dfa0*/  ULDC.64 UR6, c[0x0][0x208] ;  /* 0x0000820000067ab9 */ /* 0x000fc80000000a00 */
[----:B--2---:R-:W-:-:S04]  /*dfb0*/  @!P5 IADD3 R32, P2, R230, R3, RZ ;  /* 0x00000003e620d210 */ /* 0x004fc80007f5e0ff */
[C---:B------:R-:W-:Y:S02]  /*dfc0*/  @!P4 IADD3 R6, P0, R22.reuse, R3, RZ ;  /* 0x000000031606c210 */ /* 0x040fe40007f1e0ff */
[-C--:B----4-:R-:W-:Y:S01]  /*dfd0*/  @!P4 IADD3 R38, P1, R22, R14.reuse, RZ ;  /* 0x0000000e1626c210 */ /* 0x090fe20007f3e0ff */
[----:B------:R-:W-:Y:S01]  /*dfe0*/  @!P5 IMAD.X R33, R0, 0x1, R37, P2 ;  /* 0x000000010021d824 */ /* 0x000fe200010e0625 */
[----:B------:R-:W-:Y:S01]  /*dff0*/  @!P5 IADD3 R14, P3, R230, R14, RZ ;  /* 0x0000000ee60ed210 */ /* 0x000fe20007f7e0ff */
[--C-:B------:R-:W-:Y:S02]  /*e000*/  @!P4 IMAD.X R7, R0, 0x1, R35.reuse, P0 ;  /* 0x000000010007c824 */ /* 0x100fe400000e0623 */
[C---:B---3--:R-:W-:Y:S01]  /*e010*/  @!P4 IMAD.X R39, R4.reuse, 0x1, R35, P1 ;  /* 0x000000010427c824 */ /* 0x048fe200008e0623 */
[----:B------:R-:W-:Y:S01]  /*e020*/  @!P5 IADD3.X R15, R4, R37, RZ, P3, !PT ;  /* 0x00000025040fd210 */ /* 0x000fe20001ffe4ff */
[----:B------:R0:W5:Y:S04]  /*e030*/  @!P5 LD.E.64 R10, desc[UR6][R32.64] ;  /* 0x00000006200ad980 */ /* 0x000168000c101b00 */
[----:B------:R0:W5:Y:S04]  /*e040*/  @!P5 LD.E.64 R8, desc[UR6][R14.64] ;  /* 0x000000060e08d980 */ /* 0x000168000c101b00 */
[----:B------:R0:W5:Y:S04]  /*e050*/  @!P4 LD.E.64 R12, desc[UR6][R6.64] ;  /* 0x00000006060cc980 */ /* 0x000168000c101b00 */
[----:B------:R0:W5:Y:S02]  /*e060*/  @!P4 LD.E.64 R26, desc[UR6][R38.64] ;  /* 0x00000006261ac980 */ /* 0x000164000c101b00 */
.L_x_2389:
[----:B------:R-:W-:Y:S05]  /*e070*/  BSYNC B1 ;  /* 0x0000000000017941 */ /* 0x000fea0003800000 */
.L_x_2388:
[----:B------:R-:W2:Y:S01]  /*e080*/  LDL R0, [R1+0x94] ;  /* 0x0000940001007983 */ /* 0x000ea20000100800 */
[----:B0-----:R-:W-:Y:S01]  /*e090*/  VIADDMNMX R15, R34, -R40, 0x80, PT ;  /* 0x00000080220f7446 */ /* 0x001fe20003800928 */
[----:B------:R-:W-:Y:S01]  /*e0a0*/  BSSY B1, `(.L_x_2390) ;  /* 0x0000019000017945 */ /* 0x000fe20003800000 */
[----:B------:R-:W-:Y:S01]  /*e0b0*/  LOP3.LUT P2, RZ, R229, 0x4, RZ, 0xc0, !PT ;  /* 0x00000004e5ff7812 */ /* 0x000fe2000784c0ff */
[----:B---3--:R-:W0:Y:S01]  /*e0c0*/  S2R R4, SR_TID.X ;  /* 0x0000000000047919 */ /* 0x008e220000002100 */
[----:B------:R-:W-:Y:S01]  /*e0d0*/  ISETP.GE.AND P1, PT, R228, R15, PT ;  /* 0x0000000fe400720c */ /* 0x000fe20003f26270 */
[----:B0-----:R-:W-:-:S05]  /*e0e0*/  VIADD R6, R4, 0xffffff80 ;  /* 0xffffff8004067836 */ /* 0x001fca0000000000 */
[----:B------:R-:W-:-:S04]  /*e0f0*/  SHF.R.S32.HI R4, RZ, 0x1f, R6 ;  /* 0x0000001fff047819 */ /* 0x000fc80000011406 */
[----:B------:R-:W-:-:S05]  /*e100*/  LEA.HI R4, R4, R6, RZ, 0x5 ;  /* 0x0000000604047211 */ /* 0x000fca00078f28ff */
[----:B------:R-:W-:-:S05]  /*e110*/  IMAD.SHL.U32 R4, R4, 0x20, RZ ;  /* 0x0000002004047824 */ /* 0x000fca00078e00ff */
[----:B------:R-:W-:Y:S02]  /*e120*/  LOP3.LUT R4, R4, 0xfffffc00, RZ, 0xc0, !PT ;  /* 0xfffffc0004047812 */ /* 0x000fe400078ec0ff */
[----:B--2---:R-:W-:Y:S01]  /*e130*/  R2UR UR5, R0 ;  /* 0x00000000000572ca */ /* 0x004fe200000e0000 */
[----:B------:R-:W-:-:S05]  /*e140*/  IMAD.SHL.U32 R0, R229, 0x80, RZ ;  /* 0x00000080e5007824 */ /* 0x000fca00078e00ff */
[----:B------:R-:W-:-:S04]  /*e150*/  LOP3.LUT R3, R0, 0x380, RZ, 0xc0, !PT ;  /* 0x0000038000037812 */ /* 0x000fc800078ec0ff */
[----:B------:R-:W-:Y:S02]  /*e160*/  LOP3.LUT R0, R3, 0x30, R18, 0xf8, !PT ;  /* 0x0000003003007812 */ /* 0x000fe400078ef812 */
[----:B------:R-:W-:Y:S01]  /*e170*/  SHF.R.U32.HI R3, RZ, 0x3, R3 ;  /* 0x00000003ff037819 */ /* 0x000fe20000011603 */
[----:B------:R-:W-:-:S03]  /*e180*/  ULEA.HI UR4, UR5, UR5, URZ, 0x1 ;  /* 0x0000000505047291 */ /* 0x000fc6000f8f083f */
[----:B------:R-:W-:Y:S01]  /*e190*/  LOP3.LUT R3, R0, R3, RZ, 0x3c, !PT ;  /* 0x0000000300037212 */ /* 0x000fe200078e3cff */
[----:B------:R-:W-:-:S03]  /*e1a0*/  ULOP3.LUT UR4, UR4, 0xfffffffe, URZ, 0xc0, !UPT ;  /* 0xfffffffe04047892 */ /* 0x000fc6000f8ec03f */
[----:B------:R-:W-:Y:S01]  /*e1b0*/  IADD3 R3, R16, R3, R4 ;  /* 0x0000000310037210 */ /* 0x000fe20007ffe004 */
[----:B------:R-:W-:-:S04]  /*e1c0*/  UIADD3 UR4, UR5, -UR4, URZ ;  /* 0x8000000405047290 */ /* 0x000fc8000fffe03f */
[C---:B------:R-:W-:Y:S02]  /*e1d0*/  VIADD R4, R3.reuse, 0x1c400 ;  /* 0x0001c40003047836 */ /* 0x040fe40000000000 */
[----:B------:R-:W-:Y:S02]  /*e1e0*/  IMAD.U32 R5, RZ, RZ, UR4 ;  /* 0x00000004ff057e24 */ /* 0x000fe4000f8e00ff */
[----:B------:R-:W-:-:S03]  /*e1f0*/  VIADD R0, R3, 0x1c440 ;  /* 0x0001c44003007836 */ /* 0x000fc60000000000 */
[----:B------:R-:W-:-:S04]  /*e200*/  SHF.L.U32 R5, R5, 0x1f, RZ ;  /* 0x0000001f05057819 */ /* 0x000fc800000006ff */
[----:B------:R-:W0:Y:S02]  /*e210*/  SYNCS.PHASECHK.TRANS64.TRYWAIT P0, [R16+URZ+0x2e800], R5 ;  /* 0x02e80005100075a7 */ /* 0x000e24000800017f */
[----:B0-----:R-:W-:Y:S05]  /*e220*/  @!P0 BRA `(.L_x_2391) ;  /* 0x0000021400548947 */ /* 0x001fea0003800000 */
.L_x_2622:
[----:B------:R-:W-:Y:S05]  /*e230*/  BSYNC B1 ;  /* 0x0000000000017941 */ /* 0x000fea0003800000 */
.L_x_2390:
        /* <DEDUP_REMOVED lines=15> */
[----:B------:R-:W-:Y:S02]  /*e330*/  SHF.R.U32.HI R35, RZ, 0x10, R29 ;  /* 0x00000010ff237819 */ /* 0x000fe4000001161d */
[----:B------:R-:W-:Y:S02]  /*e340*/  LOP3.LUT R38, R31, 0xff, RZ, 0xc0, !PT ;  /* 0x000000ff1f267812 */ /* 0x000fe400078ec0ff */
[----:B------:R-:W-:Y:S01]  /*e350*/  LOP3.LUT R39, R39, 0xff, RZ, 0xc0, !PT ;  /* 0x000000ff27277812 */ /* 0x000fe200078ec0ff */
[----:B------:R-:W-:Y:S01]  /*e360*/  IMAD.U32 R35, R35, 0x10000, RZ ;  /* 0x0001000023237824 */ /* 0x000fe200078e00ff */
[----:B------:R-:W-:Y:S02]  /*e370*/  SHF.R.U32.HI R40, RZ, 0x10, R31 ;  /* 0x00000010ff287819 */ /* 0x000fe4000001161f */
[----:B----4-:R-:W-:Y:S02]  /*e380*/  LOP3.LUT R14, R28, 0xff, RZ, 0xc0, !PT ;  /* 0x000000ff1c0e7812 */ /* 0x010fe400078ec0ff */
[----:B------:R-:W-:-:S02]  /*e390*/  LOP3.LUT R33, R32, 0xff, RZ, 0xc0, !PT ;  /* 0x000000ff20217812 */ /* 0x000fc400078ec0ff */
[----:B------:R-:W-:Y:S01]  /*e3a0*/  PRMT R38, R39, 0x7604, R38 ;  /* 0x0000760427267816 */ /* 0x000fe20000000026 */
[----:B------:R-:W-:Y:S01]  /*e3b0*/  IMAD.U32 R39, R40, 0x10000, RZ ;  /* 0x0001000028277824 */ /* 0x000fe200078e00ff */
        /* <DEDUP_REMOVED lines=9> */
[----:B0-----:R-:W-:Y:S02]  /*e450*/  F2FP.F16.E4M3.UNPACK_B R14, R6.H1 ;  /* 0x00000006ff0e723e */ /* 0x001fe400030006ff */
[----:B------:R-:W-:-:S02]  /*e460*/  LOP3.LUT R37, R37, 0xff0000, R30, 0xf8, !PT ;  /* 0x00ff000025257812 */ /* 0x000fc400078ef81e */
[----:B------:R-:W-:Y:S02]  /*e470*/  F2FP.F16.E4M3.UNPACK_B R38, R39 ;  /* 0x00000027ff26723e */ /* 0x000fe400020006ff */
[----:B------:R-:W-:Y:S02]  /*e480*/  F2FP.F16.E4M3.UNPACK_B R32, R35 ;  /* 0x00000023ff20723e */ /* 0x000fe400020006ff */
[----:B------:R-:W-:Y:S01]  /*e490*/  LOP3.LUT R34, R37, 0xff000000, R30, 0xf8, !PT ;  /* 0xff00000025227812 */ /* 0x000fe200078ef81e */
[--C-:B------:R-:W-:Y:S01]  /*e4a0*/  HADD2.F32 R30, -RZ, R14.reuse.H0_H0 ;  /* 0x2000000eff1e7230 */ /* 0x100fe20000004100 */
[--C-:B------:R-:W-:Y:S01]  /*e4b0*/  LOP3.LUT R33, R33, 0xff0000, R28.reuse, 0xf8, !PT ;  /* 0x00ff000021217812 */ /* 0x100fe200078ef81c */
[----:B------:R-:W-:Y:S01]  /*e4c0*/  HADD2.F32 R14, -RZ, R14.H1_H1 ;  /* 0x3000000eff0e7230 */ /* 0x000fe20000004100 */
[----:B------:R-:W-:Y:S01]  /*e4d0*/  F2FP.F16.E4M3.UNPACK_B R29, R6 ;  /* 0x00000006ff1d723e */ /* 0x000fe200020006ff */
[----:B------:R-:W-:Y:S01]  /*e4e0*/  HADD2.F32 R41, -RZ, R38.H1_H1 ;  /* 0x30000026ff297230 */ /* 0x000fe20000004100 */
[----:B------:R-:W-:Y:S01]  /*e4f0*/  LOP3.LUT R33, R33, 0xff000000, R28, 0xf8, !PT ;  /* 0xff00000021217812 */ /* 0x000fe200078ef81c */
[----:B------:R-:W-:Y:S01]  /*e500*/  HADD2.F32 R37, -RZ, R32.H1_H1 ;  /* 0x30000020ff257230 */ /* 0x000fe20000004100 */
[----:B------:R-:W-:Y:S01]  /*e510*/  F2FP.F16.E4M3.UNPACK_B R28, R5.H1 ;  /* 0x00000005ff1c723e */ /* 0x000fe200030006ff */
[----:B------:R-:W-:-:S02]  /*e520*/  HADD2.F32 R38, -RZ, R38.H0_H0 ;  /* 0x20000026ff267230 */ /* 0x000fc40000004100 */
[C---:B------:R-:W-:Y:S01]  /*e530*/  FMUL.FTZ R43, R14.reuse, R41 ;  /* 0x000000290e2b7220 */ /* 0x040fe20000410000 */
[----:B------:R-:W-:Y:S02]  /*e540*/  HADD2.F32 R32, -RZ, R32.H0_H0 ;  /* 0x20000020ff207230 */ /* 0x000fe40000004100 */
[----:B------:R-:W-:Y:S01]  /*e550*/  FMUL.FTZ R40, R14, R37 ;  /* 0x000000250e287220 */ /* 0x000fe20000410000 */
[----:B------:R-:W-:Y:S01]  /*e560*/  F2FP.F16.E4M3.UNPACK_B R14, R5 ;  /* 0x00000005ff0e723e */ /* 0x000fe200020006ff */
[--C-:B------:R-:W-:Y:S01]  /*e570*/  HADD2.F32 R5, -RZ, R29.reuse.H1_H1 ;  /* 0x3000001dff057230 */ /* 0x100fe20000004100 */
[----:B------:R-:W-:Y:S01]  /*e580*/  F2FP.F16.E4M3.UNPACK_B R31, R7 ;  /* 0x00000007ff1f723e */ /* 0x000fe200020006ff */
[C---:B------:R-:W-:Y:S01]  /*e590*/  FFMA.FTZ R43, R30.reuse, R37, -R43 ;  /* 0x000000251e2b7223 */ /* 0x040fe2000001082b */
        /* <DEDUP_REMOVED lines=72> */
.L_x_2395:
[----:B------:R-:W-:Y:S05]  /*ea20*/  BSYNC B2 ;  /* 0x0000000000027941 */ /* 0x000fea0003800000 */
.L_x_2394:
        /* <DEDUP_REMOVED lines=36> */
[--C-:B------:R-:W-:Y:S01]  /*ec70*/  HADD2.F32 R24, -RZ, R14.reuse.H0_H0 ;  /* 0x2000000eff187230 */ /* 0x100fe20000004100 */
[----:B------:R-:W-:Y:S01]  /*ec80*/  F2FP.F16.E4M3.UNPACK_B R21, R6 ;  /* 0x00000006ff15723e */ /* 0x000fe200020006ff */
[----:B------:R-:W-:Y:S01]  /*ec90*/  HADD2.F32 R14, -RZ, R14.H1_H1 ;  /* 0x3000000eff0e7230 */ /* 0x000fe20000004100 */
[----:B------:R-:W-:Y:S01]  /*eca0*/  LOP3.LUT R29, R29, 0xff000000, R20, 0xf8, !PT ;  /* 0xff0000001d1d7812 */ /* 0x000fe200078ef814 */
        /* <DEDUP_REMOVED lines=83> */
.L_x_2393:
[----:B------:R-:W-:Y:S05]  /*f1e0*/  BSYNC B1 ;  /* 0x0000000000017941 */ /* 0x000fea0003800000 */
.L_x_2392:
[----:B01----:R-:W-:-:S04]  /*f1f0*/  IADD3 R4, R228, 0x40, RZ ;  /* 0x00000040e4047810 */ /* 0x003fc80007ffe0ff */
        /* <DEDUP_REMOVED lines=129> */
.L_x_2398:
[----:B------:R-:W-:Y:S05]  /*fa10*/  BSYNC B1 ;  /* 0x0000000000017941 */ /* 0x000fea0003800000 */
.L_x_2397:
        /* <DEDUP_REMOVED lines=80> */
[----:B------:R-:W-:-:S02]  /*ff20*/  HADD2.F32 R6, -RZ, R4.H1_H1 ;  /* 0x30000004ff067230 */ /* 0x000fc40000004100 */
[----:B------:R-:W-:Y:S02]  /*ff30*/  HADD2.F32 R10, -RZ, R9.H1_H1 ;  /* 0x30000009ff0a7230 */ /* 0x000fe40000004100 */
[----:B------:R-:W-:Y:S02]  /*ff40*/  HADD2.F32 R5, -RZ, R4.H0_H0 ;  /* 0x20000004ff057230 */ /* 0x000fe40000004100 */
[C---:B------:R-:W-:Y:S01]  /*ff50*/  FMUL.FTZ R14, R6.reuse, R12 ;  /* 0x0000000c060e7220 */ /* 0x040fe20000410000 */
[----:B------:R-:W-:Y:S02]  /*ff60*/  HADD2.F32 R4, -RZ, R3.H1_H1 ;  /* 0x30000003ff047230 */ /* 0x000fe40000004100 */
[-C--:B------:R-:W-:Y:S01]  /*ff70*/  FMUL.FTZ R20, R6, R10.reuse ;  /* 0x0000000a06147220 */ /* 0x080fe20000410000 */
[----:B------:R-:W-:Y:S02]  /*ff80*/  HADD2.F32 R9, -RZ, R9.H0_H0 ;  /* 0x20000009ff097230 */ /* 0x000fe40000004100 */
[----:B------:R-:W-:Y:S01]  /*ff90*/  FFMA.FTZ R14, R5, R10, -R14 ;  /* 0x0000000a050e7223 */ /* 0x000fe2000001080e */
[----:B------:R-:W-:-:S02]  /*ffa0*/  HADD2.F32 R3, -RZ, R3.H0_H0 ;  /* 0x20000003ff037230 */ /* 0x000fc40000004100 */
[C---:B------:R-:W-:Y:S01]  /*ffb0*/  FMUL.FTZ R6, R4.reuse, R11 ;  /* 0x0000000b04067220 */ /* 0x040fe20000410000 */
[----:B------:R-:W-:Y:S01]  /*ffc0*/  FFMA.FTZ R15, R5, R12, R20 ;  /* 0x0000000c050f7223 */ /* 0x000fe20000010014 */
[-C--:B------:R-:W-:Y:S01]  /*ffd0*/  FMUL.FTZ R4, R4, R9.reuse ;  /* 0x0000000904047220 */ /* 0x080fe20000410000 */
[----:B------:R-:W-:Y:S02]  /*ffe0*/  HADD2.F32 R5, -RZ, R13.H1_H1 ;  /* 0x3000000dff057230 */ /* 0x000fe40000004100 */
[C---:B------:R-:W-:Y:S01]  /*fff0*/  FFMA.FTZ R12, R3.reuse, R9, -R6 ;  /* 0x00000009030c7223 */ /* 0x040fe20000010806 */
[--C-:B------:R-:W-:Y:S02]  /*10000*/  HADD2.F32 R9, -RZ, R21.reuse.H1_H1 ;  /* 0x30000015ff097230 */ /* 0x100fe40000004100 */
[----:B------:R-:W-:Y:S01]  /*10010*/  FFMA.FTZ R11, R3, R11, R4 ;  /* 0x0000000b030b7223 */ /* 0x000fe20000010004 */
[----:B------:R-:W-:Y:S02]  /*10020*/  HADD2.F32 R4, -RZ, R8.H1_H1 ;  /* 0x30000008ff047230 */ /* 0x000fe40000004100 */
[----:B------:R-:W-:-:S02]  /*10030*/  HADD2.F32 R10, -RZ, R21.H0_H0 ;  /* 0x20000015ff0a7230 */ /* 0x000fc40000004100 */
[----:B------:R-:W-:Y:S02]  /*10040*/  HADD2.F32 R3, -RZ, R7.H1_H1 ;  /* 0x30000007ff037230 */ /* 0x000fe40000004100 */
[C---:B------:R-:W-:Y:S01]  /*10050*/  FMUL.FTZ R20, R4.reuse, R5 ;  /* 0x0000000504147220 */ /* 0x040fe20000410000 */
[----:B------:R-:W-:Y:S02]  /*10060*/  HADD2.F32 R6, -RZ, R13.H0_H0 ;  /* 0x2000000dff067230 */ /* 0x000fe40000004100 */
[----:B------:R-:W-:Y:S01]  /*10070*/  FMUL.FTZ R13, R4, R9 ;  /* 0x00000009040d7220 */ /* 0x000fe20000410000 */
        /* <DEDUP_REMOVED lines=12> */
[----:B------:R-:W-:Y:S02]  /*10140*/  F2FP.SATFINITE.E4M3.F32.PACK_AB_MERGE_C R6, R27, R24, R6 ;  /* 0x000000181b06723e */ /* 0x000fe40004807006 */
[----:B------:R-:W-:Y:S02]  /*10150*/  F2FP.SATFINITE.E4M3.F32.PACK_AB_MERGE_C R7, R28, R31, R7 ;  /* 0x0000001f1c07723e */ /* 0x000fe40004807007 */
[----:B------:R-:W-:-:S02]  /*10160*/  F2FP.SATFINITE.E4M3.F32.PACK_AB_MERGE_C R4, R11, R12, R4 ;  /* 0x0000000c0b04723e */ /* 0x000fc40004807004 */
[----:B------:R-:W-:-:S05]  /*10170*/  F2FP.SATFINITE.E4M3.F32.PACK_AB_MERGE_C R5, R10, R5, R13 ;  /* 0x000000050a05723e */ /* 0x000fca000480700d */
[----:B------:R3:W-:Y:S01]  /*10180*/  STS.128 [R0+0x2000], R4 ;  /* 0x0020000400007388 */ /* 0x0007e20000000c00 */
[----:B------:R-:W-:Y:S05]  /*10190*/  BRA `(.L_x_2396) ;  /* 0x0000002400a87947 */ /* 0x000fea0003800000 */
.L_x_2383:
[----:B------:R-:W0:Y:S01]  /*101a0*/  S2R R0, SR_TID.X ;  /* 0x0000000000007919 */ /* 0x000e220000002100 */
[----:B------:R-:W1:Y:S01]  /*101b0*/  LDC R34, c[0x0][0x448] ;  /* 0x00011200ff227b82 */ /* 0x000e620000000800 */
[----:B------:R-:W-:Y:S01]  /*101c0*/  IMAD.MOV.U32 R4, RZ, RZ, R24 ;  /* 0x000000ffff047224 */ /* 0x000fe200078e0018 */
[----:B------:R-:W-:Y:S01]  /*101d0*/  ULDC.64 UR4, c[0x0][0x3f8] ;  /* 0x0000fe0000047ab9 */ /* 0x000fe20000000a00 */
[----:B------:R-:W-:Y:S01]  /*101e0*/  IMAD.MOV.U32 R6, RZ, RZ, R26 ;  /* 0x000000ffff067224 */ /* 0x000fe200078e001a */
[----:B------:R-:W-:Y:S01]  /*101f0*/  ULDC.64 UR6, c[0x0][0x408] ;  /* 0x0001020000067ab9 */ /* 0x000fe20000000a00 */
[----:B------:R-:W-:Y:S01]  /*10200*/  IMAD.MOV.U32 R7, RZ, RZ, R31 ;  /* 0x000000ffff077224 */ /* 0x000fe200078e001f */
[----:B------:R-:W-:Y:S01]  /*10210*/  ULDC.64 UR8, c[0x0][0x400] ;  /* 0x0001000000087ab9 */ /* 0x000fe20000000a00 */
[----:B-1----:R-:W-:Y:S01]  /*10220*/  ISETP.NE.AND P0, PT, R34, 0x1, PT ;  /* 0x000000012200780c */ /* 0x002fe20003f05270 */
[----:B0-----:R-:W-:-:S05]  /*10230*/  VIADD R0, R0, 0xffffff80 ;  /* 0xffffff8000007836 */ /* 0x001fca0000000000 */
[----:B------:R-:W-:-:S07]  /*10240*/  SHF.R.S32.HI R3, RZ, 0x1f, R0 ;  /* 0x0000001fff037819 */ /* 0x000fce0000011400 */
[----:B------:R-:W0:Y:S01]  /*10250*/  @P0 LDC R5, c[0x0][0x450] ;  /* 0x00011400ff050b82 */ /* 0x000e220000000800 */
[----:B------:R-:W-:-:S04]  /*10260*/  LEA.HI R3, R3, R0, RZ, 0x2 ;  /* 0x0000000003037211 */ /* 0x000fc800078f10ff */
[----:B------:R-:W-:-:S05]  /*10270*/  LOP3.LUT R3, R3, 0xfffffffc, RZ, 0xc0, !PT ;  /* 0xfffffffc03037812 */ /* 0x000fca00078ec0ff */
[----:B------:R-:W-:Y:S02]  /*10280*/  IMAD.IADD R3, R0, 0x1, -R3 ;  /* 0x0000000100037824 */ /* 0x000fe400078e0a03 */
[----:B------:R-:W1:Y:S02]  /*10290*/  @P0 LDC R0, c[0x0][0x44c] ;  /* 0x00011300ff000b82 */ /* 0x000e640000000800 */
[----:B------:R-:W-:-:S04]  /*102a0*/  IMAD R3, R3, 0x40, R41 ;  /* 0x0000004003037824 */ /* 0x000fc800078e0229 */
[----:B-1----:R-:W-:-:S05]  /*102b0*/  @P0 IMAD.HI.U32 R0, R3, R0, RZ ;  /* 0x0000000003000227 */ /* 0x002fca00078e00ff */
[----:B0-----:R-:W-:Y:S01]  /*102c0*/  @P0 SHF.R.U32.HI R3, RZ, R5, R0 ;  /* 0x00000005ff030219 */ /* 0x001fe20000011600 */
        /* <DEDUP_REMOVED lines=15> */
[----:B------:R-:W2:Y:S01]  /*103c0*/  LDL R0, [R1+0x40] ;  /* 0x0000400001007983 */ /* 0x000ea20000100800 */
[----:B------:R-:W0:Y:S01]  /*103d0*/  LDC R39, c[0x0][0x3f4] ;  /* 0x0000fd00ff277b82 */ /* 0x000e220000000800 */
[----:B------:R-:W-:Y:S02]  /*103e0*/  ULDC.64 UR4, c[0x0][0x208] ;  /* 0x0000820000047ab9 */ /* 0x000fe40000000a00 */
[----:B------:R-:W1:Y:S04]  /*103f0*/  SHFL.IDX PT, R5, R35, RZ, 0x1c1f ;  /* 0x001c1fff23057589 */ /* 0x000e6800000e0000 */
[----:B------:R-:W3:Y:S04]  /*10400*/  SHFL.IDX PT, R14, R9, RZ, 0x1c1f ;  /* 0x001c1fff090e7589 */ /* 0x000ee800000e0000 */
[----:B------:R-:W4:Y:S04]  /*10410*/  SHFL.IDX PT, R3, R8, RZ, 0x1c1f ;  /* 0x001c1fff08037589 */ /* 0x000f2800000e0000 */
[----:B------:R-:W5:Y:S01]  /*10420*/  SHFL.IDX PT, R7, R37, RZ, 0x1c1f ;  /* 0x001c1fff25077589 */ /* 0x000f6200000e0000 */
[----:B0-----:R-:W-:Y:S01]  /*10430*/  ISETP.GE.AND P0, PT, R18, R39, PT ;  /* 0x000000271200720c */ /* 0x001fe20003f06270 */
[----:B--2---:R-:W-:-:S05]  /*10440*/  IMAD R34, R0, R34, RZ ;  /* 0x0000002200227224 */ /* 0x004fca00078e02ff */
[----:B------:R-:W-:-:S13]  /*10450*/  ISETP.GE.OR P1, PT, R41, R34, P0 ;  /* 0x000000222900720c */ /* 0x000fda0000726670 */
[C---:B-1----:R-:W-:Y:S02]  /*10460*/  @!P1 IADD3 R0, P2, R18.reuse, R5, RZ ;  /* 0x0000000512009210 */ /* 0x042fe40007f5e0ff */
[----:B---3--:R-:W-:Y:S02]  /*10470*/  @!P1 IADD3 R14, P3, R18, R14, RZ ;  /* 0x0000000e120e9210 */ /* 0x008fe40007f7e0ff */
[----:B----4-:R-:W-:Y:S01]  /*10480*/  @!P1 IADD3.X R5, R3, R19, RZ, P2, !PT ;  /* 0x0000001303059210 */ /* 0x010fe200017fe4ff */
[----:B------:R-:W-:Y:S02]  /*10490*/  @!P1 IMAD.MOV.U32 R4, RZ, RZ, R0 ;  /* 0x000000ffff049224 */ /* 0x000fe400078e0000 */
[----:B-----5:R-:W-:Y:S02]  /*104a0*/  @!P1 IMAD.X R3, R7, 0x1, R19, P3 ;  /* 0x0000000107039824 */ /* 0x020fe400018e0613 */
[----:B------:R-:W-:Y:S02]  /*104b0*/  @!P1 IMAD.MOV.U32 R24, RZ, RZ, R14 ;  /* 0x000000ffff189224 */ /* 0x000fe400078e000e */
[----:B------:R-:W-:Y:S01]  /*104c0*/  @!P1 IMAD.MOV.U32 R25, RZ, RZ, R3 ;  /* 0x000000ffff199224 */ /* 0x000fe200078e0003 */
[----:B------:R-:W2:Y:S05]  /*104d0*/  @!P1 LD.E.128 R4, desc[UR4][R4.64] ;  /* 0x0000000404049980 */ /* 0x000eaa000c101d00 */
        /* <DEDUP_REMOVED lines=12> */
[----:B------:R-:W-:Y:S01]  /*105a0*/  @!P1 IMAD.MOV.U32 R30, RZ, RZ, R6 ;  /* 0x000000ffff1e9224 */ /* 0x000fe200078e0006 */
[----:B---3--:R-:W-:Y:S01]  /*105b0*/  @!P1 MOV R29, R25 ;  /* 0x00000019001d9202 */ /* 0x008fe20000000f00 */
[----:B------:R-:W-:-:S02]  /*105c0*/  @!P1 IMAD.MOV.U32 R31, RZ, RZ, R7 ;  /* 0x000000ffff1f9224 */ /* 0x000fc400078e0007 */
[----:B------:R-:W-:Y:S02]  /*105d0*/  @!P1 IMAD.MOV.U32 R28, RZ, RZ, R24 ;  /* 0x000000ffff1c9224 */ /* 0x000fe400078e0018 */
[----:B------:R-:W-:Y:S02]  /*105e0*/  @!P1 IMAD.MOV.U32 R20, RZ, RZ, R26 ;  /* 0x000000ffff149224 */ /* 0x000fe400078e001a */
[----:B01--4-:R-:W-:-:S07]  /*105f0*/  @!P1 IMAD.MOV.U32 R21, RZ, RZ, R27 ;  /* 0x000000ffff159224 */ /* 0x013fce00078e001b */
.L_x_2632:
        /* <DEDUP_REMOVED lines=11> */
[C---:B------:R-:W-:Y:S01]  /*106b0*/  IADD3 R8, P1, R18.reuse, R35, RZ ;  /* 0x0000002312087210 */ /* 0x040fe20007f3e0ff */
[----:B------:R-:W-:Y:S01]  /*106c0*/  ULDC.64 UR4, c[0x0][0x208] ;  /* 0x0000820000047ab9 */ /* 0x000fe20000000a00 */
[----:B------:R-:W-:-:S03]  /*106d0*/  IADD3 R4, P2, R18, R14, RZ ;  /* 0x0000000e12047210 */ /* 0x000fc60007f5e0ff */
[--C-:B------:R-:W-:Y:S02]  /*106e0*/  IMAD.X R9, R3, 0x1, R19.reuse, P1 ;  /* 0x0000000103097824 */ /* 0x100fe400008e0613 */
[----:B------:R-:W-:-:S04]  /*106f0*/  IMAD.X R5, R37, 0x1, R19, P2 ;  /* 0x0000000125057824 */ /* 0x000fc800010e0613 */
[----:B------:R-:W5:Y:S04]  /*10700*/  LD.E.128 R8, desc[UR4][R8.64] ;  /* 0x0000000408087980 */ /* 0x000f68000c101d00 */
[----:B------:R-:W5:Y:S02]  /*10710*/  LD.E.128 R4, desc[UR4][R4.64] ;  /* 0x0000000404047980 */ /* 0x000f64000c101d00 */
.L_x_2401:
[----:B------:R-:W-:Y:S05]  /*10720*/  BSYNC B1 ;  /* 0x0000000000017941 */ /* 0x000fea0003800000 */
.L_x_2400:
[----:B------:R-:W2:Y:S04]  /*10730*/  LDL R0, [R1+0x94] ;  /* 0x0000940001007983 */ /* 0x000ea80000100800 */
[----:B------:R-:W3:Y:S01]  /*10740*/  LDL R12, [R1+0x54] ;  /* 0x00005400010c7983 */ /* 0x000ee20000100800 */
[----:B------:R-:W-:Y:S01]  /*10750*/  BSSY B1, `(.L_x_2402) ;  /* 0x000000d000017945 */ /* 0x000fe20003800000 */
[----:B--2---:R-:W-:Y:S01]  /*10760*/  R2UR UR5, R0 ;  /* 0x00000000000572ca */ /* 0x004fe200000e0000 */
[----:B------:R-:W-:Y:S01]  /*10770*/  VIADD R0, R228, 0x40 ;  /* 0x00000040e4007836 */ /* 0x000fe20000000000 */
[----:B---3--:R-:W-:-:S04]  /*10780*/  VIADDMNMX R13, R34, -R12, 0x80, PT ;  /* 0x00000080220d7446 */ /* 0x008fc8000380090c */
[-C--:B------:R-:W-:Y:S02]  /*10790*/  ISETP.GE.OR P2, PT, R228, R13.reuse, P0 ;  /* 0x0000000de400720c */ /* 0x080fe40000746670 */
[----:B------:R-:W-:-:S05]  /*107a0*/  ISETP.GE.OR P0, PT, R0, R13, P0 ;  /* 0x0000000d0000720c */ /* 0x000fca0000706670 */
[----:B------:R-:W-:-:S04]  /*107b0*/  ULEA.HI UR4, UR5, UR5, URZ, 0x1 ;  /* 0x0000000505047291 */ /* 0x000fc8000f8f083f */
[----:B------:R-:W-:-:S04]  /*107c0*/  ULOP3.LUT UR4, UR4, 0xfffffffe, URZ, 0xc0, !UPT ;  /* 0xfffffffe04047892 */ /* 0x000fc8000f8ec03f */
[----:B------:R-:W-:-:S06]  /*107d0*/  UIADD3 UR4, UR5, -UR4, URZ ;  /* 0x8000000405047290 */ /* 0x000fcc000fffe03f */
[----:B------:R-:W-:-:S05]  /*107e0*/  IMAD.U32 R3, RZ, RZ, UR4 ;  /* 0x00000004ff037e24 */ /* 0x000fca000f8e00ff */
[----:B------:R-:W-:-:S04]  /*107f0*/  SHF.L.U32 R3, R3, 0x1f, RZ ;  /* 0x0000001f03037819 */ /* 0x000fc800000006ff */
[----:B------:R-:W0:Y:S02]  /*10800*/  SYNCS.PHASECHK.TRANS64.TRYWAIT P1, [R16+URZ+0x2e800], R3 ;  /* 0x02e80003100075a7 */ /* 0x000e24000802017f */
[----:B0-----:R-:W-:Y:S05]  /*10810*/  @!P1 BRA `(.L_x_2403) ;  /* 0x000001f4001c9947 */ /* 0x001fea0003800000 */
.L_x_2633:
[----:B------:R-:W-:Y:S05]  /*10820*/  BSYNC B1 ;  /* 0x0000000000017941 */ /* 0x000fea0003800000 */
.L_x_2402:
[----:B------:R-:W-:Y:S04]  /*10830*/  BSSY B1, `(.L_x_2404) ;  /* 0x0000106000017945 */ /* 0x000fe80003800000 */
[----:B------:R-:W-:Y:S05]  /*10840*/  @P2 BRA `(.L_x_2405) ;  /* 0x0000001000102947 */ /* 0x000fea0003800000 */
[----:B------:R-:W1:Y:S01]  /*10850*/  S2R R26, SR_TID.X ;  /* 0x00000000001a7919 */ /* 0x000e620000002100 */
[----:B------:R-:W-:Y:S02]  /*10860*/  SHF.R.U32.HI R0, RZ, 0x8, R32 ;  /* 0x00000008ff007819 */ /* 0x000fe40000011620 */
[----:B0-----:R-:W-:Y:S02]  /*10870*/  LOP3.LUT R3, R32, 0xff, RZ, 0xc0, !PT ;  /* 0x000000ff20037812 */ /* 0x001fe400078ec0ff */
[----:B------:R-:W-:Y:S02]  /*10880*/  LOP3.LUT R0, R0, 0xff, RZ, 0xc0, !PT ;  /* 0x000000ff00007812 */ /* 0x000fe400078ec0ff */
[----:B------:R-:W-:Y:S02]  /*10890*/  SHF.R.U32.HI R12, RZ, 0x8, R33 ;  /* 0x00000008ff0c7819 */ /* 0x000fe40000011621 */
[----:B------:R-:W-:Y:S02]  /*108a0*/  SHF.R.U32.HI R14, RZ, 0x8, R30 ;  /* 0x00000008ff0e7819 */ /* 0x000fe4000001161e */
[----:B------:R-:W-:Y:S01]  /*108b0*/  PRMT R35, R0, 0x7604, R3 ;  /* 0x0000760400237816 */ /* 0x000fe20000000003 */
[----:B------:R-:W-:Y:S01]  /*108c0*/  IMAD.SHL.U32 R3, R229, 0x80, RZ ;  /* 0x00000080e5037824 */ /* 0x000fe200078e00ff */
[----:B------:R-:W-:-:S02]  /*108d0*/  LOP3.LUT R13, R33, 0xff, RZ, 0xc0, !PT ;  /* 0x000000ff210d7812 */ /* 0x000fc400078ec0ff */
[----:B------:R-:W-:Y:S02]  /*108e0*/  LOP3.LUT R12, R12, 0xff, RZ, 0xc0, !PT ;  /* 0x000000ff0c0c7812 */ /* 0x000fe400078ec0ff */
[----:B------:R-:W-:Y:S02]  /*108f0*/  LOP3.LUT R15, R30, 0xff, RZ, 0xc0, !PT ;  /* 0x000000ff1e0f7812 */ /* 0x000fe400078ec0ff */
[----:B------:R-:W-:Y:S02]  /*10900*/  LOP3.LUT R14, R14, 0xff, RZ, 0xc0, !PT ;  /* 0x000000ff0e0e7812 */ /* 0x000fe400078ec0ff */
[----:B------:R-:W-:Y:S02]  /*10910*/  PRMT R38, R12, 0x7604, R13 ;  /* 0x000076040c267816 */ /* 0x000fe4000000000d */
[----:B------:R-:W-:Y:S02]  /*10920*/  SHF.R.U32.HI R0, RZ, 0x8, R28 ;  /* 0x00000008ff007819 */ /* 0x000fe4000001161c */
[----:B------:R-:W-:-:S02]  /*10930*/  SHF.R.U32.HI R13, RZ, 0x8, R31 ;  /* 0x00000008ff0d7819 */ /* 0x000fc4000001161f */
[----:B------:R-:W-:Y:S01]  /*10940*/  LOP3.LUT R12, R3, 0x380, RZ, 0xc0, !PT ;  /* 0x00000380030c7812 */ /* 0x000fe200078ec0ff */
[----:B------:R-:W-:Y:S01]  /*10950*/  IMAD.IADD R3, R18, 0x1, R39 ;  /* 0x0000000112037824 */ /* 0x000fe200078e0227 */
[----:B------:R-:W-:Y:S02]  /*10960*/  PRMT R43, R14, 0x7604, R15 ;  /* 0x000076040e2b7816 */ /* 0x000fe4000000000f */
[----:B------:R-:W-:Y:S02]  /*10970*/  LOP3.LUT R15, R0, 0xff, RZ, 0xc0, !PT ;  /* 0x000000ff000f7812 */ /* 0x000fe400078ec0ff */
[----:B-1----:R-:W-:Y:S02]  /*10980*/  IADD3 R26, R26, -0x80, RZ ;  /* 0xffffff801a1a7810 */ /* 0x002fe40007ffe0ff */
[----:B------:R-:W-:Y:S02]  /*10990*/  LOP3.LUT R14, R31, 0xff, RZ, 0xc0, !PT ;  /* 0x000000ff1f0e7812 */ /* 0x000fe400078ec0ff */
[----:B------:R-:W-:-:S02]  /*109a0*/  SHF.R.S32.HI R40, RZ, 0x1f, R26 ;  /* 0x0000001fff287819 */ /* 0x000fc4000001141a */
[----:B------:R-:W-:Y:S02]  /*109b0*/  LOP3.LUT R13, R13, 0xff, RZ, 0xc0, !PT ;  /* 0x000000ff0d0d7812 */ /* 0x000fe400078ec0ff */
[----:B------:R-:W-:Y:S02]  /*109c0*/  LEA.HI R40, R40, R26, RZ, 0x5 ;  /* 0x0000001a28287211 */ /* 0x000fe400078f28ff */
[----:B------:R-:W-:Y:S02]  /*109d0*/  LOP3.LUT R0, R12, 0x70, R18, 0xf8, !PT ;  /* 0x000000700c007812 */ /* 0x000fe400078ef812 */
[----:B------:R-:W-:Y:S01]  /*109e0*/  SHF.R.U32.HI R25, RZ, 0x3, R12 ;  /* 0x00000003ff197819 */ /* 0x000fe2000001160c */
[----:B------:R-:W-:Y:S01]  /*109f0*/  IMAD.SHL.U32 R40, R40, 0x20, RZ ;  /* 0x0000002028287824 */ /* 0x000fe200078e00ff */
[----:B------:R-:W-:Y:S02]  /*10a00*/  LOP3.LUT R12, R12, 0x70, R3, 0xf8, !PT ;  /* 0x000000700c0c7812 */ /* 0x000fe400078ef803 */
[----:B------:R-:W-:-:S02]  /*10a10*/  LOP3.LUT R24, R28, 0xff, RZ, 0xc0, !PT ;  /* 0x000000ff1c187812 */ /* 0x000fc400078ec0ff */
[----:B------:R-:W-:Y:S02]  /*10a20*/  PRMT R45, R13, 0x7604, R14 ;  /* 0x000076040d2d7816 */ /* 0x000fe4000000000e */
[-C--:B------:R-:W-:Y:S02]  /*10a30*/  LOP3.LUT R3, R0, R25.reuse, RZ, 0x3c, !PT ;  /* 0x0000001900037212 */ /* 0x080fe400078e3cff */
[----:B------:R-:W-:Y:S02]  /*10a40*/  LOP3.LUT R40, R40, 0xfffffc00, RZ, 0xc0, !PT ;  /* 0xfffffc0028287812 */ /* 0x000fe400078ec0ff */
[----:B------:R-:W-:Y:S02]  /*10a50*/  SHF.R.U32.HI R13, RZ, 0x8, R29 ;  /* 0x00000008ff0d7819 */ /* 0x000fe4000001161d */
[----:B------:R-:W-:Y:S02]  /*10a60*/  PRMT R47, R15, 0x7604, R24 ;  /* 0x000076040f2f7816 */ /* 0x000fe40000000018 */
[----:B------:R-:W-:-:S02]  /*10a70*/  LOP3.LUT R25, R12, R25, RZ, 0x3c, !PT ;  /* 0x000000190c197212 */ /* 0x000fc400078e3cff */
[----:B------:R-:W-:Y:S02]  /*10a80*/  IADD3 R0, R16, R3, R40 ;  /* 0x0000000310007210 */ /* 0x000fe40007ffe028 */
[----:B------:R-:W-:Y:S02]  /*10a90*/  LOP3.LUT R24, R29, 0xff, RZ, 0xc0, !PT ;  /* 0x000000ff1d187812 */ /* 0x000fe400078ec0ff */
[----:B------:R-:W-:Y:S02]  /*10aa0*/  SHF.R.U32.HI R12, RZ, 0x8, R20 ;  /* 0x00000008ff0c7819 */ /* 0x000fe40000011614 */
[----:B------:R-:W-:Y:S02]  /*10ab0*/  LOP3.LUT R3, R13, 0xff, RZ, 0xc0, !PT ;  /* 0x000000ff0d037812 */ /* 0x000fe400078ec0ff */
[----:B------:R-:W-:Y:S02]  /*10ac0*/  LOP3.LUT R27, R20, 0xff, RZ, 0xc0, !PT ;  /* 0x000000ff141b7812 */ /* 0x000fe400078ec0ff */
[----:B------:R-:W-:-:S02]  /*10ad0*/  LOP3.LUT R26, R12, 0xff, RZ, 0xc0, !PT ;  /* 0x000000ff0c1a7812 */ /* 0x000fc400078ec0ff */
[----:B------:R-:W-:Y:S01]  /*10ae0*/  PRMT R44, R3, 0x7604, R24 ;  /* 0x00007604032c7816 */ /* 0x000fe20000000018 */
[----:B------:R-:W-:Y:S01]  /*10af0*/  LDS.128 R12, [R0+0x1c400] ;  /* 0x01c40000000c7984 */ /* 0x000fe20000000c00 */
[----:B------:R-:W-:Y:S02]  /*10b00*/  IADD3 R3, R16, R25, R40 ;  /* 0x0000001910037210 */ /* 0x000fe40007ffe028 */
[----:B------:R-:W-:Y:S02]  /*10b10*/  PRMT R51, R26, 0x7604, R27 ;  /* 0x000076041a337816 */ /* 0x000fe4000000001b */
[----:B------:R-:W-:Y:S01]  /*10b20*/  SHF.R.U32.HI R34, RZ, 0x8, R21 ;  /* 0x00000008ff227819 */ /* 0x000fe20000011615 */
[----:B------:R-:W0:Y:S01]  /*10b30*/  LDS.128 R24, [R3+0x1c400] ;  /* 0x01c4000003187984 */ /* 0x000e220000000c00 */
[----:B------:R-:W-:Y:S02]  /*10b40*/  LOP3.LUT R37, R21, 0xff, RZ, 0xc0, !PT ;  /* 0x000000ff15257812 */ /* 0x000fe400078ec0ff */
[----:B------:R-:W-:-:S02]  /*10b50*/  LOP3.LUT R34, R34, 0xff, RZ, 0xc0, !PT ;  /* 0x000000ff22227812 */ /* 0x000fc400078ec0ff */
[----:B------:R-:W-:Y:S02]  /*10b60*/  SHF.R.U32.HI R40, RZ, 0x10, R30 ;  /* 0x00000010ff287819 */ /* 0x000fe4000001161e */
[----:B------:R-:W-:Y:S02]  /*10b70*/  PRMT R53, R34, 0x7604, R37 ;  /* 0x0000760422357816 */ /* 0x000fe40000000025 */
[----:B------:R-:W-:Y:S02]  /*10b80*/  SHF.R.U32.HI R37, RZ, 0x10, R33 ;  /* 0x00000010ff257819 */ /* 0x000fe40000011621 */
[----:B------:R-:W-:Y:S02]  /*10b90*/  SHF.R.U32.HI R34, RZ, 0x10, R32 ;  /* 0x00000010ff227819 */ /* 0x000fe40000011620 */
[----:B------:R-:W-:Y:S02]  /*10ba0*/  LOP3.LUT R37, R37, 0xff, RZ, 0xc0, !PT ;  /* 0x000000ff25257812 */ /* 0x000fe400078ec0ff */
[----:B------:R-:W-:-:S02]  /*10bb0*/  LOP3.LUT R40, R40, 0xff, RZ, 0xc0, !PT ;  /* 0x000000ff28287812 */ /* 0x000fc400078ec0ff */
[----:B------:R-:W-:Y:S02]  /*10bc0*/  PRMT R41, R37, 0x7054, R38 ;  /* 0x0000705425297816 */ /* 0x000fe40000000026 */
[----:B------:R-:W-:Y:S02]  /*10bd0*/  SHF.R.U32.HI R37, RZ, 0x10, R29 ;  /* 0x00000010ff257819 */ /* 0x000fe4000001161d */
[----:B------:R-:W-:Y:S02]  /*10be0*/  SHF.R.U32.HI R42, RZ, 0x10, R31 ;  /* 0x00000010ff2a7819 */ /* 0x000fe4000001161f */
[----:B------:R-:W-:Y:S02]  /*10bf0*/  LOP3.LUT R37, R37, 0xff, RZ, 0xc0, !PT ;  /* 0x000000ff25257812 */ /* 0x000fe400078ec0ff */
[----:B------:R-:W-:Y:S02]  /*10c00*/  LOP3.LUT R34, R34, 0xff, RZ, 0xc0, !PT ;  /* 0x000000ff22227812 */ /* 0x000fe400078ec0ff */
[----:B------:R-:W-:-:S02]  /*10c10*/  PRMT R43, R40, 0x7054, R43 ;  /* 0x00007054282b7816 */ /* 0x000fc4000000002b */
[----:B------:R-:W-:Y:S02]  /*10c20*/  SHF.R.U32.HI R40, RZ, 0x10, R21 ;  /* 0x00000010ff287819 */ /* 0x000fe40000011615 */
[----:B------:R-:W-:Y:S02]  /*10c30*/  PRMT R49, R37, 0x7054, R44 ;  /* 0x0000705425317816 */ /* 0x000fe4000000002c */
[----:B------:R-:W-:Y:S02]  /*10c40*/  LOP3.LUT R42, R42, 0xff, RZ, 0xc0, !PT ;  /* 0x000000ff2a2a7812 */ /* 0x000fe400078ec0ff */
[----:B------:R-:W-:Y:S02]  /*10c50*/  PRMT R35, R34, 0x7054, R35 ;  /* 0x0000705422237816 */ /* 0x000fe40000000023 */
[----:B------:R-:W-:Y:S02]  /*10c60*/  SHF.R.U32.HI R38, RZ, 0x10, R20 ;  /* 0x00000010ff267819 */ /* 0x000fe40000011614 */
[----:B------:R-:W-:-:S02]  /*10c70*/  SHF.R.U32.HI R34, RZ, 0x10, R28 ;  /* 0x00000010ff227819 */ /* 0x000fc4000001161c */
[----:B------:R-:W-:Y:S02]  /*10c80*/  LOP3.LUT R40, R40, 0xff, RZ, 0xc0, !PT ;  /* 0x000000ff28287812 */ /* 0x000fe400078ec0ff */
[----:B------:R-:W-:Y:S02]  /*10c90*/  LOP3.LUT R49, R49, 0xff000000, R29, 0xf8, !PT ;  /* 0xff00000031317812 */ /* 0x000fe400078ef81d */
[----:B------:R-:W-:Y:S02]  /*10ca0*/  PRMT R45, R42, 0x7054, R45 ;  /* 0x000070542a2d7816 */ /* 0x000fe4000000002d */
[----:B------:R-:W-:Y:S02]  /*10cb0*/  LOP3.LUT R38, R38, 0xff, RZ, 0xc0, !PT ;  /* 0x000000ff26267812 */ /* 0x000fe400078ec0ff */
[----:B------:R-:W-:Y:S02]  /*10cc0*/  LOP3.LUT R34, R34, 0xff, RZ, 0xc0, !PT ;  /* 0x000000ff22227812 */ /* 0x000fe400078ec0ff */
[----:B------:R-:W-:-:S02]  /*10cd0*/  PRMT R53, R40, 0x7054, R53 ;  /* 0x0000705428357816 */ /* 0x000fc40000000035 */
[----:B------:R-:W-:Y:S02]  /*10ce0*/  LOP3.LUT R37, R35, 0xff000000, R32, 0xf8, !PT ;  /* 0xff00000023257812 */ /* 0x000fe400078ef820 */
[----:B------:R-:W-:Y:S02]  /*10cf0*/  LOP3.LUT R41, R41, 0xff000000, R33, 0xf8, !PT ;  /* 0xff00000029297812 */ /* 0x000fe400078ef821 */
[----:B------:R-:W-:Y:S02]  /*10d00*/  LOP3.LUT R42, R43, 0xff000000, R30, 0xf8, !PT ;  /* 0xff0000002b2a7812 */ /* 0x000fe400078ef81e */
[----:B------:R-:W-:Y:S02]  /*10d10*/  F2FP.F16.E4M3.UNPACK_B R43, R49.H1 ;  /* 0x00000031ff2b723e */ /* 0x000fe400030006ff */
[----:B0-----:R-:W-:Y:S02]  /*10d20*/  F2FP.F16.E4M3.UNPACK_B R32, R25.H1 ;  /* 0x00000019ff20723e */ /* 0x001fe400030006ff */
[----:B------:R-:W-:Y:S01]  /*10d30*/  PRMT R51, R38, 0x7054, R51 ;  /* 0x0000705426337816 */ /* 0x000fe20000000033 */
[----:B------:R-:W-:Y:S01]  /*10d40*/  HADD2.F32 R44, -RZ, R43.H0_H0 ;  /* 0x2000002bff2c7230 */ /* 0x000fe20000004100 */
[----:B------:R-:W-:Y:S01]  /*10d50*/  PRMT R47, R34, 0x7054, R47 ;  /* 0x00007054222f7816 */ /* 0x000fe2000000002f */
[--C-:B------:R-:W-:Y:S01]  /*10d60*/  HADD2.F32 R33, -RZ, R32.reuse.H0_H0 ;  /* 0x20000020ff217230 */ /* 0x100fe20000004100 */
[----:B------:R-:W-:Y:S01]  /*10d70*/  LOP3.LUT R53, R53, 0xff000000, R21, 0xf8, !PT ;  /* 0xff00000035357812 */ /* 0x000fe200078ef815 */
[----:B------:R-:W-:Y:S01]  /*10d80*/  HADD2.F32 R32, -RZ, R32.H1_H1 ;  /* 0x30000020ff207230 */ /* 0x000fe20000004100 */
[----:B------:R-:W-:-:S02]  /*10d90*/  F2FP.F16.E4M3.UNPACK_B R38, R41.H1 ;  /* 0x00000029ff26723e */ /* 0x000fc400030006ff */
[----:B------:R-:W-:Y:S02]  /*10da0*/  F2FP.F16.E4M3.UNPACK_B R21, R13.H1 ;  /* 0x0000000dff15723e */ /* 0x000fe400030006ff */
[----:B------:R-:W-:Y:S01]  /*10db0*/  LOP3.LUT R47, R47, 0xff000000, R28, 0xf8, !PT ;  /* 0xff0000002f2f7812 */ /* 0x000fe200078ef81c */
[--C-:B------:R-:W-:Y:S01]  /*10dc0*/  HADD2.F32 R40, -RZ, R38.reuse.H0_H0 ;  /* 0x20000026ff287230 */ /* 0x100fe20000004100 */
[-C--:B------:R-:W-:Y:S01]  /*10dd0*/  F2FP.F16.E4M3.UNPACK_B R29, R15.reuse ;  /* 0x0000000fff1d723e */ /* 0x080fe200020006ff */
[----:B------:R-:W-:Y:S01]  /*10de0*/  HADD2.F32 R38, -RZ, R38.H1_H1 ;  /* 0x30000026ff267230 */ /* 0x000fe20000004100 */
[----:B------:R-:W-:Y:S02]  /*10df0*/  F2FP.F16.E4M3.UNPACK_B R30, R15.H1 ;  /* 0x0000000fff1e723e */ /* 0x000fe400030006ff */
[----:B------:R-:W-:Y:S01]  /*10e00*/  F2FP.F16.E4M3.UNPACK_B R15, R14 ;  /* 0x0000000eff0f723e */ /* 0x000fe200020006ff */
[----:B------:R-:W-:Y:S01]  /*10e10*/  FMUL.FTZ R55, R33, R40 ;  /* 0x0000002821377220 */ /* 0x000fe20000410000 */
[----:B------:R-:W-:Y:S01]  /*10e20*/  F2FP.F16.E4M3.UNPACK_B R28, R14.H1 ;  /* 0x0000000eff1c723e */ /* 0x000fe200030006ff */
[--C-:B------:R-:W-:Y:S01]  /*10e30*/  HADD2.F32 R14, -RZ, R21.reuse.H0_H0 ;  /* 0x20000015ff0e7230 */ /* 0x100fe20000004100 */
[----:B------:R-:W-:Y:S01]  /*10e40*/  LOP3.LUT R45, R45, 0xff000000, R31, 0xf8, !PT ;  /* 0xff0000002d2d7812 */ /* 0x000fe200078ef81f */
[----:B------:R-:W-:Y:S01]  /*10e50*/  HADD2.F32 R21, -RZ, R21.H1_H1 ;  /* 0x30000015ff157230 */ /* 0x000fe20000004100 */
[----:B------:R-:W-:Y:S01]  /*10e60*/  LOP3.LUT R46, R51, 0xff000000, R20, 0xf8, !PT ;  /* 0xff000000332e7812 */ /* 0x000fe200078ef814 */
[-C--:B------:R-:W-:Y:S01]  /*10e70*/  FMUL.FTZ R51, R33, R44.reuse ;  /* 0x0000002c21337220 */ /* 0x080fe20000410000 */
[----:B------:R-:W-:Y:S01]  /*10e80*/  F2FP.F16.E4M3.UNPACK_B R31, R25 ;  /* 0x00000019ff1f723e */ /* 0x000fe200020006ff */
[C---:B------:R-:W-:Y:S01]  /*10e90*/  FFMA.FTZ R52, R14.reuse, R44, R55 ;  /* 0x0000002c0e347223 */ /* 0x040fe20000010037 */
[----:B------:R-:W-:Y:S01]  /*10ea0*/  F2FP.F16.E4M3.UNPACK_B R49, R49 ;  /* 0x00000031ff31723e */ /* 0x000fe200020006ff */
[----:B------:R-:W-:Y:S01]  /*10eb0*/  FFMA.FTZ R50, R14, R40, -R51 ;  /* 0x000000280e327223 */ /* 0x000fe20000010833 */
[----:B------:R-:W-:Y:S01]  /*10ec0*/  F2FP.F16.E4M3.UNPACK_B R41, R41 ;  /* 0x00000029ff29723e */ /* 0x000fe200020006ff */
[----:B------:R-:W-:Y:S01]  /*10ed0*/  HADD2.F32 R40, -RZ, R43.H1_H1 ;  /* 0x3000002bff287230 */ /* 0x000fe20000004100 */
[-C--:B------:R-:W-:Y:S01]  /*10ee0*/  F2FP.F16.E4M3.UNPACK_B R34, R27.reuse ;  /* 0x0000001bff22723e */ /* 0x080fe200020006ff */
[----:B------:R-:W-:Y:S01]  /*10ef0*/  HADD2.F32 R51, -RZ, R49.H0_H0 ;  /* 0x20000031ff337230 */ /* 0x000fe20000004100 */
[----:B------:R-:W-:Y:S01]  /*10f00*/  F2FP.F16.E4M3.UNPACK_B R35, R27.H1 ;  /* 0x0000001bff23723e */ /* 0x000fe200030006ff */
[----:B------:R-:W-:Y:S01]  /*10f10*/  HADD2.F32 R43, -RZ, R41.H0_H0 ;  /* 0x20000029ff2b7230 */ /* 0x000fe20000004100 */
[----:B------:R-:W-:Y:S01]  /*10f20*/  F2FP.F16.E4M3.UNPACK_B R27, R26 ;  /* 0x0000001aff1b723e */ /* 0x000fe200020006ff */
[C---:B------:R-:W-:Y:S01]  /*10f30*/  FMUL.FTZ R44, R32.reuse, R40 ;  /* 0x00000028202c7220 */ /* 0x040fe20000410000 */
[----:B------:R-:W-:Y:S01]  /*10f40*/  F2FP.F16.E4M3.UNPACK_B R33, R26.H1 ;  /* 0x0000001aff21723e */ /* 0x000fe200030006ff */
[----:B------:R-:W-:Y:S01]  /*10f50*/  HADD2.F32 R26, -RZ, R31.H0_H0 ;  /* 0x2000001fff1a7230 */ /* 0x000fe20000004100 */
[----:B------:R-:W-:Y:S01]  /*10f60*/  F2FP.F16.E4M3.UNPACK_B R20, R13 ;  /* 0x0000000dff14723e */ /* 0x000fe200020006ff */
[-C--:B------:R-:W-:Y:S01]  /*10f70*/  FMUL.FTZ R59, R32, R38.reuse ;  /* 0x00000026203b7220 */ /* 0x080fe20000410000 */
[----:B------:R-:W-:Y:S01]  /*10f80*/  FFMA.FTZ R57, R21, R38, -R44 ;  /* 0x0000002615397223 */ /* 0x000fe2000001082c */
[----:B------:R-:W-:Y:S01]  /*10f90*/  F2FP.F16.E4M3.UNPACK_B R38, R53.H1 ;  /* 0x00000035ff26723e */ /* 0x000fe200030006ff */
[----:B------:R-:W-:Y:S01]  /*10fa0*/  FMUL.FTZ R55, R26, R51 ;  /* 0x000000331a377220 */ /* 0x000fe20000410000 */
[----:B------:R-:W-:-:S02]  /*10fb0*/  HADD2.F32 R14, -RZ, R20.H0_H0 ;  /* 0x20000014ff0e7230 */ /* 0x000fc40000004100 */
[----:B------:R-:W-:Y:S01]  /*10fc0*/  FMUL.FTZ R26, R26, R43 ;  /* 0x0000002b1a1a7220 */ /* 0x000fe20000410000 */
[----:B------:R-:W-:Y:S01]  /*10fd0*/  FFMA.FTZ R59, R21, R40, R59 ;  /* 0x00000028153b7223 */ /* 0x000fe2000001003b */
[----:B------:R-:W-:Y:S01]  /*10fe0*/  HADD2.F32 R41, -RZ, R41.H1_H1 ;  /* 0x30000029ff297230 */ /* 0x000fe20000004100 */
[----:B------:R-:W-:Y:S01]  /*10ff0*/  F2FP.F16.E4M3.UNPACK_B R53, R53 ;  /* 0x00000035ff35723e */ /* 0x000fe200020006ff */
[C---:B------:R-:W-:Y:S01]  /*11000*/  FFMA.FTZ R51, R14.reuse, R51, R26 ;  /* 0x000000330e337223 */ /* 0x040fe2000001001a */
[----:B------:R-:W-:Y:S01]  /*11010*/  F2FP.F16.E4M3.UNPACK_B R26, R45.H1 ;  /* 0x0000002dff1a723e */ /* 0x000fe200030006ff */
[----:B------:R-:W-:Y:S02]  /*11020*/  HADD2.F32 R49, -RZ, R49.H1_H1 ;  /* 0x30000031ff317230 */ /* 0x000fe40000004100 */
[----:B------:R-:W-:Y:S01]  /*11030*/  FFMA.FTZ R55, R14, R43, -R55 ;  /* 0x0000002b0e377223 */ /* 0x000fe20000010837 */
[----:B------:R-:W-:Y:S01]  /*11040*/  HADD2.F32 R31, -RZ, R31.H1_H1 ;  /* 0x3000001fff1f7230 */ /* 0x000fe20000004100 */
[----:B------:R-:W-:Y:S01]  /*11050*/  F2FP.F16.E4M3.UNPACK_B R45, R45 ;  /* 0x0000002dff2d723e */ /* 0x000fe200020006ff */
[----:B------:R-:W-:Y:S01]  /*11060*/  HADD2.F32 R40, -RZ, R38.H0_H0 ;  /* 0x20000026ff287230 */ /* 0x000fe20000004100 */
[----:B------:R-:W-:Y:S01]  /*11070*/  F2FP.F16.E4M3.UNPACK_B R25, R24 ;  /* 0x00000018ff19723e */ /* 0x000fe200020006ff */
[----:B------:R-:W-:-:S02]  /*11080*/  HADD2.F32 R21, -RZ, R35.H0_H0 ;  /* 0x20000023ff157230 */ /* 0x000fc40000004100 */
[C---:B------:R-:W-:Y:S01]  /*11090*/  FMUL.FTZ R43, R31.reuse, R49 ;  /* 0x000000311f2b7220 */ /* 0x040fe20000410000 */
[----:B------:R-:W-:Y:S02]  /*110a0*/  HADD2.F32 R32, -RZ, R26.H0_H0 ;  /* 0x2000001aff207230 */ /* 0x000fe40000004100 */
[----:B------:R-:W-:Y:S01]  /*110b0*/  FMUL.FTZ R48, R31, R41 ;  /* 0x000000291f307220 */ /* 0x000fe20000410000 */
[----:B------:R-:W-:Y:S02]  /*110c0*/  HADD2.F32 R20, -RZ, R20.H1_H1 ;  /* 0x30000014ff147230 */ /* 0x000fe40000004100 */
[C---:B------:R-:W-:Y:S01]  /*110d0*/  FMUL.FTZ R31, R21.reuse, R40 ;  /* 0x00000028151f7220 */ /* 0x040fe20000410000 */
[----:B------:R-:W-:Y:S02]  /*110e0*/  HADD2.F32 R14, -RZ, R30.H0_H0 ;  /* 0x2000001eff0e7230 */ /* 0x000fe40000004100 */
[----:B------:R-:W-:Y:S01]  /*110f0*/  FMUL.FTZ R21, R21, R32 ;  /* 0x0000002015157220 */ /* 0x000fe20000410000 */
[----:B------:R-:W-:-:S02]  /*11100*/  HADD2.F32 R38, -RZ, R38.H1_H1 ;  /* 0x30000026ff267230 */ /* 0x000fc40000004100 */
[C---:B------:R-:W-:Y:S01]  /*11110*/  FFMA.FTZ R44, R20.reuse, R41, -R43 ;  /* 0x00000029142c7223 */ /* 0x040fe2000001082b */
[----:B------:R-:W-:Y:S02]  /*11120*/  HADD2.F32 R35, -RZ, R35.H1_H1 ;  /* 0x30000023ff237230 */ /* 0x000fe40000004100 */
[----:B------:R-:W-:Y:S01]  /*11130*/  FFMA.FTZ R48, R20, R49, R48 ;  /* 0x0000003114307223 */ /* 0x000fe20000010030 */
        /* <DEDUP_REMOVED lines=8> */
[----:B------:R-:W-:Y:S01]  /*111c0*/  FFMA.FTZ R61, R30, R26, -R41 ;  /* 0x0000001a1e3d7223 */ /* 0x000fe20000010829 */
[----:B------:R-:W-:Y:S01]  /*111d0*/  HADD2.F32 R21, -RZ, R45.H0_H0 ;  /* 0x2000002dff157230 */ /* 0x000fe20000004100 */
[----:B------:R-:W-:Y:S01]  /*111e0*/  F2FP.F16.E4M3.UNPACK_B R24, R24.H1 ;  /* 0x00000018ff18723e */ /* 0x000fe200030006ff */
[----:B------:R-:W-:Y:S02]  /*111f0*/  HADD2.F32 R14, -RZ, R29.H0_H0 ;  /* 0x2000001dff0e7230 */ /* 0x000fe40000004100 */
[C---:B------:R-:W-:Y:S01]  /*11200*/  FMUL.FTZ R35, R20.reuse, R31 ;  /* 0x0000001f14237220 */ /* 0x040fe20000410000 */
[----:B------:R-:W-:Y:S01]  /*11210*/  F2FP.F16.E4M3.UNPACK_B R26, R47.H1 ;  /* 0x0000002fff1a723e */ /* 0x000fe200030006ff */
[-C--:B------:R-:W-:Y:S01]  /*11220*/  FMUL.FTZ R20, R20, R21.reuse ;  /* 0x0000001514147220 */ /* 0x080fe20000410000 */
[-C--:B------:R-:W-:Y:S01]  /*11230*/  F2FP.F16.E4M3.UNPACK_B R13, R12.reuse ;  /* 0x0000000cff0d723e */ /* 0x080fe200020006ff */
[C---:B------:R-:W-:Y:S01]  /*11240*/  FFMA.FTZ R40, R14.reuse, R21, -R35 ;  /* 0x000000150e287223 */ /* 0x040fe20000010823 */
[----:B------:R-:W-:Y:S01]  /*11250*/  F2FP.F16.E4M3.UNPACK_B R12, R12.H1 ;  /* 0x0000000cff0c723e */ /* 0x000fe200030006ff */
[----:B------:R-:W-:Y:S01]  /*11260*/  FFMA.FTZ R49, R14, R31, R20 ;  /* 0x0000001f0e317223 */ /* 0x000fe20000010014 */
[----:B------:R-:W-:Y:S01]  /*11270*/  F2FP.F16.E4M3.UNPACK_B R21, R37.H1 ;  /* 0x00000025ff15723e */ /* 0x000fe200030006ff */
[----:B------:R-:W-:-:S02]  /*11280*/  HADD2.F32 R35, -RZ, R26.H0_H0 ;  /* 0x2000001aff237230 */ /* 0x000fc40000004100 */
[----:B------:R-:W-:Y:S01]  /*11290*/  FFMA.FTZ R63, R30, R38, R43 ;  /* 0x000000261e3f7223 */ /* 0x000fe2000001002b */
[----:B------:R-:W-:Y:S01]  /*112a0*/  HADD2.F32 R20, -RZ, R24.H0_H0 ;  /* 0x20000018ff147230 */ /* 0x000fe20000004100 */
[----:B------:R-:W-:Y:S01]  /*112b0*/  F2FP.F16.E4M3.UNPACK_B R47, R47 ;  /* 0x0000002fff2f723e */ /* 0x000fe200020006ff */
[----:B------:R-:W-:Y:S01]  /*112c0*/  HADD2.F32 R53, -RZ, R53.H1_H1 ;  /* 0x30000035ff357230 */ /* 0x000fe20000004100 */
[----:B------:R-:W-:Y:S01]  /*112d0*/  F2FP.F16.E4M3.UNPACK_B R37, R37 ;  /* 0x00000025ff25723e */ /* 0x000fe200020006ff */
[----:B------:R-:W-:Y:S02]  /*112e0*/  HADD2.F32 R34, -RZ, R34.H1_H1 ;  /* 0x30000022ff227230 */ /* 0x000fe40000004100 */
[----:B------:R-:W-:Y:S01]  /*112f0*/  FMUL.FTZ R41, R20, R35 ;  /* 0x0000002314297220 */ /* 0x000fe20000410000 */
[----:B------:R-:W-:Y:S02]  /*11300*/  HADD2.F32 R31, -RZ, R21.H0_H0 ;  /* 0x20000015ff1f7230 */ /* 0x000fe40000004100 */
[----:B------:R-:W-:-:S02]  /*11310*/  HADD2.F32 R14, -RZ, R12.H0_H0 ;  /* 0x2000000cff0e7230 */ /* 0x000fc40000004100 */
[----:B------:R-:W-:Y:S01]  /*11320*/  FMUL.FTZ R30, R34, R53 ;  /* 0x00000035221e7220 */ /* 0x000fe20000410000 */
[----:B------:R-:W-:Y:S02]  /*11330*/  HADD2.F32 R45, -RZ, R45.H1_H1 ;  /* 0x3000002dff2d7230 */ /* 0x000fe40000004100 */
[-C--:B------:R-:W-:Y:S01]  /*11340*/  FMUL.FTZ R20, R20, R31.reuse ;  /* 0x0000001f14147220 */ /* 0x080fe20000410000 */
[----:B------:R-:W-:Y:S02]  /*11350*/  HADD2.F32 R29, -RZ, R29.H1_H1 ;  /* 0x3000001dff1d7230 */ /* 0x000fe40000004100 */
[----:B------:R-:W-:Y:S01]  /*11360*/  FFMA.FTZ R41, R14, R31, -R41 ;  /* 0x0000001f0e297223 */ /* 0x000fe20000010829 */
[----:B------:R-:W-:Y:S02]  /*11370*/  HADD2.F32 R31, -RZ, R26.H1_H1 ;  /* 0x3000001aff1f7230 */ /* 0x000fe40000004100 */
[----:B------:R-:W-:Y:S01]  /*11380*/  FMUL.FTZ R34, R34, R45 ;  /* 0x0000002d22227220 */ /* 0x000fe20000410000 */
[----:B------:R-:W-:-:S02]  /*11390*/  HADD2.F32 R24, -RZ, R24.H1_H1 ;  /* 0x30000018ff187230 */ /* 0x000fc40000004100 */
[C---:B------:R-:W-:Y:S01]  /*113a0*/  FFMA.FTZ R45, R29.reuse, R45, -R30 ;  /* 0x0000002d1d2d7223 */ /* 0x040fe2000001081e */
[----:B------:R-:W-:Y:S02]  /*113b0*/  HADD2.F32 R21, -RZ, R21.H1_H1 ;  /* 0x30000015ff157230 */ /* 0x000fe40000004100 */
[----:B------:R-:W-:Y:S01]  /*113c0*/  FFMA.FTZ R30, R14, R35, R20 ;  /* 0x000000230e1e7223 */ /* 0x000fe20000010014 */
[----:B------:R-:W-:Y:S02]  /*113d0*/  HADD2.F32 R12, -RZ, R12.H1_H1 ;  /* 0x3000000cff0c7230 */ /* 0x000fe40000004100 */
[C---:B------:R-:W-:Y:S01]  /*113e0*/  FMUL.FTZ R35, R24.reuse, R31 ;  /* 0x0000001f18237220 */ /* 0x040fe20000410000 */
[----:B------:R-:W-:Y:S01]  /*113f0*/  FFMA.FTZ R54, R29, R53, R34 ;  /* 0x000000351d367223 */ /* 0x000fe20000010022 */
[-C--:B------:R-:W-:Y:S01]  /*11400*/  FMUL.FTZ R24, R24, R21.reuse ;  /* 0x0000001518187220 */ /* 0x080fe20000410000 */
[----:B------:R-:W-:Y:S02]  /*11410*/  HADD2.F32 R29, -RZ, R47.H0_H0 ;  /* 0x2000002fff1d7230 */ /* 0x000fe40000004100 */
[----:B------:R-:W-:Y:S01]  /*11420*/  FFMA.FTZ R32, R12, R21, -R35 ;  /* 0x000000150c207223 */ /* 0x000fe20000010823 */
[----:B------:R-:W-:-:S02]  /*11430*/  HADD2.F32 R14, -RZ, R25.H0_H0 ;  /* 0x20000019ff0e7230 */ /* 0x000fc40000004100 */
[----:B------:R-:W-:Y:S01]  /*11440*/  FFMA.FTZ R43, R12, R31, R24 ;  /* 0x0000001f0c2b7223 */ /* 0x000fe20000010018 */
[----:B------:R-:W-:Y:S02]  /*11450*/  HADD2.F32 R21, -RZ, R37.H0_H0 ;  /* 0x20000025ff157230 */ /* 0x000fe40000004100 */
        /* <DEDUP_REMOVED lines=11> */
[----:B------:R-:W-:Y:S01]  /*11510*/  F2FP.F16.E4M3.UNPACK_B R12, R42.H1 ;  /* 0x0000002aff0c723e */ /* 0x000fe200030006ff */
[-C--:B------:R-:W-:Y:S01]  /*11520*/  FMUL.FTZ R29, R25, R14.reuse ;  /* 0x0000000e191d7220 */ /* 0x080fe20000410000 */
[C---:B------:R-:W-:Y:S01]  /*11530*/  FFMA.FTZ R26, R13.reuse, R14, -R26 ;  /* 0x0000000e0d1a7223 */ /* 0x040fe2000001081a */
[----:B------:R-:W-:Y:S01]  /*11540*/  HADD2.F32 R25, -RZ, R21.H0_H0 ;  /* 0x20000015ff197230 */ /* 0x000fe20000004100 */
[----:B------:R-:W-:Y:S01]  /*11550*/  F2FP.F16.E4M3.UNPACK_B R46, R46 ;  /* 0x0000002eff2e723e */ /* 0x000fe200020006ff */
[----:B------:R-:W-:Y:S02]  /*11560*/  HADD2.F32 R14, -RZ, R33.H0_H0 ;  /* 0x20000021ff0e7230 */ /* 0x000fe40000004100 */
[----:B------:R-:W-:Y:S01]  /*11570*/  FFMA.FTZ R29, R13, R20, R29 ;  /* 0x000000140d1d7223 */ /* 0x000fe2000001001d */
[--C-:B------:R-:W-:Y:S01]  /*11580*/  HADD2.F32 R13, -RZ, R12.reuse.H0_H0 ;  /* 0x2000000cff0d7230 */ /* 0x100fe20000004100 */
[----:B------:R-:W-:Y:S01]  /*11590*/  F2FP.F16.E4M3.UNPACK_B R42, R42 ;  /* 0x0000002aff2a723e */ /* 0x000fe200020006ff */
[----:B------:R-:W-:-:S02]  /*115a0*/  HADD2.F32 R20, -RZ, R12.H1_H1 ;  /* 0x3000000cff147230 */ /* 0x000fc40000004100 */
[C---:B------:R-:W-:Y:S01]  /*115b0*/  FMUL.FTZ R35, R14.reuse, R25 ;  /* 0x000000190e237220 */ /* 0x040fe20000410000 */
[--C-:B------:R-:W-:Y:S02]  /*115c0*/  HADD2.F32 R12, -RZ, R28.reuse.H0_H0 ;  /* 0x2000001cff0c7230 */ /* 0x100fe40000004100 */
[-C--:B------:R-:W-:Y:S01]  /*115d0*/  FMUL.FTZ R37, R14, R13.reuse ;  /* 0x0000000d0e257220 */ /* 0x080fe20000410000 */
[----:B------:R-:W-:Y:S01]  /*115e0*/  HADD2.F32 R21, -RZ, R21.H1_H1 ;  /* 0x30000015ff157230 */ /* 0x000fe20000004100 */
[----:B------:R-:W-:Y:S01]  /*115f0*/  F2FP.SATFINITE.E4M3.F32.PACK_AB_MERGE_C R30, R43, R30, RZ ;  /* 0x0000001e2b1e723e */ /* 0x000fe200048070ff */
[----:B------:R-:W-:Y:S02]  /*11600*/  HADD2.F32 R33, -RZ, R33.H1_H1 ;  /* 0x30000021ff217230 */ /* 0x000fe40000004100 */
[C---:B------:R-:W-:Y:S01]  /*11610*/  FFMA.FTZ R35, R12.reuse, R13, -R35 ;  /* 0x0000000d0c237223 */ /* 0x040fe20000010823 */
[----:B------:R-:W-:Y:S02]  /*11620*/  HADD2.F32 R28, -RZ, R28.H1_H1 ;  /* 0x3000001cff1c7230 */ /* 0x000fe40000004100 */
[----:B------:R-:W-:Y:S01]  /*11630*/  FFMA.FTZ R37, R12, R25, R37 ;  /* 0x000000190c257223 */ /* 0x000fe20000010025 */
[----:B------:R-:W-:-:S02]  /*11640*/  HADD2.F32 R12, -RZ, R15.H0_H0 ;  /* 0x2000000fff0c7230 */ /* 0x000fc40000004100 */
[CC--:B------:R-:W-:Y:S01]  /*11650*/  FMUL.FTZ R13, R33.reuse, R21.reuse ;  /* 0x00000015210d7220 */ /* 0x0c0fe20000410000 */
[----:B------:R-:W-:Y:S01]  /*11660*/  FMUL.FTZ R14, R33, R20 ;  /* 0x00000014210e7220 */ /* 0x000fe20000410000 */
[----:B------:R-:W-:Y:S01]  /*11670*/  HADD2.F32 R15, -RZ, R15.H1_H1 ;  /* 0x3000000fff0f7230 */ /* 0x000fe20000004100 */
[----:B------:R-:W-:Y:S01]  /*11680*/  F2FP.SATFINITE.E4M3.F32.PACK_AB_MERGE_C R25, R59, R52, RZ ;  /* 0x000000343b19723e */ /* 0x000fe200048070ff */
[C---:B------:R-:W-:Y:S01]  /*11690*/  FFMA.FTZ R34, R28.reuse, R20, -R13 ;  /* 0x000000141c227223 */ /* 0x040fe2000001080d */
[----:B------:R-:W-:Y:S01]  /*116a0*/  FFMA.FTZ R38, R28, R21, R14 ;  /* 0x000000151c267223 */ /* 0x000fe2000001000e */
[----:B------:R-:W-:Y:S01]  /*116b0*/  HADD2.F32 R20, -RZ, R46.H0_H0 ;  /* 0x2000002eff147230 */ /* 0x000fe20000004100 */
[----:B------:R-:W-:Y:S01]  /*116c0*/  F2FP.SATFINITE.E4M3.F32.PACK_AB_MERGE_C R25, R48, R51, R25 ;  /* 0x000000333019723e */ /* 0x000fe20004807019 */
[----:B------:R-:W-:Y:S01]  /*116d0*/  HADD2.F32 R13, -RZ, R27.H0_H0 ;  /* 0x2000001bff0d7230 */ /* 0x000fe20000004100 */
[----:B------:R-:W-:Y:S01]  /*116e0*/  F2FP.SATFINITE.E4M3.F32.PACK_AB_MERGE_C R34, R34, R35, RZ ;  /* 0x000000232222723e */ /* 0x000fe200048070ff */
[----:B------:R-:W-:Y:S01]  /*116f0*/  HADD2.F32 R14, -RZ, R42.H0_H0 ;  /* 0x2000002aff0e7230 */ /* 0x000fe20000004100 */
[----:B------:R-:W-:Y:S01]  /*11700*/  F2FP.SATFINITE.E4M3.F32.PACK_AB_MERGE_C R37, R38, R37, RZ ;  /* 0x000000252625723e */ /* 0x000fe200048070ff */
[----:B------:R-:W-:-:S02]  /*11710*/  HADD2.F32 R46, -RZ, R46.H1_H1 ;  /* 0x3000002eff2e7230 */ /* 0x000fc40000004100 */
[C---:B------:R-:W-:Y:S01]  /*11720*/  FMUL.FTZ R21, R13.reuse, R20 ;  /* 0x000000140d157220 */ /* 0x040fe20000410000 */
[----:B------:R-:W-:Y:S02]  /*11730*/  HADD2.F32 R27, -RZ, R27.H1_H1 ;  /* 0x3000001bff1b7230 */ /* 0x000fe40000004100 */
[-C--:B------:R-:W-:Y:S01]  /*11740*/  FMUL.FTZ R13, R13, R14.reuse ;  /* 0x0000000e0d0d7220 */ /* 0x080fe20000410000 */
[----:B------:R-:W-:Y:S02]  /*11750*/  HADD2.F32 R42, -RZ, R42.H1_H1 ;  /* 0x3000002aff2a7230 */ /* 0x000fe40000004100 */
[C---:B------:R-:W-:Y:S01]  /*11760*/  FFMA.FTZ R14, R12.reuse, R14, -R21 ;  /* 0x0000000e0c0e7223 */ /* 0x040fe20000010815 */
[----:B------:R-:W-:Y:S01]  /*11770*/  F2FP.SATFINITE.E4M3.F32.PACK_AB_MERGE_C R24, R29, R24, R30 ;  /* 0x000000181d18723e */ /* 0x000fe2000480701e */
[C---:B------:R-:W-:Y:S01]  /*11780*/  FMUL.FTZ R28, R27.reuse, R46 ;  /* 0x0000002e1b1c7220 */ /* 0x040fe20000410000 */
[----:B------:R-:W-:Y:S01]  /*11790*/  FFMA.FTZ R20, R12, R20, R13 ;  /* 0x000000140c147223 */ /* 0x000fe2000001000d */
[----:B------:R-:W-:Y:S01]  /*117a0*/  FMUL.FTZ R27, R27, R42 ;  /* 0x0000002a1b1b7220 */ /* 0x000fe20000410000 */
[----:B------:R-:W-:Y:S01]  /*117b0*/  F2FP.SATFINITE.E4M3.F32.PACK_AB_MERGE_C R13, R57, R50, RZ ;  /* 0x00000032390d723e */ /* 0x000fe200048070ff */
[C---:B------:R-:W-:Y:S01]  /*117c0*/  FFMA.FTZ R21, R15.reuse, R42, -R28 ;  /* 0x0000002a0f157223 */ /* 0x040fe2000001081c */
[----:B------:R-:W-:Y:S01]  /*117d0*/  F2FP.SATFINITE.E4M3.F32.PACK_AB_MERGE_C R12, R32, R41, RZ ;  /* 0x00000029200c723e */ /* 0x000fe200048070ff */
[----:B------:R-:W-:Y:S01]  /*117e0*/  FFMA.FTZ R33, R15, R46, R27 ;  /* 0x0000002e0f217223 */ /* 0x000fe2000001001b */
[----:B------:R-:W-:-:S02]  /*117f0*/  F2FP.SATFINITE.E4M3.F32.PACK_AB_MERGE_C R15, R61, R56, RZ ;  /* 0x000000383d0f723e */ /* 0x000fc400048070ff */
[----:B------:R-:W-:Y:S02]  /*11800*/  F2FP.SATFINITE.E4M3.F32.PACK_AB_MERGE_C R27, R63, R58, RZ ;  /* 0x0000003a3f1b723e */ /* 0x000fe400048070ff */
[----:B------:R-:W-:Y:S02]  /*11810*/  F2FP.SATFINITE.E4M3.F32.PACK_AB_MERGE_C R13, R44, R55, R13 ;  /* 0x000000372c0d723e */ /* 0x000fe4000480700d */
[----:B------:R-:W-:Y:S02]  /*11820*/  F2FP.SATFINITE.E4M3.F32.PACK_AB_MERGE_C R15, R45, R40, R15 ;  /* 0x000000282d0f723e */ /* 0x000fe4000480700f */
[----:B------:R-:W-:Y:S02]  /*11830*/  F2FP.SATFINITE.E4M3.F32.PACK_AB_MERGE_C R12, R26, R31, R12 ;  /* 0x0000001f1a0c723e */ /* 0x000fe4000480700c */
[----:B------:R-:W-:Y:S02]  /*11840*/  F2FP.SATFINITE.E4M3.F32.PACK_AB_MERGE_C R14, R21, R14, R34 ;  /* 0x0000000e150e723e */ /* 0x000fe40004807022 */
[----:B------:R-:W-:-:S02]  /*11850*/  F2FP.SATFINITE.E4M3.F32.PACK_AB_MERGE_C R27, R54, R49, R27 ;  /* 0x00000031361b723e */ /* 0x000fc4000480701b */
[----:B------:R-:W-:Y:S01]  /*11860*/  F2FP.SATFINITE.E4M3.F32.PACK_AB_MERGE_C R26, R33, R20, R37 ;  /* 0x00000014211a723e */ /* 0x000fe20004807025 */
[----:B------:R1:W-:Y:S04]  /*11870*/  STS.128 [R0+0x1c400], R12 ;  /* 0x01c4000c00007388 */ /* 0x0003e80000000c00 */
[----:B------:R1:W-:Y:S02]  /*11880*/  STS.128 [R3+0x1c400], R24 ;  /* 0x01c4001803007388 */ /* 0x0003e40000000c00 */
.L_x_2405:
[----:B------:R-:W-:Y:S05]  /*11890*/  BSYNC B1 ;  /* 0x0000000000017941 */ /* 0x000fea0003800000 */
.L_x_2404:
[----:B------:R-:W-:Y:S05]  /*118a0*/  @P0 BRA `(.L_x_2396) ;  /* 0x0000000c00e40947 */ /* 0x000fea0003800000 */
[----:B-1----:R-:W2:Y:S04]  /*118b0*/  LDL R25, [R1+0x6c] ;  /* 0x00006c0001197983 */ /* 0x002ea80000100800 */
[----:B------:R-:W3:Y:S01]  /*118c0*/  LDL R50, [R1+0x98] ;  /* 0x0000980001327983 */ /* 0x000ee20000100800 */
[----:B0----5:R-:W-:Y:S01]  /*118d0*/  SHF.R.U32.HI R3, RZ, 0x8, R8 ;  /* 0x00000008ff037819 */ /* 0x021fe20000011608 */
[----:B------:R-:W-:Y:S01]  /*118e0*/  VIADD R24, R228, 0x40 ;  /* 0x00000040e4187836 */ /* 0x000fe20000000000 */
[----:B------:R-:W-:Y:S01]  /*118f0*/  LOP3.LUT R0, R8, 0xff, RZ, 0xc0, !PT ;  /* 0x000000ff08007812 */ /* 0x000fe200078ec0ff */
[----:B------:R-:W-:Y:S01]  /*11900*/  IMAD.IADD R39, R18, 0x1, R39 ;  /* 0x0000000112277824 */ /* 0x000fe200078e0227 */
[----:B------:R-:W-:Y:S01]  /*11910*/  LOP3.LUT R3, R3, 0xff, RZ, 0xc0, !PT ;  /* 0x000000ff03037812 */ /* 0x000fe200078ec0ff */
[----:B------:R-:W-:Y:S01]  /*11920*/  IMAD.SHL.U32 R24, R24, 0x80, RZ ;  /* 0x0000008018187824 */ /* 0x000fe200078e00ff */
[----:B------:R-:W-:-:S02]  /*11930*/  SHF.R.U32.HI R13, RZ, 0x8, R9 ;  /* 0x00000008ff0d7819 */ /* 0x000fc40000011609 */
[----:B------:R-:W-:Y:S02]  /*11940*/  PRMT R21, R3, 0x7604, R0 ;  /* 0x0000760403157816 */ /* 0x000fe40000000000 */
[----:B------:R-:W-:Y:S02]  /*11950*/  SHF.R.U32.HI R3, RZ, 0x8, R10 ;  /* 0x00000008ff037819 */ /* 0x000fe4000001160a */
[----:B------:R-:W-:Y:S02]  /*11960*/  LOP3.LUT R0, R10, 0xff, RZ, 0xc0, !PT ;  /* 0x000000ff0a007812 */ /* 0x000fe400078ec0ff */
[----:B------:R-:W-:Y:S02]  /*11970*/  LOP3.LUT R3, R3, 0xff, RZ, 0xc0, !PT ;  /* 0x000000ff03037812 */ /* 0x000fe400078ec0ff */
[----:B------:R-:W-:Y:S02]  /*11980*/  LOP3.LUT R24, R24, 0x380, RZ, 0xc0, !PT ;  /* 0x0000038018187812 */ /* 0x000fe400078ec0ff */
[----:B------:R-:W-:-:S02]  /*11990*/  PRMT R29, R3, 0x7604, R0 ;  /* 0x00007604031d7816 */ /* 0x000fc40000000000 */
[----:B------:R-:W-:Y:S01]  /*119a0*/  LOP3.LUT R0, R24, 0x70, R39, 0xf8, !PT ;  /* 0x0000007018007812 */ /* 0x000fe200078ef827 */
[----:B------:R-:W-:Y:S01]  /*119b0*/  VIADD R24, R228, 0x40 ;  /* 0x00000040e4187836 */ /* 0x000fe20000000000 */
[----:B------:R-:W-:Y:S02]  /*119c0*/  LOP3.LUT R12, R9, 0xff, RZ, 0xc0, !PT ;  /* 0x000000ff090c7812 */ /* 0x000fe400078ec0ff */
[----:B------:R-:W-:Y:S01]  /*119d0*/  LOP3.LUT R13, R13, 0xff, RZ, 0xc0, !PT ;  /* 0x000000ff0d0d7812 */ /* 0x000fe200078ec0ff */
[----:B------:R-:W-:Y:S01]  /*119e0*/  IMAD.SHL.U32 R24, R24, 0x80, RZ ;  /* 0x0000008018187824 */ /* 0x000fe200078e00ff */
[----:B------:R-:W-:Y:S02]  /*119f0*/  SHF.R.U32.HI R15, RZ, 0x8, R4 ;  /* 0x00000008ff0f7819 */ /* 0x000fe40000011604 */
[----:B------:R-:W-:Y:S02]  /*11a00*/  PRMT R20, R13, 0x7604, R12 ;  /* 0x000076040d147816 */ /* 0x000fe4000000000c */
[----:B------:R-:W-:-:S02]  /*11a10*/  LOP3.LUT R24, R24, 0x380, RZ, 0xc0, !PT ;  /* 0x0000038018187812 */ /* 0x000fc400078ec0ff */
[----:B------:R-:W-:Y:S02]  /*11a20*/  SHF.R.U32.HI R13, RZ, 0x8, R11 ;  /* 0x00000008ff0d7819 */ /* 0x000fe4000001160b */
[----:B------:R-:W-:Y:S02]  /*11a30*/  SHF.R.U32.HI R24, RZ, 0x3, R24 ;  /* 0x00000003ff187819 */ /* 0x000fe40000011618 */
[----:B------:R-:W-:Y:S02]  /*11a40*/  LOP3.LUT R12, R11, 0xff, RZ, 0xc0, !PT ;  /* 0x000000ff0b0c7812 */ /* 0x000fe400078ec0ff */
[----:B------:R-:W-:Y:S02]  /*11a50*/  LOP3.LUT R3, R0, R24, RZ, 0x3c, !PT ;  /* 0x0000001800037212 */ /* 0x000fe400078e3cff */
[----:B------:R-:W-:Y:S02]  /*11a60*/  SHF.R.U32.HI R24, RZ, 0x8, R5 ;  /* 0x00000008ff187819 */ /* 0x000fe40000011605 */
[----:B------:R-:W-:-:S02]  /*11a70*/  LOP3.LUT R14, R4, 0xff, RZ, 0xc0, !PT ;  /* 0x000000ff040e7812 */ /* 0x000fc400078ec0ff */
[----:B------:R-:W-:Y:S02]  /*11a80*/  LOP3.LUT R13, R13, 0xff, RZ, 0xc0, !PT ;  /* 0x000000ff0d0d7812 */ /* 0x000fe400078ec0ff */
[----:B------:R-:W-:Y:S02]  /*11a90*/  LOP3.LUT R15, R15, 0xff, RZ, 0xc0, !PT ;  /* 0x000000ff0f0f7812 */ /* 0x000fe400078ec0ff */
[----:B------:R-:W-:Y:S02]  /*11aa0*/  PRMT R28, R13, 0x7604, R12 ;  /* 0x000076040d1c7816 */ /* 0x000fe4000000000c */
[----:B------:R-:W-:Y:S02]  /*11ab0*/  PRMT R35, R15, 0x7604, R14 ;  /* 0x000076040f237816 */ /* 0x000fe4000000000e */
[----:B------:R-:W-:Y:S02]  /*11ac0*/  SHF.R.U32.HI R32, RZ, 0x8, R6 ;  /* 0x00000008ff207819 */ /* 0x000fe40000011606 */
[----:B------:R-:W-:-:S02]  /*11ad0*/  LOP3.LUT R30, R5, 0xff, RZ, 0xc0, !PT ;  /* 0x000000ff051e7812 */ /* 0x000fc400078ec0ff */
[----:B------:R-:W-:Y:S02]  /*11ae0*/  LOP3.LUT R31, R6, 0xff, RZ, 0xc0, !PT ;  /* 0x000000ff061f7812 */ /* 0x000fe400078ec0ff */
[----:B------:R-:W-:Y:S02]  /*11af0*/  LOP3.LUT R32, R32, 0xff, RZ, 0xc0, !PT ;  /* 0x000000ff20207812 */ /* 0x000fe400078ec0ff */
[----:B------:R-:W-:Y:S02]  /*11b00*/  SHF.R.U32.HI R37, RZ, 0x10, R5 ;  /* 0x00000010ff257819 */ /* 0x000fe40000011605 */
[----:B------:R-:W-:Y:S02]  /*11b10*/  PRMT R39, R32, 0x7604, R31 ;  /* 0x0000760420277816 */ /* 0x000fe4000000001f */
[----:B------:R-:W-:Y:S01]  /*11b20*/  SHF.R.U32.HI R31, RZ, 0x10, R11 ;  /* 0x00000010ff1f7819 */ /* 0x000fe2000001160b */
[----:B------:R-:W-:Y:S01]  /*11b30*/  IMAD.U32 R37, R37, 0x10000, RZ ;  /* 0x0001000025257824 */ /* 0x000fe200078e00ff */
[----:B------:R-:W-:-:S02]  /*11b40*/  SHF.R.U32.HI R34, RZ, 0x8, R7 ;  /* 0x00000008ff227819 */ /* 0x000fc40000011607 */
[----:B------:R-:W-:Y:S01]  /*11b50*/  LOP3.LUT R33, R7, 0xff, RZ, 0xc0, !PT ;  /* 0x000000ff07217812 */ /* 0x000fe200078ec0ff */
[----:B------:R-:W-:Y:S01]  /*11b60*/  IMAD.U32 R31, R31, 0x10000, RZ ;  /* 0x000100001f1f7824 */ /* 0x000fe200078e00ff */
[----:B------:R-:W-:Y:S02]  /*11b70*/  LOP3.LUT R34, R34, 0xff, RZ, 0xc0, !PT ;  /* 0x000000ff22227812 */ /* 0x000fe400078ec0ff */
[----:B------:R-:W-:Y:S02]  /*11b80*/  LOP3.LUT R29, R29, 0xff0000, R10, 0xf8, !PT ;  /* 0x00ff00001d1d7812 */ /* 0x000fe400078ef80a */
[----:B------:R-:W-:Y:S02]  /*11b90*/  PRMT R34, R34, 0x7604, R33 ;  /* 0x0000760422227816 */ /* 0x000fe40000000021 */
[----:B------:R-:W-:Y:S02]  /*11ba0*/  LOP3.LUT R33, R28, 0xff0000, R31, 0xf8, !PT ;  /* 0x00ff00001c217812 */ /* 0x000fe400078ef81f */
[----:B------:R-:W-:-:S02]  /*11bb0*/  SHF.R.U32.HI R41, RZ, 0x10, R7 ;  /* 0x00000010ff297819 */ /* 0x000fc40000011607 */
[----:B------:R-:W-:Y:S02]  /*11bc0*/  LOP3.LUT R35, R35, 0xff0000, R4, 0xf8, !PT ;  /* 0x00ff000023237812 */ /* 0x000fe400078ef804 */
[----:B------:R-:W-:Y:S02]  /*11bd0*/  LOP3.LUT R31, R29, 0xff000000, R10, 0xf8, !PT ;  /* 0xff0000001d1f7812 */ /* 0x000fe400078ef80a */
[----:B------:R-:W-:Y:S02]  /*11be0*/  SHF.L.U32 R41, R41, 0x10, RZ ;  /* 0x0000001029297819 */ /* 0x000fe400000006ff */
        /* <DEDUP_REMOVED lines=8> */
[----:B--2---:R-:W-:-:S02]  /*11c70*/  IADD3 R0, R16, R3, R25 ;  /* 0x0000000310007210 */ /* 0x004fc40007ffe019 */
[----:B------:R-:W-:Y:S01]  /*11c80*/  LOP3.LUT R3, R24, 0xff, RZ, 0xc0, !PT ;  /* 0x000000ff18037812 */ /* 0x000fe200078ec0ff */
[----:B---3--:R-:W0:Y:S03]  /*11c90*/  LDS.128 R12, [R50+0x1c400] ;  /* 0x01c40000320c7984 */ /* 0x008e260000000c00 */
[----:B------:R-:W-:Y:S01]  /*11ca0*/  PRMT R30, R3, 0x7604, R30 ;  /* 0x00007604031e7816 */ /* 0x000fe2000000001e */
[----:B------:R-:W1:Y:S01]  /*11cb0*/  LDS.128 R24, [R0+0x1c400] ;  /* 0x01c4000000187984 */ /* 0x000e620000000c00 */
[----:B------:R-:W-:Y:S02]  /*11cc0*/  SHF.R.U32.HI R3, RZ, 0x10, R9 ;  /* 0x00000010ff037819 */ /* 0x000fe40000011609 */
[----:B------:R-:W-:-:S03]  /*11cd0*/  LOP3.LUT R37, R30, 0xff0000, R37, 0xf8, !PT ;  /* 0x00ff00001e257812 */ /* 0x000fc600078ef825 */
[----:B------:R-:W-:Y:S01]  /*11ce0*/  IMAD.U32 R3, R3, 0x10000, RZ ;  /* 0x0001000003037824 */ /* 0x000fe200078e00ff */
[----:B------:R-:W-:-:S04]  /*11cf0*/  LOP3.LUT R37, R37, 0xff000000, R5, 0xf8, !PT ;  /* 0xff00000025257812 */ /* 0x000fc800078ef805 */
[----:B------:R-:W-:Y:S02]  /*11d00*/  LOP3.LUT R3, R20, 0xff0000, R3, 0xf8, !PT ;  /* 0x00ff000014037812 */ /* 0x000fe400078ef803 */
[-C--:B------:R-:W-:Y:S02]  /*11d10*/  F2FP.F16.E4M3.UNPACK_B R32, R37.reuse ;  /* 0x00000025ff20723e */ /* 0x080fe400020006ff */
[----:B------:R-:W-:Y:S02]  /*11d20*/  LOP3.LUT R28, R3, 0xff000000, R9, 0xf8, !PT ;  /* 0xff000000031c7812 */ /* 0x000fe400078ef809 */
[----:B------:R-:W-:Y:S01]  /*11d30*/  F2FP.F16.E4M3.UNPACK_B R37, R37.H1 ;  /* 0x00000025ff25723e */ /* 0x000fe200030006ff */
[--C-:B------:R-:W-:Y:S01]  /*11d40*/  HADD2.F32 R34, -RZ, R32.reuse.H0_H0 ;  /* 0x20000020ff227230 */ /* 0x100fe20000004100 */
[-C--:B------:R-:W-:Y:S01]  /*11d50*/  F2FP.F16.E4M3.UNPACK_B R29, R28.reuse ;  /* 0x0000001cff1d723e */ /* 0x080fe200020006ff */
[----:B------:R-:W-:Y:S01]  /*11d60*/  HADD2.F32 R32, -RZ, R32.H1_H1 ;  /* 0x30000020ff207230 */ /* 0x000fe20000004100 */
[----:B------:R-:W-:-:S03]  /*11d70*/  F2FP.F16.E4M3.UNPACK_B R28, R28.H1 ;  /* 0x0000001cff1c723e */ /* 0x000fc600030006ff */
[--C-:B------:R-:W-:Y:S02]  /*11d80*/  HADD2.F32 R30, -RZ, R29.reuse.H0_H0 ;  /* 0x2000001dff1e7230 */ /* 0x100fe40000004100 */
[----:B------:R-:W-:Y:S01]  /*11d90*/  HADD2.F32 R29, -RZ, R29.H1_H1 ;  /* 0x3000001dff1d7230 */ /* 0x000fe20000004100 */
[-C--:B0-----:R-:W-:Y:S02]  /*11da0*/  F2FP.F16.E4M3.UNPACK_B R4, R13.reuse ;  /* 0x0000000dff04723e */ /* 0x081fe400020006ff */
[----:B------:R-:W-:Y:S02]  /*11db0*/  F2FP.F16.E4M3.UNPACK_B R13, R13.H1 ;  /* 0x0000000dff0d723e */ /* 0x000fe400030006ff */
[-C--:B-1----:R-:W-:Y:S01]  /*11dc0*/  F2FP.F16.E4M3.UNPACK_B R9, R25.reuse ;  /* 0x00000019ff09723e */ /* 0x082fe200020006ff */
[--C-:B------:R-:W-:Y:S01]  /*11dd0*/  HADD2.F32 R5, -RZ, R4.reuse.H0_H0 ;  /* 0x20000004ff057230 */ /* 0x100fe20000004100 */
[----:B------:R-:W-:Y:S01]  /*11de0*/  F2FP.F16.E4M3.UNPACK_B R25, R25.H1 ;  /* 0x00000019ff19723e */ /* 0x000fe200030006ff */
[----:B------:R-:W-:Y:S01]  /*11df0*/  HADD2.F32 R4, -RZ, R4.H1_H1 ;  /* 0x30000004ff047230 */ /* 0x000fe20000004100 */
[----:B------:R-:W-:Y:S01]  /*11e00*/  F2FP.F16.E4M3.UNPACK_B R20, R27 ;  /* 0x0000001bff14723e */ /* 0x000fe200020006ff */
[--C-:B------:R-:W-:Y:S01]  /*11e10*/  HADD2.F32 R10, -RZ, R9.reuse.H0_H0 ;  /* 0x20000009ff0a7230 */ /* 0x100fe20000004100 */
[----:B------:R-:W-:Y:S01]  /*11e20*/  F2FP.F16.E4M3.UNPACK_B R7, R15 ;  /* 0x0000000fff07723e */ /* 0x000fe200020006ff */
[----:B------:R-:W-:Y:S01]  /*11e30*/  HADD2.F32 R9, -RZ, R9.H1_H1 ;  /* 0x30000009ff097230 */ /* 0x000fe20000004100 */
[----:B------:R-:W-:-:S02]  /*11e40*/  F2FP.F16.E4M3.UNPACK_B R27, R27.H1 ;  /* 0x0000001bff1b723e */ /* 0x000fc400030006ff */
[C---:B------:R-:W-:Y:S01]  /*11e50*/  FMUL.FTZ R38, R10.reuse, R34 ;  /* 0x000000220a267220 */ /* 0x040fe20000410000 */
[----:B------:R-:W-:Y:S01]  /*11e60*/  FMUL.FTZ R43, R10, R30 ;  /* 0x0000001e0a2b7220 */ /* 0x000fe20000410000 */
[----:B------:R-:W-:Y:S02]  /*11e70*/  HADD2.F32 R10, -RZ, R25.H0_H0 ;  /* 0x20000019ff0a7230 */ /* 0x000fe40000004100 */
[----:B------:R-:W-:Y:S01]  /*11e80*/  FMUL.FTZ R45, R9, R32 ;  /* 0x00000020092d7220 */ /* 0x000fe20000410000 */
[C---:B------:R-:W-:Y:S01]  /*11e90*/  FFMA.FTZ R38, R5.reuse, R30, -R38 ;  /* 0x0000001e05267223 */ /* 0x040fe20000010826 */
[----:B------:R-:W-:Y:S01]  /*11ea0*/  FFMA.FTZ R43, R5, R34, R43 ;  /* 0x00000022052b7223 */ /* 0x000fe2000001002b */
[----:B------:R-:W-:Y:S02]  /*11eb0*/  HADD2.F32 R34, -RZ, R37.H0_H0 ;  /* 0x20000025ff227230 */ /* 0x000fe40000004100 */
[----:B------:R-:W-:Y:S01]  /*11ec0*/  FMUL.FTZ R9, R9, R29 ;  /* 0x0000001d09097220 */ /* 0x000fe20000410000 */
[----:B------:R-:W-:-:S02]  /*11ed0*/  HADD2.F32 R30, -RZ, R28.H0_H0 ;  /* 0x2000001cff1e7230 */ /* 0x000fc40000004100 */
[----:B------:R-:W-:Y:S01]  /*11ee0*/  FFMA.FTZ R45, R4, R29, -R45 ;  /* 0x0000001d042d7223 */ /* 0x000fe2000001082d */
[----:B------:R-:W-:Y:S02]  /*11ef0*/  HADD2.F32 R5, -RZ, R13.H0_H0 ;  /* 0x2000000dff057230 */ /* 0x000fe40000004100 */
[----:B------:R-:W-:Y:S01]  /*11f00*/  FMUL.FTZ R42, R10, R34 ;  /* 0x000000220a2a7220 */ /* 0x000fe20000410000 */
[----:B------:R-:W-:Y:S01]  /*11f10*/  FFMA.FTZ R40, R4, R32, R9 ;  /* 0x0000002004287223 */ /* 0x000fe20000010009 */
[-C--:B------:R-:W-:Y:S01]  /*11f20*/  FMUL.FTZ R47, R10, R30.reuse ;  /* 0x0000001e0a2f7220 */ /* 0x080fe20000410000 */
[----:B------:R-:W-:Y:S01]  /*11f30*/  F2FP.F16.E4M3.UNPACK_B R29, R41 ;  /* 0x00000029ff1d723e */ /* 0x000fe200020006ff */
[C---:B------:R-:W-:Y:S01]  /*11f40*/  FFMA.FTZ R42, R5.reuse, R30, -R42 ;  /* 0x0000001e052a7223 */ /* 0x040fe2000001082a */
[-C--:B------:R-:W-:Y:S01]  /*11f50*/  F2FP.F16.E4M3.UNPACK_B R9, R33.reuse ;  /* 0x00000021ff09723e */ /* 0x080fe200020006ff */
[----:B------:R-:W-:Y:S01]  /*11f60*/  FFMA.FTZ R47, R5, R34, R47 ;  /* 0x00000022052f7223 */ /* 0x000fe2000001002f */
[----:B------:R-:W-:Y:S01]  /*11f70*/  HADD2.F32 R5, -RZ, R20.H0_H0 ;  /* 0x20000014ff057230 */ /* 0x000fe20000004100 */
[----:B------:R-:W-:Y:S01]  /*11f80*/  F2FP.F16.E4M3.UNPACK_B R33, R33.H1 ;  /* 0x00000021ff21723e */ /* 0x000fe200030006ff */
[----:B------:R-:W-:Y:S01]  /*11f90*/  HADD2.F32 R32, -RZ, R29.H0_H0 ;  /* 0x2000001dff207230 */ /* 0x000fe20000004100 */
[----:B------:R-:W-:Y:S01]  /*11fa0*/  F2FP.F16.E4M3.UNPACK_B R41, R41.H1 ;  /* 0x00000029ff29723e */ /* 0x000fe200030006ff */
[----:B------:R-:W-:Y:S01]  /*11fb0*/  HADD2.F32 R10, -RZ, R9.H0_H0 ;  /* 0x20000009ff0a7230 */ /* 0x000fe20000004100 */
[----:B------:R-:W-:Y:S01]  /*11fc0*/  F2FP.F16.E4M3.UNPACK_B R15, R15.H1 ;  /* 0x0000000fff0f723e */ /* 0x000fe200030006ff */
[----:B------:R-:W-:-:S02]  /*11fd0*/  HADD2.F32 R30, -RZ, R37.H1_H1 ;  /* 0x30000025ff1e7230 */ /* 0x000fc40000004100 */
[C---:B------:R-:W-:Y:S01]  /*11fe0*/  FMUL.FTZ R49, R5.reuse, R32 ;  /* 0x0000002005317220 */ /* 0x040fe20000410000 */
[----:B------:R-:W-:Y:S02]  /*11ff0*/  HADD2.F32 R25, -RZ, R25.H1_H1 ;  /* 0x30000019ff197230 */ /* 0x000fe40000004100 */
[----:B------:R-:W-:Y:S01]  /*12000*/  FMUL.FTZ R5, R5, R10 ;  /* 0x0000000a05057220 */ /* 0x000fe20000410000 */
[----:B------:R-:W-:Y:S01]  /*12010*/  HADD2.F32 R28, -RZ, R28.H1_H1 ;  /* 0x3000001cff1c7230 */ /* 0x000fe20000004100 */
[----:B------:R-:W-:Y:S01]  /*12020*/  F2FP.F16.E4M3.UNPACK_B R8, R24 ;  /* 0x00000018ff08723e */ /* 0x000fe200020006ff */
[----:B------:R-:W-:Y:S02]  /*12030*/  HADD2.F32 R4, -RZ, R7.H0_H0 ;  /* 0x20000007ff047230 */ /* 0x000fe40000004100 */
[C---:B------:R-:W-:Y:S01]  /*12040*/  FMUL.FTZ R34, R25.reuse, R30 ;  /* 0x0000001e19227220 */ /* 0x040fe20000410000 */
[----:B------:R-:W-:Y:S02]  /*12050*/  HADD2.F32 R13, -RZ, R13.H1_H1 ;  /* 0x3000000dff0d7230 */ /* 0x000fe40000004100 */
[----:B------:R-:W-:Y:S01]  /*12060*/  FMUL.FTZ R25, R25, R28 ;  /* 0x0000001c19197220 */ /* 0x000fe20000410000 */
[----:B------:R-:W-:-:S02]  /*12070*/  HADD2.F32 R29, -RZ, R29.H1_H1 ;  /* 0x3000001dff1d7230 */ /* 0x000fc40000004100 */
[C---:B------:R-:W-:Y:S01]  /*12080*/  FFMA.FTZ R49, R4.reuse, R10, -R49 ;  /* 0x0000000a04317223 */ /* 0x040fe20000010831 */
[----:B------:R-:W-:Y:S01]  /*12090*/  FFMA.FTZ R32, R4, R32, R5 ;  /* 0x0000002004207223 */ /* 0x000fe20000010005 */
[C---:B------:R-:W-:Y:S01]  /*120a0*/  FFMA.FTZ R37, R13.reuse, R28, -R34 ;  /* 0x0000001c0d257223 */ /* 0x040fe20000010822 */
[----:B------:R-:W-:Y:S02]  /*120b0*/  HADD2.F32 R20, -RZ, R20.H1_H1 ;  /* 0x30000014ff147230 */ /* 0x000fe40000004100 */
[----:B------:R-:W-:Y:S01]  /*120c0*/  FFMA.FTZ R34, R13, R30, R25 ;  /* 0x0000001e0d227223 */ /* 0x000fe20000010019 */
[----:B------:R-:W-:Y:S01]  /*120d0*/  HADD2.F32 R5, -RZ, R27.H0_H0 ;  /* 0x2000001bff057230 */ /* 0x000fe20000004100 */
[----:B------:R-:W-:Y:S01]  /*120e0*/  F2FP.F16.E4M3.UNPACK_B R24, R24.H1 ;  /* 0x00000018ff18723e */ /* 0x000fe200030006ff */
[----:B------:R-:W-:Y:S02]  /*120f0*/  HADD2.F32 R10, -RZ, R33.H0_H0 ;  /* 0x20000021ff0a7230 */ /* 0x000fe40000004100 */
[----:B------:R-:W-:Y:S01]  /*12100*/  FMUL.FTZ R28, R20, R29 ;  /* 0x0000001d141c7220 */ /* 0x000fe20000410000 */
[----:B------:R-:W-:Y:S01]  /*12110*/  HADD2.F32 R9, -RZ, R9.H1_H1 ;  /* 0x30000009ff097230 */ /* 0x000fe20000004100 */
[----:B------:R-:W-:Y:S01]  /*12120*/  F2FP.F16.E4M3.UNPACK_B R3, R12 ;  /* 0x0000000cff03723e */ /* 0x000fe200020006ff */
[----:B------:R-:W-:-:S02]  /*12130*/  HADD2.F32 R13, -RZ, R41.H0_H0 ;  /* 0x20000029ff0d7230 */ /* 0x000fc40000004100 */
[CC--:B------:R-:W-:Y:S01]  /*12140*/  FMUL.FTZ R30, R5.reuse, R10.reuse ;  /* 0x0000000a051e7220 */ /* 0x0c0fe20000410000 */
[----:B------:R-:W-:Y:S02]  /*12150*/  HADD2.F32 R4, -RZ, R15.H0_H0 ;  /* 0x2000000fff047230 */ /* 0x000fe40000004100 */
[----:B------:R-:W-:Y:S01]  /*12160*/  FMUL.FTZ R20, R20, R9 ;  /* 0x0000000914147220 */ /* 0x000fe20000410000 */
[----:B------:R-:W-:Y:S02]  /*12170*/  HADD2.F32 R7, -RZ, R7.H1_H1 ;  /* 0x30000007ff077230 */ /* 0x000fe40000004100 */
[-C--:B------:R-:W-:Y:S01]  /*12180*/  FMUL.FTZ R25, R5, R13.reuse ;  /* 0x0000000d05197220 */ /* 0x080fe20000410000 */
[----:B------:R-:W-:Y:S02]  /*12190*/  HADD2.F32 R27, -RZ, R27.H1_H1 ;  /* 0x3000001bff1b7230 */ /* 0x000fe40000004100 */
[C---:B------:R-:W-:Y:S01]  /*121a0*/  FFMA.FTZ R48, R4.reuse, R13, R30 ;  /* 0x0000000d04307223 */ /* 0x040fe2000001001e */
[----:B------:R-:W-:Y:S01]  /*121b0*/  F2FP.F16.E4M3.UNPACK_B R13, R35.H1 ;  /* 0x00000023ff0d723e */ /* 0x000fe200030006ff */
[C---:B------:R-:W-:Y:S01]  /*121c0*/  FFMA.FTZ R44, R7.reuse, R9, -R28 ;  /* 0x00000009072c7223 */ /* 0x040fe2000001081c */
[----:B------:R-:W-:Y:S01]  /*121d0*/  FFMA.FTZ R29, R7, R29, R20 ;  /* 0x0000001d071d7223 */ /* 0x000fe20000010014 */
[----:B------:R-:W-:Y:S01]  /*121e0*/  FFMA.FTZ R46, R4, R10, -R25 ;  /* 0x0000000a042e7223 */ /* 0x000fe20000010819 */
[----:B------:R-:W-:Y:S01]  /*121f0*/  HADD2.F32 R28, -RZ, R41.H1_H1 ;  /* 0x30000029ff1c7230 */ /* 0x000fe20000004100 */
[----:B------:R-:W-:Y:S01]  /*12200*/  F2FP.F16.E4M3.UNPACK_B R7, R21.H1 ;  /* 0x00000015ff07723e */ /* 0x000fe200030006ff */
[----:B------:R-:W-:Y:S01]  /*12210*/  HADD2.F32 R10, -RZ, R33.H1_H1 ;  /* 0x30000021ff0a7230 */ /* 0x000fe20000004100 */
[----:B------:R-:W-:Y:S01]  /*12220*/  F2FP.F16.E4M3.UNPACK_B R12, R12.H1 ;  /* 0x0000000cff0c723e */ /* 0x000fe200030006ff */
[----:B------:R-:W-:-:S02]  /*12230*/  HADD2.F32 R20, -RZ, R13.H0_H0 ;  /* 0x2000000dff147230 */ /* 0x000fc40000004100 */
[C---:B------:R-:W-:Y:S01]  /*12240*/  FMUL.FTZ R30, R27.reuse, R28 ;  /* 0x0000001c1b1e7220 */ /* 0x040fe20000410000 */
[--C-:B------:R-:W-:Y:S02]  /*12250*/  HADD2.F32 R5, -RZ, R24.reuse.H0_H0 ;  /* 0x20000018ff057230 */ /* 0x100fe40000004100 */
[----:B------:R-:W-:Y:S01]  /*12260*/  FMUL.FTZ R27, R27, R10 ;  /* 0x0000000a1b1b7220 */ /* 0x000fe20000410000 */
[----:B------:R-:W-:Y:S01]  /*12270*/  HADD2.F32 R15, -RZ, R15.H1_H1 ;  /* 0x3000000fff0f7230 */ /* 0x000fe20000004100 */
[----:B------:R-:W-:Y:S01]  /*12280*/  F2FP.F16.E4M3.UNPACK_B R35, R35 ;  /* 0x00000023ff23723e */ /* 0x000fe200020006ff */
[----:B------:R-:W-:Y:S02]  /*12290*/  HADD2.F32 R9, -RZ, R7.H0_H0 ;  /* 0x20000007ff097230 */ /* 0x000fe40000004100 */
[----:B------:R-:W-:Y:S01]  /*122a0*/  FMUL.FTZ R25, R5, R20 ;  /* 0x0000001405197220 */ /* 0x000fe20000410000 */
[----:B------:R-:W-:Y:S02]  /*122b0*/  HADD2.F32 R13, -RZ, R13.H1_H1 ;  /* 0x3000000dff0d7230 */ /* 0x000fe40000004100 */
[----:B------:R-:W-:Y:S01]  /*122c0*/  FFMA.FTZ R41, R15, R28, R27 ;  /* 0x0000001c0f297223 */ /* 0x000fe2000001001b */
[----:B------:R-:W-:-:S02]  /*122d0*/  HADD2.F32 R24, -RZ, R24.H1_H1 ;  /* 0x30000018ff187230 */ /* 0x000fc40000004100 */
[----:B------:R-:W-:Y:S01]  /*122e0*/  FMUL.FTZ R5, R5, R9 ;  /* 0x0000000905057220 */ /* 0x000fe20000410000 */
[--C-:B------:R-:W-:Y:S01]  /*122f0*/  HADD2.F32 R4, -RZ, R12.reuse.H0_H0 ;  /* 0x2000000cff047230 */ /* 0x100fe20000004100 */
[----:B------:R-:W-:Y:S01]  /*12300*/  F2FP.F16.E4M3.UNPACK_B R21, R21 ;  /* 0x00000015ff15723e */ /* 0x000fe200020006ff */
[----:B------:R-:W-:Y:S02]  /*12310*/  HADD2.F32 R7, -RZ, R7.H1_H1 ;  /* 0x30000007ff077230 */ /* 0x000fe40000004100 */
[----:B------:R-:W-:Y:S01]  /*12320*/  FMUL.FTZ R27, R24, R13 ;  /* 0x0000000d181b7220 */ /* 0x000fe20000410000 */
[----:B------:R-:W-:Y:S02]  /*12330*/  HADD2.F32 R12, -RZ, R12.H1_H1 ;  /* 0x3000000cff0c7230 */ /* 0x000fe40000004100 */
[----:B------:R-:W-:Y:S01]  /*12340*/  FFMA.FTZ R33, R15, R10, -R30 ;  /* 0x0000000a0f217223 */ /* 0x000fe2000001081e */
[C---:B------:R-:W-:Y:S01]  /*12350*/  FFMA.FTZ R25, R4.reuse, R9, -R25 ;  /* 0x0000000904197223 */ /* 0x040fe20000010819 */
[----:B------:R-:W-:Y:S01]  /*12360*/  FFMA.FTZ R15, R4, R20, R5 ;  /* 0x00000014040f7223 */ /* 0x000fe20000010005 */
[----:B------:R-:W-:Y:S01]  /*12370*/  FMUL.FTZ R24, R24, R7 ;  /* 0x0000000718187220 */ /* 0x000fe20000410000 */
[----:B------:R-:W-:-:S02]  /*12380*/  HADD2.F32 R9, -RZ, R35.H0_H0 ;  /* 0x20000023ff097230 */ /* 0x000fc40000004100 */
[C---:B------:R-:W-:Y:S01]  /*12390*/  FFMA.FTZ R28, R12.reuse, R7, -R27 ;  /* 0x000000070c1c7223 */ /* 0x040fe2000001081b */
[--C-:B------:R-:W-:Y:S02]  /*123a0*/  HADD2.F32 R5, -RZ, R8.reuse.H0_H0 ;  /* 0x20000008ff057230 */ /* 0x100fe40000004100 */
[----:B------:R-:W-:Y:S01]  /*123b0*/  FFMA.FTZ R30, R12, R13, R24 ;  /* 0x0000000d0c1e7223 */ /* 0x000fe20000010018 */
[----:B------:R-:W-:Y:S01]  /*123c0*/  HADD2.F32 R7, -RZ, R21.H0_H0 ;  /* 0x20000015ff077230 */ /* 0x000fe20000004100 */
[-C--:B------:R-:W-:Y:S01]  /*123d0*/  F2FP.F16.E4M3.UNPACK_B R11, R26.reuse ;  /* 0x0000001aff0b723e */ /* 0x080fe200020006ff */
[----:B------:R-:W-:Y:S02]  /*123e0*/  HADD2.F32 R4, -RZ, R3.H0_H0 ;  /* 0x20000003ff047230 */ /* 0x000fe40000004100 */
[C---:B------:R-:W-:Y:S01]  /*123f0*/  FMUL.FTZ R13, R5.reuse, R9 ;  /* 0x00000009050d7220 */ /* 0x040fe20000410000 */
[----:B------:R-:W-:Y:S02]  /*12400*/  HADD2.F32 R35, -RZ, R35.H1_H1 ;  /* 0x30000023ff237230 */ /* 0x000fe40000004100 */
[----:B------:R-:W-:Y:S01]  /*12410*/  FMUL.FTZ R5, R5, R7 ;  /* 0x0000000705057220 */ /* 0x000fe20000410000 */
[----:B------:R-:W-:Y:S01]  /*12420*/  HADD2.F32 R8, -RZ, R8.H1_H1 ;  /* 0x30000008ff087230 */ /* 0x000fe20000004100 */
[----:B------:R-:W-:Y:S01]  /*12430*/  F2FP.F16.E4M3.UNPACK_B R26, R26.H1 ;  /* 0x0000001aff1a723e */ /* 0x000fe200030006ff */
[----:B------:R-:W-:Y:S01]  /*12440*/  HADD2.F32 R21, -RZ, R21.H1_H1 ;  /* 0x30000015ff157230 */ /* 0x000fe20000004100 */
[----:B------:R-:W-:Y:S01]  /*12450*/  F2FP.F16.E4M3.UNPACK_B R10, R39.H1 ;  /* 0x00000027ff0a723e */ /* 0x000fe200030006ff */
[----:B------:R-:W-:Y:S01]  /*12460*/  HADD2.F32 R3, -RZ, R3.H1_H1 ;  /* 0x30000003ff037230 */ /* 0x000fe20000004100 */
[-C--:B------:R-:W-:Y:S01]  /*12470*/  F2FP.F16.E4M3.UNPACK_B R6, R14.reuse ;  /* 0x0000000eff06723e */ /* 0x080fe200020006ff */
[C---:B------:R-:W-:Y:S01]  /*12480*/  FFMA.FTZ R12, R4.reuse, R9, R5 ;  /* 0x00000009040c7223 */ /* 0x040fe20000010005 */
[----:B------:R-:W-:Y:S01]  /*12490*/  F2FP.F16.E4M3.UNPACK_B R14, R14.H1 ;  /* 0x0000000eff0e723e */ /* 0x000fe200030006ff */
[----:B------:R-:W-:Y:S01]  /*124a0*/  FFMA.FTZ R13, R4, R7, -R13 ;  /* 0x00000007040d7223 */ /* 0x000fe2000001080d */
[C---:B------:R-:W-:Y:S01]  /*124b0*/  FMUL.FTZ R20, R8.reuse, R35 ;  /* 0x0000002308147220 */ /* 0x040fe20000410000 */
[----:B------:R-:W-:Y:S01]  /*124c0*/  F2FP.F16.E4M3.UNPACK_B R5, R31.H1 ;  /* 0x0000001fff05723e */ /* 0x000fe200030006ff */
[----:B------:R-:W-:Y:S01]  /*124d0*/  FMUL.FTZ R24, R8, R21 ;  /* 0x0000001508187220 */ /* 0x000fe20000410000 */
[----:B------:R-:W-:-:S02]  /*124e0*/  HADD2.F32 R8, -RZ, R10.H0_H0 ;  /* 0x2000000aff087230 */ /* 0x000fc40000004100 */
        /* <DEDUP_REMOVED lines=11> */
[----:B------:R-:W-:Y:S01]  /*125a0*/  HADD2.F32 R5, -RZ, R5.H1_H1 ;  /* 0x30000005ff057230 */ /* 0x000fe20000004100 */
[----:B------:R-:W-:Y:S01]  /*125b0*/  F2FP.F16.E4M3.UNPACK_B R39, R39 ;  /* 0x00000027ff27723e */ /* 0x000fe200020006ff */
        /* <DEDUP_REMOVED lines=9> */
[----:B------:R-:W-:Y:S02]  /*12650*/  HADD2.F32 R31, -RZ, R31.H1_H1 ;  /* 0x3000001fff1f7230 */ /* 0x000fe40000004100 */
        /* <DEDUP_REMOVED lines=19> */
[----:B------:R-:W-:Y:S02]  /*12790*/  F2FP.SATFINITE.E4M3.F32.PACK_AB_MERGE_C R8, R30, R15, RZ ;  /* 0x0000000f1e08723e */ /* 0x000fe400048070ff */
[----:B------:R-:W-:Y:S02]  /*127a0*/  F2FP.SATFINITE.E4M3.F32.PACK_AB_MERGE_C R5, R45, R38, R5 ;  /* 0x000000262d05723e */ /* 0x000fe40004807005 */
[----:B------:R-:W-:-:S02]  /*127b0*/  F2FP.SATFINITE.E4M3.F32.PACK_AB_MERGE_C R7, R44, R49, R7 ;  /* 0x000000312c07723e */ /* 0x000fc40004807007 */
[----:B------:R-:W-:Y:S02]  /*127c0*/  F2FP.SATFINITE.E4M3.F32.PACK_AB_MERGE_C R4, R20, R13, R4 ;  /* 0x0000000d1404723e */ /* 0x000fe40004807004 */
[----:B------:R-:W-:Y:S02]  /*127d0*/  F2FP.SATFINITE.E4M3.F32.PACK_AB_MERGE_C R6, R31, R10, R6 ;  /* 0x0000000a1f06723e */ /* 0x000fe40004807006 */
[----:B------:R-:W-:Y:S02]  /*127e0*/  F2FP.SATFINITE.E4M3.F32.PACK_AB_MERGE_C R9, R40, R43, R9 ;  /* 0x0000002b2809723e */ /* 0x000fe40004807009 */
[----:B------:R-:W-:Y:S01]  /*127f0*/  F2FP.SATFINITE.E4M3.F32.PACK_AB_MERGE_C R11, R29, R32, R11 ;  /* 0x000000201d0b723e */ /* 0x000fe2000480700b */
[----:B------:R2:W-:Y:S01]  /*12800*/  STS.128 [R50+0x1c400], R4 ;  /* 0x01c4000432007388 */ /* 0x0005e20000000c00 */
[----:B------:R-:W-:Y:S02]  /*12810*/  F2FP.SATFINITE.E4M3.F32.PACK_AB_MERGE_C R8, R35, R12, R8 ;  /* 0x0000000c2308723e */ /* 0x000fe40004807008 */
[----:B------:R-:W-:-:S05]  /*12820*/  F2FP.SATFINITE.E4M3.F32.PACK_AB_MERGE_C R10, R14, R3, R21 ;  /* 0x000000030e0a723e */ /* 0x000fca0004807015 */
[----:B------:R2:W-:Y:S02]  /*12830*/  STS.128 [R0+0x1c400], R8 ;  /* 0x01c4000800007388 */ /* 0x0005e40000000c00 */
.L_x_2396:
[----:B------:R-:W-:Y:S05]  /*12840*/  BSYNC B0 ;  /* 0x0000000000007941 */ /* 0x000fea0003800000 */
.L_x_2382:
[----:B------:R-:W-:Y:S01]  /*12850*/  @!PT LDS RZ, [RZ] ;  /* 0x00000000fffff984 */ /* 0x000fe20000000800 */
[----:B------:R-:W-:Y:S01]  /*12860*/  @!PT LDS RZ, [RZ] ;  /* 0x00000000fffff984 */ /* 0x000fe20000000800 */
[----:B------:R-:W-:Y:S01]  /*12870*/  @!PT LDS RZ, [RZ] ;  /* 0x00000000fffff984 */ /* 0x000fe20000000800 */
[----:B------:R-:W-:Y:S01]  /*12880*/  @!PT LDS RZ, [RZ] ;  /* 0x00000000fffff984 */ /* 0x000fe20000000800 */
[----:B------:R0:W-:Y:S06]  /*12890*/  MEMBAR.ALL.CTA ;  /* 0x0000000000007992 */ /* 0x0001ec0000008000 */
[----:B0-----:R-:W0:Y:S01]  /*128a0*/  FENCE.VIEW.ASYNC.S ;  /* 0x00000000000073c6 */ /* 0x001e220000000000 */
[----:B------:R-:W-:Y:S05]  /*128b0*/  WARPSYNC.ALL ;  /* 0x0000000000007948 */ /* 0x000fea0003800000 */
[----:B0-----:R-:W-:Y:S06]  /*128c0*/  BAR.SYNC.DEFER_BLOCKING 0xd, 0x100 ;  /* 0x0344000000007b1d */ /* 0x001fec0000010000 */
.L_x_2379:
[----:B-123--:R-:W2:Y:S02]  /*128d0*/  LDL R0, [R1+0x4c] ;  /* 0x00004c0001007983 */ /* 0x00eea40000100800 */
[----:B--2---:R-:W-:-:S13]  /*128e0*/  R2UR UR4, R0 ;  /* 0x00000000000472ca */ /* 0x004fda00000e0000 */
[----:B------:R-:W-:-:S05]  /*128f0*/  IMAD.U32 R0, RZ, RZ, UR4 ;  /* 0x00000004ff007e24 */ /* 0x000fca000f8e00ff */
[----:B------:R-:W-:-:S13]  /*12900*/  ISETP.NE.AND P1, PT, R0, 0x3, PT ;  /* 0x000000030000780c */ /* 0x000fda0003f25270 */
[----:B------:R-:W-:Y:S05]  /*12910*/  @!P1 BRA `(.L_x_2406) ;  /* 0x0000000000049947 */ /* 0x000fea0003800000 */
[----:B------:R-:W-:Y:S01]  /*12920*/  BPT.TRAP 0x1 ;  /* 0x000000040000795c */ /* 0x000fe20000300000 */
.L_x_2406:
[----:B------:R-:W-:Y:S01]  /*12930*/  IMAD R0, R231, 0x8, R16 ;  /* 0x00000008e7007824 */ /* 0x000fe200078e0210 */
[----:B-----5:R-:W-:-:S04]  /*12940*/  SHF.L.U32 R5, R234, 0x1f, RZ ;  /* 0x0000001fea057819 */ /* 0x020fc800000006ff */
[----:B------:R1:W2:Y:S01]  /*12950*/  SYNCS.PHASECHK.TRANS64.TRYWAIT P0, [R0+URZ+0x2e830], R5 ;  /* 0x02e83005000075a7 */ /* 0x0002a2000800017f */
[----:B------:R-:W-:Y:S05]  /*12960*/  @!P1 BRA `(.L_x_2407) ;  /* 0x0000000000049947 */ /* 0x000fea0003800000 */
[----:B------:R-:W-:Y:S01]  /*12970*/  BPT.TRAP 0x1 ;  /* 0x000000040000795c */ /* 0x000fe20000300000 */
.L_x_2407:
[----:B0-----:R-:W0:Y:S02]  /*12980*/  S2R R3, SR_TID.X ;  /* 0x0000000000037919 */ /* 0x001e240000002100 */
[----:B0-----:R-:W-:Y:S01]  /*12990*/  LOP3.LUT R4, R3, 0x7f, RZ, 0xc0, !PT ;  /* 0x0000007f03047812 */ /* 0x001fe200078ec0ff */
[----:B------:R-:W-:-:S03]  /*129a0*/  VIADD R3, R16, 0x20400 ;  /* 0x0002040010037836 */ /* 0x000fc60000000000 */
[----:B------:R-:W-:Y:S02]  /*129b0*/  ISETP.NE.AND P2, PT, R4, RZ, PT ;  /* 0x000000ff0400720c */ /* 0x000fe40003f45270 */
[----:B------:R-:W-:-:S04]  /*129c0*/  SHF.R.U32.HI R3, RZ, 0x4, R3 ;  /* 0x00000004ff037819 */ /* 0x000fc80000011603 */
[----:B------:R-:W-:Y:S01]  /*129d0*/  LOP3.LUT R3, R3, 0x3fff, RZ, 0xc0, !PT ;  /* 0x00003fff03037812 */ /* 0x000fe200078ec0ff */
[----:B--2---:R-:W-:Y:S06]  /*129e0*/  @P0 BRA `(.L_x_2408) ;  /* 0x0000000000080947 */ /* 0x004fec0003800000 */
[----:B------:R-:W0:Y:S02]  /*129f0*/  SYNCS.PHASECHK.TRANS64.TRYWAIT P0, [R0+URZ+0x2e830], R5 ;  /* 0x02e83005000075a7 */ /* 0x000e24000800017f */
[----:B0-----:R-:W-:Y:S05]  /*12a00*/  @!P0 BRA `(.L_x_2409) ;  /* 0x000001d000b48947 */ /* 0x001fea0003800000 */
.L_x_2408:
[----:B------:R-:W-:Y:S01]  /*12a10*/  LOP3.LUT R3, R3, 0x10000, RZ, 0xfc, !PT ;  /* 0x0001000003037812 */ /* 0x000fe200078efcff */
[----:B------:R-:W-:Y:S05]  /*12a20*/  WARPSYNC.ALL ;  /* 0x0000000000007948 */ /* 0x000fea0003800000 */
[----:B------:R2:W-:Y:S01]  /*12a30*/  STL [R1+0x48], R3 ;  /* 0x0000480301007387 */ /* 0x0005e20000100800 */
[----:B------:R-:W-:Y:S01]  /*12a40*/  IMAD R12, R231, 0x700, R3 ;  /* 0x00000700e70c7824 */ /* 0x000fe200078e0203 */
[----:B------:R-:W-:Y:S01]  /*12a50*/  LOP3.LUT R4, R36, 0x10000, RZ, 0xfc, !PT ;  /* 0x0001000024047812 */ /* 0x000fe200078efcff */
[----:B------:R-:W-:Y:S01]  /*12a60*/  IMAD.MOV.U32 R13, RZ, RZ, 0x40000040 ;  /* 0x40000040ff0d7424 */ /* 0x000fe200078e00ff */
[----:B------:R-:W3:Y:S01]  /*12a70*/  LDL R137, [R1+0x70] ;  /* 0x0000700001897983 */ /* 0x000ee20000100800 */
[----:B01----:R-:W-:Y:S01]  /*12a80*/  IMAD.MOV.U32 R5, RZ, RZ, 0x40000040 ;  /* 0x40000040ff057424 */ /* 0x003fe200078e00ff */
[----:B------:R-:W-:-:S02]  /*12a90*/  R2UR UR6, R12 ;  /* 0x000000000c0672ca */ /* 0x000fc400000e0000 */
[----:B------:R-:W-:Y:S01]  /*12aa0*/  R2UR UR7, R13 ;  /* 0x000000000d0772ca */ /* 0x000fe200000e0000 */
[----:B------:R-:W3:Y:S01]  /*12ab0*/  LDL R148, [R1+0x54] ;  /* 0x0000540001947983 */ /* 0x000ee20000100800 */
[----:B------:R-:W-:Y:S02]  /*12ac0*/  R2UR UR4, R4 ;  /* 0x00000000040472ca */ /* 0x000fe400000e0000 */
[----:B------:R-:W-:Y:S01]  /*12ad0*/  R2UR UR5, R5 ;  /* 0x00000000050572ca */ /* 0x000fe200000e0000 */
[----:B------:R-:W-:Y:S01]  /*12ae0*/  WARPGROUP.ARRIVE ;  /* 0x00000000000079c5 */ /* 0x000fe20000000000 */
[----:B------:R-:W5:Y:S04]  /*12af0*/  LDL R144, [R1+0x60] ;  /* 0x0000600001907983 */ /* 0x000f680000100800 */
[----:B------:R-:W5:Y:S04]  /*12b00*/  LDL R138, [R1+0x50] ;  /* 0x00005000018a7983 */ /* 0x000f680000100800 */
[----:B------:R-:W5:Y:S03]  /*12b10*/  LDL R146, [R1+0x40] ;  /* 0x0000400001927983 */ /* 0x000f660000100800 */
[----:B------:R-:W-:Y:S01]  /*12b20*/  QGMMA.64x32x32.F32.E4M3.E4M3 R120, gdesc[UR4], RZ, !UPT, gsb0 ;  /* 0x00600000047879f3 */ /* 0x000fe2000c0008ff */
[----:B------:R-:W-:-:S02]  /*12b30*/  VIADD R6, R12, 0x100 ;  /* 0x000001000c067836 */ /* 0x000fc40000000000 */
[----:B------:R-:W-:Y:S01]  /*12b40*/  IMAD.MOV.U32 R7, RZ, RZ, 0x40000040 ;  /* 0x40000040ff077424 */ /* 0x000fe200078e00ff */
[----:B------:R-:W-:Y:S02]  /*12b50*/  R2UR UR4, R4 ;  /* 0x00000000040472ca */ /* 0x000fe400000e0000 */
[----:B------:R-:W-:Y:S02]  /*12b60*/  R2UR UR6, R6 ;  /* 0x00000000060672ca */ /* 0x000fe400000e0000 */
[----:B------:R-:W-:Y:S02]  /*12b70*/  R2UR UR7, R7 ;  /* 0x00000000070772ca */ /* 0x000fe400000e0000 */
[----:B------:R-:W-:Y:S01]  /*12b80*/  R2UR UR5, R5 ;  /* 0x00000000050572ca */ /* 0x000fe200000e0000 */
[----:B------:R-:W-:Y:S02]  /*12b90*/  WARPGROUP.DEPBAR.LE gsb0, 0x0 ;  /* 0x00008000000079c5 */ /* 0x000fe40000010000 */
        /* <DEDUP_REMOVED lines=47> */
[----:B----4-:R-:W-:Y:S01]  /*12e90*/  VIADD R14, R12, 0x2 ;  /* 0x000000020c0e7836 */ /* 0x010fe20000000000 */
        /* <DEDUP_REMOVED lines=171> */
[----:B------:R-:W-:Y:S01]  /*13950*/  R2UR UR7, R15 ;  /* 0x000000000f0772ca */ /* 0x000fe200000e0000 */
[----:B------:R-:W0:Y:S01]  /*13960*/  LDC R14, c[0x0][0x448] ;  /* 0x00011200ff0e7b82 */ /* 0x000e220000000800 */
[----:B------:R-:W-:Y:S01]  /*13970*/  R2UR UR5, R7 ;  /* 0x00000000070572ca */ /* 0x000fe200000e0000 */
[----:B------:R-:W-:-:S02]  /*13980*/  WARPGROUP.DEPBAR.LE gsb0, 0x0 ;  /* 0x00008000000079c5 */ /* 0x000fc40000010000 */
[----:B------:R-:W-:-:S10]  /*13990*/  WARPGROUP.ARRIVE ;  /* 0x00000000000079c5 */ /* 0x000fd40000000000 */
[----:B------:R-:W-:Y:S01]  /*139a0*/  QGMMA.64x32x32.F32.E4M3.E4M3 R56, gdesc[UR4], R56, gsb0 ;  /* 0x00600000043879f3 */ /* 0x000fe20008000838 */
[----:B0-----:R-:W-:Y:S01]  /*139b0*/  ISETP.NE.AND P0, PT, R14, 0x1, PT ;  /* 0x000000010e00780c */ /* 0x001fe20003f05270 */
[C---:B------:R-:W-:Y:S01]  /*139c0*/  FMUL.FTZ R20, R2.reuse, R124 ;  /* 0x0000007c02147220 */ /* 0x040fe20000410000 */
[C---:B------:R-:W-:Y:S01]  /*139d0*/  FMUL.FTZ R124, R2.reuse, R128 ;  /* 0x00000080027c7220 */ /* 0x040fe20000410000 */
[----:B------:R-:W-:-:S10]  /*139e0*/  FMUL.FTZ R128, R2, R133 ;  /* 0x0000008502807220 */ /* 0x000fd40000410000 */
[----:B------:R-:W0:Y:S08]  /*139f0*/  @P0 LDC R15, c[0x0][0x44c] ;  /* 0x00011300ff0f0b82 */ /* 0x000e300000000800 */
[----:B------:R-:W1:Y:S01]  /*13a00*/  @P0 LDC R133, c[0x0][0x450] ;  /* 0x00011400ff850b82 */ /* 0x000e620000000800 */
[C---:B--2---:R-:W-:Y:S01]  /*13a10*/  FMUL.FTZ R3, R2.reuse, R120 ;  /* 0x0000007802037220 */ /* 0x044fe20000410000 */
        /* <DEDUP_REMOVED lines=8> */
[----:B------:R-:W-:-:S02]  /*13aa0*/  WARPGROUP.DEPBAR.LE gsb0, 0x0 ;  /* 0x00008000000079c5 */ /* 0x000fc40000010000 */
[----:B------:R-:W-:Y:S01]  /*13ab0*/  FMUL.FTZ R132, R2, R56 ;  /* 0x0000003802847220 */ /* 0x000fe20000410000 */
[----:B---3--:R-:W-:-:S04]  /*13ac0*/  IMAD.IADD R56, R137, 0x1, R148 ;  /* 0x0000000189387824 */ /* 0x008fc800078e0294 */
[----:B0-----:R-:W-:-:S05]  /*13ad0*/  @P0 IMAD.HI.U32 R14, R56, R15, RZ ;  /* 0x0000000f380e0227 */ /* 0x001fca00078e00ff */
[----:B-1----:R-:W-:-:S05]  /*13ae0*/  @P0 SHF.R.U32.HI R56, RZ, R133, R14 ;  /* 0x00000085ff380219 */ /* 0x002fca000001160e */
[----:B------:R-:W0:Y:S01]  /*13af0*/  SHFL.IDX PT, R137, R56, RZ, 0x1c1f ;  /* 0x001c1fff38897589 */ /* 0x000e2200000e0000 */
[----:B------:R-:W-:Y:S02]  /*13b00*/  IMAD R14, R136, -0xe0, RZ ;  /* 0xffffff20880e7824 */ /* 0x000fe400078e02ff */
[C---:B------:R-:W-:Y:S01]  /*13b10*/  FMUL.FTZ R133, R2.reuse, R64 ;  /* 0x0000004002857220 */ /* 0x040fe20000410000 */
[----:B------:R-:W1:Y:S01]  /*13b20*/  MUFU.TANH R3, R3 ;  /* 0x0000000300037308 */ /* 0x000e620000002400 */
[----:B------:R-:W-:Y:S01]  /*13b30*/  FMUL.FTZ R134, R2, R65 ;  /* 0x0000004102867220 */ /* 0x000fe20000410000 */
[----:B-----5:R-:W-:Y:S01]  /*13b40*/  IMAD R64, R136, -0xe0, R144 ;  /* 0xffffff2088407824 */ /* 0x020fe200078e0290 */
[----:B------:R-:W-:Y:S01]  /*13b50*/  IADD3 R65, -R138, 0xe1, R14 ;  /* 0x000000e18a417810 */ /* 0x000fe20007ffe10e */
[----:B------:R-:W-:Y:S01]  /*13b60*/  FMUL.FTZ R21, R2, R125 ;  /* 0x0000007d02157220 */ /* 0x000fe20000410000 */
[----:B------:R-:W-:-:S03]  /*13b70*/  IMAD.MOV.U32 R15, RZ, RZ, 0x40000040 ;  /* 0x40000040ff0f7424 */ /* 0x000fc600078e00ff */
[----:B------:R-:W2:Y:S01]  /*13b80*/  MUFU.TANH R13, R13 ;  /* 0x0000000d000d7308 */ /* 0x000ea20000002400 */
[----:B------:R-:W-:Y:S01]  /*13b90*/  IADD3 R64, -R138, 0xe0, R64 ;  /* 0x000000e08a407810 */ /* 0x000fe20007ffe140 */
[----:B------:R-:W-:Y:S01]  /*13ba0*/  VIADD R14, R12, 0x506 ;  /* 0x000005060c0e7836 */ /* 0x000fe20000000000 */
[----:B------:R-:W-:-:S05]  /*13bb0*/  IADD3 R65, -R146, R65, R144 ;  /* 0x0000004192417210 */ /* 0x000fca0007ffe190 */
[----:B------:R-:W-:Y:S01]  /*13bc0*/  MUFU.TANH R20, R20 ;  /* 0x0000001400147308 */ /* 0x000fe20000002400 */
[----:B------:R-:W-:Y:S01]  /*13bd0*/  R2UR UR7, R15 ;  /* 0x000000000f0772ca */ /* 0x000fe200000e0000 */
[----:B------:R-:W-:Y:S01]  /*13be0*/  FMUL.FTZ R125, R2, R129 ;  /* 0x00000081027d7220 */ /* 0x000fe20000410000 */
[----:B------:R-:W-:Y:S02]  /*13bf0*/  R2UR UR6, R14 ;  /* 0x000000000e0672ca */ /* 0x000fe400000e0000 */
[----:B0-----:R-:W-:-:S03]  /*13c00*/  VIADDMNMX R15, R137, R65, R64, PT ;  /* 0x00000041890f7246 */ /* 0x001fc60003800140 */
[----:B------:R-:W0:Y:S01]  /*13c10*/  MUFU.TANH R21, R21 ;  /* 0x0000001500157308 */ /* 0x000e220000002400 */
[----:B------:R-:W-:Y:S02]  /*13c20*/  R2UR UR4, R6 ;  /* 0x00000000060472ca */ /* 0x000fe400000e0000 */
[----:B------:R-:W-:Y:S01]  /*13c30*/  R2UR UR5, R7 ;  /* 0x00000000070572ca */ /* 0x000fe200000e0000 */
[C---:B------:R-:W-:Y:S01]  /*13c40*/  FMUL.FTZ R129, R2.reuse, R131 ;  /* 0x0000008302817220 */ /* 0x040fe20000410000 */
[C---:B------:R-:W-:Y:S01]  /*13c50*/  ISETP.GT.AND P3, PT, R15.reuse, RZ, PT ;  /* 0x000000ff0f00720c */ /* 0x040fe20003f64270 */
[C---:B------:R-:W-:Y:S01]  /*13c60*/  FMUL.FTZ R131, R2.reuse, R135 ;  /* 0x0000008702837220 */ /* 0x040fe20000410000 */
[C---:B------:R-:W-:Y:S01]  /*13c70*/  ISETP.GT.AND P5, PT, R15.reuse, 0x1, PT ;  /* 0x000000010f00780c */ /* 0x040fe20003fa4270 */
[----:B------:R-:W3:Y:S01]  /*13c80*/  MUFU.TANH R124, R124 ;  /* 0x0000007c007c7308 */ /* 0x000ee20000002400 */
[C---:B------:R-:W-:Y:S01]  /*13c90*/  FMUL.FTZ R135, R2.reuse, R68 ;  /* 0x0000004402877220 */ /* 0x040fe20000410000 */
[----:B------:R-:W-:Y:S01]  /*13ca0*/  FMUL.FTZ R68, R2, R69 ;  /* 0x0000004502447220 */ /* 0x000fe20000410000 */
[----:B------:R-:W-:Y:S01]  /*13cb0*/  ISETP.GT.AND P4, PT, R15, 0x8, PT ;  /* 0x000000080f00780c */ /* 0x000fe20003f84270 */
[----:B------:R-:W-:Y:S01]  /*13cc0*/  WARPGROUP.ARRIVE ;  /* 0x00000000000079c5 */ /* 0x000fe20000000000 */
[----:B-1----:R-:W-:-:S02]  /*13cd0*/  FSEL R3, R3, -INF , P3 ;  /* 0xff80000003037808 */ /* 0x002fc40001800000 */
[----:B--2---:R-:W-:Y:S01]  /*13ce0*/  FSEL R69, R13, -INF , P5 ;  /* 0xff8000000d457808 */ /* 0x004fe20002800000 */
[----:B------:R-:W1:Y:S01]  /*13cf0*/  MUFU.TANH R125, R125 ;  /* 0x0000007d007d7308 */ /* 0x000e620000002400 */
[----:B------:R-:W-:Y:S01]  /*13d00*/  ISETP.GT.AND P3, PT, R15, 0x9, PT ;  /* 0x000000090f00780c */ /* 0x000fe20003f64270 */
[C---:B------:R-:W-:Y:S01]  /*13d10*/  FMUL.FTZ R104, R2.reuse, R104 ;  /* 0x0000006802687220 */ /* 0x040fe20000410000 */
[----:B------:R-:W-:Y:S01]  /*13d20*/  FMNMX.FTZ R140, R3, R69, !PT ;  /* 0x00000045038c7209 */ /* 0x000fe20007810000 */
[----:B------:R-:W-:Y:S04]  /*13d30*/  QGMMA.64x32x32.F32.E4M3.E4M3 R40, gdesc[UR4], R40, gsb0 ;  /* 0x00600000042879f3 */ /* 0x000fe80008000828 */
[----:B------:R-:W2:Y:S01]  /*13d40*/  MUFU.TANH R120, R120 ;  /* 0x0000007800787308 */ /* 0x000ea20000002400 */
[----:B------:R-:W-:Y:S01]  /*13d50*/  FMUL.FTZ R13, R2, R58 ;  /* 0x0000003a020d7220 */ /* 0x000fe20000410000 */
[----:B------:R-:W-:-:S06]  /*13d60*/  ISETP.GT.AND P5, PT, R15, 0x10, PT ;  /* 0x000000100f00780c */ /* 0x000fcc0003fa4270 */
[----:B------:R4:W-:Y:S01]  /*13d70*/  MUFU.TANH R14, R135 ;  /* 0x00000087000e7308 */ /* 0x0009e20000002400 */
[----:B0-----:R-:W-:Y:S01]  /*13d80*/  FSEL R21, R21, -INF , P3 ;  /* 0xff80000015157808 */ /* 0x001fe20001800000 */
[C---:B------:R-:W-:Y:S01]  /*13d90*/  FMUL.FTZ R105, R2.reuse, R105 ;  /* 0x0000006902697220 */ /* 0x040fe20000410000 */
[----:B------:R-:W-:Y:S01]  /*13da0*/  FMUL.FTZ R58, R2, R59 ;  /* 0x0000003b023a7220 */ /* 0x000fe20000410000 */
[----:B----4-:R-:W-:-:S04]  /*13db0*/  FSEL R135, R20, -INF , P4 ;  /* 0xff80000014877808 */ /* 0x010fc80002000000 */
[----:B------:R-:W0:Y:S01]  /*13dc0*/  MUFU.TANH R128, R128 ;  /* 0x0000008000807308 */ /* 0x000e220000002400 */
[C---:B------:R-:W-:Y:S01]  /*13dd0*/  FMUL.FTZ R59, R2.reuse, R62 ;  /* 0x0000003e023b7220 */ /* 0x040fe20000410000 */
[----:B------:R-:W-:Y:S01]  /*13de0*/  FMNMX.FTZ R142, R135, R140, !PT ;  /* 0x0000008c878e7209 */ /* 0x000fe20007810000 */
[C---:B------:R-:W-:Y:S01]  /*13df0*/  FMUL.FTZ R62, R2.reuse, R63 ;  /* 0x0000003f023e7220 */ /* 0x040fe20000410000 */
[----:B------:R-:W-:Y:S01]  /*13e00*/  ISETP.GT.AND P3, PT, R15, 0x11, PT ;  /* 0x000000110f00780c */ /* 0x000fe20003f64270 */
[----:B------:R-:W-:Y:S01]  /*13e10*/  FMUL.FTZ R108, R2, R108 ;  /* 0x0000006c026c7220 */ /* 0x000fe20000410000 */
[----:B---3--:R-:W-:Y:S02]  /*13e20*/  FSEL R63, R124, -INF , P5 ;  /* 0xff8000007c3f7808 */ /* 0x008fe40002800000 */
[----:B------:R-:W3:Y:S01]  /*13e30*/  MUFU.TANH R104, R104 ;  /* 0x0000006800687308 */ /* 0x000ee20000002400 */
[----:B------:R-:W-:Y:S01]  /*13e40*/  FMNMX.FTZ R142, R21, R142, !PT ;  /* 0x0000008e158e7209 */ /* 0x000fe20007810000 */
[----:B------:R-:W-:Y:S01]  /*13e50*/  FMUL.FTZ R109, R2, R109 ;  /* 0x0000006d026d7220 */ /* 0x000fe20000410000 */
[----:B------:R-:W-:-:S02]  /*13e60*/  ISETP.GT.AND P4, PT, R15, 0x18, PT ;  /* 0x000000180f00780c */ /* 0x000fc40003f84270 */
[----:B-1----:R-:W-:Y:S02]  /*13e70*/  FSEL R125, R125, -INF , P3 ;  /* 0xff8000007d7d7808 */ /* 0x002fe40001800000 */
[----:B------:R-:W-:Y:S01]  /*13e80*/  FMNMX.FTZ R142, R63, R142, !PT ;  /* 0x0000008e3f8e7209 */ /* 0x000fe20007810000 */
[----:B------:R-:W1:Y:S01]  /*13e90*/  MUFU.TANH R105, R105 ;  /* 0x0000006900697308 */ /* 0x000e620000002400 */
[C---:B------:R-:W-:Y:S01]  /*13ea0*/  FMUL.FTZ R138, R2.reuse, R67 ;  /* 0x00000043028a7220 */ /* 0x040fe20000410000 */
[----:B------:R-:W-:Y:S01]  /*13eb0*/  ISETP.GT.AND P3, PT, R15, 0x19, PT ;  /* 0x000000190f00780c */ /* 0x000fe20003f64270 */
[----:B------:R-:W-:Y:S01]  /*13ec0*/  FMUL.FTZ R112, R2, R112 ;  /* 0x0000007002707220 */ /* 0x000fe20000410000 */
[----:B--2---:R-:W-:Y:S02]  /*13ed0*/  FSEL R67, R120, -INF , P4 ;  /* 0xff80000078437808 */ /* 0x004fe40002000000 */
[----:B------:R-:W-:Y:S02]  /*13ee0*/  FMNMX.FTZ R142, R125, R142, !PT ;  /* 0x0000008e7d8e7209 */ /* 0x000fe40007810000 */
[----:B------:R-:W2:Y:S01]  /*13ef0*/  MUFU.TANH R108, R108 ;  /* 0x0000006c006c7308 */ /* 0x000ea20000002400 */
[C---:B------:R-:W-:Y:S01]  /*13f00*/  FMUL.FTZ R140, R2.reuse, R71 ;  /* 0x00000047028c7220 */ /* 0x040fe20000410000 */
[----:B------:R-:W-:Y:S01]  /*13f10*/  ISETP.GT.AND P4, PT, R15, 0x20, PT ;  /* 0x000000200f00780c */ /* 0x000fe20003f84270 */
[----:B------:R-:W-:Y:S01]  /*13f20*/  FMUL.FTZ R113, R2, R113 ;  /* 0x0000007102717220 */ /* 0x000fe20000410000 */
[----:B0-----:R-:W-:-:S02]  /*13f30*/  FSEL R71, R128, -INF , P3 ;  /* 0xff80000080477808 */ /* 0x001fc40001800000 */
[----:B------:R-:W-:Y:S02]  /*13f40*/  FMNMX.FTZ R142, R67, R142, !PT ;  /* 0x0000008e438e7209 */ /* 0x000fe40007810000 */
[----:B------:R-:W0:Y:S01]  /*13f50*/  MUFU.TANH R109, R109 ;  /* 0x0000006d006d7308 */ /* 0x000e220000002400 */
[----:B------:R-:W-:Y:S01]  /*13f60*/  ISETP.GT.AND P3, PT, R15, 0x21, PT ;  /* 0x000000210f00780c */ /* 0x000fe20003f64270 */
[----:B------:R-:W-:Y:S01]  /*13f70*/  FMUL.FTZ R116, R2, R116 ;  /* 0x0000007402747220 */ /* 0x000fe20000410000 */
[----:B---3--:R-:W-:Y:S02]  /*13f80*/  FSEL R137, R104, -INF , P4 ;  /* 0xff80000068897808 */ /* 0x008fe40002000000 */
[----:B------:R-:W-:-:S03]  /*13f90*/  FMNMX.FTZ R142, R71, R142, !PT ;  /* 0x0000008e478e7209 */ /* 0x000fc60007810000 */
[----:B------:R-:W3:Y:S01]  /*13fa0*/  MUFU.TANH R112, R112 ;  /* 0x0000007000707308 */ /* 0x000ee20000002400 */
[----:B------:R-:W-:Y:S01]  /*13fb0*/  ISETP.GT.AND P4, PT, R15, 0x28, PT ;  /* 0x000000280f00780c */ /* 0x000fe20003f84270 */
[----:B------:R-:W-:Y:S01]  /*13fc0*/  FMUL.FTZ R117, R2, R117 ;  /* 0x0000007502757220 */ /* 0x000fe20000410000 */
[----:B-1----:R-:W-:Y:S02]  /*13fd0*/  FSEL R105, R105, -INF , P3 ;  /* 0xff80000069697808 */ /* 0x002fe40001800000 */
[----:B------:R-:W-:-:S03]  /*13fe0*/  FMNMX.FTZ R142, R137, R142, !PT ;  /* 0x0000008e898e7209 */ /* 0x000fc60007810000 */
[----:B------:R1:W-:Y:S01]  /*13ff0*/  MUFU.TANH R20, R13 ;  /* 0x0000000d00147308 */ /* 0x0003e20000002400 */
[----:B------:R-:W-:Y:S01]  /*14000*/  ISETP.GT.AND P3, PT, R15, 0x29, PT ;  /* 0x000000290f00780c */ /* 0x000fe20003f64270 */
[----:B------:R-:W-:Y:S01]  /*14010*/  FMUL.FTZ R88, R2, R88 ;  /* 0x0000005802587220 */ /* 0x000fe20000410000 */
[----:B------:R-:W-:-:S05]  /*14020*/  FMNMX.FTZ R142, R105, R142, !PT ;  /* 0x0000008e698e7209 */ /* 0x000fca0007810000 */
[----:B------:R-:W4:Y:S01]  /*14030*/  MUFU.TANH R113, R113 ;  /* 0x0000007100717308 */ /* 0x000f220000002400 */
[----:B-1----:R-:W-:-:S05]  /*14040*/  IMAD.MOV.U32 R13, RZ, RZ, 0x40000040 ;  /* 0x40000040ff0d7424 */ /* 0x002fca00078e00ff */
[----:B------:R-:W-:Y:S02]  /*14050*/  R2UR UR7, R13 ;  /* 0x000000000d0772ca */ /* 0x000fe400000e0000 */
[----:B------:R-:W1:Y:S01]  /*14060*/  MUFU.TANH R116, R116 ;  /* 0x0000007400747308 */ /* 0x000e620000002400 */
[----:B--2---:R-:W-:Y:S01]  /*14070*/  FSEL R13, R108, -INF , P4 ;  /* 0xff8000006c0d7808 */ /* 0x004fe20002000000 */
[C---:B------:R-:W-:Y:S01]  /*14080*/  FMUL.FTZ R89, R2.reuse, R89 ;  /* 0x0000005902597220 */ /* 0x040fe20000410000 */
[----:B------:R-:W-:Y:S02]  /*14090*/  ISETP.GT.AND P4, PT, R15, 0x30, PT ;  /* 0x000000300f00780c */ /* 0x000fe40003f84270 */
[----:B0-----:R-:W-:Y:S02]  /*140a0*/  FSEL R109, R109, -INF , P3 ;  /* 0xff8000006d6d7808 */ /* 0x001fe40001800000 */
[----:B------:R-:W-:Y:S01]  /*140b0*/  FMNMX.FTZ R142, R13, R142, !PT ;  /* 0x0000008e0d8e7209 */ /* 0x000fe20007810000 */
[----:B------:R-:W0:Y:S01]  /*140c0*/  MUFU.TANH R117, R117 ;  /* 0x0000007500757308 */ /* 0x000e220000002400 */
[----:B------:R-:W-:Y:S01]  /*140d0*/  ISETP.GT.AND P5, PT, R15, 0x31, PT ;  /* 0x000000310f00780c */ /* 0x000fe20003fa4270 */
[----:B------:R-:W-:Y:S01]  /*140e0*/  FMUL.FTZ R92, R2, R92 ;  /* 0x0000005c025c7220 */ /* 0x000fe20000410000 */
[----:B---3--:R-:W-:-:S02]  /*140f0*/  FSEL R139, R112, -INF , P4 ;  /* 0xff800000708b7808 */ /* 0x008fc40002000000 */
[----:B------:R-:W-:-:S03]  /*14100*/  FMNMX.FTZ R142, R109, R142, !PT ;  /* 0x0000008e6d8e7209 */ /* 0x000fc60007810000 */
[----:B------:R-:W2:Y:S01]  /*14110*/  MUFU.TANH R88, R88 ;  /* 0x0000005800587308 */ /* 0x000ea20000002400 */
[----:B------:R-:W-:Y:S01]  /*14120*/  ISETP.GT.AND P3, PT, R15, 0x38, PT ;  /* 0x000000380f00780c */ /* 0x000fe20003f64270 */
[----:B------:R-:W-:Y:S01]  /*14130*/  FMUL.FTZ R93, R2, R93 ;  /* 0x0000005d025d7220 */ /* 0x000fe20000410000 */
[----:B----4-:R-:W-:Y:S02]  /*14140*/  FSEL R113, R113, -INF , P5 ;  /* 0xff80000071717808 */ /* 0x010fe40002800000 */
[----:B------:R-:W-:-:S03]  /*14150*/  FMNMX.FTZ R142, R139, R142, !PT ;  /* 0x0000008e8b8e7209 */ /* 0x000fc60007810000 */
[----:B------:R-:W3:Y:S01]  /*14160*/  MUFU.TANH R89, R89 ;  /* 0x0000005900597308 */ /* 0x000ee20000002400 */
[----:B------:R-:W-:Y:S01]  /*14170*/  ISETP.GT.AND P4, PT, R15, 0x39, PT ;  /* 0x000000390f00780c */ /* 0x000fe20003f84270 */
[----:B------:R-:W-:Y:S01]  /*14180*/  FMUL.FTZ R96, R2, R96 ;  /* 0x0000006002607220 */ /* 0x000fe20000410000 */
[----:B-1----:R-:W-:Y:S02]  /*14190*/  FSEL R141, R116, -INF , P3 ;  /* 0xff800000748d7808 */ /* 0x002fe40001800000 */
[----:B------:R-:W-:-:S03]  /*141a0*/  FMNMX.FTZ R142, R113, R142, !PT ;  /* 0x0000008e718e7209 */ /* 0x000fc60007810000 */
[----:B------:R-:W1:Y:S01]  /*141b0*/  MUFU.TANH R92, R92 ;  /* 0x0000005c005c7308 */ /* 0x000e620000002400 */
[----:B------:R-:W-:Y:S01]  /*141c0*/  ISETP.GT.AND P5, PT, R15, 0x40, PT ;  /* 0x000000400f00780c */ /* 0x000fe20003fa4270 */
[----:B------:R-:W-:Y:S01]  /*141d0*/  FMUL.FTZ R97, R2, R97 ;  /* 0x0000006102617220 */ /* 0x000fe20000410000 */
[----:B0-----:R-:W-:Y:S02]  /*141e0*/  FSEL R117, R117, -INF , P4 ;  /* 0xff80000075757808 */ /* 0x001fe40002000000 */
[----:B------:R-:W-:-:S03]  /*141f0*/  FMNMX.FTZ R142, R141, R142, !PT ;  /* 0x0000008e8d8e7209 */ /* 0x000fc60007810000 */
[----:B------:R-:W0:Y:S01]  /*14200*/  MUFU.TANH R93, R93 ;  /* 0x0000005d005d7308 */ /* 0x000e220000002400 */
[----:B------:R-:W-:Y:S01]  /*14210*/  ISETP.GT.AND P3, PT, R15, 0x41, PT ;  /* 0x000000410f00780c */ /* 0x000fe20003f64270 */
[----:B------:R-:W-:Y:S01]  /*14220*/  FMUL.FTZ R100, R2, R100 ;  /* 0x0000006402647220 */ /* 0x000fe20000410000 */
[----:B--2---:R-:W-:Y:S02]  /*14230*/  FSEL R143, R88, -INF , P5 ;  /* 0xff800000588f7808 */ /* 0x004fe40002800000 */
[----:B------:R-:W-:-:S03]  /*14240*/  FMNMX.FTZ R142, R117, R142, !PT ;  /* 0x0000008e758e7209 */ /* 0x000fc60007810000 */
[----:B------:R-:W2:Y:S01]  /*14250*/  MUFU.TANH R96, R96 ;  /* 0x0000006000607308 */ /* 0x000ea20000002400 */
[----:B------:R-:W-:Y:S01]  /*14260*/  ISETP.GT.AND P4, PT, R15, 0x48, PT ;  /* 0x000000480f00780c */ /* 0x000fe20003f84270 */
[----:B------:R-:W-:Y:S01]  /*14270*/  FMUL.FTZ R101, R2, R101 ;  /* 0x0000006502657220 */ /* 0x000fe20000410000 */
[----:B---3--:R-:W-:Y:S02]  /*14280*/  FSEL R89, R89, -INF , P3 ;  /* 0xff80000059597808 */ /* 0x008fe40001800000 */
[----:B------:R-:W-:-:S03]  /*14290*/  FMNMX.FTZ R142, R143, R142, !PT ;  /* 0x0000008e8f8e7209 */ /* 0x000fc60007810000 */
[----:B------:R-:W3:Y:S01]  /*142a0*/  MUFU.TANH R97, R97 ;  /* 0x0000006100617308 */ /* 0x000ee20000002400 */
[----:B------:R-:W-:Y:S02]  /*142b0*/  WARPGROUP.DEPBAR.LE gsb0, 0x0 ;  /* 0x00008000000079c5 */ /* 0x000fe40000010000 */
[C---:B------:R-:W-:Y:S01]  /*142c0*/  FMUL.FTZ R157, R2.reuse, R41 ;  /* 0x00000029029d7220 */ /* 0x040fe20000410000 */
[----:B------:R-:W-:Y:S01]  /*142d0*/  ISETP.GT.AND P5, PT, R15, 0x49, PT ;  /* 0x000000490f00780c */ /* 0x000fe20003fa4270 */
[----:B------:R-:W-:Y:S01]  /*142e0*/  FMUL.FTZ R72, R2, R72 ;  /* 0x0000004802487220 */ /* 0x000fe20000410000 */
[----:B-1----:R-:W-:Y:S02]  /*142f0*/  FSEL R41, R92, -INF , P4 ;  /* 0xff8000005c297808 */ /* 0x002fe40002000000 */
[----:B------:R-:W1:Y:S01]  /*14300*/  MUFU.TANH R100, R100 ;  /* 0x0000006400647308 */ /* 0x000e620000002400 */
[----:B------:R-:W-:Y:S01]  /*14310*/  FMNMX.FTZ R142, R89, R142, !PT ;  /* 0x0000008e598e7209 */ /* 0x000fe20007810000 */
[----:B------:R-:W-:Y:S01]  /*14320*/  VIADD R12, R12, 0x606 ;  /* 0x000006060c0c7836 */ /* 0x000fe20000000000 */
[----:B------:R-:W-:Y:S01]  /*14330*/  ISETP.GT.AND P3, PT, R15, 0x50, PT ;  /* 0x000000500f00780c */ /* 0x000fe20003f64270 */
[----:B------:R-:W-:Y:S01]  /*14340*/  FMUL.FTZ R73, R2, R73 ;  /* 0x0000004902497220 */ /* 0x000fe20000410000 */
[----:B0-----:R-:W-:-:S02]  /*14350*/  FSEL R93, R93, -INF , P5 ;  /* 0xff8000005d5d7808 */ /* 0x001fc40002800000 */
[----:B------:R-:W-:Y:S01]  /*14360*/  FMNMX.FTZ R142, R41, R142, !PT ;  /* 0x0000008e298e7209 */ /* 0x000fe20007810000 */
[----:B------:R-:W0:Y:S01]  /*14370*/  MUFU.TANH R101, R101 ;  /* 0x0000006500657308 */ /* 0x000e220000002400 */
[----:B------:R-:W-:Y:S02]  /*14380*/  R2UR UR6, R12 ;  /* 0x000000000c0672ca */ /* 0x000fe400000e0000 */
[----:B------:R-:W-:Y:S02]  /*14390*/  R2UR UR4, R6 ;  /* 0x00000000060472ca */ /* 0x000fe400000e0000 */
[----:B------:R-:W-:Y:S01]  /*143a0*/  R2UR UR5, R7 ;  /* 0x00000000070572ca */ /* 0x000fe200000e0000 */
[----:B------:R-:W-:Y:S01]  /*143b0*/  FMUL.FTZ R76, R2, R76 ;  /* 0x0000004c024c7220 */ /* 0x000fe20000410000 */
[----:B------:R-:W-:Y:S01]  /*143c0*/  ISETP.GT.AND P4, PT, R15, 0x51, PT ;  /* 0x000000510f00780c */ /* 0x000fe20003f84270 */
[----:B------:R-:W4:Y:S01]  /*143d0*/  MUFU.TANH R72, R72 ;  /* 0x0000004800487308 */ /* 0x000f220000002400 */
[----:B--2---:R-:W-:-:S02]  /*143e0*/  FSEL R145, R96, -INF , P3 ;  /* 0xff80000060917808 */ /* 0x004fc40001800000 */
[----:B------:R-:W-:Y:S01]  /*143f0*/  FMNMX.FTZ R142, R93, R142, !PT ;  /* 0x0000008e5d8e7209 */ /* 0x000fe20007810000 */
[C---:B------:R-:W-:Y:S01]  /*14400*/  FMUL.FTZ R77, R2.reuse, R77 ;  /* 0x0000004d024d7220 */ /* 0x040fe20000410000 */
[----:B------:R-:W-:Y:S01]  /*14410*/  ISETP.GT.AND P5, PT, R15, 0x58, PT ;  /* 0x000000580f00780c */ /* 0x000fe20003fa4270 */
[----:B------:R-:W-:Y:S01]  /*14420*/  WARPGROUP.ARRIVE ;  /* 0x00000000000079c5 */ /* 0x000fe20000000000 */
[----:B---3--:R-:W-:Y:S01]  /*14430*/  FSEL R97, R97, -INF , P4 ;  /* 0xff80000061617808 */ /* 0x008fe20002000000 */
[----:B------:R-:W2:Y:S01]  /*14440*/  MUFU.TANH R73, R73 ;  /* 0x0000004900497308 */ /* 0x000ea20000002400 */
[----:B------:R-:W-:Y:S01]  /*14450*/  FMNMX.FTZ R142, R145, R142, !PT ;  /* 0x0000008e918e7209 */ /* 0x000fe20007810000 */
[C---:B------:R-:W-:Y:S01]  /*14460*/  FMUL.FTZ R161, R2.reuse, R44 ;  /* 0x0000002c02a17220 */ /* 0x040fe20000410000 */
[C---:B------:R-:W-:Y:S01]  /*14470*/  FMUL.FTZ R44, R2.reuse, R45 ;  /* 0x0000002d022c7220 */ /* 0x040fe20000410000 */
[----:B------:R-:W-:Y:S01]  /*14480*/  ISETP.GT.AND P3, PT, R15, 0x59, PT ;  /* 0x000000590f00780c */ /* 0x000fe20003f64270 */
[----:B------:R-:W-:Y:S01]  /*14490*/  FMUL.FTZ R80, R2, R80 ;  /* 0x0000005002507220 */ /* 0x000fe20000410000 */
[----:B-1----:R-:W-:Y:S01]  /*144a0*/  FSEL R45, R100, -INF , P5 ;  /* 0xff800000642d7808 */ /* 0x002fe20002800000 */
[----:B------:R-:W-:Y:S01]  /*144b0*/  QGMMA.64x32x32.F32.E4M3.E4M3 R24, gdesc[UR4], R24, gsb0 ;  /* 0x00600000041879f3 */ /* 0x000fe20008000818 */
[----:B------:R-:W1:Y:S01]  /*144c0*/  MUFU.TANH R76, R76 ;  /* 0x0000004c004c7308 */ /* 0x000e620000002400 */
[----:B------:R-:W-:Y:S01]  /*144d0*/  FMNMX.FTZ R142, R97, R142, !PT ;  /* 0x0000008e618e7209 */ /* 0x000fe20007810000 */
[C---:B------:R-:W-:Y:S01]  /*144e0*/  FMUL.FTZ R81, R2.reuse, R81 ;  /* 0x0000005102517220 */ /* 0x040fe20000410000 */
[----:B------:R-:W-:Y:S01]  /*144f0*/  ISETP.GT.AND P4, PT, R15, 0x60, PT ;  /* 0x000000600f00780c */ /* 0x000fe20003f84270 */
[C---:B------:R-:W-:Y:S01]  /*14500*/  FMUL.FTZ R84, R2.reuse, R84 ;  /* 0x0000005402547220 */ /* 0x040fe20000410000 */
[----:B0-----:R-:W-:Y:S01]  /*14510*/  FSEL R101, R101, -INF , P3 ;  /* 0xff80000065657808 */ /* 0x001fe20001800000 */
[C---:B------:R-:W-:Y:S01]  /*14520*/  FMUL.FTZ R85, R2.reuse, R85 ;  /* 0x0000005502557220 */ /* 0x040fe20000410000 */
[----:B------:R-:W-:Y:S01]  /*14530*/  FMNMX.FTZ R142, R45, R142, !PT ;  /* 0x0000008e2d8e7209 */ /* 0x000fe20007810000 */
[----:B------:R-:W0:Y:S01]  /*14540*/  MUFU.TANH R77, R77 ;  /* 0x0000004d004d7308 */ /* 0x000e220000002400 */
[----:B------:R-:W-:Y:S01]  /*14550*/  ISETP.GT.AND P3, PT, R15, 0x61, PT ;  /* 0x000000610f00780c */ /* 0x000fe20003f64270 */
[----:B------:R-:W-:Y:S01]  /*14560*/  FMUL.FTZ R165, R2, R49 ;  /* 0x0000003102a57220 */ /* 0x000fe20000410000 */
[----:B----4-:R-:W-:Y:S01]  /*14570*/  FSEL R147, R72, -INF , P4 ;  /* 0xff80000048937808 */ /* 0x010fe20002000000 */
[C---:B------:R-:W-:Y:S01]  /*14580*/  FMUL.FTZ R57, R2.reuse, R57 ;  /* 0x0000003902397220 */ /* 0x040fe20000410000 */
[----:B------:R-:W-:Y:S01]  /*14590*/  FMNMX.FTZ R142, R101, R142, !PT ;  /* 0x0000008e658e7209 */ /* 0x000fe20007810000 */
[----:B------:R-:W-:-:S02]  /*145a0*/  FMUL.FTZ R60, R2, R60 ;  /* 0x0000003c023c7220 */ /* 0x000fc40000410000 */
[----:B------:R-:W3:Y:S01]  /*145b0*/  MUFU.TANH R80, R80 ;  /* 0x0000005000507308 */ /* 0x000ee20000002400 */
[----:B------:R-:W-:Y:S01]  /*145c0*/  ISETP.GT.AND P4, PT, R15, 0x68, PT ;  /* 0x000000680f00780c */ /* 0x000fe20003f84270 */
[----:B------:R-:W-:Y:S01]  /*145d0*/  FMUL.FTZ R61, R2, R61 ;  /* 0x0000003d023d7220 */ /* 0x000fe20000410000 */
[----:B--2---:R-:W-:-:S05]  /*145e0*/  FSEL R73, R73, -INF , P3 ;  /* 0xff80000049497808 */ /* 0x004fca0001800000 */
[----:B------:R-:W-:Y:S01]  /*145f0*/  MUFU.TANH R132, R132 ;  /* 0x0000008400847308 */ /* 0x000fe20000002400 */
[----:B------:R-:W-:Y:S01]  /*14600*/  FMNMX.FTZ R142, R147, R142, !PT ;  /* 0x0000008e938e7209 */ /* 0x000fe20007810000 */
[----:B------:R-:W-:Y:S01]  /*14610*/  FMUL.FTZ R163, R2, R48 ;  /* 0x0000003002a37220 */ /* 0x000fe20000410000 */
[----:B------:R-:W-:-:S05]  /*14620*/  ISETP.GT.AND P3, PT, R15, 0x69, PT ;  /* 0x000000690f00780c */ /* 0x000fca0003f64270 */
[----:B------:R-:W-:Y:S01]  /*14630*/  MUFU.TANH R133, R133 ;  /* 0x0000008500857308 */ /* 0x000fe20000002400 */
[----:B-1----:R-:W-:Y:S01]  /*14640*/  FSEL R49, R76, -INF , P4 ;  /* 0xff8000004c317808 */ /* 0x002fe20002000000 */
[----:B------:R-:W-:Y:S01]  /*14650*/  FMUL.FTZ R159, R2, R40 ;  /* 0x00000028029f7220 */ /* 0x000fe20000410000 */
[----:B------:R-:W-:-:S05]  /*14660*/  FMNMX.FTZ R142, R73, R142, !PT ;  /* 0x0000008e498e7209 */ /* 0x000fca0007810000 */
[----:B------:R-:W-:Y:S08]  /*14670*/  MUFU.TANH R134, R134 ;  /* 0x0000008600867308 */ /* 0x000ff00000002400 */
[----:B------:R-:W-:Y:S01]  /*14680*/  MUFU.TANH R68, R68 ;  /* 0x0000004400447308 */ /* 0x000fe20000002400 */
[----:B------:R-:W-:Y:S01]  /*14690*/  FMUL.FTZ R52, R2, R52 ;  /* 0x0000003402347220 */ /* 0x000fe20000410000 */
[----:B------:R-:W-:Y:S01]  /*146a0*/  SHFL.IDX PT, R56, R56, 0x1, 0x1c1f ;  /* 0x003c1f0038387f89 */ /* 0x000fe200000e0000 */
[----:B------:R-:W-:-:S05]  /*146b0*/  ULDC UR4, c[0x0][0x988] ;  /* 0x0002620000047ab9 */ /* 0x000fca0000000800 */
[----:B------:R-:W1:Y:S01]  /*146c0*/  MUFU.TANH R81, R81 ;  /* 0x0000005100517308 */ /* 0x000e620000002400 */
[----:B------:R-:W-:Y:S02]  /*146d0*/  ISETP.GT.AND P4, PT, R15, 0x70, PT ;  /* 0x000000700f00780c */ /* 0x000fe40003f84270 */
[----:B0-----:R-:W-:-:S05]  /*146e0*/  FSEL R77, R77, -INF , P3 ;  /* 0xff8000004d4d7808 */ /* 0x001fca0001800000 */
[----:B------:R-:W0:Y:S01]  /*146f0*/  MUFU.TANH R84, R84 ;  /* 0x0000005400547308 */ /* 0x000e220000002400 */
[----:B------:R-:W-:Y:S02]  /*14700*/  FMNMX.FTZ R142, R49, R142, !PT ;  /* 0x0000008e318e7209 */ /* 0x000fe40007810000 */
[----:B------:R-:W-:-:S05]  /*14710*/  ISETP.GT.AND P3, PT, R15, 0x71, PT ;  /* 0x000000710f00780c */ /* 0x000fca0003f64270 */
[----:B------:R-:W2:Y:S01]  /*14720*/  MUFU.TANH R85, R85 ;  /* 0x0000005500557308 */ /* 0x000ea20000002400 */
[----:B---3--:R-:W-:Y:S02]  /*14730*/  FSEL R149, R80, -INF , P4 ;  /* 0xff80000050957808 */ /* 0x008fe40002000000 */
[----:B------:R-:W-:Y:S02]  /*14740*/  FMNMX.FTZ R142, R77, R142, !PT ;  /* 0x0000008e4d8e7209 */ /* 0x000fe40007810000 */
[----:B------:R-:W-:Y:S02]  /*14750*/  ISETP.GT.AND P4, PT, R15, 0x78, PT ;  /* 0x000000780f00780c */ /* 0x000fe40003f84270 */
[----:B-1----:R-:W-:Y:S01]  /*14760*/  FSEL R81, R81, -INF , P3 ;  /* 0xff80000051517808 */ /* 0x002fe20001800000 */
[----:B------:R-:W1:Y:S01]  /*14770*/  MUFU.TANH R57, R57 ;  /* 0x0000003900397308 */ /* 0x000e620000002400 */
[----:B------:R-:W-:Y:S01]  /*14780*/  FMNMX.FTZ R142, R149, R142, !PT ;  /* 0x0000008e958e7209 */ /* 0x000fe20007810000 */
[----:B------:R-:W-:Y:S01]  /*14790*/  FMUL.FTZ R48, R2, R53 ;  /* 0x0000003502307220 */ /* 0x000fe20000410000 */
[----:B------:R-:W-:-:S02]  /*147a0*/  ISETP.GT.AND P3, PT, R15, 0x79, PT ;  /* 0x000000790f00780c */ /* 0x000fc40003f64270 */
[----:B0-----:R-:W-:Y:S02]  /*147b0*/  FSEL R53, R84, -INF , P4 ;  /* 0xff80000054357808 */ /* 0x001fe40002000000 */
[----:B------:R-:W-:Y:S01]  /*147c0*/  FMNMX.FTZ R142, R81, R142, !PT ;  /* 0x0000008e518e7209 */ /* 0x000fe20007810000 */
[----:B------:R-:W0:Y:S01]  /*147d0*/  MUFU.TANH R60, R60 ;  /* 0x0000003c003c7308 */ /* 0x000e220000002400 */
[----:B------:R-:W-:Y:S02]  /*147e0*/  ISETP.GT.AND P4, PT, R15, 0x80, PT ;  /* 0x000000800f00780c */ /* 0x000fe40003f84270 */
[----:B--2---:R-:W-:Y:S02]  /*147f0*/  FSEL R85, R85, -INF , P3 ;  /* 0xff80000055557808 */ /* 0x004fe40001800000 */
[----:B------:R-:W-:-:S03]  /*14800*/  FMNMX.FTZ R142, R53, R142, !PT ;  /* 0x0000008e358e7209 */ /* 0x000fc60007810000 */
[----:B------:R-:W2:Y:S01]  /*14810*/  MUFU.TANH R61, R61 ;  /* 0x0000003d003d7308 */ /* 0x000ea20000002400 */
[----:B------:R-:W-:Y:S02]  /*14820*/  ISETP.GT.AND P3, PT, R15, 0x81, PT ;  /* 0x000000810f00780c */ /* 0x000fe40003f64270 */
[----:B------:R-:W-:Y:S02]  /*14830*/  FSEL R151, R132, -INF , P4 ;  /* 0xff80000084977808 */ /* 0x000fe40002000000 */
[----:B------:R-:W-:Y:S02]  /*14840*/  FMNMX.FTZ R142, R85, R142, !PT ;  /* 0x0000008e558e7209 */ /* 0x000fe40007810000 */
[----:B------:R-:W-:Y:S02]  /*14850*/  ISETP.GT.AND P4, PT, R15, 0x88, PT ;  /* 0x000000880f00780c */ /* 0x000fe40003f84270 */
[----:B-1----:R-:W-:Y:S02]  /*14860*/  FSEL R57, R57, -INF , P3 ;  /* 0xff80000039397808 */ /* 0x002fe40001800000 */
[----:B------:R-:W-:Y:S01]  /*14870*/  FMNMX.FTZ R142, R151, R142, !PT ;  /* 0x0000008e978e7209 */ /* 0x000fe20007810000 */
[C---:B------:R-:W-:Y:S01]  /*14880*/  FMUL.FTZ R40, R2.reuse, R42 ;  /* 0x0000002a02287220 */ /* 0x040fe20000410000 */
[----:B------:R-:W-:Y:S01]  /*14890*/  FMUL.FTZ R42, R2, R43 ;  /* 0x0000002b022a7220 */ /* 0x000fe20000410000 */
[----:B------:R-:W-:-:S02]  /*148a0*/  ISETP.GT.AND P3, PT, R15, 0x89, PT ;  /* 0x000000890f00780c */ /* 0x000fc40003f64270 */
[----:B0-----:R-:W-:Y:S02]  /*148b0*/  FSEL R43, R60, -INF , P4 ;  /* 0xff8000003c2b7808 */ /* 0x001fe40002000000 */
[----:B------:R-:W-:Y:S02]  /*148c0*/  FMNMX.FTZ R142, R57, R142, !PT ;  /* 0x0000008e398e7209 */ /* 0x000fe40007810000 */
[----:B------:R-:W-:Y:S02]  /*148d0*/  ISETP.GT.AND P4, PT, R15, 0x90, PT ;  /* 0x000000900f00780c */ /* 0x000fe40003f84270 */
[----:B--2---:R-:W-:Y:S02]  /*148e0*/  FSEL R61, R61, -INF , P3 ;  /* 0xff8000003d3d7808 */ /* 0x004fe40001800000 */
[----:B------:R-:W-:Y:S01]  /*148f0*/  FMNMX.FTZ R142, R43, R142, !PT ;  /* 0x0000008e2b8e7209 */ /* 0x000fe20007810000 */
[----:B------:R-:W0:Y:S01]  /*14900*/  MUFU.TANH R159, R159 ;  /* 0x0000009f009f7308 */ /* 0x000e220000002400 */
[----:B------:R-:W-:-:S02]  /*14910*/  ISETP.GT.AND P3, PT, R15, 0x91, PT ;  /* 0x000000910f00780c */ /* 0x000fc40003f64270 */
[----:B------:R-:W-:Y:S02]  /*14920*/  FSEL R133, R133, -INF , P4 ;  /* 0xff80000085857808 */ /* 0x000fe40002000000 */
[----:B------:R-:W-:Y:S02]  /*14930*/  FMNMX.FTZ R142, R61, R142, !PT ;  /* 0x0000008e3d8e7209 */ /* 0x000fe40007810000 */
[----:B------:R-:W-:Y:S01]  /*14940*/  ISETP.GT.AND P4, PT, R15, 0x98, PT ;  /* 0x000000980f00780c */ /* 0x000fe20003f84270 */
[----:B------:R-:W1:Y:S01]  /*14950*/  MUFU.TANH R157, R157 ;  /* 0x0000009d009d7308 */ /* 0x000e620000002400 */
[----:B------:R-:W-:Y:S02]  /*14960*/  FSEL R153, R134, -INF , P3 ;  /* 0xff80000086997808 */ /* 0x000fe40001800000 */
[----:B------:R-:W-:Y:S01]  /*14970*/  FMNMX.FTZ R142, R133, R142, !PT ;  /* 0x0000008e858e7209 */ /* 0x000fe20007810000 */
[----:B------:R-:W-:Y:S02]  /*14980*/  WARPGROUP.DEPBAR.LE gsb0, 0x0 ;  /* 0x00008000000079c5 */ /* 0x000fe40000010000 */
[----:B------:R-:W-:-:S02]  /*14990*/  ISETP.GT.AND P3, PT, R15, 0x99, PT ;  /* 0x000000990f00780c */ /* 0x000fc40003f64270 */
[----:B------:R2:W-:Y:S01]  /*149a0*/  MUFU.TANH R72, R48 ;  /* 0x0000003000487308 */ /* 0x0005e20000002400 */
[----:B------:R-:W-:Y:S02]  /*149b0*/  FMNMX.FTZ R142, R153, R142, !PT ;  /* 0x0000008e998e7209 */ /* 0x000fe40007810000 */
[----:B------:R-:W-:-:S05]  /*149c0*/  FSEL R155, R68, -INF , P3 ;  /* 0xff800000449b7808 */ /* 0x000fca0001800000 */
[----:B------:R-:W3:Y:S01]  /*149d0*/  MUFU.TANH R161, R161 ;  /* 0x000000a100a17308 */ /* 0x000ee20000002400 */
[----:B--2---:R-:W-:Y:S01]  /*149e0*/  FMUL.FTZ R48, R2, R25 ;  /* 0x0000001902307220 */ /* 0x004fe20000410000 */
[----:B------:R-:W-:Y:S02]  /*149f0*/  FSEL R25, R14, -INF , P4 ;  /* 0xff8000000e197808 */ /* 0x000fe40002000000 */
[----:B------:R-:W-:Y:S02]  /*14a00*/  ISETP.GT.AND P4, PT, R15, 0xa0, PT ;  /* 0x000000a00f00780c */ /* 0x000fe40003f84270 */
[----:B------:R-:W-:Y:S02]  /*14a10*/  FMNMX.FTZ R142, R25, R142, !PT ;  /* 0x0000008e198e7209 */ /* 0x000fe40007810000 */
[----:B------:R-:W2:Y:S01]  /*14a20*/  MUFU.TANH R44, R44 ;  /* 0x0000002c002c7308 */ /* 0x000ea20000002400 */
[----:B------:R-:W-:Y:S02]  /*14a30*/  ISETP.GT.AND P3, PT, R15, 0xa1, PT ;  /* 0x000000a10f00780c */ /* 0x000fe40003f64270 */
[----:B0-----:R-:W-:-:S02]  /*14a40*/  FSEL R159, R159, -INF , P4 ;  /* 0xff8000009f9f7808 */ /* 0x001fc40002000000 */
[----:B------:R-:W-:-:S03]  /*14a50*/  FMNMX.FTZ R142, R155, R142, !PT ;  /* 0x0000008e9b8e7209 */ /* 0x000fc60007810000 */
[----:B------:R-:W0:Y:S01]  /*14a60*/  MUFU.TANH R163, R163 ;  /* 0x000000a300a37308 */ /* 0x000e220000002400 */
[----:B------:R-:W-:Y:S02]  /*14a70*/  ISETP.GT.AND P4, PT, R15, 0xa8, PT ;  /* 0x000000a80f00780c */ /* 0x000fe40003f84270 */
[----:B-1----:R-:W-:Y:S02]  /*14a80*/  FSEL R157, R157, -INF , P3 ;  /* 0xff8000009d9d7808 */ /* 0x002fe40001800000 */
[----:B------:R-:W-:-:S03]  /*14a90*/  FMNMX.FTZ R142, R159, R142, !PT ;  /* 0x0000008e9f8e7209 */ /* 0x000fc60007810000 */
[----:B------:R-:W1:Y:S01]  /*14aa0*/  MUFU.TANH R165, R165 ;  /* 0x000000a500a57308 */ /* 0x000e620000002400 */
[----:B------:R-:W-:Y:S01]  /*14ab0*/  ISETP.GT.AND P3, PT, R15, 0xa9, PT ;  /* 0x000000a90f00780c */ /* 0x000fe20003f64270 */
[----:B------:R-:W-:Y:S01]  /*14ac0*/  FMUL.FTZ R24, R2, R24 ;  /* 0x0000001802187220 */ /* 0x000fe20000410000 */
[----:B---3--:R-:W-:Y:S02]  /*14ad0*/  FSEL R161, R161, -INF , P4 ;  /* 0xff800000a1a17808 */ /* 0x008fe40002000000 */
[----:B------:R-:W-:-:S03]  /*14ae0*/  FMNMX.FTZ R142, R157, R142, !PT ;  /* 0x0000008e9d8e7209 */ /* 0x000fc60007810000 */
[----:B------:R-:W3:Y:S01]  /*14af0*/  MUFU.TANH R52, R52 ;  /* 0x0000003400347308 */ /* 0x000ee20000002400 */
[----:B------:R-:W-:Y:S01]  /*14b00*/  FMUL.FTZ R14, R2, R29 ;  /* 0x0000001d020e7220 */ /* 0x000fe20000410000 */
[----:B------:R-:W-:Y:S02]  /*14b10*/  ISETP.GT.AND P4, PT, R15, 0xb0, PT ;  /* 0x000000b00f00780c */ /* 0x000fe40003f84270 */
[----:B--2---:R-:W-:Y:S02]  /*14b20*/  FSEL R29, R44, -INF , P3 ;  /* 0xff8000002c1d7808 */ /* 0x004fe40001800000 */
[----:B------:R-:W-:Y:S02]  /*14b30*/  FMNMX.FTZ R142, R161, R142, !PT ;  /* 0x0000008ea18e7209 */ /* 0x000fe40007810000 */
[----:B------:R-:W2:Y:S01]  /*14b40*/  MUFU.TANH R24, R24 ;  /* 0x0000001800187308 */ /* 0x000ea20000002400 */
[----:B------:R-:W-:Y:S01]  /*14b50*/  ISETP.GT.AND P3, PT, R15, 0xb1, PT ;  /* 0x000000b10f00780c */ /* 0x000fe20003f64270 */
[----:B------:R-:W-:Y:S01]  /*14b60*/  FMUL.FTZ R28, R2, R28 ;  /* 0x0000001c021c7220 */ /* 0x000fe20000410000 */
[----:B0-----:R-:W-:-:S02]  /*14b70*/  FSEL R163, R163, -INF , P4 ;  /* 0xff800000a3a37808 */ /* 0x001fc40002000000 */
[----:B------:R-:W-:Y:S02]  /*14b80*/  FMNMX.FTZ R142, R29, R142, !PT ;  /* 0x0000008e1d8e7209 */ /* 0x000fe40007810000 */
[----:B------:R-:W-:Y:S01]  /*14b90*/  ISETP.GT.AND P4, PT, R15, 0xb8, PT ;  /* 0x000000b80f00780c */ /* 0x000fe20003f84270 */
[----:B------:R-:W0:Y:S01]  /*14ba0*/  MUFU.TANH R48, R48 ;  /* 0x0000003000307308 */ /* 0x000e220000002400 */
[----:B-1----:R-:W-:Y:S02]  /*14bb0*/  FSEL R165, R165, -INF , P3 ;  /* 0xff800000a5a57808 */ /* 0x002fe40001800000 */
[----:B------:R-:W-:Y:S01]  /*14bc0*/  FMNMX.FTZ R142, R163, R142, !PT ;  /* 0x0000008ea38e7209 */ /* 0x000fe20007810000 */
[----:B------:R-:W-:Y:S01]  /*14bd0*/  FMUL.FTZ R32, R2, R32 ;  /* 0x0000002002207220 */ /* 0x000fe20000410000 */
[----:B------:R-:W-:Y:S02]  /*14be0*/  ISETP.GT.AND P3, PT, R15, 0xb9, PT ;  /* 0x000000b90f00780c */ /* 0x000fe40003f64270 */
[----:B---3--:R-:W-:Y:S01]  /*14bf0*/  FSEL R167, R52, -INF , P4 ;  /* 0xff80000034a77808 */ /* 0x008fe20002000000 */
[----:B------:R-:W1:Y:S01]  /*14c00*/  MUFU.TANH R28, R28 ;  /* 0x0000001c001c7308 */ /* 0x000e620000002400 */
[----:B------:R-:W-:-:S02]  /*14c10*/  FMNMX.FTZ R142, R165, R142, !PT ;  /* 0x0000008ea58e7209 */ /* 0x000fc40007810000 */
[----:B------:R-:W-:Y:S02]  /*14c20*/  ISETP.GT.AND P4, PT, R15, 0xc0, PT ;  /* 0x000000c00f00780c */ /* 0x000fe40003f84270 */
[----:B------:R-:W-:-:S03]  /*14c30*/  FMNMX.FTZ R142, R167, R142, !PT ;  /* 0x0000008ea78e7209 */ /* 0x000fc60007810000 */
[----:B------:R3:W4:Y:S01]  /*14c40*/  MUFU.TANH R60, R14 ;  /* 0x0000000e003c7308 */ /* 0x0007220000002400 */
[----:B--2---:R-:W-:Y:S01]  /*14c50*/  FSEL R171, R24, -INF , P4 ;  /* 0xff80000018ab7808 */ /* 0x004fe20002000000 */
[C---:B------:R-:W-:Y:S01]  /*14c60*/  FMUL.FTZ R36, R2.reuse, R36 ;  /* 0x0000002402247220 */ /* 0x040fe20000410000 */
[----:B---3--:R-:W-:Y:S01]  /*14c70*/  FMUL.FTZ R14, R2, R33 ;  /* 0x00000021020e7220 */ /* 0x008fe20000410000 */
[----:B------:R-:W-:-:S04]  /*14c80*/  FSEL R33, R72, -INF , P3 ;  /* 0xff80000048217808 */ /* 0x000fc80001800000 */
[----:B------:R-:W2:Y:S01]  /*14c90*/  MUFU.TANH R32, R32 ;  /* 0x0000002000207308 */ /* 0x000ea20000002400 */
[----:B------:R-:W-:Y:S02]  /*14ca0*/  ISETP.GT.AND P3, PT, R15, 0xc1, PT ;  /* 0x000000c10f00780c */ /* 0x000fe40003f64270 */
[----:B------:R-:W-:Y:S02]  /*14cb0*/  FMNMX.FTZ R142, R33, R142, !PT ;  /* 0x0000008e218e7209 */ /* 0x000fe40007810000 */
[----:B------:R-:W-:Y:S02]  /*14cc0*/  ISETP.GT.AND P4, PT, R15, 0xc8, PT ;  /* 0x000000c80f00780c */ /* 0x000fe40003f84270 */
[----:B0-----:R-:W-:Y:S01]  /*14cd0*/  FSEL R169, R48, -INF , P3 ;  /* 0xff80000030a97808 */ /* 0x001fe20001800000 */
[----:B------:R0:W3:Y:S01]  /*14ce0*/  MUFU.TANH R175, R14 ;  /* 0x0000000e00af7308 */ /* 0x0000e20000002400 */
[----:B------:R-:W-:Y:S02]  /*14cf0*/  FMNMX.FTZ R142, R171, R142, !PT ;  /* 0x0000008eab8e7209 */ /* 0x000fe40007810000 */
[----:B------:R-:W-:-:S02]  /*14d00*/  ISETP.GT.AND P3, PT, R15, 0xc9, PT ;  /* 0x000000c90f00780c */ /* 0x000fc40003f64270 */
[----:B-1----:R-:W-:Y:S01]  /*14d10*/  FSEL R173, R28, -INF , P4 ;  /* 0xff8000001cad7808 */ /* 0x002fe20002000000 */
[----:B0-----:R-:W-:Y:S02]  /*14d20*/  FMUL.FTZ R14, R2, R37 ;  /* 0x00000025020e7220 */ /* 0x001fe40000410000 */
[----:B------:R-:W0:Y:S01]  /*14d30*/  MUFU.TANH R36, R36 ;  /* 0x0000002400247308 */ /* 0x000e220000002400 */
[----:B------:R-:W-:Y:S02]  /*14d40*/  FMNMX.FTZ R142, R169, R142, !PT ;  /* 0x0000008ea98e7209 */ /* 0x000fe40007810000 */
[----:B------:R-:W-:Y:S02]  /*14d50*/  ISETP.GT.AND P4, PT, R15, 0xd0, PT ;  /* 0x000000d00f00780c */ /* 0x000fe40003f84270 */
[----:B----4-:R-:W-:Y:S02]  /*14d60*/  FSEL R37, R60, -INF , P3 ;  /* 0xff8000003c257808 */ /* 0x010fe40001800000 */
[----:B------:R-:W-:Y:S01]  /*14d70*/  FMNMX.FTZ R142, R173, R142, !PT ;  /* 0x0000008ead8e7209 */ /* 0x000fe20007810000 */
[----:B------:R-:W1:Y:S01]  /*14d80*/  MUFU.TANH R14, R14 ;  /* 0x0000000e000e7308 */ /* 0x000e620000002400 */
[----:B------:R-:W-:-:S02]  /*14d90*/  ISETP.GT.AND P3, PT, R15, 0xd1, PT ;  /* 0x000000d10f00780c */ /* 0x000fc40003f64270 */
[----:B--2---:R-:W-:Y:S02]  /*14da0*/  FSEL R177, R32, -INF , P4 ;  /* 0xff80000020b17808 */ /* 0x004fe40002000000 */
[----:B------:R-:W-:Y:S02]  /*14db0*/  FMNMX.FTZ R142, R37, R142, !PT ;  /* 0x0000008e258e7209 */ /* 0x000fe40007810000 */
[----:B------:R-:W-:Y:S02]  /*14dc0*/  ISETP.GT.AND P4, PT, R15, 0xd8, PT ;  /* 0x000000d80f00780c */ /* 0x000fe40003f84270 */
[----:B---3--:R-:W-:Y:S02]  /*14dd0*/  FSEL R175, R175, -INF , P3 ;  /* 0xff800000afaf7808 */ /* 0x008fe40001800000 */
[----:B------:R-:W-:Y:S01]  /*14de0*/  FMNMX.FTZ R142, R177, R142, !PT ;  /* 0x0000008eb18e7209 */ /* 0x000fe20007810000 */
[----:B------:R-:W-:Y:S01]  /*14df0*/  FMUL.FTZ R28, R2, R47 ;  /* 0x0000002f021c7220 */ /* 0x000fe20000410000 */
[----:B------:R-:W-:-:S02]  /*14e00*/  ISETP.GT.AND P3, PT, R15, 0xd9, PT ;  /* 0x000000d90f00780c */ /* 0x000fc40003f64270 */
[----:B0-----:R-:W-:Y:S02]  /*14e10*/  FSEL R47, R36, -INF , P4 ;  /* 0xff800000242f7808 */ /* 0x001fe40002000000 */
[----:B------:R-:W-:Y:S02]  /*14e20*/  FMNMX.FTZ R142, R175, R142, !PT ;  /* 0x0000008eaf8e7209 */ /* 0x000fe40007810000 */
[----:B-1----:R-:W-:Y:S02]  /*14e30*/  FSEL R15, R14, -INF , P3 ;  /* 0xff8000000e0f7808 */ /* 0x002fe40001800000 */
[----:B------:R-:W-:-:S04]  /*14e40*/  FMNMX.FTZ R142, R47, R142, !PT ;  /* 0x0000008e2f8e7209 */ /* 0x000fc80007810000 */
[----:B------:R-:W-:-:S05]  /*14e50*/  FMNMX.FTZ R142, R15, R142, !PT ;  /* 0x0000008e0f8e7209 */ /* 0x000fca0007810000 */
[----:B------:R-:W0:Y:S01]  /*14e60*/  SHFL.BFLY PT, R179, R142, 0x2, 0x1f ;  /* 0x0c401f008eb37f89 */ /* 0x000e2200000e0000 */
[----:B------:R-:W1:Y:S01]  /*14e70*/  MUFU.TANH R121, R121 ;  /* 0x0000007900797308 */ /* 0x000e620000002400 */
[----:B0-----:R-:W-:-:S05]  /*14e80*/  FMNMX.FTZ R179, R142, R179, !PT ;  /* 0x000000b38eb37209 */ /* 0x001fca0007810000 */
[----:B------:R-:W0:Y:S02]  /*14e90*/  SHFL.BFLY PT, R14, R179, 0x1, 0x1f ;  /* 0x0c201f00b30e7f89 */ /* 0x000e2400000e0000 */
[----:B------:R-:W2:Y:S01]  /*14ea0*/  MUFU.TANH R122, R122 ;  /* 0x0000007a007a7308 */ /* 0x000ea20000002400 */
[----:B------:R-:W-:Y:S01]  /*14eb0*/  IMAD.U32 R88, RZ, RZ, UR4 ;  /* 0x00000004ff587e24 */ /* 0x000fe2000f8e00ff */
[----:B------:R-:W-:-:S06]  /*14ec0*/  VIADDMNMX R64, R56, R65, R64, PT ;  /* 0x0000004138407246 */ /* 0x000fcc0003800140 */
[----:B------:R-:W3:Y:S01]  /*14ed0*/  MUFU.TANH R123, R123 ;  /* 0x0000007b007b7308 */ /* 0x000ee20000002400 */
[----:B------:R-:W-:Y:S01]  /*14ee0*/  FMUL.FTZ R48, R2, R38 ;  /* 0x0000002602307220 */ /* 0x000fe20000410000 */
[----:B------:R-:W-:-:S06]  /*14ef0*/  ISETP.GT.AND P4, PT, R64, RZ, PT ;  /* 0x000000ff4000720c */ /* 0x000fcc0003f84270 */
[----:B------:R-:W4:Y:S01]  /*14f00*/  MUFU.TANH R126, R126 ;  /* 0x0000007e007e7308 */ /* 0x000f220000002400 */
[----:B0-----:R-:W-:-:S07]  /*14f10*/  FMNMX.FTZ R14, R179, R14, !PT ;  /* 0x0000000eb30e7209 */ /* 0x001fce0007810000 */
[----:B------:R-:W0:Y:S01]  /*14f20*/  MUFU.TANH R127, R127 ;  /* 0x0000007f007f7308 */ /* 0x000e220000002400 */
[----:B------:R-:W-:Y:S02]  /*14f30*/  ISETP.GT.AND P5, PT, R64, 0x1, PT ;  /* 0x000000014000780c */ /* 0x000fe40003fa4270 */
[C---:B------:R-:W-:Y:S01]  /*14f40*/  FSETP.NEU.FTZ.AND P3, PT, R14.reuse, -INF , PT ;  /* 0xff8000000e00780b */ /* 0x040fe20003f7d000 */
[----:B------:R-:W-:-:S01]  /*14f50*/  FFMA.FTZ R38, R14, R88, -8 ;  /* 0xc10000000e267423 */ /* 0x000fc20000010058 */
[----:B-1----:R-:W-:Y:S02]  /*14f60*/  FSEL R121, R121, -INF , P4 ;  /* 0xff80000079797808 */ /* 0x002fe40002000000 */
[----:B--2---:R-:W-:Y:S01]  /*14f70*/  FSEL R122, R122, -INF , P5 ;  /* 0xff8000007a7a7808 */ /* 0x004fe20002800000 */
[----:B------:R-:W1:Y:S01]  /*14f80*/  MUFU.TANH R129, R129 ;  /* 0x0000008100817308 */ /* 0x000e620000002400 */
[----:B------:R-:W-:Y:S02]  /*14f90*/  FSEL R38, R38, RZ, P3 ;  /* 0x000000ff26267208 */ /* 0x000fe40001800000 */
[----:B------:R-:W-:Y:S01]  /*14fa0*/  ISETP.GT.AND P3, PT, R64, 0x8, PT ;  /* 0x000000084000780c */ /* 0x000fe20003f64270 */
[----:B------:R-:W-:Y:S01]  /*14fb0*/  FMUL.FTZ R106, R2, R106 ;  /* 0x0000006a026a7220 */ /* 0x000fe20000410000 */
[----:B------:R-:W-:-:S02]  /*14fc0*/  ISETP.GT.AND P4, PT, R64, 0x9, PT ;  /* 0x000000094000780c */ /* 0x000fc40003f84270 */
[----:B---3--:R-:W-:Y:S01]  /*14fd0*/  FSEL R123, R123, -INF , P3 ;  /* 0xff8000007b7b7808 */ /* 0x008fe20001800000 */
[----:B------:R-:W2:Y:S01]  /*14fe0*/  MUFU.TANH R130, R130 ;  /* 0x0000008200827308 */ /* 0x000ea20000002400 */
[----:B------:R-:W-:Y:S01]  /*14ff0*/  FMNMX.FTZ R80, R121, R122, !PT ;  /* 0x0000007a79507209 */ /* 0x000fe20007810000 */
[----:B------:R-:W-:Y:S01]  /*15000*/  FFMA.FTZ R60, R71, R88, -R38 ;  /* 0x00000058473c7223 */ /* 0x000fe20000010826 */
[----:B------:R-:W-:Y:S01]  /*15010*/  ISETP.GT.AND P3, PT, R64, 0x10, PT ;  /* 0x000000104000780c */ /* 0x000fe20003f64270 */
[----:B------:R-:W-:Y:S01]  /*15020*/  FMUL.FTZ R107, R2, R107 ;  /* 0x0000006b026b7220 */ /* 0x000fe20000410000 */
[----:B----4-:R-:W-:Y:S02]  /*15030*/  FSEL R71, R126, -INF , P4 ;  /* 0xff8000007e477808 */ /* 0x010fe40002000000 */
[----:B------:R-:W-:Y:S01]  /*15040*/  FMNMX.FTZ R80, R123, R80, !PT ;  /* 0x000000507b507209 */ /* 0x000fe20007810000 */
[----:B------:R-:W3:Y:S01]  /*15050*/  MUFU.TANH R131, R131 ;  /* 0x0000008300837308 */ /* 0x000ee20000002400 */
[----:B------:R-:W-:Y:S01]  /*15060*/  ISETP.GT.AND P4, PT, R64, 0x11, PT ;  /* 0x000000114000780c */ /* 0x000fe20003f84270 */
[----:B------:R-:W-:Y:S01]  /*15070*/  FMUL.FTZ R110, R2, R110 ;  /* 0x0000006e026e7220 */ /* 0x000fe20000410000 */
[----:B0-----:R-:W-:-:S02]  /*15080*/  FSEL R127, R127, -INF , P3 ;  /* 0xff8000007f7f7808 */ /* 0x001fc40001800000 */
[----:B------:R-:W-:-:S03]  /*15090*/  FMNMX.FTZ R84, R71, R80, !PT ;  /* 0x0000005047547209 */ /* 0x000fc60007810000 */
[----:B------:R-:W0:Y:S01]  /*150a0*/  MUFU.TANH R106, R106 ;  /* 0x0000006a006a7308 */ /* 0x000e220000002400 */
[----:B------:R-:W-:Y:S01]  /*150b0*/  ISETP.GT.AND P3, PT, R64, 0x18, PT ;  /* 0x000000184000780c */ /* 0x000fe20003f64270 */
[----:B------:R-:W-:Y:S01]  /*150c0*/  FMUL.FTZ R111, R2, R111 ;  /* 0x0000006f026f7220 */ /* 0x000fe20000410000 */
[----:B-1----:R-:W-:Y:S02]  /*150d0*/  FSEL R129, R129, -INF , P4 ;  /* 0xff80000081817808 */ /* 0x002fe40002000000 */
[----:B------:R-:W-:-:S03]  /*150e0*/  FMNMX.FTZ R84, R127, R84, !PT ;  /* 0x000000547f547209 */ /* 0x000fc60007810000 */
[----:B------:R-:W1:Y:S01]  /*150f0*/  MUFU.TANH R107, R107 ;  /* 0x0000006b006b7308 */ /* 0x000e620000002400 */
[----:B------:R-:W-:-:S01]  /*15100*/  FFMA.FTZ R68, R105, R88, -R38 ;  /* 0x0000005869447223 */ /* 0x000fc20000010826 */
[----:B------:R-:W-:Y:S01]  /*15110*/  ISETP.GT.AND P4, PT, R64, 0x19, PT ;  /* 0x000000194000780c */ /* 0x000fe20003f84270 */
[----:B------:R-:W-:Y:S01]  /*15120*/  FMUL.FTZ R114, R2, R114 ;  /* 0x0000007202727220 */ /* 0x000fe20000410000 */
[----:B--2---:R-:W-:Y:S02]  /*15130*/  FSEL R105, R130, -INF , P3 ;  /* 0xff80000082697808 */ /* 0x004fe40001800000 */
[----:B------:R-:W-:Y:S02]  /*15140*/  FMNMX.FTZ R84, R129, R84, !PT ;  /* 0x0000005481547209 */ /* 0x000fe40007810000 */
[----:B------:R-:W-:Y:S01]  /*15150*/  MUFU.TANH R110, R110 ;  /* 0x0000006e006e7308 */ /* 0x000fe20000002400 */
[----:B------:R-:W-:Y:S01]  /*15160*/  ISETP.GT.AND P3, PT, R64, 0x20, PT ;  /* 0x000000204000780c */ /* 0x000fe20003f64270 */
[----:B------:R-:W-:Y:S01]  /*15170*/  FMUL.FTZ R115, R2, R115 ;  /* 0x0000007302737220 */ /* 0x000fe20000410000 */
[----:B---3--:R-:W-:-:S02]  /*15180*/  FSEL R131, R131, -INF , P4 ;  /* 0xff80000083837808 */ /* 0x008fc40002000000 */
[----:B------:R-:W-:-:S03]  /*15190*/  FMNMX.FTZ R84, R105, R84, !PT ;  /* 0x0000005469547209 */ /* 0x000fc60007810000 */
[----:B------:R-:W2:Y:S01]  /*151a0*/  MUFU.TANH R111, R111 ;  /* 0x0000006f006f7308 */ /* 0x000ea20000002400 */
[----:B------:R-:W-:-:S01]  /*151b0*/  FFMA.FTZ R72, R109, R88, -R38 ;  /* 0x000000586d487223 */ /* 0x000fc20000010826 */
[----:B------:R-:W-:Y:S01]  /*151c0*/  ISETP.GT.AND P4, PT, R64, 0x21, PT ;  /* 0x000000214000780c */ /* 0x000fe20003f84270 */
[----:B------:R-:W-:Y:S01]  /*151d0*/  FMUL.FTZ R118, R2, R118 ;  /* 0x0000007602767220 */ /* 0x000fe20000410000 */
[----:B0-----:R-:W-:Y:S02]  /*151e0*/  FSEL R109, R106, -INF , P3 ;  /* 0xff8000006a6d7808 */ /* 0x001fe40001800000 */
[----:B------:R-:W-:Y:S02]  /*151f0*/  FMNMX.FTZ R84, R131, R84, !PT ;  /* 0x0000005483547209 */ /* 0x000fe40007810000 */
[----:B------:R-:W0:Y:S01]  /*15200*/  MUFU.TANH R114, R114 ;  /* 0x0000007200727308 */ /* 0x000e220000002400 */
[----:B------:R-:W-:-:S01]  /*15210*/  FFMA.FTZ R113, R113, R88, -R38 ;  /* 0x0000005871717223 */ /* 0x000fc20000010826 */
[----:B------:R-:W-:Y:S01]  /*15220*/  ISETP.GT.AND P3, PT, R64, 0x28, PT ;  /* 0x000000284000780c */ /* 0x000fe20003f64270 */
[----:B------:R-:W-:Y:S01]  /*15230*/  FMUL.FTZ R119, R2, R119 ;  /* 0x0000007702777220 */ /* 0x000fe20000410000 */
[----:B-1----:R-:W-:-:S02]  /*15240*/  FSEL R107, R107, -INF , P4 ;  /* 0xff8000006b6b7808 */ /* 0x002fc40002000000 */
[----:B------:R-:W-:Y:S02]  /*15250*/  FMNMX.FTZ R84, R109, R84, !PT ;  /* 0x000000546d547209 */ /* 0x000fe40007810000 */
[----:B------:R-:W1:Y:S01]  /*15260*/  MUFU.TANH R115, R115 ;  /* 0x0000007300737308 */ /* 0x000e620000002400 */
[----:B------:R-:W-:Y:S01]  /*15270*/  ISETP.GT.AND P4, PT, R64, 0x29, PT ;  /* 0x000000294000780c */ /* 0x000fe20003f84270 */
[C---:B------:R-:W-:Y:S01]  /*15280*/  FMUL.FTZ R90, R2.reuse, R90 ;  /* 0x0000005a025a7220 */ /* 0x040fe20000410000 */
[----:B------:R-:W-:Y:S01]  /*15290*/  FMNMX.FTZ R92, R107, R84, !PT ;  /* 0x000000546b5c7209 */ /* 0x000fe20007810000 */
[----:B------:R-:W-:-:S04]  /*152a0*/  FMUL.FTZ R24, R2, R46 ;  /* 0x0000002e02187220 */ /* 0x000fc80000410000 */
[----:B------:R-:W3:Y:S01]  /*152b0*/  MUFU.TANH R118, R118 ;  /* 0x0000007600767308 */ /* 0x000ee20000002400 */
[----:B------:R-:W-:Y:S01]  /*152c0*/  FMUL.FTZ R46, R2, R55 ;  /* 0x00000037022e7220 */ /* 0x000fe20000410000 */
[----:B--2---:R-:W-:-:S06]  /*152d0*/  FSEL R111, R111, -INF , P4 ;  /* 0xff8000006f6f7808 */ /* 0x004fcc0002000000 */
[----:B------:R2:W-:Y:S01]  /*152e0*/  MUFU.EX2 R56, R113 ;  /* 0x0000007100387308 */ /* 0x0005e20000000800 */
[----:B------:R-:W-:Y:S01]  /*152f0*/  FMUL.FTZ R91, R2, R91 ;  /* 0x0000005b025b7220 */ /* 0x000fe20000410000 */
[-CC-:B------:R-:W-:Y:S01]  /*15300*/  FFMA.FTZ R55, R67, R88.reuse, -R38.reuse ;  /* 0x0000005843377223 */ /* 0x180fe20000010826 */
[----:B------:R-:W-:-:S01]  /*15310*/  FFMA.FTZ R67, R13, R88, -R38 ;  /* 0x000000580d437223 */ /* 0x000fc20000010826 */
[----:B--2---:R-:W-:-:S04]  /*15320*/  FSEL R113, R110, -INF , P3 ;  /* 0xff8000006e717808 */ /* 0x004fc80001800000 */
[----:B------:R-:W2:Y:S01]  /*15330*/  MUFU.TANH R119, R119 ;  /* 0x0000007700777308 */ /* 0x000ea20000002400 */
[----:B------:R-:W-:Y:S02]  /*15340*/  ISETP.GT.AND P3, PT, R64, 0x30, PT ;  /* 0x000000304000780c */ /* 0x000fe40003f64270 */
[----:B------:R-:W-:Y:S01]  /*15350*/  FMNMX.FTZ R92, R113, R92, !PT ;  /* 0x0000005c715c7209 */ /* 0x000fe20007810000 */
[----:B------:R-:W-:-:S01]  /*15360*/  FFMA.FTZ R13, R93, R88, -R38 ;  /* 0x000000585d0d7223 */ /* 0x000fc20000010826 */
[----:B------:R-:W-:Y:S01]  /*15370*/  ISETP.GT.AND P4, PT, R64, 0x31, PT ;  /* 0x000000314000780c */ /* 0x000fe20003f84270 */
[----:B------:R-:W-:Y:S01]  /*15380*/  FMUL.FTZ R94, R2, R94 ;  /* 0x0000005e025e7220 */ /* 0x000fe20000410000 */
[----:B0-----:R-:W-:Y:S01]  /*15390*/  FSEL R93, R114, -INF , P3 ;  /* 0xff800000725d7808 */ /* 0x001fe20001800000 */
[----:B------:R-:W0:Y:S01]  /*153a0*/  MUFU.TANH R90, R90 ;  /* 0x0000005a005a7308 */ /* 0x000e220000002400 */
[----:B------:R-:W-:Y:S01]  /*153b0*/  FMNMX.FTZ R96, R111, R92, !PT ;  /* 0x0000005c6f607209 */ /* 0x000fe20007810000 */
[----:B------:R-:W-:Y:S01]  /*153c0*/  FMUL.FTZ R95, R2, R95 ;  /* 0x0000005f025f7220 */ /* 0x000fe20000410000 */
[----:B------:R-:W-:-:S02]  /*153d0*/  ISETP.GT.AND P3, PT, R64, 0x38, PT ;  /* 0x000000384000780c */ /* 0x000fc40003f64270 */
[----:B-1----:R-:W-:Y:S02]  /*153e0*/  FSEL R115, R115, -INF , P4 ;  /* 0xff80000073737808 */ /* 0x002fe40002000000 */
[----:B------:R-:W-:Y:S01]  /*153f0*/  FMNMX.FTZ R96, R93, R96, !PT ;  /* 0x000000605d607209 */ /* 0x000fe20007810000 */
[----:B------:R-:W1:Y:S01]  /*15400*/  MUFU.TANH R91, R91 ;  /* 0x0000005b005b7308 */ /* 0x000e620000002400 */
[----:B------:R-:W-:-:S01]  /*15410*/  FFMA.FTZ R76, R117, R88, -R38 ;  /* 0x00000058754c7223 */ /* 0x000fc20000010826 */
[----:B------:R-:W-:Y:S01]  /*15420*/  ISETP.GT.AND P4, PT, R64, 0x39, PT ;  /* 0x000000394000780c */ /* 0x000fe20003f84270 */
[----:B------:R-:W-:Y:S01]  /*15430*/  FMUL.FTZ R98, R2, R98 ;  /* 0x0000006202627220 */ /* 0x000fe20000410000 */
[----:B---3--:R-:W-:Y:S02]  /*15440*/  FSEL R117, R118, -INF , P3 ;  /* 0xff80000076757808 */ /* 0x008fe40001800000 */
[----:B------:R-:W-:Y:S02]  /*15450*/  FMNMX.FTZ R96, R115, R96, !PT ;  /* 0x0000006073607209 */ /* 0x000fe40007810000 */
[----:B------:R-:W3:Y:S01]  /*15460*/  MUFU.TANH R94, R94 ;  /* 0x0000005e005e7308 */ /* 0x000ee20000002400 */
[----:B------:R-:W-:Y:S01]  /*15470*/  ISETP.GT.AND P3, PT, R64, 0x40, PT ;  /* 0x000000404000780c */ /* 0x000fe20003f64270 */
[----:B------:R-:W-:Y:S01]  /*15480*/  FMUL.FTZ R99, R2, R99 ;  /* 0x0000006302637220 */ /* 0x000fe20000410000 */
[----:B--2---:R-:W-:-:S02]  /*15490*/  FSEL R119, R119, -INF , P4 ;  /* 0xff80000077777808 */ /* 0x004fc40002000000 */
[----:B------:R-:W-:-:S03]  /*154a0*/  FMNMX.FTZ R96, R117, R96, !PT ;  /* 0x0000006075607209 */ /* 0x000fc60007810000 */
[----:B------:R-:W2:Y:S01]  /*154b0*/  MUFU.TANH R95, R95 ;  /* 0x0000005f005f7308 */ /* 0x000ea20000002400 */
[----:B------:R-:W-:Y:S01]  /*154c0*/  FMUL.FTZ R44, R2, R54 ;  /* 0x00000036022c7220 */ /* 0x000fe20000410000 */
[----:B------:R-:W-:Y:S01]  /*154d0*/  FFMA.FTZ R54, R125, R88, -R38 ;  /* 0x000000587d367223 */ /* 0x000fe20000010826 */
[----:B------:R-:W-:Y:S01]  /*154e0*/  ISETP.GT.AND P4, PT, R64, 0x41, PT ;  /* 0x000000414000780c */ /* 0x000fe20003f84270 */
[----:B------:R-:W-:Y:S01]  /*154f0*/  FMUL.FTZ R102, R2, R102 ;  /* 0x0000006602667220 */ /* 0x000fe20000410000 */
[----:B0-----:R-:W-:Y:S02]  /*15500*/  FSEL R125, R90, -INF , P3 ;  /* 0xff8000005a7d7808 */ /* 0x001fe40001800000 */
[----:B------:R-:W-:Y:S01]  /*15510*/  FMNMX.FTZ R96, R119, R96, !PT ;  /* 0x0000006077607209 */ /* 0x000fe20007810000 */
[----:B------:R-:W0:Y:S01]  /*15520*/  MUFU.TANH R98, R98 ;  /* 0x0000006200627308 */ /* 0x000e220000002400 */
[----:B------:R-:W-:Y:S01]  /*15530*/  ISETP.GT.AND P3, PT, R64, 0x48, PT ;  /* 0x000000484000780c */ /* 0x000fe20003f64270 */
[----:B------:R-:W-:Y:S01]  /*15540*/  FMUL.FTZ R103, R2, R103 ;  /* 0x0000006702677220 */ /* 0x000fe20000410000 */
[----:B-1----:R-:W-:-:S02]  /*15550*/  FSEL R91, R91, -INF , P4 ;  /* 0xff8000005b5b7808 */ /* 0x002fc40002000000 */
[----:B------:R-:W-:-:S03]  /*15560*/  FMNMX.FTZ R96, R125, R96, !PT ;  /* 0x000000607d607209 */ /* 0x000fc60007810000 */
[----:B------:R-:W1:Y:S01]  /*15570*/  MUFU.TANH R99, R99 ;  /* 0x0000006300637308 */ /* 0x000e620000002400 */
[----:B------:R-:W-:Y:S01]  /*15580*/  FMUL.FTZ R36, R2, R51 ;  /* 0x0000003302247220 */ /* 0x000fe20000410000 */
[----:B------:R-:W-:Y:S01]  /*15590*/  FFMA.FTZ R51, R135, R88, -R38 ;  /* 0x0000005887337223 */ /* 0x000fe20000010826 */
[----:B------:R-:W-:Y:S01]  /*155a0*/  ISETP.GT.AND P4, PT, R64, 0x49, PT ;  /* 0x000000494000780c */ /* 0x000fe20003f84270 */
[----:B------:R-:W-:Y:S01]  /*155b0*/  FMUL.FTZ R74, R2, R74 ;  /* 0x0000004a024a7220 */ /* 0x000fe20000410000 */
[----:B---3--:R-:W-:Y:S02]  /*155c0*/  FSEL R135, R94, -INF , P3 ;  /* 0xff8000005e877808 */ /* 0x008fe40001800000 */
[----:B------:R-:W-:Y:S01]  /*155d0*/  FMNMX.FTZ R96, R91, R96, !PT ;  /* 0x000000605b607209 */ /* 0x000fe20007810000 */
[----:B------:R-:W3:Y:S01]  /*155e0*/  MUFU.TANH R102, R102 ;  /* 0x0000006600667308 */ /* 0x000ee20000002400 */
[----:B------:R-:W-:Y:S01]  /*155f0*/  ISETP.GT.AND P3, PT, R64, 0x50, PT ;  /* 0x000000504000780c */ /* 0x000fe20003f64270 */
[----:B------:R-:W-:Y:S01]  /*15600*/  FMUL.FTZ R75, R2, R75 ;  /* 0x0000004b024b7220 */ /* 0x000fe20000410000 */
[----:B--2---:R-:W-:-:S02]  /*15610*/  FSEL R95, R95, -INF , P4 ;  /* 0xff8000005f5f7808 */ /* 0x004fc40002000000 */
        /* <DEDUP_REMOVED lines=8> */
[----:B------:R-:W-:Y:S01]  /*156a0*/  ISETP.GT.AND P3, PT, R64, 0x58, PT ;  /* 0x000000584000780c */ /* 0x000fe20003f64270 */
[----:B------:R-:W-:Y:S01]  /*156b0*/  FMUL.FTZ R79, R2, R79 ;  /* 0x0000004f024f7220 */ /* 0x000fe20000410000 */
[----:B-1----:R-:W-:Y:S01]  /*156c0*/  FSEL R99, R99, -INF , P4 ;  /* 0xff80000063637808 */ /* 0x002fe20002000000 */
[----:B------:R-:W-:Y:S01]  /*156d0*/  FFMA.FTZ R52, R21, R88, -R38 ;  /* 0x0000005815347223 */ /* 0x000fe20000010826 */
[----:B------:R-:W-:-:S03]  /*156e0*/  FMNMX.FTZ R96, R101, R96, !PT ;  /* 0x0000006065607209 */ /* 0x000fc60007810000 */
[----:B------:R-:W1:Y:S01]  /*156f0*/  MUFU.TANH R75, R75 ;  /* 0x0000004b004b7308 */ /* 0x000e620000002400 */
[----:B------:R-:W-:-:S01]  /*15700*/  FFMA.FTZ R21, R63, R88, -R38 ;  /* 0x000000583f157223 */ /* 0x000fc20000010826 */
[----:B------:R-:W-:Y:S01]  /*15710*/  FFMA.FTZ R63, R137, R88, -R38 ;  /* 0x00000058893f7223 */ /* 0x000fe20000010826 */
[----:B------:R-:W-:Y:S01]  /*15720*/  ISETP.GT.AND P4, PT, R64, 0x59, PT ;  /* 0x000000594000780c */ /* 0x000fe20003f84270 */
[----:B------:R-:W-:Y:S01]  /*15730*/  FMUL.FTZ R82, R2, R82 ;  /* 0x0000005202527220 */ /* 0x000fe20000410000 */
[----:B---3--:R-:W-:Y:S02]  /*15740*/  FSEL R137, R102, -INF , P3 ;  /* 0xff80000066897808 */ /* 0x008fe40001800000 */
[----:B------:R-:W-:Y:S01]  /*15750*/  FMNMX.FTZ R96, R99, R96, !PT ;  /* 0x0000006063607209 */ /* 0x000fe20007810000 */
[----:B------:R-:W3:Y:S01]  /*15760*/  MUFU.TANH R78, R78 ;  /* 0x0000004e004e7308 */ /* 0x000ee20000002400 */
[----:B------:R-:W-:Y:S01]  /*15770*/  ISETP.GT.AND P3, PT, R64, 0x60, PT ;  /* 0x000000604000780c */ /* 0x000fe20003f64270 */
[C---:B------:R-:W-:Y:S01]  /*15780*/  FMUL.FTZ R83, R2.reuse, R83 ;  /* 0x0000005302537220 */ /* 0x040fe20000410000 */
[----:B--2---:R-:W-:Y:S01]  /*15790*/  FSEL R103, R103, -INF , P4 ;  /* 0xff80000067677808 */ /* 0x004fe20002000000 */
[----:B------:R-:W-:Y:S01]  /*157a0*/  FMUL.FTZ R32, R2, R50 ;  /* 0x0000003202207220 */ /* 0x000fe20000410000 */
[----:B------:R-:W-:-:S03]  /*157b0*/  FMNMX.FTZ R96, R137, R96, !PT ;  /* 0x0000006089607209 */ /* 0x000fc60007810000 */
[----:B------:R-:W2:Y:S01]  /*157c0*/  MUFU.TANH R79, R79 ;  /* 0x0000004f004f7308 */ /* 0x000ea20000002400 */
[----:B------:R-:W-:-:S01]  /*157d0*/  FFMA.FTZ R50, R69, R88, -R38 ;  /* 0x0000005845327223 */ /* 0x000fc20000010826 */
        /* <DEDUP_REMOVED lines=11> */
[----:B------:R-:W-:-:S01]  /*15890*/  FFMA.FTZ R65, R141, R88, -R38 ;  /* 0x000000588d417223 */ /* 0x000fc20000010826 */
[----:B------:R-:W-:Y:S02]  /*158a0*/  ISETP.GT.AND P4, PT, R64, 0x69, PT ;  /* 0x000000694000780c */ /* 0x000fe40003f84270 */
[----:B---3--:R-:W-:Y:S02]  /*158b0*/  FSEL R141, R78, -INF , P3 ;  /* 0xff8000004e8d7808 */ /* 0x008fe40001800000 */
[----:B------:R-:W-:Y:S02]  /*158c0*/  FMNMX.FTZ R96, R75, R96, !PT ;  /* 0x000000604b607209 */ /* 0x000fe40007810000 */
[----:B------:R-:W-:Y:S01]  /*158d0*/  MUFU.TANH R86, R86 ;  /* 0x0000005600567308 */ /* 0x000fe20000002400 */
[----:B------:R-:W-:Y:S02]  /*158e0*/  ISETP.GT.AND P3, PT, R64, 0x70, PT ;  /* 0x000000704000780c */ /* 0x000fe40003f64270 */
[----:B--2---:R-:W-:-:S02]  /*158f0*/  FSEL R79, R79, -INF , P4 ;  /* 0xff8000004f4f7808 */ /* 0x004fc40002000000 */
[----:B------:R-:W-:-:S03]  /*15900*/  FMNMX.FTZ R96, R141, R96, !PT ;  /* 0x000000608d607209 */ /* 0x000fc60007810000 */
[----:B------:R-:W2:Y:S01]  /*15910*/  MUFU.TANH R87, R87 ;  /* 0x0000005700577308 */ /* 0x000ea20000002400 */
[----:B------:R-:W-:-:S01]  /*15920*/  FFMA.FTZ R74, R77, R88, -R38 ;  /* 0x000000584d4a7223 */ /* 0x000fc20000010826 */
[----:B------:R-:W-:Y:S02]  /*15930*/  ISETP.GT.AND P4, PT, R64, 0x71, PT ;  /* 0x000000714000780c */ /* 0x000fe40003f84270 */
[----:B0-----:R-:W-:Y:S02]  /*15940*/  FSEL R77, R82, -INF , P3 ;  /* 0xff800000524d7808 */ /* 0x001fe40001800000 */
[----:B------:R-:W-:Y:S01]  /*15950*/  FMNMX.FTZ R96, R79, R96, !PT ;  /* 0x000000604f607209 */ /* 0x000fe20007810000 */
[----:B------:R-:W-:-:S01]  /*15960*/  FFMA.FTZ R143, R143, R88, -R38 ;  /* 0x000000588f8f7223 */ /* 0x000fc20000010826 */
[----:B------:R-:W0:Y:S01]  /*15970*/  MUFU.TANH R58, R58 ;  /* 0x0000003a003a7308 */ /* 0x000e220000002400 */
[----:B------:R-:W-:Y:S02]  /*15980*/  ISETP.GT.AND P3, PT, R64, 0x78, PT ;  /* 0x000000784000780c */ /* 0x000fe40003f64270 */
[----:B-1----:R-:W-:-:S02]  /*15990*/  FSEL R83, R83, -INF , P4 ;  /* 0xff80000053537808 */ /* 0x002fc40002000000 */
[----:B------:R-:W-:Y:S01]  /*159a0*/  FMNMX.FTZ R96, R77, R96, !PT ;  /* 0x000000604d607209 */ /* 0x000fe20007810000 */
[----:B------:R-:W-:Y:S01]  /*159b0*/  FMUL.FTZ R66, R2, R66 ;  /* 0x0000004202427220 */ /* 0x000fe20000410000 */
[----:B------:R-:W-:Y:S01]  /*159c0*/  ISETP.GT.AND P4, PT, R64, 0x79, PT ;  /* 0x000000794000780c */ /* 0x000fe20003f84270 */
[----:B------:R-:W1:Y:S01]  /*159d0*/  MUFU.TANH R59, R59 ;  /* 0x0000003b003b7308 */ /* 0x000e620000002400 */
[----:B------:R-:W-:Y:S01]  /*159e0*/  FMNMX.FTZ R96, R83, R96, !PT ;  /* 0x0000006053607209 */ /* 0x000fe20007810000 */
[----:B------:R-:W-:Y:S01]  /*159f0*/  FFMA.FTZ R145, R145, R88, -R38 ;  /* 0x0000005891917223 */ /* 0x000fe20000010826 */
[----:B--2---:R-:W-:-:S05]  /*15a00*/  FSEL R87, R87, -INF , P4 ;  /* 0xff80000057577808 */ /* 0x004fca0002000000 */
[----:B------:R2:W-:Y:S01]  /*15a10*/  MUFU.EX2 R80, R143 ;  /* 0x0000008f00507308 */ /* 0x0005e20000000800 */
[----:B------:R-:W-:Y:S02]  /*15a20*/  ISETP.GT.AND P4, PT, R64, 0x81, PT ;  /* 0x000000814000780c */ /* 0x000fe40003f84270 */
[----:B--2---:R-:W-:-:S05]  /*15a30*/  FSEL R143, R86, -INF , P3 ;  /* 0xff800000568f7808 */ /* 0x004fca0001800000 */
[----:B------:R-:W2:Y:S01]  /*15a40*/  MUFU.TANH R62, R62 ;  /* 0x0000003e003e7308 */ /* 0x000ea20000002400 */
[----:B------:R-:W-:Y:S02]  /*15a50*/  ISETP.GT.AND P3, PT, R64, 0x80, PT ;  /* 0x000000804000780c */ /* 0x000fe40003f64270 */
[----:B------:R-:W-:Y:S01]  /*15a60*/  FMNMX.FTZ R96, R143, R96, !PT ;  /* 0x000000608f607209 */ /* 0x000fe20007810000 */
[----:B------:R-:W-:-:S03]  /*15a70*/  FMUL.FTZ R70, R2, R70 ;  /* 0x0000004602467220 */ /* 0x000fc60000410000 */
[----:B------:R-:W-:Y:S01]  /*15a80*/  FMNMX.FTZ R96, R87, R96, !PT ;  /* 0x0000006057607209 */ /* 0x000fe20007810000 */
[----:B------:R-:W3:Y:S08]  /*15a90*/  MUFU.TANH R66, R66 ;  /* 0x0000004200427308 */ /* 0x000ef00000002400 */
[----:B------:R4:W-:Y:S01]  /*15aa0*/  MUFU.EX2 R92, R145 ;  /* 0x00000091005c7308 */ /* 0x0009e20000000800 */
[----:B------:R-:W-:-:S01]  /*15ab0*/  FFMA.FTZ R94, R147, R88, -R38 ;  /* 0x00000058935e7223 */ /* 0x000fc20000010826 */
[----:B----4-:R-:W-:-:S06]  /*15ac0*/  FSEL R145, R20, -INF , P3 ;  /* 0xff80000014917808 */ /* 0x010fcc0001800000 */
[----:B------:R-:W-:Y:S01]  /*15ad0*/  MUFU.TANH R12, R138 ;  /* 0x0000008a000c7308 */ /* 0x000fe20000002400 */
[----:B------:R-:W-:-:S01]  /*15ae0*/  FFMA.FTZ R20, R53, R88, -R38 ;  /* 0x0000005835147223 */ /* 0x000fc20000010826 */
[----:B------:R-:W-:Y:S02]  /*15af0*/  ISETP.GT.AND P3, PT, R64, 0x88, PT ;  /* 0x000000884000780c */ /* 0x000fe40003f64270 */
[----:B0-----:R-:W-:Y:S02]  /*15b00*/  FSEL R53, R58, -INF , P4 ;  /* 0xff8000003a357808 */ /* 0x001fe40002000000 */
[----:B------:R-:W-:Y:S02]  /*15b10*/  FMNMX.FTZ R96, R145, R96, !PT ;  /* 0x0000006091607209 */ /* 0x000fe40007810000 */
[----:B------:R-:W0:Y:S01]  /*15b20*/  MUFU.TANH R70, R70 ;  /* 0x0000004600467308 */ /* 0x000e220000002400 */
[----:B------:R-:W-:Y:S02]  /*15b30*/  ISETP.GT.AND P4, PT, R64, 0x89, PT ;  /* 0x000000894000780c */ /* 0x000fe40003f84270 */
[----:B-1----:R-:W-:-:S02]  /*15b40*/  FSEL R147, R59, -INF , P3 ;  /* 0xff8000003b937808 */ /* 0x002fc40001800000 */
[----:B------:R-:W-:Y:S01]  /*15b50*/  FMNMX.FTZ R96, R53, R96, !PT ;  /* 0x0000006035607209 */ /* 0x000fe20007810000 */
[--C-:B------:R-:W-:Y:S01]  /*15b60*/  FFMA.FTZ R59, R85, R88, -R38.reuse ;  /* 0x00000058553b7223 */ /* 0x100fe20000010826 */
[----:B------:R-:W-:Y:S01]  /*15b70*/  ISETP.GT.AND P3, PT, R64, 0x90, PT ;  /* 0x000000904000780c */ /* 0x000fe20003f64270 */
[----:B------:R-:W1:Y:S01]  /*15b80*/  MUFU.TANH R104, R140 ;  /* 0x0000008c00687308 */ /* 0x000e620000002400 */
[----:B--2---:R-:W-:Y:S02]  /*15b90*/  FSEL R85, R62, -INF , P4 ;  /* 0xff8000003e557808 */ /* 0x004fe40002000000 */
[----:B------:R-:W-:Y:S01]  /*15ba0*/  FMNMX.FTZ R96, R147, R96, !PT ;  /* 0x0000006093607209 */ /* 0x000fe20007810000 */
[----:B------:R-:W-:-:S01]  /*15bb0*/  FFMA.FTZ R78, R149, R88, -R38 ;  /* 0x00000058954e7223 */ /* 0x000fc20000010826 */
[----:B------:R-:W-:Y:S02]  /*15bc0*/  ISETP.GT.AND P4, PT, R64, 0x91, PT ;  /* 0x000000914000780c */ /* 0x000fe40003f84270 */
[----:B---3--:R-:W-:Y:S01]  /*15bd0*/  FSEL R149, R66, -INF , P3 ;  /* 0xff80000042957808 */ /* 0x008fe20001800000 */
[----:B------:R-:W2:Y:S01]  /*15be0*/  MUFU.TANH R40, R40 ;  /* 0x0000002800287308 */ /* 0x000ea20000002400 */
[----:B------:R-:W-:-:S02]  /*15bf0*/  FMNMX.FTZ R96, R85, R96, !PT ;  /* 0x0000006055607209 */ /* 0x000fc40007810000 */
[----:B------:R-:W-:Y:S02]  /*15c00*/  ISETP.GT.AND P3, PT, R64, 0x98, PT ;  /* 0x000000984000780c */ /* 0x000fe40003f64270 */
[----:B------:R-:W-:-:S03]  /*15c10*/  FMNMX.FTZ R96, R149, R96, !PT ;  /* 0x0000006095607209 */ /* 0x000fc60007810000 */
[----:B------:R3:W-:Y:S01]  /*15c20*/  MUFU.EX2 R84, R13 ;  /* 0x0000000d00547308 */ /* 0x0007e20000000800 */
[----:B0-----:R-:W-:-:S07]  /*15c30*/  FSEL R179, R70, -INF , P3 ;  /* 0xff80000046b37808 */ /* 0x001fce0001800000 */
[----:B------:R-:W0:Y:S01]  /*15c40*/  MUFU.TANH R42, R42 ;  /* 0x0000002a002a7308 */ /* 0x000e220000002400 */
[----:B---3--:R-:W-:-:S01]  /*15c50*/  FFMA.FTZ R13, R151, R88, -R38 ;  /* 0x00000058970d7223 */ /* 0x008fc20000010826 */
[----:B------:R-:W-:Y:S02]  /*15c60*/  FSEL R151, R12, -INF , P4 ;  /* 0xff8000000c977808 */ /* 0x000fe40002000000 */
[C---:B------:R-:W-:Y:S02]  /*15c70*/  ISETP.GT.AND P4, PT, R64.reuse, 0x99, PT ;  /* 0x000000994000780c */ /* 0x040fe40003f84270 */
[----:B------:R-:W-:Y:S02]  /*15c80*/  FMNMX.FTZ R96, R151, R96, !PT ;  /* 0x0000006097607209 */ /* 0x000fe40007810000 */
[----:B------:R-:W3:Y:S01]  /*15c90*/  MUFU.TANH R24, R24 ;  /* 0x0000001800187308 */ /* 0x000ee20000002400 */
[----:B------:R-:W-:Y:S02]  /*15ca0*/  ISETP.GT.AND P3, PT, R64, 0xa0, PT ;  /* 0x000000a04000780c */ /* 0x000fe40003f64270 */
[----:B-1----:R-:W-:-:S02]  /*15cb0*/  FSEL R181, R104, -INF , P4 ;  /* 0xff80000068b57808 */ /* 0x002fc40002000000 */
[----:B------:R-:W-:-:S03]  /*15cc0*/  FMNMX.FTZ R96, R179, R96, !PT ;  /* 0x00000060b3607209 */ /* 0x000fc60007810000 */
[----:B------:R-:W1:Y:S01]  /*15cd0*/  MUFU.TANH R28, R28 ;  /* 0x0000001c001c7308 */ /* 0x000e620000002400 */
[----:B------:R-:W-:Y:S02]  /*15ce0*/  ISETP.GT.AND P4, PT, R64, 0xa1, PT ;  /* 0x000000a14000780c */ /* 0x000fe40003f84270 */
[----:B--2---:R-:W-:Y:S02]  /*15cf0*/  FSEL R183, R40, -INF , P3 ;  /* 0xff80000028b77808 */ /* 0x004fe40001800000 */
[----:B------:R-:W-:-:S03]  /*15d00*/  FMNMX.FTZ R96, R181, R96, !PT ;  /* 0x00000060b5607209 */ /* 0x000fc60007810000 */
[----:B------:R-:W2:Y:S01]  /*15d10*/  MUFU.TANH R32, R32 ;  /* 0x0000002000207308 */ /* 0x000ea20000002400 */
[----:B------:R-:W-:Y:S02]  /*15d20*/  ISETP.GT.AND P3, PT, R64, 0xa8, PT ;  /* 0x000000a84000780c */ /* 0x000fe40003f64270 */
[----:B0-----:R-:W-:Y:S02]  /*15d30*/  FSEL R185, R42, -INF , P4 ;  /* 0xff8000002ab97808 */ /* 0x001fe40002000000 */
[----:B------:R-:W-:-:S03]  /*15d40*/  FMNMX.FTZ R96, R183, R96, !PT ;  /* 0x00000060b7607209 */ /* 0x000fc60007810000 */
        /* <DEDUP_REMOVED lines=13> */
[----:B--2---:R-:W-:Y:S02]  /*15e20*/  FSEL R191, R32, -INF , P3 ;  /* 0xff80000020bf7808 */ /* 0x004fe40001800000 */
        /* <DEDUP_REMOVED lines=10> */
[----:B---3--:R-:W-:Y:S01]  /*15ed0*/  FSEL R193, R44, -INF , P3 ;  /* 0xff8000002cc17808 */ /* 0x008fe20001800000 */
[----:B------:R-:W-:Y:S01]  /*15ee0*/  FFMA.FTZ R40, R43, R88, -R38 ;  /* 0x000000582b287223 */ /* 0x000fe20000010826 */
[----:B------:R-:W-:-:S03]  /*15ef0*/  FMNMX.FTZ R96, R133, R96, !PT ;  /* 0x0000006085607209 */ /* 0x000fc60007810000 */
[----:B------:R-:W3:Y:S01]  /*15f00*/  MUFU.TANH R30, R30 ;  /* 0x0000001e001e7308 */ /* 0x000ee20000002400 */
[----:B------:R-:W-:-:S01]  /*15f10*/  FFMA.FTZ R43, R61, R88, -R38 ;  /* 0x000000583d2b7223 */ /* 0x000fc20000010826 */
[----:B------:R-:W-:Y:S01]  /*15f20*/  FFMA.FTZ R61, R153, R88, -R38 ;  /* 0x00000058993d7223 */ /* 0x000fe20000010826 */
[----:B------:R-:W-:Y:S01]  /*15f30*/  ISETP.GT.AND P3, PT, R64, 0xc0, PT ;  /* 0x000000c04000780c */ /* 0x000fe20003f64270 */
[----:B------:R-:W-:Y:S01]  /*15f40*/  FMUL.FTZ R35, R2, R35 ;  /* 0x0000002302237220 */ /* 0x000fe20000410000 */
[----:B-1----:R-:W-:Y:S02]  /*15f50*/  FSEL R153, R46, -INF , P4 ;  /* 0xff8000002e997808 */ /* 0x002fe40002000000 */
[----:B------:R-:W-:Y:S01]  /*15f60*/  FMNMX.FTZ R96, R193, R96, !PT ;  /* 0x00000060c1607209 */ /* 0x000fe20007810000 */
[----:B------:R-:W1:Y:S01]  /*15f70*/  MUFU.TANH R31, R31 ;  /* 0x0000001f001f7308 */ /* 0x000e620000002400 */
[----:B------:R-:W-:Y:S02]  /*15f80*/  ISETP.GT.AND P4, PT, R64, 0xc1, PT ;  /* 0x000000c14000780c */ /* 0x000fe40003f84270 */
[----:B--2---:R-:W-:-:S02]  /*15f90*/  FSEL R195, R26, -INF , P3 ;  /* 0xff8000001ac37808 */ /* 0x004fc40001800000 */
[----:B------:R-:W-:-:S03]  /*15fa0*/  FMNMX.FTZ R96, R153, R96, !PT ;  /* 0x0000006099607209 */ /* 0x000fc60007810000 */
[----:B------:R-:W2:Y:S01]  /*15fb0*/  MUFU.TANH R34, R34 ;  /* 0x0000002200227308 */ /* 0x000ea20000002400 */
[----:B------:R-:W-:Y:S01]  /*15fc0*/  ISETP.GT.AND P3, PT, R64, 0xc8, PT ;  /* 0x000000c84000780c */ /* 0x000fe20003f64270 */
[----:B------:R-:W-:Y:S01]  /*15fd0*/  FMUL.FTZ R39, R2, R39 ;  /* 0x0000002702277220 */ /* 0x000fe20000410000 */
[----:B0-----:R-:W-:Y:S02]  /*15fe0*/  FSEL R197, R27, -INF , P4 ;  /* 0xff8000001bc57808 */ /* 0x001fe40002000000 */
[----:B------:R-:W-:-:S03]  /*15ff0*/  FMNMX.FTZ R96, R195, R96, !PT ;  /* 0x00000060c3607209 */ /* 0x000fc60007810000 */
[----:B------:R-:W0:Y:S01]  /*16000*/  MUFU.TANH R35, R35 ;  /* 0x0000002300237308 */ /* 0x000e220000002400 */
[----:B------:R-:W-:Y:S02]  /*16010*/  ISETP.GT.AND P4, PT, R64, 0xc9, PT ;  /* 0x000000c94000780c */ /* 0x000fe40003f84270 */
[----:B---3--:R-:W-:Y:S02]  /*16020*/  FSEL R199, R30, -INF , P3 ;  /* 0xff8000001ec77808 */ /* 0x008fe40001800000 */
[----:B------:R-:W-:-:S03]  /*16030*/  FMNMX.FTZ R96, R197, R96, !PT ;  /* 0x00000060c5607209 */ /* 0x000fc60007810000 */
[----:B------:R-:W3:Y:S01]  /*16040*/  MUFU.TANH R48, R48 ;  /* 0x0000003000307308 */ /* 0x000ee20000002400 */
[----:B------:R-:W-:-:S01]  /*16050*/  FFMA.FTZ R26, R155, R88, -R38 ;  /* 0x000000589b1a7223 */ /* 0x000fc20000010826 */
[C---:B------:R-:W-:Y:S02]  /*16060*/  ISETP.GT.AND P3, PT, R64.reuse, 0xd0, PT ;  /* 0x000000d04000780c */ /* 0x040fe40003f64270 */
[----:B-1----:R-:W-:Y:S02]  /*16070*/  FSEL R155, R31, -INF , P4 ;  /* 0xff8000001f9b7808 */ /* 0x002fe40002000000 */
[----:B------:R-:W-:Y:S02]  /*16080*/  FMNMX.FTZ R96, R199, R96, !PT ;  /* 0x00000060c7607209 */ /* 0x000fe40007810000 */
[----:B------:R-:W1:Y:S01]  /*16090*/  MUFU.TANH R39, R39 ;  /* 0x0000002700277308 */ /* 0x000e620000002400 */
[----:B------:R-:W-:Y:S02]  /*160a0*/  ISETP.GT.AND P4, PT, R64, 0xd1, PT ;  /* 0x000000d14000780c */ /* 0x000fe40003f84270 */
[----:B--2---:R-:W-:-:S02]  /*160b0*/  FSEL R201, R34, -INF , P3 ;  /* 0xff80000022c97808 */ /* 0x004fc40001800000 */
[----:B------:R-:W-:Y:S02]  /*160c0*/  FMNMX.FTZ R96, R155, R96, !PT ;  /* 0x000000609b607209 */ /* 0x000fe40007810000 */
[----:B------:R-:W-:Y:S02]  /*160d0*/  ISETP.GT.AND P3, PT, R64, 0xd8, PT ;  /* 0x000000d84000780c */ /* 0x000fe40003f64270 */
[----:B0-----:R-:W-:Y:S02]  /*160e0*/  FSEL R35, R35, -INF , P4 ;  /* 0xff80000023237808 */ /* 0x001fe40002000000 */
[----:B------:R-:W-:Y:S01]  /*160f0*/  FMNMX.FTZ R96, R201, R96, !PT ;  /* 0x00000060c9607209 */ /* 0x000fe20007810000 */
[----:B------:R-:W-:-:S01]  /*16100*/  FFMA.FTZ R27, R159, R88, -R38 ;  /* 0x000000589f1b7223 */ /* 0x000fc20000010826 */
[----:B------:R-:W-:Y:S02]  /*16110*/  ISETP.GT.AND P4, PT, R64, 0xd9, PT ;  /* 0x000000d94000780c */ /* 0x000fe40003f84270 */
[----:B---3--:R-:W-:-:S02]  /*16120*/  FSEL R159, R48, -INF , P3 ;  /* 0xff800000309f7808 */ /* 0x008fc40001800000 */
[----:B------:R-:W-:Y:S01]  /*16130*/  FMNMX.FTZ R96, R35, R96, !PT ;  /* 0x0000006023607209 */ /* 0x000fe20007810000 */
[----:B------:R-:W-:-:S01]  /*16140*/  FFMA.FTZ R28, R157, R88, -R38 ;  /* 0x000000589d1c7223 */ /* 0x000fc20000010826 */
[----:B-1----:R-:W-:Y:S02]  /*16150*/  FSEL R157, R39, -INF , P4 ;  /* 0xff800000279d7808 */ /* 0x002fe40002000000 */
[----:B------:R-:W-:-:S04]  /*16160*/  FMNMX.FTZ R96, R159, R96, !PT ;  /* 0x000000609f607209 */ /* 0x000fc80007810000 */
[----:B------:R-:W-:Y:S01]  /*16170*/  FMNMX.FTZ R96, R157, R96, !PT ;  /* 0x000000609d607209 */ /* 0x000fe20007810000 */
[----:B------:R0:W-:Y:S04]  /*16180*/  MUFU.EX2 R12, R13 ;  /* 0x0000000d000c7308 */ /* 0x0001e80000000800 */
[----:B0-----:R-:W0:Y:S02]  /*16190*/  SHFL.BFLY PT, R13, R96, 0x2, 0x1f ;  /* 0x0c401f00600d7f89 */ /* 0x001e2400000e0000 */
[----:B0-----:R-:W-:-:S05]  /*161a0*/  FMNMX.FTZ R46, R96, R13, !PT ;  /* 0x0000000d602e7209 */ /* 0x001fca0007810000 */
[----:B------:R-:W0:Y:S01]  /*161b0*/  SHFL.BFLY PT, R13, R46, 0x1, 0x1f ;  /* 0x0c201f002e0d7f89 */ /* 0x000e2200000e0000 */
        /* <DEDUP_REMOVED lines=9> */
[----:B------:R-:W-:Y:S01]  /*16250*/  FFMA.FTZ R57, R57, R88, -R38 ;  /* 0x0000005839397223 */ /* 0x000fe20000010826 */
[----:B0-----:R-:W-:-:S04]  /*16260*/  FMNMX.FTZ R13, R46, R13, !PT ;  /* 0x0000000d2e0d7209 */ /* 0x001fc80007810000 */
[C---:B------:R-:W-:Y:S01]  /*16270*/  FSETP.NEU.FTZ.AND P3, PT, R13.reuse, -INF , PT ;  /* 0xff8000000d00780b */ /* 0x040fe20003f7d000 */
[----:B------:R-:W-:-:S01]  /*16280*/  FFMA.FTZ R58, R13, R88, -8 ;  /* 0xc10000000d3a7423 */ /* 0x000fc20000010058 */
[----:B------:R-:W-:-:S04]  /*16290*/  FFMA.FTZ R25, R25, R88, -R38 ;  /* 0x0000005819197223 */ /* 0x000fc80000010826 */
[----:B------:R-:W-:Y:S01]  /*162a0*/  FSEL R58, R58, RZ, P3 ;  /* 0x000000ff3a3a7208 */ /* 0x000fe20001800000 */
        /* <DEDUP_REMOVED lines=17> */
[----:B------:R-:W-:-:S06]  /*163c0*/  FFMA.FTZ R121, R71, R88, -R58 ;  /* 0x0000005847797223 */ /* 0x000fcc000001083a */
[----:B------:R-:W0:Y:S01]  /*163d0*/  MUFU.EX2 R50, R50 ;  /* 0x0000003200327308 */ /* 0x000e220000000800 */
[----:B------:R-:W-:-:S07]  /*163e0*/  FFMA.FTZ R48, R127, R88, -R58 ;  /* 0x000000587f307223 */ /* 0x000fce000001083a */
[----:B------:R-:W-:Y:S08]  /*163f0*/  MUFU.EX2 R38, R38 ;  /* 0x0000002600267308 */ /* 0x000ff00000000800 */
[----:B------:R-:W1:Y:S08]  /*16400*/  MUFU.EX2 R47, R47 ;  /* 0x0000002f002f7308 */ /* 0x000e700000000800 */
[----:B------:R-:W2:Y:S01]  /*16410*/  MUFU.EX2 R51, R51 ;  /* 0x0000003300337308 */ /* 0x000ea20000000800 */
[----:B------:R-:W-:-:S07]  /*16420*/  FFMA.FTZ R71, R129, R88, -R58 ;  /* 0x0000005881477223 */ /* 0x000fce000001083a */
[----:B------:R-:W3:Y:S08]  /*16430*/  MUFU.EX2 R70, R70 ;  /* 0x0000004600467308 */ /* 0x000ef00000000800 */
[----:B------:R-:W4:Y:S01]  /*16440*/  MUFU.EX2 R52, R52 ;  /* 0x0000003400347308 */ /* 0x000f220000000800 */
[----:B------:R-:W-:-:S01]  /*16450*/  FFMA.FTZ R86, R105, R88, -R58 ;  /* 0x0000005869567223 */ /* 0x000fc2000001083a */
[----:B0-----:R-:W-:-:S06]  /*16460*/  FADD.FTZ R112, R3, R50 ;  /* 0x0000003203707221 */ /* 0x001fcc0000010000 */
[----:B------:R-:W0:Y:S01]  /*16470*/  MUFU.EX2 R121, R121 ;  /* 0x0000007900797308 */ /* 0x000e220000000800 */
[----:B------:R-:W-:-:S07]  /*16480*/  FFMA.FTZ R104, R83, R88, -R58 ;  /* 0x0000005853687223 */ /* 0x000fce000001083a */
[----:B------:R-:W5:Y:S01]  /*16490*/  MUFU.EX2 R21, R21 ;  /* 0x0000001500157308 */ /* 0x000f620000000800 */
[----:B------:R-:W-:-:S01]  /*164a0*/  FFMA.FTZ R110, R87, R88, -R58 ;  /* 0x00000058576e7223 */ /* 0x000fc2000001083a */
[----:B-1----:R-:W-:-:S06]  /*164b0*/  FADD.FTZ R83, R38, R47 ;  /* 0x0000002f26537221 */ /* 0x002fcc0000010000 */
[----:B------:R-:W1:Y:S01]  /*164c0*/  MUFU.EX2 R48, R48 ;  /* 0x0000003000307308 */ /* 0x000e620000000800 */
[----:B------:R-:W-:-:S01]  /*164d0*/  FFMA.FTZ R123, R131, R88, -R58 ;  /* 0x00000058837b7223 */ /* 0x000fc2000001083a */
[----:B--2---:R-:W-:-:S06]  /*164e0*/  FADD.FTZ R87, R51, R112 ;  /* 0x0000007033577221 */ /* 0x004fcc0000010000 */
[----:B------:R-:W2:Y:S01]  /*164f0*/  MUFU.EX2 R54, R54 ;  /* 0x0000003600367308 */ /* 0x000ea20000000800 */
[----:B---3--:R-:W-:-:S01]  /*16500*/  FADD.FTZ R114, R70, R83 ;  /* 0x0000005346727221 */ /* 0x008fc20000010000 */
[----:B------:R-:W-:-:S06]  /*16510*/  FFMA.FTZ R62, R109, R88, -R58 ;  /* 0x000000586d3e7223 */ /* 0x000fcc000001083a */
[----:B------:R-:W3:Y:S01]  /*16520*/  MUFU.EX2 R71, R71 ;  /* 0x0000004700477308 */ /* 0x000ee20000000800 */
[----:B----4-:R-:W-:-:S07]  /*16530*/  FADD.FTZ R116, R52, R87 ;  /* 0x0000005734747221 */ /* 0x010fce0000010000 */
[----:B------:R-:W4:Y:S01]  /*16540*/  MUFU.EX2 R55, R55 ;  /* 0x0000003700377308 */ /* 0x000f220000000800 */
[----:B------:R-:W-:-:S01]  /*16550*/  FFMA.FTZ R112, R85, R88, -R58 ;  /* 0x0000005855707223 */ /* 0x000fc2000001083a */
[----:B0-----:R-:W-:-:S06]  /*16560*/  FADD.FTZ R85, R121, R114 ;  /* 0x0000007279557221 */ /* 0x001fcc0000010000 */
[----:B------:R-:W0:Y:S01]  /*16570*/  MUFU.EX2 R86, R86 ;  /* 0x0000005600567308 */ /* 0x000e220000000800 */
[----:B------:R-:W-:-:S01]  /*16580*/  FFMA.FTZ R105, R107, R88, -R58 ;  /* 0x000000586b697223 */ /* 0x000fc2000001083a */
[----:B-----5:R-:W-:-:S06]  /*16590*/  FADD.FTZ R87, R21, R116 ;  /* 0x0000007415577221 */ /* 0x020fcc0000010000 */
[----:B------:R-:W5:Y:S01]  /*165a0*/  MUFU.EX2 R60, R60 ;  /* 0x0000003c003c7308 */ /* 0x000f620000000800 */
[----:B-1----:R-:W-:-:S01]  /*165b0*/  FADD.FTZ R116, R48, R85 ;  /* 0x0000005530747221 */ /* 0x002fc20000010000 */
[----:B------:R-:W-:-:S06]  /*165c0*/  FFMA.FTZ R96, R113, R88, -R58 ;  /* 0x0000005871607223 */ /* 0x000fcc000001083a */
[----:B------:R-:W1:Y:S01]  /*165d0*/  MUFU.EX2 R123, R123 ;  /* 0x0000007b007b7308 */ /* 0x000e620000000800 */
[----:B--2---:R-:W-:-:S07]  /*165e0*/  FADD.FTZ R118, R54, R87 ;  /* 0x0000005736767221 */ /* 0x004fce0000010000 */
[----:B------:R-:W2:Y:S01]  /*165f0*/  MUFU.EX2 R63, R63 ;  /* 0x0000003f003f7308 */ /* 0x000ea20000000800 */
[----:B---3--:R-:W-:-:S01]  /*16600*/  FADD.FTZ R87, R71, R116 ;  /* 0x0000007447577221 */ /* 0x008fc20000010000 */
[----:B------:R-:W-:-:S06]  /*16610*/  FFMA.FTZ R107, R111, R88, -R58 ;  /* 0x000000586f6b7223 */ /* 0x000fcc000001083a */
[----:B------:R-:W3:Y:S01]  /*16620*/  MUFU.EX2 R62, R62 ;  /* 0x0000003e003e7308 */ /* 0x000ee20000000800 */
[----:B----4-:R-:W-:-:S07]  /*16630*/  FADD.FTZ R113, R55, R118 ;  /* 0x0000007637717221 */ /* 0x010fce0000010000 */
[----:B------:R-:W4:Y:S01]  /*16640*/  MUFU.EX2 R68, R68 ;  /* 0x0000004400447308 */ /* 0x000f220000000800 */
[----:B0-----:R-:W-:-:S01]  /*16650*/  FADD.FTZ R116, R86, R87 ;  /* 0x0000005756747221 */ /* 0x001fc20000010000 */
[----:B------:R-:W-:-:S06]  /*16660*/  FFMA.FTZ R64, R93, R88, -R58 ;  /* 0x000000585d407223 */ /* 0x000fcc000001083a */
[----:B------:R-:W0:Y:S01]  /*16670*/  MUFU.EX2 R105, R105 ;  /* 0x0000006900697308 */ /* 0x000e220000000800 */
[----:B-----5:R-:W-:-:S07]  /*16680*/  FADD.FTZ R118, R60, R113 ;  /* 0x000000713c767221 */ /* 0x020fce0000010000 */
        /* <DEDUP_REMOVED lines=14> */
[----:B-----5:R-:W-:-:S01]  /*16770*/  FADD.FTZ R113, R67, R118 ;  /* 0x0000007643717221 */ /* 0x020fc20000010000 */
[----:B-1----:R-:W-:-:S06]  /*16780*/  FADD.FTZ R116, R96, R87 ;  /* 0x0000005760747221 */ /* 0x002fcc0000010000 */
        /* <DEDUP_REMOVED lines=9> */
[----:B------:R-:W-:-:S06]  /*16820*/  FADD.FTZ R118, R56, R113 ;  /* 0x0000007138767221 */ /* 0x000fcc0000010000 */
[----:B------:R-:W0:Y:S01]  /*16830*/  MUFU.EX2 R109, R109 ;  /* 0x0000006d006d7308 */ /* 0x000e220000000800 */
[----:B-1----:R-:W-:-:S01]  /*16840*/  FADD.FTZ R87, R93, R116 ;  /* 0x000000745d577221 */ /* 0x002fc20000010000 */
[----:B--2---:R-:W-:-:S06]  /*16850*/  FADD.FTZ R113, R65, R118 ;  /* 0x0000007641717221 */ /* 0x004fcc0000010000 */
[----:B------:R-:W1:Y:S01]  /*16860*/  MUFU.EX2 R89, R89 ;  /* 0x0000005900597308 */ /* 0x000e620000000800 */
[----:B---3--:R-:W-:-:S01]  /*16870*/  FADD.FTZ R116, R98, R87 ;  /* 0x0000005762747221 */ /* 0x008fc20000010000 */
[----:B----4-:R-:W-:-:S06]  /*16880*/  FADD.FTZ R113, R76, R113 ;  /* 0x000000714c717221 */ /* 0x010fcc0000010000 */
[----:B------:R-:W2:Y:S08]  /*16890*/  MUFU.EX2 R66, R66 ;  /* 0x0000004200427308 */ /* 0x000eb00000000800 */
[----:B------:R-:W3:Y:S01]  /*168a0*/  MUFU.EX2 R41, R41 ;  /* 0x0000002900297308 */ /* 0x000ee20000000800 */
[----:B0-----:R-:W-:-:S01]  /*168b0*/  FADD.FTZ R87, R109, R116 ;  /* 0x000000746d577221 */ /* 0x001fc20000010000 */
[----:B------:R-:W-:-:S04]  /*168c0*/  FADD.FTZ R116, R80, R113 ;  /* 0x0000007150747221 */ /* 0x000fc80000010000 */
[----:B-1----:R-:W-:Y:S01]  /*168d0*/  FADD.FTZ R116, R89, R116 ;  /* 0x0000007459747221 */ /* 0x002fe20000010000 */
[----:B--2---:R-:W-:-:S03]  /*168e0*/  FADD.FTZ R118, R66, R87 ;  /* 0x0000005742767221 */ /* 0x004fc60000010000 */
[----:B---3--:R-:W-:Y:S01]  /*168f0*/  FADD.FTZ R87, R41, R116 ;  /* 0x0000007429577221 */ /* 0x008fe20000010000 */
[----:B------:R-:W-:-:S03]  /*16900*/  F2FP.SATFINITE.E4M3.F32.PACK_AB_MERGE_C R216, R84, R41, RZ ;  /* 0x0000002954d8723e */ /* 0x000fc600048070ff */
[----:B------:R-:W-:Y:S02]  /*16910*/  FADD.FTZ R87, R84, R87 ;  /* 0x0000005754577221 */ /* 0x000fe40000010000 */
[----:B------:R-:W2:Y:S01]  /*16920*/  LDL R84, [R1+0x58] ;  /* 0x0000580001547983 */ /* 0x000ea20000100800 */
[----:B------:R-:W-:-:S01]  /*16930*/  FFMA.FTZ R91, R91, R88, -R58 ;  /* 0x000000585b5b7223 */ /* 0x000fc2000001083a */
[-CC-:B------:R-:W-:Y:S01]  /*16940*/  FFMA.FTZ R102, R135, R88.reuse, -R58.reuse ;  /* 0x0000005887667223 */ /* 0x180fe2000001083a */
[----:B------:R-:W-:-:S04]  /*16950*/  FFMA.FTZ R111, R95, R88, -R58 ;  /* 0x000000585f6f7223 */ /* 0x000fc8000001083a */
[----:B------:R-:W0:Y:S01]  /*16960*/  MUFU.EX2 R91, R91 ;  /* 0x0000005b005b7308 */ /* 0x000e220000000800 */
[----:B------:R-:W-:-:S01]  /*16970*/  FFMA.FTZ R82, R101, R88, -R58 ;  /* 0x0000005865527223 */ /* 0x000fc2000001083a */
[----:B------:R-:W-:-:S06]  /*16980*/  FFMA.FTZ R95, R99, R88, -R58 ;  /* 0x00000058635f7223 */ /* 0x000fcc000001083a */
[----:B------:R-:W1:Y:S01]  /*16990*/  MUFU.EX2 R102, R102 ;  /* 0x0000006600667308 */ /* 0x000e620000000800 */
[----:B------:R-:W-:-:S07]  /*169a0*/  FFMA.FTZ R101, R137, R88, -R58 ;  /* 0x0000005889657223 */ /* 0x000fce000001083a */
[----:B------:R-:W3:Y:S01]  /*169b0*/  MUFU.EX2 R111, R111 ;  /* 0x0000006f006f7308 */ /* 0x000ee20000000800 */
[----:B------:R-:W-:Y:S01]  /*169c0*/  F2FP.SATFINITE.E4M3.F32.PACK_AB_MERGE_C R224, R52, R51, RZ ;  /* 0x0000003334e0723e */ /* 0x000fe200048070ff */
[----:B0-----:R-:W-:-:S06]  /*169d0*/  FADD.FTZ R51, R91, R118 ;  /* 0x000000765b337221 */ /* 0x001fcc0000010000 */
[----:B------:R-:W0:Y:S01]  /*169e0*/  MUFU.EX2 R82, R82 ;  /* 0x0000005200527308 */ /* 0x000e220000000800 */
[----:B------:R-:W-:-:S07]  /*169f0*/  FFMA.FTZ R106, R103, R88, -R58 ;  /* 0x00000058676a7223 */ /* 0x000fce000001083a */
[----:B------:R-:W4:Y:S01]  /*16a00*/  MUFU.EX2 R97, R97 ;  /* 0x0000006100617308 */ /* 0x000f220000000800 */
[----:B------:R-:W-:Y:S01]  /*16a10*/  F2FP.SATFINITE.E4M3.F32.PACK_AB_MERGE_C R226, R60, R55, RZ ;  /* 0x000000373ce2723e */ /* 0x000fe200048070ff */
[----:B-1----:R-:W-:-:S06]  /*16a20*/  FADD.FTZ R60, R102, R51 ;  /* 0x00000033663c7221 */ /* 0x002fcc0000010000 */
[----:B------:R-:W1:Y:S01]  /*16a30*/  MUFU.EX2 R95, R95 ;  /* 0x0000005f005f7308 */ /* 0x000e620000000800 */
[----:B------:R-:W-:-:S07]  /*16a40*/  FFMA.FTZ R99, R139, R88, -R58 ;  /* 0x000000588b637223 */ /* 0x000fce000001083a */
[----:B------:R-:W5:Y:S01]  /*16a50*/  MUFU.EX2 R45, R45 ;  /* 0x0000002d002d7308 */ /* 0x000f620000000800 */
[----:B---3--:R-:W-:-:S01]  /*16a60*/  FADD.FTZ R55, R111, R60 ;  /* 0x0000003c6f377221 */ /* 0x008fc20000010000 */
[----:B------:R-:W-:-:S06]  /*16a70*/  FFMA.FTZ R100, R75, R88, -R58 ;  /* 0x000000584b647223 */ /* 0x000fcc000001083a */
[----:B------:R-:W3:Y:S01]  /*16a80*/  MUFU.EX2 R101, R101 ;  /* 0x0000006500657308 */ /* 0x000ee20000000800 */
[----:B------:R-:W-:-:S07]  /*16a90*/  FADD.FTZ R60, R92, R87 ;  /* 0x000000575c3c7221 */ /* 0x000fce0000010000 */
[----:B------:R-:W3:Y:S01]  /*16aa0*/  MUFU.EX2 R90, R90 ;  /* 0x0000005a005a7308 */ /* 0x000ee20000000800 */
[----:B------:R-:W-:Y:S01]  /*16ab0*/  F2FP.SATFINITE.E4M3.F32.PACK_AB_MERGE_C R225, R121, R70, RZ ;  /* 0x0000004679e1723e */ /* 0x000fe200048070ff */
[----:B0-----:R-:W-:Y:S01]  /*16ac0*/  FADD.FTZ R70, R82, R55 ;  /* 0x0000003752467221 */ /* 0x001fe20000010000 */
[----:B------:R-:W-:-:S05]  /*16ad0*/  F2FP.SATFINITE.E4M3.F32.PACK_AB_MERGE_C R220, R72, R67, RZ ;  /* 0x0000004348dc723e */ /* 0x000fca00048070ff */
[----:B------:R-:W0:Y:S01]  /*16ae0*/  MUFU.EX2 R106, R106 ;  /* 0x0000006a006a7308 */ /* 0x000e220000000800 */
[----:B------:R-:W-:-:S01]  /*16af0*/  FFMA.FTZ R103, R141, R88, -R58 ;  /* 0x000000588d677223 */ /* 0x000fc2000001083a */
[----:B----4-:R-:W-:-:S06]  /*16b00*/  FADD.FTZ R72, R97, R60 ;  /* 0x0000003c61487221 */ /* 0x010fcc0000010000 */
[----:B------:R-:W4:Y:S01]  /*16b10*/  MUFU.EX2 R94, R94 ;  /* 0x0000005e005e7308 */ /* 0x000f220000000800 */
[----:B------:R-:W-:-:S01]  /*16b20*/  FFMA.FTZ R108, R79, R88, -R58 ;  /* 0x000000584f6c7223 */ /* 0x000fc2000001083a */
[----:B-1----:R-:W-:-:S06]  /*16b30*/  FADD.FTZ R70, R95, R70 ;  /* 0x000000465f467221 */ /* 0x002fcc0000010000 */
[----:B------:R-:W1:Y:S01]  /*16b40*/  MUFU.EX2 R99, R99 ;  /* 0x0000006300637308 */ /* 0x000e620000000800 */
[----:B-----5:R-:W-:-:S07]  /*16b50*/  FADD.FTZ R55, R45, R72 ;  /* 0x000000482d377221 */ /* 0x020fce0000010000 */
[----:B------:R-:W5:Y:S01]  /*16b60*/  MUFU.EX2 R73, R73 ;  /* 0x0000004900497308 */ /* 0x000f620000000800 */
[----:B---3--:R-:W-:-:S01]  /*16b70*/  FADD.FTZ R41, R101, R70 ;  /* 0x0000004665297221 */ /* 0x008fc20000010000 */
[----:B------:R-:W-:-:S06]  /*16b80*/  FFMA.FTZ R75, R77, R88, -R58 ;  /* 0x000000584d4b7223 */ /* 0x000fcc000001083a */
[----:B------:R-:W3:Y:S01]  /*16b90*/  MUFU.EX2 R100, R100 ;  /* 0x0000006400647308 */ /* 0x000ee20000000800 */
[----:B------:R-:W-:-:S07]  /*16ba0*/  FADD.FTZ R55, R90, R55 ;  /* 0x000000375a377221 */ /* 0x000fce0000010000 */
[----:B------:R-:W3:Y:S01]  /*16bb0*/  MUFU.EX2 R49, R49 ;  /* 0x0000003100317308 */ /* 0x000ee20000000800 */
[----:B0-----:R-:W-:-:S01]  /*16bc0*/  FADD.FTZ R70, R106, R41 ;  /* 0x000000296a467221 */ /* 0x001fc20000010000 */
[----:B----4-:R-:W-:-:S06]  /*16bd0*/  FADD.FTZ R72, R94, R55 ;  /* 0x000000375e487221 */ /* 0x010fcc0000010000 */
[----:B------:R-:W0:Y:S01]  /*16be0*/  MUFU.EX2 R103, R103 ;  /* 0x0000006700677308 */ /* 0x000e220000000800 */
[----:B------:R-:W-:-:S07]  /*16bf0*/  @!P2 VIADD R0, R0, 0x2e840 ;  /* 0x0002e8400000a836 */ /* 0x000fce0000000000 */
[----:B------:R-:W4:Y:S01]  /*16c00*/  MUFU.EX2 R74, R74 ;  /* 0x0000004a004a7308 */ /* 0x000f220000000800 */
[----:B-1----:R-:W-:-:S07]  /*16c10*/  FADD.FTZ R41, R99, R70 ;  /* 0x0000004663297221 */ /* 0x002fce0000010000 */
[----:B------:R-:W1:Y:S01]  /*16c20*/  MUFU.EX2 R108, R108 ;  /* 0x0000006c006c7308 */ /* 0x000e620000000800 */
[----:B------:R-:W-:-:S01]  /*16c30*/  FFMA.FTZ R77, R143, R88, -R58 ;  /* 0x000000588f4d7223 */ /* 0x000fc2000001083a */
[----:B-----5:R-:W-:-:S06]  /*16c40*/  FADD.FTZ R72, R73, R72 ;  /* 0x0000004849487221 */ /* 0x020fcc0000010000 */
[----:B------:R-:W5:Y:S01]  /*16c50*/  MUFU.EX2 R78, R78 ;  /* 0x0000004e004e7308 */ /* 0x000f620000000800 */
[----:B------:R-:W-:Y:S01]  /*16c60*/  F2FP.SATFINITE.E4M3.F32.PACK_AB_MERGE_C R224, R50, R3, R224 ;  /* 0x0000000332e0723e */ /* 0x000fe200048070e0 */
[----:B---3--:R-:W-:Y:S01]  /*16c70*/  FADD.FTZ R50, R100, R41 ;  /* 0x0000002964327221 */ /* 0x008fe20000010000 */
[----:B------:R-:W-:-:S05]  /*16c80*/  @!P2 PRMT R0, RZ, 0x654, R0 ;  /* 0x00000654ff00a816 */ /* 0x000fca0000000000 */
[----:B------:R-:W3:Y:S01]  /*16c90*/  MUFU.EX2 R75, R75 ;  /* 0x0000004b004b7308 */ /* 0x000ee20000000800 */
[----:B------:R-:W-:-:S07]  /*16ca0*/  FADD.FTZ R3, R49, R72 ;  /* 0x0000004831037221 */ /* 0x000fce0000010000 */
[----:B------:R-:W3:Y:S01]  /*16cb0*/  MUFU.EX2 R81, R81 ;  /* 0x0000005100517308 */ /* 0x000ee20000000800 */
[----:B------:R-:W-:Y:S01]  /*16cc0*/  F2FP.SATFINITE.E4M3.F32.PACK_AB_MERGE_C R226, R54, R21, R226 ;  /* 0x0000001536e2723e */ /* 0x000fe200048070e2 */
[----:B------:R1:W-:Y:S01]  /*16cd0*/  @!P2 SYNCS.ARRIVE.TRANS64.RED.A1T0 RZ, [R0+URZ], RZ ;  /* 0x000000ff00ffa9a7 */ /* 0x0003e2000810043f */
[----:B0-----:R-:W-:-:S05]  /*16ce0*/  FADD.FTZ R21, R103, R50 ;  /* 0x0000003267157221 */ /* 0x001fca0000010000 */
[----:B------:R-:W0:Y:S01]  /*16cf0*/  MUFU.EX2 R104, R104 ;  /* 0x0000006800687308 */ /* 0x000e220000000800 */
[----:B----4-:R-:W-:-:S01]  /*16d00*/  FADD.FTZ R3, R74, R3 ;  /* 0x000000034a037221 */ /* 0x010fc20000010000 */
[----:B-1----:R-:W-:-:S06]  /*16d10*/  FFMA.FTZ R0, R145, R88, -R58 ;  /* 0x0000005891007223 */ /* 0x002fcc000001083a */
[----:B------:R-:W1:Y:S01]  /*16d20*/  MUFU.EX2 R20, R20 ;  /* 0x0000001400147308 */ /* 0x000e620000000800 */
[C---:B------:R-:W-:Y:S01]  /*16d30*/  F2FP.SATFINITE.E4M3.F32.PACK_AB_MERGE_C R213, R108.reuse, R103, RZ ;  /* 0x000000676cd5723e */ /* 0x040fe200048070ff */
[----:B------:R-:W-:-:S06]  /*16d40*/  FADD.FTZ R108, R108, R21 ;  /* 0x000000156c6c7221 */ /* 0x000fcc0000010000 */
[----:B------:R-:W-:Y:S01]  /*16d50*/  MUFU.EX2 R59, R59 ;  /* 0x0000003b003b7308 */ /* 0x000fe20000000800 */
[----:B------:R-:W-:-:S01]  /*16d60*/  FFMA.FTZ R53, R53, R88, -R58 ;  /* 0x0000005835357223 */ /* 0x000fc2000001083a */
[----:B-----5:R-:W-:-:S06]  /*16d70*/  FADD.FTZ R50, R78, R3 ;  /* 0x000000034e327221 */ /* 0x020fcc0000010000 */
[----:B------:R-:W4:Y:S01]  /*16d80*/  MUFU.EX2 R77, R77 ;  /* 0x0000004d004d7308 */ /* 0x000f220000000800 */
[----:B---3--:R-:W-:-:S01]  /*16d90*/  FADD.FTZ R3, R75, R108 ;  /* 0x0000006c4b037221 */ /* 0x008fc20000010000 */
[----:B------:R-:W-:-:S06]  /*16da0*/  FFMA.FTZ R79, R147, R88, -R58 ;  /* 0x00000058934f7223 */ /* 0x000fcc000001083a */
[----:B------:R-:W3:Y:S01]  /*16db0*/  MUFU.EX2 R110, R110 ;  /* 0x0000006e006e7308 */ /* 0x000ee20000000800 */
[----:B------:R-:W-:-:S01]  /*16dc0*/  FADD.FTZ R21, R81, R50 ;  /* 0x0000003251157221 */ /* 0x000fc20000010000 */
[----:B0-----:R-:W-:-:S06]  /*16dd0*/  FADD.FTZ R50, R104, R3 ;  /* 0x0000000368327221 */ /* 0x001fcc0000010000 */
[----:B------:R-:W0:Y:S01]  /*16de0*/  MUFU.EX2 R0, R0 ;  /* 0x0000000000007308 */ /* 0x000e220000000800 */
[----:B-1----:R-:W-:-:S07]  /*16df0*/  FADD.FTZ R54, R20, R21 ;  /* 0x0000001514367221 */ /* 0x002fce0000010000 */
[----:B------:R-:W1:Y:S01]  /*16e00*/  MUFU.EX2 R57, R57 ;  /* 0x0000003900397308 */ /* 0x000e620000000800 */
[----:B----4-:R-:W-:-:S01]  /*16e10*/  FADD.FTZ R3, R77, R50 ;  /* 0x000000324d037221 */ /* 0x010fc20000010000 */
[----:B------:R-:W-:-:S06]  /*16e20*/  F2FP.SATFINITE.E4M3.F32.PACK_AB_MERGE_C R214, R59, R20, RZ ;  /* 0x000000143bd6723e */ /* 0x000fcc00048070ff */
[----:B------:R-:W4:Y:S01]  /*16e30*/  MUFU.EX2 R53, R53 ;  /* 0x0000003500357308 */ /* 0x000f220000000800 */
[----:B------:R-:W-:-:S01]  /*16e40*/  FFMA.FTZ R83, R149, R88, -R58 ;  /* 0x0000005895537223 */ /* 0x000fc2000001083a */
[----:B------:R-:W-:-:S06]  /*16e50*/  FADD.FTZ R59, R59, R54 ;  /* 0x000000363b3b7221 */ /* 0x000fcc0000010000 */
[----:B------:R-:W5:Y:S01]  /*16e60*/  MUFU.EX2 R40, R40 ;  /* 0x0000002800287308 */ /* 0x000f620000000800 */
[----:B---3--:R-:W-:-:S01]  /*16e70*/  FADD.FTZ R3, R110, R3 ;  /* 0x000000036e037221 */ /* 0x008fc20000010000 */
[----:B------:R-:W-:-:S06]  /*16e80*/  FFMA.FTZ R114, R151, R88, -R58 ;  /* 0x0000005897727223 */ /* 0x000fcc000001083a */
[----:B------:R-:W-:Y:S01]  /*16e90*/  MUFU.EX2 R43, R43 ;  /* 0x0000002b002b7308 */ /* 0x000fe20000000800 */
[----:B------:R-:W-:-:S07]  /*16ea0*/  FADD.FTZ R20, R12, R59 ;  /* 0x0000003b0c147221 */ /* 0x000fce0000010000 */
[----:B------:R-:W3:Y:S01]  /*16eb0*/  MUFU.EX2 R79, R79 ;  /* 0x0000004f004f7308 */ /* 0x000ee20000000800 */
[----:B0-----:R-:W-:-:S07]  /*16ec0*/  FADD.FTZ R50, R0, R3 ;  /* 0x0000000300327221 */ /* 0x001fce0000010000 */
[----:B------:R-:W0:Y:S01]  /*16ed0*/  MUFU.EX2 R112, R112 ;  /* 0x0000007000707308 */ /* 0x000e220000000800 */
[----:B------:R-:W-:-:S01]  /*16ee0*/  FFMA.FTZ R85, R179, R88, -R58 ;  /* 0x00000058b3557223 */ /* 0x000fc2000001083a */
[----:B-1----:R-:W-:-:S06]  /*16ef0*/  FADD.FTZ R3, R57, R20 ;  /* 0x0000001439037221 */ /* 0x002fcc0000010000 */
[----:B------:R-:W1:Y:S01]  /*16f00*/  MUFU.EX2 R24, R24 ;  /* 0x0000001800187308 */ /* 0x000e620000000800 */
[----:B----4-:R-:W-:-:S01]  /*16f10*/  FADD.FTZ R50, R53, R50 ;  /* 0x0000003235327221 */ /* 0x010fc20000010000 */
[----:B-----5:R-:W-:-:S06]  /*16f20*/  FADD.FTZ R54, R40, R3 ;  /* 0x0000000328367221 */ /* 0x020fcc0000010000 */
[----:B------:R-:W4:Y:S01]  /*16f30*/  MUFU.EX2 R83, R83 ;  /* 0x0000005300537308 */ /* 0x000f220000000800 */
[----:B------:R-:W-:-:S07]  /*16f40*/  FFMA.FTZ R181, R181, R88, -R58 ;  /* 0x00000058b5b57223 */ /* 0x000fce000001083a */
[----:B------:R-:W5:Y:S01]  /*16f50*/  MUFU.EX2 R61, R61 ;  /* 0x0000003d003d7308 */ /* 0x000f620000000800 */
[----:B---3--:R-:W-:-:S01]  /*16f60*/  FADD.FTZ R3, R79, R50 ;  /* 0x000000324f037221 */ /* 0x008fc20000010000 */
[----:B------:R-:W-:-:S06]  /*16f70*/  F2FP.SATFINITE.E4M3.F32.PACK_AB_MERGE_C R208, R43, R40, RZ ;  /* 0x000000282bd0723e */ /* 0x000fcc00048070ff */
[----:B------:R-:W3:Y:S01]  /*16f80*/  MUFU.EX2 R114, R114 ;  /* 0x0000007200727308 */ /* 0x000ee20000000800 */
[----:B------:R-:W-:-:S07]  /*16f90*/  FADD.FTZ R43, R43, R54 ;  /* 0x000000362b2b7221 */ /* 0x000fce0000010000 */
[----:B------:R-:W2:Y:S01]  /*16fa0*/  MUFU.EX2 R25, R25 ;  /* 0x0000001900197308 */ /* 0x000ea20000000800 */
[----:B------:R-:W-:-:S01]  /*16fb0*/  FFMA.FTZ R183, R183, R88, -R58 ;  /* 0x00000058b7b77223 */ /* 0x000fc2000001083a */
[C---:B0-----:R-:W-:Y:S01]  /*16fc0*/  F2FP.SATFINITE.E4M3.F32.PACK_AB_MERGE_C R209, R112.reuse, R79, RZ ;  /* 0x0000004f70d1723e */ /* 0x041fe200048070ff */
[----:B------:R-:W-:-:S05]  /*16fd0*/  FADD.FTZ R112, R112, R3 ;  /* 0x0000000370707221 */ /* 0x000fca0000010000 */
[----:B------:R-:W-:Y:S01]  /*16fe0*/  MUFU.EX2 R26, R26 ;  /* 0x0000001a001a7308 */ /* 0x000fe20000000800 */
[----:B-1----:R-:W-:-:S07]  /*16ff0*/  FADD.FTZ R40, R24, R43 ;  /* 0x0000002b18287221 */ /* 0x002fce0000010000 */
[----:B------:R-:W0:Y:S01]  /*17000*/  MUFU.EX2 R85, R85 ;  /* 0x0000005500557308 */ /* 0x000e220000000800 */
[----:B------:R-:W-:-:S01]  /*17010*/  FFMA.FTZ R185, R185, R88, -R58 ;  /* 0x00000058b9b97223 */ /* 0x000fc2000001083a */
[----:B----4-:R-:W-:-:S06]  /*17020*/  FADD.FTZ R3, R83, R112 ;  /* 0x0000007053037221 */ /* 0x010fcc0000010000 */
[----:B------:R-:W1:Y:S01]  /*17030*/  MUFU.EX2 R52, R181 ;  /* 0x000000b500347308 */ /* 0x000e620000000800 */
[----:B------:R-:W-:-:S01]  /*17040*/  FFMA.FTZ R187, R187, R88, -R58 ;  /* 0x00000058bbbb7223 */ /* 0x000fc2000001083a */
[----:B-----5:R-:W-:-:S06]  /*17050*/  FADD.FTZ R50, R61, R40 ;  /* 0x000000283d327221 */ /* 0x020fcc0000010000 */
[----:B------:R-:W4:Y:S01]  /*17060*/  MUFU.EX2 R27, R27 ;  /* 0x0000001b001b7308 */ /* 0x000f220000000800 */
[----:B---3--:R-:W-:-:S01]  /*17070*/  FADD.FTZ R54, R114, R3 ;  /* 0x0000000372367221 */ /* 0x008fc20000010000 */
[----:B--2---:R-:W-:-:S06]  /*17080*/  FADD.FTZ R3, R25, R50 ;  /* 0x0000003219037221 */ /* 0x004fcc0000010000 */
[----:B------:R-:W2:Y:S01]  /*17090*/  MUFU.EX2 R51, R183 ;  /* 0x000000b700337308 */ /* 0x000ea20000000800 */
[----:B------:R-:W-:-:S07]  /*170a0*/  FFMA.FTZ R189, R189, R88, -R58 ;  /* 0x00000058bdbd7223 */ /* 0x000fce000001083a */
[----:B------:R-:W3:Y:S01]  /*170b0*/  MUFU.EX2 R28, R28 ;  /* 0x0000001c001c7308 */ /* 0x000ee20000000800 */
[----:B0-----:R-:W-:-:S01]  /*170c0*/  FADD.FTZ R21, R85, R54 ;  /* 0x0000003655157221 */ /* 0x001fc20000010000 */
[----:B------:R-:W-:-:S06]  /*170d0*/  F2FP.SATFINITE.E4M3.F32.PACK_AB_MERGE_C R210, R26, R25, RZ ;  /* 0x000000191ad2723e */ /* 0x000fcc00048070ff */
[----:B------:R-:W0:Y:S01]  /*170e0*/  MUFU.EX2 R60, R185 ;  /* 0x000000b9003c7308 */ /* 0x000e220000000800 */
[----:B------:R-:W-:Y:S01]  /*170f0*/  F2FP.SATFINITE.E4M3.F32.PACK_AB_MERGE_C R225, R47, R38, R225 ;  /* 0x000000262fe1723e */ /* 0x000fe200048070e1 */
[----:B------:R-:W-:-:S06]  /*17100*/  FADD.FTZ R26, R26, R3 ;  /* 0x000000031a1a7221 */ /* 0x000fcc0000010000 */
[----:B------:R-:W5:Y:S01]  /*17110*/  MUFU.EX2 R30, R30 ;  /* 0x0000001e001e7308 */ /* 0x000f620000000800 */
[----:B------:R-:W-:-:S01]  /*17120*/  FFMA.FTZ R191, R191, R88, -R58 ;  /* 0x00000058bfbf7223 */ /* 0x000fc2000001083a */
[C---:B-1----:R-:W-:Y:S01]  /*17130*/  F2FP.SATFINITE.E4M3.F32.PACK_AB_MERGE_C R211, R52.reuse, R85, RZ ;  /* 0x0000005534d3723e */ /* 0x042fe200048070ff */
[----:B------:R-:W-:-:S05]  /*17140*/  FADD.FTZ R52, R52, R21 ;  /* 0x0000001534347221 */ /* 0x000fca0000010000 */
[----:B------:R-:W1:Y:S01]  /*17150*/  MUFU.EX2 R187, R187 ;  /* 0x000000bb00bb7308 */ /* 0x000e620000000800 */
[----:B----4-:R-:W-:-:S07]  /*17160*/  FADD.FTZ R3, R27, R26 ;  /* 0x0000001a1b037221 */ /* 0x010fce0000010000 */
[----:B------:R-:W4:Y:S01]  /*17170*/  MUFU.EX2 R29, R29 ;  /* 0x0000001d001d7308 */ /* 0x000f220000000800 */
[----:B------:R-:W-:Y:S01]  /*17180*/  F2FP.SATFINITE.E4M3.F32.PACK_AB_MERGE_C R227, R123, R86, RZ ;  /* 0x000000567be3723e */ /* 0x000fe200048070ff */
[----:B--2---:R-:W-:Y:S01]  /*17190*/  FADD.FTZ R21, R51, R52 ;  /* 0x0000003433157221 */ /* 0x004fe20000010000 */
[----:B------:R-:W-:-:S05]  /*171a0*/  FFMA.FTZ R133, R133, R88, -R58 ;  /* 0x0000005885857223 */ /* 0x000fca000001083a */
[----:B------:R-:W-:Y:S01]  /*171b0*/  MUFU.EX2 R31, R31 ;  /* 0x0000001f001f7308 */ /* 0x000fe20000000800 */
[----:B---3--:R-:W-:-:S01]  /*171c0*/  FADD.FTZ R3, R28, R3 ;  /* 0x000000031c037221 */ /* 0x008fc20000010000 */
[----:B------:R-:W-:Y:S01]  /*171d0*/  FFMA.FTZ R193, R193, R88, -R58 ;  /* 0x00000058c1c17223 */ /* 0x000fe2000001083a */
[----:B------:R-:W-:Y:S01]  /*171e0*/  F2FP.SATFINITE.E4M3.F32.PACK_AB_MERGE_C R208, R57, R12, R208 ;  /* 0x0000000c39d0723e */ /* 0x000fe200048070d0 */
[----:B------:R-:W-:Y:S01]  /*171f0*/  FFMA.FTZ R153, R153, R88, -R58 ;  /* 0x0000005899997223 */ /* 0x000fe2000001083a */
[----:B------:R-:W2:Y:S03]  /*17200*/  @P0 LDC R25, c[0x0][0x44c] ;  /* 0x00011300ff190b82 */ /* 0x000ea60000000800 */
[----:B------:R-:W3:Y:S01]  /*17210*/  MUFU.EX2 R38, R189 ;  /* 0x000000bd00267308 */ /* 0x000ee20000000800 */
[----:B------:R-:W-:Y:S01]  /*17220*/  F2FP.SATFINITE.E4M3.F32.PACK_AB_MERGE_C R227, R71, R48, R227 ;  /* 0x0000003047e3723e */ /* 0x000fe200048070e3 */
[----:B0-----:R-:W-:Y:S01]  /*17230*/  FADD.FTZ R12, R60, R21 ;  /* 0x000000153c0c7221 */ /* 0x001fe20000010000 */
[----:B-----5:R-:W-:-:S05]  /*17240*/  FADD.FTZ R26, R30, R3 ;  /* 0x000000031e1a7221 */ /* 0x020fca0000010000 */
[----:B------:R-:W0:Y:S01]  /*17250*/  MUFU.EX2 R32, R32 ;  /* 0x0000002000207308 */ /* 0x000e220000000800 */
[----:B-1----:R-:W-:-:S07]  /*17260*/  FADD.FTZ R3, R187, R12 ;  /* 0x0000000cbb037221 */ /* 0x002fce0000010000 */
[----:B------:R-:W1:Y:S01]  /*17270*/  MUFU.EX2 R191, R191 ;  /* 0x000000bf00bf7308 */ /* 0x000e620000000800 */
[----:B----4-:R-:W-:-:S07]  /*17280*/  FADD.FTZ R26, R29, R26 ;  /* 0x0000001a1d1a7221 */ /* 0x010fce0000010000 */
[----:B------:R-:W-:Y:S08]  /*17290*/  MUFU.EX2 R34, R34 ;  /* 0x0000002200227308 */ /* 0x000ff00000000800 */
[----:B------:R-:W4:Y:S01]  /*172a0*/  MUFU.EX2 R33, R33 ;  /* 0x0000002100217308 */ /* 0x000f220000000800 */
[----:B------:R-:W-:-:S01]  /*172b0*/  FFMA.FTZ R195, R195, R88, -R58 ;  /* 0x00000058c3c37223 */ /* 0x000fc2000001083a */
[----:B---3--:R-:W-:-:S06]  /*172c0*/  F2FP.SATFINITE.E4M3.F32.PACK_AB_MERGE_C R205, R38, R187, RZ ;  /* 0x000000bb26cd723e */ /* 0x008fcc00048070ff */
[----:B------:R-:W3:Y:S01]  /*172d0*/  MUFU.EX2 R48, R133 ;  /* 0x0000008500307308 */ /* 0x000ee20000000800 */
[----:B------:R-:W-:-:S01]  /*172e0*/  FADD.FTZ R38, R38, R3 ;  /* 0x0000000326267221 */ /* 0x000fc20000010000 */
[----:B------:R-:W-:Y:S01]  /*172f0*/  FADD.FTZ R3, R31, R26 ;  /* 0x0000001a1f037221 */ /* 0x000fe20000010000 */
[----:B------:R-:W-:Y:S02]  /*17300*/  F2FP.SATFINITE.E4M3.F32.PACK_AB_MERGE_C R204, R29, R30, RZ ;  /* 0x0000001e1dcc723e */ /* 0x000fe400048070ff */
[----:B------:R-:W5:Y:S03]  /*17310*/  @P0 LDC R29, c[0x0][0x450] ;  /* 0x00011400ff1d0b82 */ /* 0x000f660000000800 */
[----:B------:R-:W2:Y:S01]  /*17320*/  MUFU.EX2 R193, R193 ;  /* 0x000000c100c17308 */ /* 0x000ea20000000800 */
[----:B------:R-:W-:-:S01]  /*17330*/  FFMA.FTZ R197, R197, R88, -R58 ;  /* 0x00000058c5c57223 */ /* 0x000fc2000001083a */
[----:B0-----:R-:W-:-:S06]  /*17340*/  FADD.FTZ R3, R32, R3 ;  /* 0x0000000320037221 */ /* 0x001fcc0000010000 */
[----:B------:R-:W-:Y:S01]  /*17350*/  MUFU.EX2 R36, R36 ;  /* 0x0000002400247308 */ /* 0x000fe20000000800 */
[----:B-1----:R-:W-:-:S07]  /*17360*/  FADD.FTZ R21, R191, R38 ;  /* 0x00000026bf157221 */ /* 0x002fce0000010000 */
[----:B------:R-:W0:Y:S01]  /*17370*/  MUFU.EX2 R20, R153 ;  /* 0x0000009900147308 */ /* 0x000e220000000800 */
[----:B------:R-:W-:-:S01]  /*17380*/  FFMA.FTZ R199, R199, R88, -R58 ;  /* 0x00000058c7c77223 */ /* 0x000fc2000001083a */
[----:B----4-:R-:W-:Y:S01]  /*17390*/  F2FP.SATFINITE.E4M3.F32.PACK_AB_MERGE_C R206, R33, R34, RZ ;  /* 0x0000002221ce723e */ /* 0x010fe200048070ff */
[----:B------:R-:W-:-:S05]  /*173a0*/  FADD.FTZ R34, R34, R3 ;  /* 0x0000000322227221 */ /* 0x000fca0000010000 */
[----:B------:R-:W1:Y:S01]  /*173b0*/  MUFU.EX2 R39, R39 ;  /* 0x0000002700277308 */ /* 0x000e620000000800 */
[----:B------:R-:W-:Y:S01]  /*173c0*/  F2FP.SATFINITE.E4M3.F32.PACK_AB_MERGE_C R210, R61, R24, R210 ;  /* 0x000000183dd2723e */ /* 0x000fe200048070d2 */
[----:B---3--:R-:W-:-:S06]  /*173d0*/  FADD.FTZ R24, R48, R21 ;  /* 0x0000001530187221 */ /* 0x008fcc0000010000 */
[----:B------:R-:W3:Y:S01]  /*173e0*/  MUFU.EX2 R195, R195 ;  /* 0x000000c300c37308 */ /* 0x000ee20000000800 */
[----:B------:R-:W-:-:S01]  /*173f0*/  FADD.FTZ R33, R33, R34 ;  /* 0x0000002221217221 */ /* 0x000fc20000010000 */
[----:B--2---:R-:W-:-:S06]  /*17400*/  FADD.FTZ R3, R193, R24 ;  /* 0x00000018c1037221 */ /* 0x004fcc0000010000 */
[----:B------:R-:W2:Y:S08]  /*17410*/  MUFU.EX2 R42, R42 ;  /* 0x0000002a002a7308 */ /* 0x000eb00000000800 */
[----:B------:R-:W4:Y:S01]  /*17420*/  MUFU.EX2 R40, R197 ;  /* 0x000000c500287308 */ /* 0x000f220000000800 */
[----:B0-----:R-:W-:Y:S01]  /*17430*/  F2FP.SATFINITE.E4M3.F32.PACK_AB_MERGE_C R193, R20, R193, RZ ;  /* 0x000000c114c1723e */ /* 0x001fe200048070ff */
[----:B------:R-:W-:-:S06]  /*17440*/  FADD.FTZ R24, R36, R33 ;  /* 0x0000002124187221 */ /* 0x000fcc0000010000 */
[----:B------:R-:W0:Y:S01]  /*17450*/  MUFU.EX2 R37, R37 ;  /* 0x0000002500257308 */ /* 0x000e220000000800 */
[----:B------:R-:W-:-:S07]  /*17460*/  FADD.FTZ R20, R20, R3 ;  /* 0x0000000314147221 */ /* 0x000fce0000010000 */
[----:B------:R-:W0:Y:S01]  /*17470*/  MUFU.EX2 R199, R199 ;  /* 0x000000c700c77308 */ /* 0x000e220000000800 */
[----:B-1----:R-:W-:-:S01]  /*17480*/  FADD.FTZ R21, R39, R24 ;  /* 0x0000001827157221 */ /* 0x002fc20000010000 */
[----:B------:R-:W-:-:S06]  /*17490*/  @P0 IMAD.HI.U32 R26, R148, R25, RZ ;  /* 0x00000019941a0227 */ /* 0x000fcc00078e00ff */
[----:B------:R-:W1:Y:S01]  /*174a0*/  MUFU.EX2 R44, R44 ;  /* 0x0000002c002c7308 */ /* 0x000e620000000800 */
[----:B---3--:R-:W-:-:S01]  /*174b0*/  FADD.FTZ R3, R195, R20 ;  /* 0x00000014c3037221 */ /* 0x008fc20000010000 */
[----:B--2---:R-:W-:-:S06]  /*174c0*/  FADD.FTZ R24, R42, R21 ;  /* 0x000000152a187221 */ /* 0x004fcc0000010000 */
[----:B------:R-:W2:Y:S01]  /*174d0*/  MUFU.EX2 R161, R161 ;  /* 0x000000a100a17308 */ /* 0x000ea20000000800 */
[----:B------:R-:W-:Y:S02]  /*174e0*/  IMAD.MOV.U32 R25, RZ, RZ, R148 ;  /* 0x000000ffff197224 */ /* 0x000fe400078e0094 */
[----:B----4-:R-:W-:Y:S01]  /*174f0*/  FADD.FTZ R20, R40, R3 ;  /* 0x0000000328147221 */ /* 0x010fe20000010000 */
[----:B-----5:R-:W-:-:S04]  /*17500*/  @P0 SHF.R.U32.HI R25, RZ, R29, R26 ;  /* 0x0000001dff190219 */ /* 0x020fc8000001161a */
[----:B------:R-:W-:Y:S01]  /*17510*/  MUFU.EX2 R46, R46 ;  /* 0x0000002e002e7308 */ /* 0x000fe20000000800 */
[C---:B0-----:R-:W-:Y:S01]  /*17520*/  F2FP.SATFINITE.E4M3.F32.PACK_AB_MERGE_C R42, R37.reuse, R42, RZ ;  /* 0x0000002a252a723e */ /* 0x041fe200048070ff */
[----:B------:R-:W-:-:S06]  /*17530*/  FADD.FTZ R37, R37, R24 ;  /* 0x0000001825257221 */ /* 0x000fcc0000010000 */
[----:B------:R-:W0:Y:S01]  /*17540*/  MUFU.EX2 R15, R15 ;  /* 0x0000000f000f7308 */ /* 0x000e220000000800 */
[----:B------:R-:W-:-:S01]  /*17550*/  FADD.FTZ R3, R199, R20 ;  /* 0x00000014c7037221 */ /* 0x000fc20000010000 */
[----:B------:R-:W-:Y:S02]  /*17560*/  IADD3 R21, R25, R144, -R146 ;  /* 0x0000009019157210 */ /* 0x000fe40007ffe892 */
[----:B------:R-:W-:Y:S01]  /*17570*/  MOV R20, RZ ;  /* 0x000000ff00147202 */ /* 0x000fe20000000f00 */
[----:B-1----:R-:W-:Y:S01]  /*17580*/  FADD.FTZ R24, R44, R37 ;  /* 0x000000252c187221 */ /* 0x002fe20000010000 */
[----:B------:R-:W-:-:S03]  /*17590*/  FFMA.FTZ R155, R155, R88, -R58 ;  /* 0x000000589b9b7223 */ /* 0x000fc6000001083a */
[----:B------:R-:W-:-:S04]  /*175a0*/  IMAD.HI R20, R21, -0x6db6db6d, R20 ;  /* 0x9249249315147827 */ /* 0x000fc800078e0214 */
[----:B--2---:R-:W-:-:S01]  /*175b0*/  FADD.FTZ R21, R161, R24 ;  /* 0x00000018a1157221 */ /* 0x004fc20000010000 */
[----:B------:R-:W-:Y:S01]  /*175c0*/  FFMA.FTZ R201, R201, R88, -R58 ;  /* 0x00000058c9c97223 */ /* 0x000fe2000001083a */
[----:B------:R-:W-:Y:S02]  /*175d0*/  F2FP.SATFINITE.E4M3.F32.PACK_AB_MERGE_C R209, R53, R0, R209 ;  /* 0x0000000035d1723e */ /* 0x000fe400048070d1 */
[----:B------:R-:W1:Y:S01]  /*175e0*/  MUFU.EX2 R0, R155 ;  /* 0x0000009b00007308 */ /* 0x000e620000000800 */
[----:B0-----:R-:W-:Y:S01]  /*175f0*/  F2FP.SATFINITE.E4M3.F32.PACK_AB_MERGE_C R25, R15, R46, RZ ;  /* 0x0000002e0f19723e */ /* 0x001fe200048070ff */
[----:B------:R-:W-:Y:S01]  /*17600*/  FADD.FTZ R46, R46, R21 ;  /* 0x000000152e2e7221 */ /* 0x000fe20000010000 */
[----:B------:R-:W-:Y:S01]  /*17610*/  SHF.R.U32.HI R21, RZ, 0x1f, R20 ;  /* 0x0000001fff157819 */ /* 0x000fe20000011614 */
[-CC-:B------:R-:W-:Y:S01]  /*17620*/  FFMA.FTZ R35, R35, R88.reuse, -R58.reuse ;  /* 0x0000005823237223 */ /* 0x180fe2000001083a */
[----:B------:R-:W-:-:S03]  /*17630*/  FFMA.FTZ R159, R159, R88, -R58 ;  /* 0x000000589f9f7223 */ /* 0x000fc6000001083a */
[----:B------:R-:W0:Y:S01]  /*17640*/  MUFU.EX2 R201, R201 ;  /* 0x000000c900c97308 */ /* 0x000e220000000800 */
[----:B------:R-:W-:-:S01]  /*17650*/  FFMA.FTZ R58, R157, R88, -R58 ;  /* 0x000000589d3a7223 */ /* 0x000fc2000001083a */
[----:B------:R-:W-:Y:S02]  /*17660*/  LEA.HI.SX32 R21, R20, R21, 0x19 ;  /* 0x0000001514157211 */ /* 0x000fe400078fcaff */
[----:B------:R-:W-:Y:S02]  /*17670*/  F2FP.SATFINITE.E4M3.F32.PACK_AB_MERGE_C R216, R89, R80, R216 ;  /* 0x0000005059d8723e */ /* 0x000fe400048070d8 */
[----:B------:R-:W-:Y:S02]  /*17680*/  VIMNMX R89, R84, R21, !PT ;  /* 0x0000001554597248 */ /* 0x000fe40007fe0100 */
[----:B------:R-:W2:Y:S01]  /*17690*/  MUFU.EX2 R12, R35 ;  /* 0x00000023000c7308 */ /* 0x000ea20000000800 */
[----:B------:R-:W-:Y:S02]  /*176a0*/  VIADD R20, R136, 0xfffffffe ;  /* 0xfffffffe88147836 */ /* 0x000fe40000000000 */
[----:B------:R3:W-:Y:S05]  /*176b0*/  STL [R1+0x3c], R89 ;  /* 0x00003c5901007387 */ /* 0x0007ea0000100800 */
[----:B------:R-:W-:Y:S01]  /*176c0*/  MUFU.EX2 R159, R159 ;  /* 0x0000009f009f7308 */ /* 0x000fe20000000800 */
[C---:B-1----:R-:W-:Y:S01]  /*176d0*/  F2FP.SATFINITE.E4M3.F32.PACK_AB_MERGE_C R199, R0.reuse, R199, RZ ;  /* 0x000000c700c7723e */ /* 0x042fe200048070ff */
[----:B------:R-:W-:-:S06]  /*176e0*/  FADD.FTZ R0, R0, R3 ;  /* 0x0000000300007221 */ /* 0x000fcc0000010000 */
[----:B------:R-:W1:Y:S01]  /*176f0*/  MUFU.EX2 R58, R58 ;  /* 0x0000003a003a7308 */ /* 0x000e620000000800 */
[----:B------:R-:W-:Y:S01]  /*17700*/  ISETP.GE.AND P2, PT, R20, R89, PT ;  /* 0x000000591400720c */ /* 0x000fe20003f46270 */
[----:B0-----:R-:W-:-:S04]  /*17710*/  FADD.FTZ R3, R201, R0 ;  /* 0x00000000c9037221 */ /* 0x001fc80000010000 */
[----:B--2---:R-:W-:Y:S01]  /*17720*/  FADD.FTZ R0, R12, R3 ;  /* 0x000000030c007221 */ /* 0x004fe20000010000 */
[----:B------:R-:W-:Y:S02]  /*17730*/  F2FP.SATFINITE.E4M3.F32.PACK_AB_MERGE_C R221, R107, R96, RZ ;  /* 0x000000606bdd723e */ /* 0x000fe400048070ff */
[----:B------:R-:W-:Y:S02]  /*17740*/  F2FP.SATFINITE.E4M3.F32.PACK_AB_MERGE_C R222, R76, R65, RZ ;  /* 0x000000414cde723e */ /* 0x000fe400048070ff */
[----:B------:R-:W-:Y:S02]  /*17750*/  F2FP.SATFINITE.E4M3.F32.PACK_AB_MERGE_C R223, R109, R98, RZ ;  /* 0x000000626ddf723e */ /* 0x000fe400048070ff */
[----:B------:R-:W-:Y:S02]  /*17760*/  F2FP.SATFINITE.E4M3.F32.PACK_AB_MERGE_C R217, R111, R102, RZ ;  /* 0x000000666fd9723e */ /* 0x000fe400048070ff */
[----:B------:R-:W-:Y:S02]  /*17770*/  F2FP.SATFINITE.E4M3.F32.PACK_AB_MERGE_C R219, R106, R101, RZ ;  /* 0x000000656adb723e */ /* 0x000fe400048070ff */
[----:B-1----:R-:W-:Y:S01]  /*17780*/  F2FP.SATFINITE.E4M3.F32.PACK_AB_MERGE_C R3, R58, R159, RZ ;  /* 0x0000009f3a03723e */ /* 0x002fe200048070ff */
[----:B------:R-:W-:-:S01]  /*17790*/  FADD.FTZ R159, R159, R0 ;  /* 0x000000009f9f7221 */ /* 0x000fc20000010000 */
[----:B------:R-:W-:-:S02]  /*177a0*/  F2FP.SATFINITE.E4M3.F32.PACK_AB_MERGE_C R212, R74, R49, RZ ;  /* 0x000000314ad4723e */ /* 0x000fc400048070ff */
[----:B------:R-:W-:Y:S02]  /*177b0*/  F2FP.SATFINITE.E4M3.F32.PACK_AB_MERGE_C R215, R110, R77, RZ ;  /* 0x0000004d6ed7723e */ /* 0x000fe400048070ff */
[----:B------:R-:W-:Y:S02]  /*177c0*/  F2FP.SATFINITE.E4M3.F32.PACK_AB_MERGE_C R199, R40, R195, R199 ;  /* 0x000000c328c7723e */ /* 0x000fe400048070c7 */
[----:B------:R-:W-:Y:S01]  /*177d0*/  F2FP.SATFINITE.E4M3.F32.PACK_AB_MERGE_C R218, R90, R45, RZ ;  /* 0x0000002d5ada723e */ /* 0x000fe200048070ff */
[----:B------:R-:W-:Y:S01]  /*177e0*/  FADD.FTZ R236, R15, R46 ;  /* 0x0000002e0fec7221 */ /* 0x000fe20000010000 */
[----:B------:R-:W-:Y:S01]  /*177f0*/  F2FP.SATFINITE.E4M3.F32.PACK_AB_MERGE_C R220, R68, R63, R220 ;  /* 0x0000003f44dc723e */ /* 0x000fe200048070dc */
[----:B------:R-:W-:Y:S01]  /*17800*/  FADD.FTZ R235, R58, R159 ;  /* 0x0000009f3aeb7221 */ /* 0x000fe20000010000 */
[----:B------:R-:W-:Y:S02]  /*17810*/  F2FP.SATFINITE.E4M3.F32.PACK_AB_MERGE_C R221, R105, R62, R221 ;  /* 0x0000003e69dd723e */ /* 0x000fe400048070dd */
[----:B------:R-:W-:-:S02]  /*17820*/  CS2R R34, SRZ ;  /* 0x0000000000227805 */ /* 0x000fc4000001ff00 */
[----:B------:R-:W-:Y:S02]  /*17830*/  F2FP.SATFINITE.E4M3.F32.PACK_AB_MERGE_C R222, R56, R69, R222 ;  /* 0x0000004538de723e */ /* 0x000fe400048070de */
[----:B------:R-:W-:Y:S02]  /*17840*/  CS2R R40, SRZ ;  /* 0x0000000000287805 */ /* 0x000fe4000001ff00 */
[----:B------:R-:W-:Y:S02]  /*17850*/  F2FP.SATFINITE.E4M3.F32.PACK_AB_MERGE_C R223, R93, R64, R223 ;  /* 0x000000405ddf723e */ /* 0x000fe400048070df */
[----:B------:R-:W-:Y:S02]  /*17860*/  CS2R R46, SRZ ;  /* 0x00000000002e7805 */ /* 0x000fe4000001ff00 */
        /* <DEDUP_REMOVED lines=44> */
[----:B------:R-:W-:Y:S01]  /*17b30*/  IMAD.MOV.U32 R201, RZ, RZ, R199 ;  /* 0x000000ffffc97224 */ /* 0x000fe200078e00c7 */
[----:B---3--:R-:W-:Y:S06]  /*17b40*/  @!P2 BRA `(.L_x_2410) ;  /* 0x0000005c00e0a947 */ /* 0x008fec0003800000 */
[----:B------:R-:W-:Y:S01]  /*17b50*/  IMAD.MOV.U32 R0, RZ, RZ, R13 ;  /* 0x000000ffff007224 */ /* 0x000fe200078e000d */
[----:B------:R-:W-:Y:S01]  /*17b60*/  CS2R R86, SRZ ;  /* 0x0000000000567805 */ /* 0x000fe2000001ff00 */
        /* <DEDUP_REMOVED lines=33> */
.L_x_2421:
        /* <DEDUP_REMOVED lines=9> */
.L_x_2412:
        /* <DEDUP_REMOVED lines=8> */
.L_x_2413:
[----:B------:R-:W-:Y:S04]  /*17e90*/  BSSY B0, `(.L_x_2411) ;  /* 0x0000004000007945 */ /* 0x000fe80003800000 */
[----:B-1----:R-:W-:Y:S05]  /*17ea0*/  @P3 BRA `(.L_x_2414) ;  /* 0x0000000000083947 */ /* 0x002fea0003800000 */
[----:B------:R-:W1:Y:S02]  /*17eb0*/  SYNCS.PHASECHK.TRANS64.TRYWAIT P3, [R13+URZ+0x2e830], R14 ;  /* 0x02e8300e0d0075a7 */ /* 0x000e64000806017f */
[----:B-1----:R-:W-:Y:S05]  /*17ec0*/  @!P3 BRA `(.L_x_2415) ;  /* 0x0000017c0098b947 */ /* 0x002fea0003800000 */
.L_x_2414:
[----:B------:R-:W-:Y:S05]  /*17ed0*/  BSYNC B0 ;  /* 0x0000000000007941 */ /* 0x000fea0003800000 */
.L_x_2411:
[----:B01----:R-:W2:Y:S01]  /*17ee0*/  LDL R14, [R1+0x48] ;  /* 0x00004800010e7983 */ /* 0x003ea20000100800 */
[----:B------:R-:W-:Y:S01]  /*17ef0*/  VIADD R21, R231, 0x1 ;  /* 0x00000001e7157836 */ /* 0x000fe20000000000 */
[----:B------:R-:W-:Y:S05]  /*17f00*/  WARPSYNC.ALL ;  /* 0x0000000000007948 */ /* 0x000fea0003800000 */
[----:B------:R-:W0:Y:S01]  /*17f10*/  S2R R13, SR_TID.X ;  /* 0x00000000000d7919 */ /* 0x000e220000002100 */
[C---:B------:R-:W-:Y:S01]  /*17f20*/  ISETP.NE.AND P3, PT, R21.reuse, 0x2, PT ;  /* 0x000000021500780c */ /* 0x040fe20003f65270 */
[----:B------:R-:W-:Y:S01]  /*17f30*/  IMAD.MOV.U32 R15, RZ, RZ, 0x40000040 ;  /* 0x40000040ff0f7424 */ /* 0x000fe200078e00ff */
[C---:B------:R-:W-:Y:S01]  /*17f40*/  R2UR UR24, R4.reuse ;  /* 0x00000000041872ca */ /* 0x040fe200000e0000 */
[----:B------:R-:W-:Y:S01]  /*17f50*/  IMAD.MOV.U32 R89, RZ, RZ, 0x40000040 ;  /* 0x40000040ff597424 */ /* 0x000fe200078e00ff */
[----:B------:R-:W-:Y:S01]  /*17f60*/  SEL R21, R21, RZ, P3 ;  /* 0x000000ff15157207 */ /* 0x000fe20001800000 */
[----:B------:R-:W-:Y:S01]  /*17f70*/  IMAD.MOV.U32 R93, RZ, RZ, 0x40000040 ;  /* 0x40000040ff5d7424 */ /* 0x000fe200078e00ff */
[----:B------:R-:W-:Y:S01]  /*17f80*/  R2UR UR27, R15 ;  /* 0x000000000f1b72ca */ /* 0x000fe200000e0000 */
        /* <DEDUP_REMOVED lines=8> */
[----:B------:R-:W-:Y:S01]  /*18010*/  R2UR UR35, R93 ;  /* 0x000000005d2372ca */ /* 0x000fe200000e0000 */
[----:B------:R-:W-:Y:S01]  /*18020*/  STL [R1+0xcc], R22 ;  /* 0x0000cc1601007387 */ /* 0x000fe20000100800 */
[C---:B------:R-:W-:Y:S02]  /*18030*/  R2UR UR32, R4.reuse ;  /* 0x00000000042072ca */ /* 0x040fe400000e0000 */
[----:B------:R-:W-:Y:S01]  /*18040*/  R2UR UR33, R5 ;  /* 0x00000000052172ca */ /* 0x000fe200000e0000 */
[----:B------:R-:W-:Y:S01]  /*18050*/  STL [R1+0xc8], R20 ;  /* 0x0000c81401007387 */ /* 0x000fe20000100800 */
[----:B------:R-:W-:Y:S02]  /*18060*/  R2UR UR39, R91 ;  /* 0x000000005b2772ca */ /* 0x000fe400000e0000 */
[----:B------:R-:W-:Y:S01]  /*18070*/  R2UR UR36, R4 ;  /* 0x00000000042472ca */ /* 0x000fe200000e0000 */
[----:B------:R1:W-:Y:S01]  /*18080*/  STL [R1+0xc4], R19 ;  /* 0x0000c41301007387 */ /* 0x0003e20000100800 */
[----:B------:R-:W-:-:S02]  /*18090*/  R2UR UR37, R5 ;  /* 0x00000000052572ca */ /* 0x000fc400000e0000 */
[----:B------:R-:W-:Y:S01]  /*180a0*/  R2UR UR47, R89 ;  /* 0x00000000592f72ca */ /* 0x000fe200000e0000 */
[----:B------:R-:W-:Y:S01]  /*180b0*/  STL [R1+0xc0], R18 ;  /* 0x0000c01201007387 */ /* 0x000fe20000100800 */
[C---:B------:R-:W-:Y:S02]  /*180c0*/  R2UR UR44, R4.reuse ;  /* 0x00000000042c72ca */ /* 0x040fe400000e0000 */
[----:B0-----:R-:W-:Y:S01]  /*180d0*/  SHF.R.U32.HI R13, RZ, 0x7, R13 ;  /* 0x00000007ff0d7819 */ /* 0x001fe2000001160d */
[----:B------:R-:W-:Y:S01]  /*180e0*/  STL [R1+0xbc], R17 ;  /* 0x0000bc1101007387 */ /* 0x000fe20000100800 */
[----:B------:R-:W-:Y:S02]  /*180f0*/  R2UR UR45, R5 ;  /* 0x00000000052d72ca */ /* 0x000fe400000e0000 */
[----:B------:R-:W-:Y:S01]  /*18100*/  R2UR UR55, R91 ;  /* 0x000000005b3772ca */ /* 0x000fe200000e0000 */
[----:B------:R-:W-:Y:S01]  /*18110*/  VIADD R13, R13, 0x8 ;  /* 0x000000080d0d7836 */ /* 0x000fe20000000000 */
[----:B------:R-:W-:Y:S01]  /*18120*/  R2UR UR52, R4 ;  /* 0x00000000043472ca */ /* 0x000fe200000e0000 */
[----:B------:R-:W-:Y:S01]  /*18130*/  STL [R1+0xb8], R16 ;  /* 0x0000b81001007387 */ /* 0x000fe20000100800 */
[----:B------:R-:W-:-:S02]  /*18140*/  R2UR UR53, R5 ;  /* 0x00000000053572ca */ /* 0x000fc400000e0000 */
[----:B------:R-:W-:Y:S01]  /*18150*/  R2UR UR7, R93 ;  /* 0x000000005d0772ca */ /* 0x000fe200000e0000 */
[----:B------:R0:W-:Y:S01]  /*18160*/  BAR.SYNC.DEFER_BLOCKING R13, 0x100 ;  /* 0x0004000d0000751d */ /* 0x0001e20000010000 */
[----:B------:R-:W-:Y:S02]  /*18170*/  R2UR UR11, R91 ;  /* 0x000000005b0b72ca */ /* 0x000fe400000e0000 */
[----:B------:R-:W-:Y:S02]  /*18180*/  R2UR UR15, R89 ;  /* 0x00000000590f72ca */ /* 0x000fe400000e0000 */
[----:B------:R-:W-:Y:S02]  /*18190*/  R2UR UR19, R91 ;  /* 0x000000005b1372ca */ /* 0x000fe400000e0000 */
[----:B------:R-:W-:Y:S01]  /*181a0*/  R2UR UR17, R89 ;  /* 0x00000000591172ca */ /* 0x000fe200000e0000 */
[----:B------:R-:W-:Y:S01]  /*181b0*/  STL [R1+0xb4], R12 ;  /* 0x0000b40c01007387 */ /* 0x000fe20000100800 */
[----:B------:R-:W-:-:S02]  /*181c0*/  R2UR UR21, R93 ;  /* 0x000000005d1572ca */ /* 0x000fc400000e0000 */
[C---:B------:R-:W-:Y:S01]  /*181d0*/  R2UR UR9, R89.reuse ;  /* 0x00000000590972ca */ /* 0x040fe200000e0000 */
[----:B------:R-:W-:Y:S01]  /*181e0*/  STL [R1+0xb0], R3 ;  /* 0x0000b00301007387 */ /* 0x000fe20000100800 */
[----:B------:R-:W-:Y:S01]  /*181f0*/  MOV R237, UR7 ;  /* 0x0000000700ed7c02 */ /* 0x000fe20008000f00 */
[----:B------:R-:W-:Y:S01]  /*18200*/  UMOV UR7, UR11 ;  /* 0x0000000b00077c82 */ /* 0x000fe20008000000 */
[----:B------:R-:W-:Y:S01]  /*18210*/  R2UR UR11, R89 ;  /* 0x00000000590b72ca */ /* 0x000fe200000e0000 */
[----:B------:R3:W-:Y:S01]  /*18220*/  STL [R1+0xac], R2 ;  /* 0x0000ac0201007387 */ /* 0x0007e20000100800 */
[C---:B------:R-:W-:Y:S02]  /*18230*/  R2UR UR13, R91.reuse ;  /* 0x000000005b0d72ca */ /* 0x040fe400000e0000 */
[----:B------:R-:W-:Y:S01]  /*18240*/  R2UR UR23, R91 ;  /* 0x000000005b1772ca */ /* 0x000fe200000e0000 */
[----:B------:R4:W-:Y:S01]  /*18250*/  STL [R1+0xa8], R0 ;  /* 0x0000a80001007387 */ /* 0x0009e20000100800 */
[----:B------:R-:W-:Y:S01]  /*18260*/  R2UR UR5, R93 ;  /* 0x000000005d0572ca */ /* 0x000fe200000e0000 */
[----:B------:R-:W-:Y:S01]  /*18270*/  IMAD.MOV.U32 R93, RZ, RZ, 0x40000040 ;  /* 0x40000040ff5d7424 */ /* 0x000fe200078e00ff */
[----:B-1----:R-:W-:Y:S01]  /*18280*/  MOV R19, UR7 ;  /* 0x0000000700137c02 */ /* 0x002fe20008000f00 */
[----:B------:R-:W-:Y:S01]  /*18290*/  WARPGROUP.ARRIVE ;  /* 0x00000000000079c5 */ /* 0x000fe20000000000 */
[----:B------:R-:W-:Y:S01]  /*182a0*/  UMOV UR7, UR17 ;  /* 0x0000001100077c82 */ /* 0x000fe20008000000 */
[----:B------:R-:W-:-:S02]  /*182b0*/  R2UR UR17, R5 ;  /* 0x00000000051172ca */ /* 0x000fc400000e0000 */
[----:B---3--:R-:W-:Y:S01]  /*182c0*/  MOV R2, UR11 ;  /* 0x0000000b00027c02 */ /* 0x008fe20008000f00 */
[----:B------:R-:W-:Y:S01]  /*182d0*/  UMOV UR11, UR15 ;  /* 0x0000000f000b7c82 */ /* 0x000fe20008000000 */
[----:B------:R-:W-:Y:S01]  /*182e0*/  R2UR UR15, R91 ;  /* 0x000000005b0f72ca */ /* 0x000fe200000e0000 */
[----:B------:R-:W-:Y:S01]  /*182f0*/  IMAD.MOV.U32 R91, RZ, RZ, 0x40000040 ;  /* 0x40000040ff5b7424 */ /* 0x000fe200078e00ff */
[----:B------:R-:W-:Y:S02]  /*18300*/  R2UR UR59, R15 ;  /* 0x000000000f3b72ca */ /* 0x000fe400000e0000 */
[----:B------:R-:W-:Y:S02]  /*18310*/  R2UR UR43, R93 ;  /* 0x000000005d2b72ca */ /* 0x000fe400000e0000 */
[----:B------:R-:W-:Y:S01]  /*18320*/  MOV R22, UR11 ;  /* 0x0000000b00167c02 */ /* 0x000fe20008000f00 */
[----:B------:R-:W-:Y:S01]  /*18330*/  UMOV UR11, UR13 ;  /* 0x0000000d000b7c82 */ /* 0x000fe20008000000 */
[----:B------:R-:W-:-:S05]  /*18340*/  R2UR UR13, R11 ;  /* 0x000000000b0d72ca */ /* 0x000fca00000e0000 */
[----:B------:R-:W-:Y:S01]  /*18350*/  MOV R12, UR15 ;  /* 0x0000000f000c7c02 */ /* 0x000fe20008000f00 */
[----:B------:R-:W-:Y:S01]  /*18360*/  UMOV UR15, UR19 ;  /* 0x00000013000f7c82 */ /* 0x000fe20008000000 */
[----:B------:R-:W-:Y:S02]  /*18370*/  R2UR UR19, R89 ;  /* 0x00000000591372ca */ /* 0x000fe400000e0000 */
[----:B------:R-:W-:Y:S01]  /*18380*/  MOV R24, UR15 ;  /* 0x0000000f00187c02 */ /* 0x000fe20008000f00 */
[----:B------:R-:W-:-:S10]  /*18390*/  UMOV UR15, UR9 ;  /* 0x00000009000f7c82 */ /* 0x000fd40008000000 */
[----:B------:R-:W-:Y:S01]  /*183a0*/  MOV R17, UR19 ;  /* 0x0000001300117c02 */ /* 0x000fe20008000f00 */
[----:B------:R-:W-:Y:S02]  /*183b0*/  UMOV UR19, UR21 ;  /* 0x0000001500137c82 */ /* 0x000fe40008000000 */
[----:B------:R-:W-:Y:S01]  /*183c0*/  MOV R95, UR19 ;  /* 0x00000013005f7c02 */ /* 0x000fe20008000f00 */
[----:B------:R-:W-:Y:S01]  /*183d0*/  UMOV UR19, UR5 ;  /* 0x0000000500137c82 */ /* 0x000fe20008000000 */
[----:B--2---:R-:W-:-:S04]  /*183e0*/  IMAD R14, R21, 0x700, R14 ;  /* 0x00000700150e7824 */ /* 0x004fc800078e020e */
[C---:B------:R-:W-:Y:S01]  /*183f0*/  VIADD R92, R14.reuse, 0x200 ;  /* 0x000002000e5c7836 */ /* 0x040fe20000000000 */
[C---:B------:R-:W-:Y:S01]  /*18400*/  R2UR UR26, R14.reuse ;  /* 0x000000000e1a72ca */ /* 0x040fe200000e0000 */
[C---:B------:R-:W-:Y:S01]  /*18410*/  VIADD R90, R14.reuse, 0x300 ;  /* 0x000003000e5a7836 */ /* 0x040fe20000000000 */
        /* <DEDUP_REMOVED lines=10> */
[----:B------:R-:W-:Y:S01]  /*184c0*/  QGMMA.64x32x32.F32.E4M3.E4M3 R184, gdesc[UR24], RZ, !UPT, gsb0 ;  /* 0x0060000018b879f3 */ /* 0x000fe2000c0008ff */
[----:B------:R-:W-:Y:S01]  /*184d0*/  R2UR UR54, R90 ;  /* 0x000000005a3672ca */ /* 0x000fe200000e0000 */
[C---:B------:R-:W-:Y:S01]  /*184e0*/  VIADD R90, R14.reuse, 0x102 ;  /* 0x000001020e5a7836 */ /* 0x040fe20000000000 */
[----:B------:R-:W-:-:S02]  /*184f0*/  IADD3 R88, R14, 0x2, RZ ;  /* 0x000000020e587810 */ /* 0x000fc40007ffe0ff */
        /* <DEDUP_REMOVED lines=13> */
[----:B------:R-:W-:Y:S01]  /*185d0*/  IMAD.MOV.U32 R89, RZ, RZ, 0x40000040 ;  /* 0x40000040ff597424 */ /* 0x000fe200078e00ff */
[----:B------:R-:W-:Y:S01]  /*185e0*/  R2UR UR10, R90 ;  /* 0x000000005a0a72ca */ /* 0x000fe200000e0000 */
[----:B------:R-:W-:Y:S01]  /*185f0*/  VIADD R90, R14, 0x204 ;  /* 0x000002040e5a7836 */ /* 0x000fe20000000000 */
[----:B------:R-:W-:Y:S01]  /*18600*/  R2UR UR14, R88 ;  /* 0x00000000580e72ca */ /* 0x000fe200000e0000 */
[----:B------:R-:W-:Y:S01]  /*18610*/  VIADD R88, R14, 0x104 ;  /* 0x000001040e587836 */ /* 0x000fe20000000000 */
[----:B------:R-:W-:-:S02]  /*18620*/  R2UR UR42, R92 ;  /* 0x000000005c2a72ca */ /* 0x000fc400000e0000 */
[----:B0-----:R-:W-:-:S07]  /*18630*/  MOV R13, UR6 ;  /* 0x00000006000d7c02 */ /* 0x001fce0008000f00 */
[----:B------:R-:W-:Y:S01]  /*18640*/  UMOV UR6, UR10 ;  /* 0x0000000a00067c82 */ /* 0x000fe20008000000 */
[----:B------:R-:W-:Y:S02]  /*18650*/  R2UR UR10, R88 ;  /* 0x00000000580a72ca */ /* 0x000fe400000e0000 */
[----:B------:R-:W-:Y:S02]  /*18660*/  IADD3 R88, R14, 0x304, RZ ;  /* 0x000003040e587810 */ /* 0x000fe40007ffe0ff */
[----:B------:R-:W-:Y:S01]  /*18670*/  MOV R18, UR6 ;  /* 0x0000000600127c02 */ /* 0x000fe20008000f00 */
[----:B------:R-:W-:Y:S01]  /*18680*/  UMOV UR6, UR16 ;  /* 0x0000001000067c82 */ /* 0x000fe20008000000 */
[----:B------:R-:W-:-:S07]  /*18690*/  R2UR UR16, R4 ;  /* 0x00000000041072ca */ /* 0x000fce00000e0000 */
[----:B----4-:R-:W-:Y:S01]  /*186a0*/  MOV R0, UR10 ;  /* 0x0000000a00007c02 */ /* 0x010fe20008000f00 */
[----:B------:R-:W-:Y:S01]  /*186b0*/  UMOV UR10, UR14 ;  /* 0x0000000e000a7c82 */ /* 0x000fe20008000000 */
[----:B------:R-:W-:Y:S01]  /*186c0*/  R2UR UR14, R90 ;  /* 0x000000005a0e72ca */ /* 0x000fe200000e0000 */
[----:B------:R-:W-:Y:S01]  /*186d0*/  VIADD R90, R14, 0x404 ;  /* 0x000004040e5a7836 */ /* 0x000fe20000000000 */
[----:B------:R-:W-:Y:S01]  /*186e0*/  MOV R20, UR10 ;  /* 0x0000000a00147c02 */ /* 0x000fe20008000f00 */
[----:B------:R-:W-:Y:S01]  /*186f0*/  UMOV UR10, UR12 ;  /* 0x0000000c000a7c82 */ /* 0x000fe20008000000 */
[----:B------:R-:W-:Y:S02]  /*18700*/  R2UR UR12, R10 ;  /* 0x000000000a0c72ca */ /* 0x000fe400000e0000 */
[----:B------:R-:W-:Y:S01]  /*18710*/  R2UR UR22, R90 ;  /* 0x000000005a1672ca */ /* 0x000fe200000e0000 */
[----:B------:R-:W-:Y:S01]  /*18720*/  VIADD R90, R14, 0x604 ;  /* 0x000006040e5a7836 */ /* 0x000fe20000000000 */
[----:B------:R-:W-:-:S02]  /*18730*/  WARPGROUP.DEPBAR.LE gsb0, 0x0 ;  /* 0x00008000000079c5 */ /* 0x000fc40000010000 */
[----:B------:R-:W-:-:S03]  /*18740*/  WARPGROUP.ARRIVE ;  /* 0x00000000000079c5 */ /* 0x000fc60000000000 */
[----:B------:R-:W-:Y:S01]  /*18750*/  MOV R3, UR14 ;  /* 0x0000000e00037c02 */ /* 0x000fe20008000f00 */
[----:B------:R-:W-:Y:S01]  /*18760*/  UMOV UR14, UR18 ;  /* 0x00000012000e7c82 */ /* 0x000fe20008000000 */
[----:B------:R-:W-:Y:S01]  /*18770*/  R2UR UR18, R88 ;  /* 0x00000000581272ca */ /* 0x000fe200000e0000 */
[----:B------:R-:W-:Y:S01]  /*18780*/  VIADD R88, R14, 0x504 ;  /* 0x000005040e587836 */ /* 0x000fe20000000000 */
[----:B------:R-:W-:Y:S01]  /*18790*/  MOV R23, UR14 ;  /* 0x0000000e00177c02 */ /* 0x000fe20008000f00 */
[----:B------:R-:W-:Y:S01]  /*187a0*/  QGMMA.64x32x32.F32.E4M3.E4M3 R168, gdesc[UR28], RZ, !UPT, gsb0 ;  /* 0x006000001ca879f3 */ /* 0x000fe2000c0008ff */
[----:B------:R-:W-:Y:S01]  /*187b0*/  R2UR UR30, R90 ;  /* 0x000000005a1e72ca */ /* 0x000fe200000e0000 */
[----:B------:R-:W-:Y:S01]  /*187c0*/  VIADD R90, R14, 0x106 ;  /* 0x000001060e5a7836 */ /* 0x000fe20000000000 */
[----:B------:R-:W-:Y:S01]  /*187d0*/  R2UR UR26, R88 ;  /* 0x00000000581a72ca */ /* 0x000fe200000e0000 */
[----:B------:R-:W-:Y:S01]  /*187e0*/  VIADD R88, R14, 0x6 ;  /* 0x000000060e587836 */ /* 0x000fe20000000000 */
[----:B------:R-:W-:Y:S01]  /*187f0*/  R2UR UR31, R91 ;  /* 0x000000005b1f72ca */ /* 0x000fe200000e0000 */
[----:B------:R-:W-:Y:S01]  /*18800*/  UMOV UR14, UR8 ;  /* 0x00000008000e7c82 */ /* 0x000fe20008000000 */
[----:B------:R-:W-:-:S03]  /*18810*/  MOV R91, 0x40000040 ;  /* 0x40000040005b7802 */ /* 0x000fc60000000f00 */
[----:B------:R-:W-:Y:S01]  /*18820*/  MOV R16, UR18 ;  /* 0x0000001200107c02 */ /* 0x000fe20008000f00 */
[----:B------:R-:W-:Y:S02]  /*18830*/  UMOV UR18, UR20 ;  /* 0x0000001400127c82 */ /* 0x000fe40008000000 */
[----:B------:R-:W-:Y:S01]  /*18840*/  MOV R94, UR18 ;  /* 0x00000012005e7c02 */ /* 0x000fe20008000f00 */
[----:B------:R-:W-:-:S03]  /*18850*/  UMOV UR18, UR4 ;  /* 0x0000000400127c82 */ /* 0x000fc60008000000 */
[----:B------:R-:W-:Y:S01]  /*18860*/  MOV R15, R94 ;  /* 0x0000005e000f7202 */ /* 0x000fe20000000f00 */
[----:B------:R-:W-:Y:S02]  /*18870*/  WARPGROUP.DEPBAR.LE gsb0, 0x0 ;  /* 0x00008000000079c5 */ /* 0x000fe40000010000 */
[----:B------:R-:W-:-:S06]  /*18880*/  WARPGROUP.ARRIVE ;  /* 0x00000000000079c5 */ /* 0x000fcc0000000000 */
[----:B------:R-:W-:Y:S01]  /*18890*/  QGMMA.64x32x32.F32.E4M3.E4M3 R152, gdesc[UR32], RZ, !UPT, gsb0 ;  /* 0x00600000209879f3 */ /* 0x000fe2000c0008ff */
[----:B------:R-:W-:Y:S01]  /*188a0*/  R2UR UR34, R88 ;  /* 0x00000000582272ca */ /* 0x000fe200000e0000 */
[----:B------:R-:W-:Y:S01]  /*188b0*/  VIADD R88, R14, 0x306 ;  /* 0x000003060e587836 */ /* 0x000fe20000000000 */
[----:B------:R-:W-:Y:S01]  /*188c0*/  R2UR UR35, R89 ;  /* 0x00000000592372ca */ /* 0x000fe200000e0000 */
[----:B------:R-:W-:Y:S01]  /*188d0*/  IMAD.MOV.U32 R89, RZ, RZ, 0x40000040 ;  /* 0x40000040ff597424 */ /* 0x000fe200078e00ff */
[----:B------:R-:W-:Y:S02]  /*188e0*/  WARPGROUP.DEPBAR.LE gsb0, 0x0 ;  /* 0x00008000000079c5 */ /* 0x000fe40000010000 */
[----:B------:R-:W-:-:S06]  /*188f0*/  WARPGROUP.ARRIVE ;  /* 0x00000000000079c5 */ /* 0x000fcc0000000000 */
[----:B------:R-:W-:Y:S01]  /*18900*/  QGMMA.64x32x32.F32.E4M3.E4M3 R136, gdesc[UR36], RZ, !UPT, gsb0 ;  /* 0x00600000248879f3 */ /* 0x000fe2000c0008ff */
[----:B------:R-:W-:Y:S01]  /*18910*/  R2UR UR38, R90 ;  /* 0x000000005a2672ca */ /* 0x000fe200000e0000 */
[----:B------:R-:W-:Y:S01]  /*18920*/  VIADD R90, R14, 0x406 ;  /* 0x000004060e5a7836 */ /* 0x000fe20000000000 */
[----:B------:R-:W-:Y:S01]  /*18930*/  R2UR UR39, R91 ;  /* 0x000000005b2772ca */ /* 0x000fe200000e0000 */
[----:B------:R-:W-:-:S03]  /*18940*/  IMAD.MOV.U32 R91, RZ, RZ, 0x40000040 ;  /* 0x40000040ff5b7424 */ /* 0x000fc600078e00ff */
[----:B------:R-:W-:Y:S02]  /*18950*/  R2UR UR50, R90 ;  /* 0x000000005a3272ca */ /* 0x000fe400000e0000 */
[----:B------:R-:W-:Y:S01]  /*18960*/  R2UR UR51, R91 ;  /* 0x000000005b3372ca */ /* 0x000fe200000e0000 */
        /* <DEDUP_REMOVED lines=9> */
[----:B------:R-:W-:Y:S01]  /*18a00*/  IMAD.MOV.U32 R14, RZ, RZ, R95 ;  /* 0x000000ffff0e7224 */ /* 0x000fe200078e005f */
        /* <DEDUP_REMOVED lines=10> */
[----:B------:R-:W-:Y:S02]  /*18ab0*/  R2UR UR4, R10 ;  /* 0x000000000a0472ca */ /* 0x000fe400000e0000 */
[----:B------:R-:W-:Y:S02]  /*18ac0*/  R2UR UR5, R11 ;  /* 0x000000000b0572ca */ /* 0x000fe400000e0000 */
[----:B------:R-:W-:Y:S02]  /*18ad0*/  R2UR UR19, R14 ;  /* 0x000000000e1372ca */ /* 0x000fe400000e0000 */
[----:B------:R-:W-:Y:S01]  /*18ae0*/  R2UR UR18, R15 ;  /* 0x000000000f1272ca */ /* 0x000fe200000e0000 */
[----:B------:R-:W-:-:S02]  /*18af0*/  WARPGROUP.DEPBAR.LE gsb0, 0x0 ;  /* 0x00008000000079c5 */ /* 0x000fc40000010000 */
[----:B------:R-:W-:-:S06]  /*18b00*/  WARPGROUP.ARRIVE ;  /* 0x00000000000079c5 */ /* 0x000fcc0000000000 */
[----:B------:R-:W-:Y:S01]  /*18b10*/  QGMMA.64x32x32.F32.E4M3.E4M3 R184, gdesc[UR12], R184, gsb0 ;  /* 0x006000000cb879f3 */ /* 0x000fe200080008b8 */
[----:B------:R-:W-:Y:S02]  /*18b20*/  R2UR UR16, R10 ;  /* 0x000000000a1072ca */ /* 0x000fe400000e0000 */
[----:B------:R-:W-:Y:S02]  /*18b30*/  R2UR UR17, R11 ;  /* 0x000000000b1172ca */ /* 0x000fe400000e0000 */
[----:B------:R-:W-:Y:S02]  /*18b40*/  R2UR UR15, R24 ;  /* 0x00000000180f72ca */ /* 0x000fe400000e0000 */
[----:B------:R-:W-:Y:S01]  /*18b50*/  R2UR UR14, R23 ;  /* 0x00000000170e72ca */ /* 0x000fe200000e0000 */
[----:B------:R0:W5:Y:S01]  /*18b60*/  LDL.LU R24, [R1+0xd4] ;  /* 0x0000d40001187983 */ /* 0x0001620000300800 */
[----:B------:R-:W-:Y:S02]  /*18b70*/  R2UR UR12, R10 ;  /* 0x000000000a0c72ca */ /* 0x000fe400000e0000 */
[----:B------:R-:W-:Y:S01]  /*18b80*/  R2UR UR13, R11 ;  /* 0x000000000b0d72ca */ /* 0x000fe200000e0000 */
        /* <DEDUP_REMOVED lines=62> */
[C---:B------:R-:W-:Y:S01]  /*18f70*/  R2UR UR25, R9.reuse ;  /* 0x00000000091972ca */ /* 0x040fe200000e0000 */
[----:B------:R0:W5:Y:S01]  /*18f80*/  LDL.LU R3, [R1+0xb0] ;  /* 0x0000b00001037983 */ /* 0x0001620000300800 */
        /* <DEDUP_REMOVED lines=50> */
[----:B------:R-:W-:Y:S03]  /*192b0*/  QGMMA.64x32x32.F32.E4M3.E4M3 R88, gdesc[UR56], R88, gsb0 ;  /* 0x00600000385879f3 */ /* 0x000fe60008000858 */
[----:B------:R-:W-:Y:S02]  /*192c0*/  WARPGROUP.DEPBAR.LE gsb0, 0x0 ;  /* 0x00008000000079c5 */ /* 0x000fe40000010000 */
[----:B0-----:R-:W-:Y:S05]  /*192d0*/  @P2 BRA `(.L_x_2416) ;  /* 0x0000000000282947 */ /* 0x001fea0003800000 */
[----:B------:R-:W-:Y:S05]  /*192e0*/  @!P1 BRA `(.L_x_2417) ;  /* 0x0000000000049947 */ /* 0x000fea0003800000 */
[----:B------:R-:W-:Y:S01]  /*192f0*/  BPT.TRAP 0x1 ;  /* 0x000000040000795c */ /* 0x000fe20000300000 */
.L_x_2417:
[----:B-----5:R-:W-:Y:S01]  /*19300*/  SHF.L.U32 R12, R12, 0x1f, RZ ;  /* 0x0000001f0c0c7819 */ /* 0x020fe200000006ff */
[----:B------:R-:W-:-:S04]  /*19310*/  IMAD R13, R231, 0x8, R16 ;  /* 0x00000008e70d7824 */ /* 0x000fc800078e0210 */
[----:B------:R0:W1:Y:S01]  /*19320*/  SYNCS.PHASECHK.TRANS64.TRYWAIT P2, [R13+URZ+0x2e850], R12 ;  /* 0x02e8500c0d0075a7 */ /* 0x000062000804017f */
[----:B------:R-:W-:Y:S05]  /*19330*/  @!P1 BRA `(.L_x_2418) ;  /* 0x0000000000049947 */ /* 0x000fea0003800000 */
[----:B------:R-:W-:Y:S01]  /*19340*/  BPT.TRAP 0x1 ;  /* 0x000000040000795c */ /* 0x000fe20000300000 */
.L_x_2418:
[----:B-1----:R-:W-:Y:S05]  /*19350*/  @P2 BRA `(.L_x_2416) ;  /* 0x0000000000082947 */ /* 0x002fea0003800000 */
[----:B------:R-:W1:Y:S02]  /*19360*/  SYNCS.PHASECHK.TRANS64.TRYWAIT P2, [R13+URZ+0x2e850], R12 ;  /* 0x02e8500c0d0075a7 */ /* 0x000e64000804017f */
[----:B-1----:R-:W-:Y:S05]  /*19370*/  @!P2 BRA `(.L_x_2419) ;  /* 0x000001680080a947 */ /* 0x002fea0003800000 */
.L_x_2416:
[----:B01---5:R-:W-:Y:S01]  /*19380*/  VIADD R12, R16, 0x400 ;  /* 0x00000400100c7836 */ /* 0x023fe20000000000 */
[----:B------:R-:W-:Y:S05]  /*19390*/  WARPSYNC.ALL ;  /* 0x0000000000007948 */ /* 0x000fea0003800000 */
[----:B------:R-:W-:Y:S01]  /*193a0*/  SHF.R.U32.HI R12, RZ, 0x4, R12 ;  /* 0x00000004ff0c7819 */ /* 0x000fe2000001160c */
[----:B------:R-:W-:Y:S01]  /*193b0*/  IMAD.MOV.U32 R13, RZ, RZ, -0x3ffffff0 ;  /* 0xc0000010ff0d7424 */ /* 0x000fe200078e00ff */
[----:B------:R-:W-:Y:S01]  /*193c0*/  WARPGROUP.ARRIVE ;  /* 0x00000000000079c5 */ /* 0x000fe20000000000 */
[----:B------:R-:W-:Y:S01]  /*193d0*/  IMAD.MOV.U32 R15, RZ, RZ, -0x3ffffff0 ;  /* 0xc0000010ff0f7424 */ /* 0x000fe200078e00ff */
[----:B------:R-:W-:Y:S01]  /*193e0*/  LOP3.LUT R12, R12, 0x3fff, RZ, 0xc0, !PT ;  /* 0x00003fff0c0c7812 */ /* 0x000fe200078ec0ff */
[C---:B------:R-:W-:Y:S01]  /*193f0*/  FMUL.FTZ R168, R2.reuse, R168 ;  /* 0x000000a802a87220 */ /* 0x040fe20000410000 */
[----:B------:R-:W-:Y:S01]  /*19400*/  R2UR UR7, R13 ;  /* 0x000000000d0772ca */ /* 0x000fe200000e0000 */
[----:B------:R-:W-:Y:S01]  /*19410*/  FMUL.FTZ R169, R2, R169 ;  /* 0x000000a902a97220 */ /* 0x000fe20000410000 */
[----:B------:R-:W-:Y:S01]  /*19420*/  LOP3.LUT R12, R12, 0x10000, RZ, 0xfc, !PT ;  /* 0x000100000c0c7812 */ /* 0x000fe200078efcff */
[----:B------:R-:W0:Y:S01]  /*19430*/  @P0 LDC R13, c[0x0][0x44c] ;  /* 0x00011300ff0d0b82 */ /* 0x000e220000000800 */
[C---:B------:R-:W-:Y:S01]  /*19440*/  FMUL.FTZ R172, R2.reuse, R172 ;  /* 0x000000ac02ac7220 */ /* 0x040fe20000410000 */
[C---:B------:R-:W-:Y:S01]  /*19450*/  FMUL.FTZ R173, R2.reuse, R173 ;  /* 0x000000ad02ad7220 */ /* 0x040fe20000410000 */
[----:B------:R-:W-:Y:S01]  /*19460*/  FMUL.FTZ R176, R2, R176 ;  /* 0x000000b002b07220 */ /* 0x000fe20000410000 */
[----:B------:R-:W-:-:S02]  /*19470*/  IMAD R12, R231, 0x700, R12 ;  /* 0x00000700e70c7824 */ /* 0x000fc400078e020c */
[C---:B------:R-:W-:Y:S01]  /*19480*/  FMUL.FTZ R177, R2.reuse, R177 ;  /* 0x000000b102b17220 */ /* 0x040fe20000410000 */
[C---:B------:R-:W-:Y:S01]  /*19490*/  FMUL.FTZ R180, R2.reuse, R180 ;  /* 0x000000b402b47220 */ /* 0x040fe20000410000 */
[C---:B------:R-:W-:Y:S01]  /*194a0*/  FMUL.FTZ R181, R2.reuse, R181 ;  /* 0x000000b502b57220 */ /* 0x040fe20000410000 */
[----:B------:R-:W-:Y:S01]  /*194b0*/  FMUL.FTZ R152, R2, R152 ;  /* 0x0000009802987220 */ /* 0x000fe20000410000 */
        /* <DEDUP_REMOVED lines=14> */
[----:B------:R-:W-:Y:S01]  /*195a0*/  VIADD R14, R12, 0x100 ;  /* 0x000001000c0e7836 */ /* 0x000fe20000000000 */
[----:B------:R-:W-:Y:S01]  /*195b0*/  R2UR UR7, R15 ;  /* 0x000000000f0772ca */ /* 0x000fe200000e0000 */
[C---:B------:R-:W-:Y:S01]  /*195c0*/  FMUL.FTZ R145, R2.reuse, R145 ;  /* 0x0000009102917220 */ /* 0x040fe20000410000 */
[C---:B------:R-:W-:Y:S01]  /*195d0*/  FMUL.FTZ R148, R2.reuse, R148 ;  /* 0x0000009402947220 */ /* 0x040fe20000410000 */
[----:B------:R-:W-:Y:S01]  /*195e0*/  FMUL.FTZ R149, R2, R149 ;  /* 0x0000009502957220 */ /* 0x000fe20000410000 */
[----:B------:R-:W-:Y:S01]  /*195f0*/  R2UR UR6, R14 ;  /* 0x000000000e0672ca */ /* 0x000fe200000e0000 */
[----:B------:R-:W-:-:S02]  /*19600*/  VIADD R14, R12, 0x200 ;  /* 0x000002000c0e7836 */ /* 0x000fc40000000000 */
[C---:B------:R-:W-:Y:S01]  /*19610*/  FMUL.FTZ R120, R2.reuse, R120 ;  /* 0x0000007802787220 */ /* 0x040fe20000410000 */
        /* <DEDUP_REMOVED lines=55> */
[----:B------:R-:W-:Y:S01]  /*19990*/  ULDC UR4, c[0x0][0x988] ;  /* 0x0002620000047ab9 */ /* 0x000fe20000000800 */
[----:B------:R-:W-:-:S02]  /*199a0*/  WARPGROUP.DEPBAR.LE gsb0, 0x0 ;  /* 0x00008000000079c5 */ /* 0x000fc40000010000 */
[----:B------:R-:W-:Y:S01]  /*199b0*/  WARPGROUP.ARRIVE ;  /* 0x00000000000079c5 */ /* 0x000fe20000000000 */
[----:B------:R-:W2:Y:S04]  /*199c0*/  LDL R226, [R1+0x54] ;  /* 0x0000540001e27983 */ /* 0x000ea80000100800 */
[----:B------:R-:W2:Y:S01]  /*199d0*/  LDL R227, [R1+0x70] ;  /* 0x0000700001e37983 */ /* 0x000ea20000100800 */
[----:B------:R-:W-:Y:S01]  /*199e0*/  QGMMA.64x128x32.F32.E4M3.E4M3 R24, R220, gdesc[UR4], R24, gsb0 ;  /* 0x01e00004dc187df3 */ /* 0x000fe20008000818 */
[----:B------:R-:W-:Y:S01]  /*199f0*/  R2UR UR6, R14 ;  /* 0x000000000e0672ca */ /* 0x000fe200000e0000 */
[----:B------:R-:W-:Y:S01]  /*19a00*/  VIADD R14, R12, 0x300 ;  /* 0x000003000c0e7836 */ /* 0x000fe20000000000 */
[----:B------:R-:W-:Y:S01]  /*19a10*/  R2UR UR7, R15 ;  /* 0x000000000f0772ca */ /* 0x000fe200000e0000 */
[----:B------:R-:W-:Y:S01]  /*19a20*/  IMAD.MOV.U32 R15, RZ, RZ, -0x3ffffff0 ;  /* 0xc0000010ff0f7424 */ /* 0x000fe200078e00ff */
[----:B------:R-:W-:-:S02]  /*19a30*/  WARPGROUP.DEPBAR.LE gsb0, 0x0 ;  /* 0x00008000000079c5 */ /* 0x000fc40000010000 */
[----:B------:R-:W-:-:S09]  /*19a40*/  WARPGROUP.ARRIVE ;  /* 0x00000000000079c5 */ /* 0x000fd20000000000 */
[----:B------:R-:W-:Y:S01]  /*19a50*/  QGMMA.64x128x32.F32.E4M3.E4M3 R24, R216, gdesc[UR4], R24, gsb0 ;  /* 0x01e00004d8187df3 */ /* 0x000fe20008000818 */
[----:B------:R-:W-:Y:S02]  /*19a60*/  R2UR UR6, R14 ;  /* 0x000000000e0672ca */ /* 0x000fe400000e0000 */
[----:B------:R-:W-:Y:S01]  /*19a70*/  R2UR UR7, R15 ;  /* 0x000000000f0772ca */ /* 0x000fe200000e0000 */
[----:B------:R-:W-:Y:S01]  /*19a80*/  IMAD.MOV.U32 R15, RZ, RZ, -0x3ffffff0 ;  /* 0xc0000010ff0f7424 */ /* 0x000fe200078e00ff */
[----:B------:R-:W-:Y:S01]  /*19a90*/  IADD3 R14, R12, 0x400, RZ ;  /* 0x000004000c0e7810 */ /* 0x000fe20007ffe0ff */
[----:B------:R-:W-:Y:S02]  /*19aa0*/  WARPGROUP.DEPBAR.LE gsb0, 0x0 ;  /* 0x00008000000079c5 */ /* 0x000fe40000010000 */
[----:B------:R-:W-:-:S08]  /*19ab0*/  WARPGROUP.ARRIVE ;  /* 0x00000000000079c5 */ /* 0x000fd00000000000 */
[----:B------:R-:W-:Y:S01]  /*19ac0*/  QGMMA.64x128x32.F32.E4M3.E4M3 R24, R212, gdesc[UR4], R24, gsb0 ;  /* 0x01e00004d4187df3 */ /* 0x000fe20008000818 */
[----:B------:R-:W-:Y:S02]  /*19ad0*/  R2UR UR6, R14 ;  /* 0x000000000e0672ca */ /* 0x000fe400000e0000 */
[----:B------:R-:W-:Y:S01]  /*19ae0*/  R2UR UR7, R15 ;  /* 0x000000000f0772ca */ /* 0x000fe200000e0000 */
[----:B------:R-:W1:Y:S01]  /*19af0*/  @P0 LDC R14, c[0x0][0x450] ;  /* 0x00011400ff0e0b82 */ /* 0x000e620000000800 */
[----:B--2---:R-:W-:Y:S01]  /*19b00*/  IMAD.IADD R15, R227, 0x1, R226 ;  /* 0x00000001e30f7824 */ /* 0x004fe200078e02e2 */
[----:B------:R-:W-:Y:S02]  /*19b10*/  WARPGROUP.DEPBAR.LE gsb0, 0x0 ;  /* 0x00008000000079c5 */ /* 0x000fe40000010000 */
[----:B------:R-:W-:-:S08]  /*19b20*/  WARPGROUP.ARRIVE ;  /* 0x00000000000079c5 */ /* 0x000fd00000000000 */
[----:B------:R-:W-:Y:S03]  /*19b30*/  QGMMA.64x128x32.F32.E4M3.E4M3 R24, R208, gdesc[UR4], R24, gsb0 ;  /* 0x01e00004d0187df3 */ /* 0x000fe60008000818 */
[----:B------:R-:W-:Y:S02]  /*19b40*/  WARPGROUP.DEPBAR.LE gsb0, 0x0 ;  /* 0x00008000000079c5 */ /* 0x000fe40000010000 */
[----:B------:R-:W2:Y:S04]  /*19b50*/  LDL R211, [R1+0x50] ;  /* 0x0000500001d37983 */ /* 0x000ea80000100800 */
[----:B------:R-:W3:Y:S04]  /*19b60*/  LDL R210, [R1+0x60] ;  /* 0x0000600001d27983 */ /* 0x000ee80000100800 */
[----:B------:R-:W3:Y:S01]  /*19b70*/  LDL R209, [R1+0x40] ;  /* 0x0000400001d17983 */ /* 0x000ee20000100800 */
[----:B0-----:R-:W-:Y:S01]  /*19b80*/  @P0 IMAD.HI.U32 R208, R15, R13, RZ ;  /* 0x0000000d0fd00227 */ /* 0x001fe200078e00ff */
[----:B------:R-:W-:Y:S01]  /*19b90*/  WARPGROUP.ARRIVE ;  /* 0x00000000000079c5 */ /* 0x000fe20000000000 */
[----:B------:R-:W-:Y:S02]  /*19ba0*/  MUFU.TANH R168, R168 ;  /* 0x000000a800a87308 */ /* 0x000fe40000002400 */
[----:B------:R-:W-:Y:S01]  /*19bb0*/  FMUL.FTZ R119, R2, R119 ;  /* 0x0000007702777220 */ /* 0x000fe20000410000 */
[----:B------:R-:W-:Y:S01]  /*19bc0*/  IMAD.MOV.U32 R13, RZ, RZ, R15 ;  /* 0x000000ffff0d7224 */ /* 0x000fe200078e000f */
[----:B-1----:R-:W-:Y:S01]  /*19bd0*/  @P0 SHF.R.U32.HI R13, RZ, R14, R208 ;  /* 0x0000000eff0d0219 */ /* 0x002fe200000116d0 */
[----:B------:R-:W-:-:S02]  /*19be0*/  VIADD R14, R12, 0x500 ;  /* 0x000005000c0e7836 */ /* 0x000fc40000000000 */
[C---:B------:R-:W-:Y:S01]  /*19bf0*/  FMUL.FTZ R90, R2.reuse, R90 ;  /* 0x0000005a025a7220 */ /* 0x040fe20000410000 */
[----:B------:R-:W-:Y:S02]  /*19c00*/  IMAD.MOV.U32 R15, RZ, RZ, -0x3ffffff0 ;  /* 0xc0000010ff0f7424 */ /* 0x000fe400078e00ff */
[----:B------:R-:W-:Y:S01]  /*19c10*/  FMUL.FTZ R91, R2, R91 ;  /* 0x0000005b025b7220 */ /* 0x000fe20000410000 */
[----:B------:R-:W-:Y:S01]  /*19c20*/  MUFU.TANH R169, R169 ;  /* 0x000000a900a97308 */ /* 0x000fe20000002400 */
        /* <DEDUP_REMOVED lines=12> */
[----:B------:R-:W0:Y:S01]  /*19cf0*/  SHFL.IDX PT, R123, R13, RZ, 0x1c1f ;  /* 0x001c1fff0d7b7589 */ /* 0x000e2200000e0000 */
[C---:B------:R-:W-:Y:S01]  /*19d00*/  FMUL.FTZ R185, R2.reuse, R187 ;  /* 0x000000bb02b97220 */ /* 0x040fe20000410000 */
[C---:B------:R-:W-:Y:S01]  /*19d10*/  FMUL.FTZ R187, R2.reuse, R189 ;  /* 0x000000bd02bb7220 */ /* 0x040fe20000410000 */
[----:B------:R-:W-:Y:S01]  /*19d20*/  QGMMA.64x128x32.F32.E4M3.E4M3 R24, R204, gdesc[UR4], R24, gsb0 ;  /* 0x01e00004cc187df3 */ /* 0x000fe20008000818 */
[C---:B------:R-:W-:Y:S01]  /*19d30*/  FMUL.FTZ R189, R2.reuse, R191 ;  /* 0x000000bf02bd7220 */ /* 0x040fe20000410000 */
[C---:B------:R-:W-:Y:S01]  /*19d40*/  FMUL.FTZ R191, R2.reuse, R193 ;  /* 0x000000c102bf7220 */ /* 0x040fe20000410000 */
[C---:B------:R-:W-:Y:S01]  /*19d50*/  FMUL.FTZ R193, R2.reuse, R195 ;  /* 0x000000c302c17220 */ /* 0x040fe20000410000 */
[C---:B------:R-:W-:Y:S01]  /*19d60*/  FMUL.FTZ R195, R2.reuse, R197 ;  /* 0x000000c502c37220 */ /* 0x040fe20000410000 */
[----:B------:R-:W-:Y:S01]  /*19d70*/  FMUL.FTZ R197, R2, R199 ;  /* 0x000000c702c57220 */ /* 0x000fe20000410000 */
[----:B------:R-:W-:Y:S01]  /*19d80*/  IMAD R199, R20, -0xe0, RZ ;  /* 0xffffff2014c77824 */ /* 0x000fe200078e02ff */
[----:B------:R-:W1:Y:S01]  /*19d90*/  MUFU.TANH R14, R14 ;  /* 0x0000000e000e7308 */ /* 0x000e620000002400 */
[----:B------:R-:W4:Y:S01]  /*19da0*/  SHFL.IDX PT, R13, R13, 0x1, 0x1c1f ;  /* 0x003c1f000d0d7f89 */ /* 0x000f2200000e0000 */
[C---:B------:R-:W-:Y:S01]  /*19db0*/  FMUL.FTZ R94, R2.reuse, R94 ;  /* 0x0000005e025e7220 */ /* 0x040fe20000410000 */
[C---:B------:R-:W-:Y:S01]  /*19dc0*/  FMUL.FTZ R95, R2.reuse, R95 ;  /* 0x0000005f025f7220 */ /* 0x040fe20000410000 */
[C---:B------:R-:W-:Y:S01]  /*19dd0*/  FMUL.FTZ R98, R2.reuse, R98 ;  /* 0x0000006202627220 */ /* 0x040fe20000410000 */
[C---:B------:R-:W-:Y:S01]  /*19de0*/  FMUL.FTZ R99, R2.reuse, R99 ;  /* 0x0000006302637220 */ /* 0x040fe20000410000 */
[----:B------:R-:W-:Y:S01]  /*19df0*/  FMUL.FTZ R102, R2, R102 ;  /* 0x0000006602667220 */ /* 0x000fe20000410000 */
[----:B------:R-:W0:Y:S01]  /*19e00*/  S2R R227, SR_TID.X ;  /* 0x0000000000e37919 */ /* 0x000e220000002100 */
[----:B------:R-:W1:Y:S08]  /*19e10*/  MUFU.TANH R15, R15 ;  /* 0x0000000f000f7308 */ /* 0x000e700000002400 */
        /* <DEDUP_REMOVED lines=14> */
[----:B------:R-:W1:Y:S01]  /*19f00*/  MUFU.TANH R156, R156 ;  /* 0x0000009c009c7308 */ /* 0x000e620000002400 */
[----:B------:R-:W-:-:S02]  /*19f10*/  WARPGROUP.DEPBAR.LE gsb0, 0x0 ;  /* 0x00008000000079c5 */ /* 0x000fc40000010000 */
[----:B------:R-:W-:-:S05]  /*19f20*/  FMUL.FTZ R204, R2, R128 ;  /* 0x0000008002cc7220 */ /* 0x000fca0000410000 */
[----:B------:R-:W1:Y:S01]  /*19f30*/  MUFU.TANH R157, R157 ;  /* 0x0000009d009d7308 */ /* 0x000e620000002400 */
[----:B------:R-:W-:Y:S01]  /*19f40*/  FMUL.FTZ R206, R2, R103 ;  /* 0x0000006702ce7220 */ /* 0x000fe20000410000 */
[----:B------:R-:W-:Y:S01]  /*19f50*/  WARPGROUP.ARRIVE ;  /* 0x00000000000079c5 */ /* 0x000fe20000000000 */
[----:B0-----:R-:W-:-:S05]  /*19f60*/  LOP3.LUT R207, R227, 0x7f, RZ, 0xc0, !PT ;  /* 0x0000007fe3cf7812 */ /* 0x001fca00078ec0ff */
[----:B------:R-:W0:Y:S01]  /*19f70*/  S2R R227, SR_TID.X ;  /* 0x0000000000e37919 */ /* 0x000e220000002100 */
        /* <DEDUP_REMOVED lines=14> */
[----:B--2---:R-:W-:-:S07]  /*1a060*/  IADD3 R199, -R211, 0x1, R199 ;  /* 0x00000001d3c77810 */ /* 0x004fce0007ffe1c7 */
[----:B------:R-:W2:Y:S01]  /*1a070*/  MUFU.TANH R124, R124 ;  /* 0x0000007c007c7308 */ /* 0x000ea20000002400 */
[----:B---3--:R-:W-:-:S07]  /*1a080*/  IADD3 R199, -R209, R199, R210 ;  /* 0x000000c7d1c77210 */ /* 0x008fce0007ffe1d2 */
[----:B------:R-:W3:Y:S01]  /*1a090*/  MUFU.TANH R125, R125 ;  /* 0x0000007d007d7308 */ /* 0x000ee20000002400 */
[C---:B------:R-:W-:Y:S02]  /*1a0a0*/  IMAD.IADD R123, R199.reuse, 0x1, R123 ;  /* 0x00000001c77b7824 */ /* 0x040fe400078e027b */
[----:B----4-:R-:W-:-:S05]  /*1a0b0*/  IMAD.IADD R13, R199, 0x1, R13 ;  /* 0x00000001c70d7824 */ /* 0x010fca00078e020d */
[----:B------:R-:W-:Y:S01]  /*1a0c0*/  MUFU.TANH R129, R129 ;  /* 0x0000008100817308 */ /* 0x000fe20000002400 */
[C---:B------:R-:W-:Y:S02]  /*1a0d0*/  ISETP.GT.AND P2, PT, R123.reuse, RZ, PT ;  /* 0x000000ff7b00720c */ /* 0x040fe40003f44270 */
[C---:B------:R-:W-:Y:S02]  /*1a0e0*/  ISETP.GT.AND P3, PT, R123.reuse, 0x1, PT ;  /* 0x000000017b00780c */ /* 0x040fe40003f64270 */
[----:B-1----:R-:W-:Y:S02]  /*1a0f0*/  FSEL R128, R14, -INF , P2 ;  /* 0xff8000000e807808 */ /* 0x002fe40001000000 */
[----:B------:R-:W-:Y:S01]  /*1a100*/  ISETP.GT.AND P2, PT, R123, 0x8, PT ;  /* 0x000000087b00780c */ /* 0x000fe20003f44270 */
[----:B------:R1:W4:Y:S01]  /*1a110*/  MUFU.TANH R14, R204 ;  /* 0x000000cc000e7308 */ /* 0x0003220000002400 */
[----:B------:R-:W-:Y:S02]  /*1a120*/  FSEL R15, R15, -INF , P3 ;  /* 0xff8000000f0f7808 */ /* 0x000fe40001800000 */
[----:B------:R-:W-:-:S02]  /*1a130*/  ISETP.GT.AND P3, PT, R123, 0x9, PT ;  /* 0x000000097b00780c */ /* 0x000fc40003f64270 */
[----:B------:R-:W-:Y:S02]  /*1a140*/  FSEL R186, R186, -INF , P2 ;  /* 0xff800000baba7808 */ /* 0x000fe40001000000 */
[----:B------:R-:W-:Y:S01]  /*1a150*/  ISETP.GT.AND P2, PT, R123, 0x10, PT ;  /* 0x000000107b00780c */ /* 0x000fe20003f44270 */
[----:B------:R-:W4:Y:S01]  /*1a160*/  MUFU.TANH R132, R132 ;  /* 0x0000008400847308 */ /* 0x000f220000002400 */
[----:B-1----:R-:W-:Y:S02]  /*1a170*/  FMNMX.FTZ R204, R128, R3, !PT ;  /* 0x0000000380cc7209 */ /* 0x002fe40007810000 */
[----:B------:R-:W-:Y:S02]  /*1a180*/  FSEL R187, R187, -INF , P3 ;  /* 0xff800000bbbb7808 */ /* 0x000fe40001800000 */
[----:B------:R-:W-:Y:S02]  /*1a190*/  FMNMX.FTZ R204, R15, R204, !PT ;  /* 0x000000cc0fcc7209 */ /* 0x000fe40007810000 */
[----:B------:R-:W-:Y:S01]  /*1a1a0*/  ISETP.GT.AND P3, PT, R123, 0x11, PT ;  /* 0x000000117b00780c */ /* 0x000fe20003f64270 */
[----:B------:R-:W1:Y:S01]  /*1a1b0*/  MUFU.TANH R133, R133 ;  /* 0x0000008500857308 */ /* 0x000e620000002400 */
[----:B------:R-:W-:-:S02]  /*1a1c0*/  FMNMX.FTZ R204, R186, R204, !PT ;  /* 0x000000ccbacc7209 */ /* 0x000fc40007810000 */
[----:B------:R-:W-:Y:S02]  /*1a1d0*/  FSEL R190, R190, -INF , P2 ;  /* 0xff800000bebe7808 */ /* 0x000fe40001000000 */
[----:B------:R-:W-:Y:S02]  /*1a1e0*/  FMNMX.FTZ R204, R187, R204, !PT ;  /* 0x000000ccbbcc7209 */ /* 0x000fe40007810000 */
[----:B------:R-:W-:Y:S01]  /*1a1f0*/  ISETP.GT.AND P2, PT, R123, 0x18, PT ;  /* 0x000000187b00780c */ /* 0x000fe20003f44270 */
[----:B------:R-:W1:Y:S01]  /*1a200*/  MUFU.TANH R104, R104 ;  /* 0x0000006800687308 */ /* 0x000e620000002400 */
[----:B------:R-:W-:Y:S02]  /*1a210*/  FSEL R191, R191, -INF , P3 ;  /* 0xff800000bfbf7808 */ /* 0x000fe40001800000 */
[----:B------:R-:W-:Y:S02]  /*1a220*/  FMNMX.FTZ R204, R190, R204, !PT ;  /* 0x000000ccbecc7209 */ /* 0x000fe40007810000 */
[----:B------:R-:W-:-:S02]  /*1a230*/  ISETP.GT.AND P3, PT, R123, 0x19, PT ;  /* 0x000000197b00780c */ /* 0x000fc40003f64270 */
[----:B------:R-:W-:Y:S01]  /*1a240*/  FSEL R194, R194, -INF , P2 ;  /* 0xff800000c2c27808 */ /* 0x000fe20001000000 */
[----:B------:R-:W1:Y:S01]  /*1a250*/  MUFU.TANH R105, R105 ;  /* 0x0000006900697308 */ /* 0x000e620000002400 */
[----:B------:R-:W-:Y:S02]  /*1a260*/  FMNMX.FTZ R204, R191, R204, !PT ;  /* 0x000000ccbfcc7209 */ /* 0x000fe40007810000 */
        /* <DEDUP_REMOVED lines=33> */
[----:B------:R-:W-:Y:S01]  /*1a480*/  MUFU.TANH R184, R184 ;  /* 0x000000b800b87308 */ /* 0x000fe20000002400 */
        /* <DEDUP_REMOVED lines=9> */
[----:B------:R-:W-:Y:S01]  /*1a520*/  MUFU.TANH R188, R188 ;  /* 0x000000bc00bc7308 */ /* 0x000fe20000002400 */
[----:B------:R-:W-:Y:S02]  /*1a530*/  FMNMX.FTZ R204, R153, R204, !PT ;  /* 0x000000cc99cc7209 */ /* 0x000fe40007810000 */
[----:B------:R-:W-:Y:S02]  /*1a540*/  ISETP.GT.AND P2, PT, R123, 0x50, PT ;  /* 0x000000507b00780c */ /* 0x000fe40003f44270 */
[----:B------:R-:W-:Y:S02]  /*1a550*/  FSEL R157, R157, -INF , P3 ;  /* 0xff8000009d9d7808 */ /* 0x000fe40001800000 */
[----:B------:R-:W-:Y:S01]  /*1a560*/  FMNMX.FTZ R204, R156, R204, !PT ;  /* 0x000000cc9ccc7209 */ /* 0x000fe20007810000 */
[----:B------:R-:W-:Y:S01]  /*1a570*/  MUFU.TANH R189, R189 ;  /* 0x000000bd00bd7308 */ /* 0x000fe20000002400 */
[----:B------:R-:W-:-:S02]  /*1a580*/  ISETP.GT.AND P3, PT, R123, 0x51, PT ;  /* 0x000000517b00780c */ /* 0x000fc40003f64270 */
[----:B0-----:R-:W-:Y:S02]  /*1a590*/  FSEL R160, R160, -INF , P2 ;  /* 0xff800000a0a07808 */ /* 0x001fe40001000000 */
        /* <DEDUP_REMOVED lines=51> */
[----:B--2---:R-:W-:Y:S01]  /*1a8d0*/  FSEL R124, R124, -INF , P2 ;  /* 0xff8000007c7c7808 */ /* 0x004fe20001000000 */
[----:B------:R-:W-:Y:S01]  /*1a8e0*/  MUFU.TANH R182, R182 ;  /* 0x000000b600b67308 */ /* 0x000fe20000002400 */
[----:B------:R-:W-:Y:S02]  /*1a8f0*/  FMNMX.FTZ R204, R121, R204, !PT ;  /* 0x000000cc79cc7209 */ /* 0x000fe40007810000 */
[----:B------:R-:W-:Y:S02]  /*1a900*/  ISETP.GT.AND P2, PT, R123, 0x90, PT ;  /* 0x000000907b00780c */ /* 0x000fe40003f44270 */
[----:B---3--:R-:W-:Y:S02]  /*1a910*/  FSEL R125, R125, -INF , P3 ;  /* 0xff8000007d7d7808 */ /* 0x008fe40001800000 */
[----:B------:R-:W-:Y:S01]  /*1a920*/  ISETP.GT.AND P3, PT, R123, 0x91, PT ;  /* 0x000000917b00780c */ /* 0x000fe20003f64270 */
[----:B------:R-:W-:Y:S01]  /*1a930*/  MUFU.TANH R183, R183 ;  /* 0x000000b700b77308 */ /* 0x000fe20000002400 */
[----:B------:R-:W-:-:S02]  /*1a940*/  FMNMX.FTZ R205, R124, R204, !PT ;  /* 0x000000cc7ccd7209 */ /* 0x000fc40007810000 */
[----:B----4-:R-:W-:Y:S02]  /*1a950*/  FSEL R204, R14, -INF , P2 ;  /* 0xff8000000ecc7808 */ /* 0x010fe40001000000 */
[----:B------:R-:W-:Y:S02]  /*1a960*/  ISETP.GT.AND P2, PT, R123, 0x98, PT ;  /* 0x000000987b00780c */ /* 0x000fe40003f44270 */
[----:B------:R-:W-:Y:S01]  /*1a970*/  FSEL R129, R129, -INF , P3 ;  /* 0xff80000081817808 */ /* 0x000fe20001800000 */
[----:B------:R0:W2:Y:S01]  /*1a980*/  MUFU.TANH R14, R88 ;  /* 0x00000058000e7308 */ /* 0x0000a20000002400 */
[C---:B------:R-:W-:Y:S02]  /*1a990*/  ISETP.GT.AND P3, PT, R123.reuse, 0x99, PT ;  /* 0x000000997b00780c */ /* 0x040fe40003f64270 */
[----:B------:R-:W-:Y:S02]  /*1a9a0*/  FSEL R132, R132, -INF , P2 ;  /* 0xff80000084847808 */ /* 0x000fe40001000000 */
[----:B------:R-:W-:-:S02]  /*1a9b0*/  ISETP.GT.AND P2, PT, R123, 0xa0, PT ;  /* 0x000000a07b00780c */ /* 0x000fc40003f44270 */
[----:B-1----:R-:W-:Y:S01]  /*1a9c0*/  FSEL R133, R133, -INF , P3 ;  /* 0xff80000085857808 */ /* 0x002fe20001800000 */
[----:B------:R-:W-:Y:S01]  /*1a9d0*/  MUFU.TANH R154, R154 ;  /* 0x0000009a009a7308 */ /* 0x000fe20000002400 */
[C---:B------:R-:W-:Y:S01]  /*1a9e0*/  ISETP.GT.AND P3, PT, R123.reuse, 0xa1, PT ;  /* 0x000000a17b00780c */ /* 0x040fe20003f64270 */
[----:B0-----:R-:W-:Y:S01]  /*1a9f0*/  FMUL.FTZ R88, R2, R89 ;  /* 0x0000005902587220 */ /* 0x001fe20000410000 */
[----:B------:R-:W-:Y:S01]  /*1aa00*/  FSEL R104, R104, -INF , P2 ;  /* 0xff80000068687808 */ /* 0x000fe20001000000 */
[C---:B------:R-:W-:Y:S01]  /*1aa10*/  FMUL.FTZ R89, R2.reuse, R92 ;  /* 0x0000005c02597220 */ /* 0x040fe20000410000 */
[----:B------:R-:W-:Y:S01]  /*1aa20*/  ISETP.GT.AND P2, PT, R123, 0xa8, PT ;  /* 0x000000a87b00780c */ /* 0x000fe20003f44270 */
[C---:B------:R-:W-:Y:S01]  /*1aa30*/  FMUL.FTZ R92, R2.reuse, R93 ;  /* 0x0000005d025c7220 */ /* 0x040fe20000410000 */
[----:B------:R-:W-:Y:S01]  /*1aa40*/  FSEL R105, R105, -INF , P3 ;  /* 0xff80000069697808 */ /* 0x000fe20001800000 */
[----:B------:R-:W-:Y:S01]  /*1aa50*/  MUFU.TANH R88, R88 ;  /* 0x0000005800587308 */ /* 0x000fe20000002400 */
[C---:B------:R-:W-:Y:S01]  /*1aa60*/  ISETP.GT.AND P3, PT, R123.reuse, 0xa9, PT ;  /* 0x000000a97b00780c */ /* 0x040fe20003f64270 */
[----:B------:R-:W-:Y:S01]  /*1aa70*/  FMUL.FTZ R93, R2, R96 ;  /* 0x00000060025d7220 */ /* 0x000fe20000410000 */
[----:B------:R-:W-:Y:S01]  /*1aa80*/  FSEL R108, R108, -INF , P2 ;  /* 0xff8000006c6c7808 */ /* 0x000fe20001000000 */
[----:B------:R-:W-:Y:S01]  /*1aa90*/  FMUL.FTZ R96, R2, R97 ;  /* 0x0000006102607220 */ /* 0x000fe20000410000 */
[----:B------:R-:W-:-:S02]  /*1aaa0*/  ISETP.GT.AND P2, PT, R123, 0xb0, PT ;  /* 0x000000b07b00780c */ /* 0x000fc40003f44270 */
[----:B------:R-:W-:Y:S01]  /*1aab0*/  FSEL R109, R109, -INF , P3 ;  /* 0xff8000006d6d7808 */ /* 0x000fe20001800000 */
[----:B------:R-:W-:Y:S01]  /*1aac0*/  MUFU.TANH R92, R92 ;  /* 0x0000005c005c7308 */ /* 0x000fe20000002400 */
[C---:B------:R-:W-:Y:S02]  /*1aad0*/  ISETP.GT.AND P3, PT, R123.reuse, 0xb1, PT ;  /* 0x000000b17b00780c */ /* 0x040fe40003f64270 */
[----:B------:R-:W-:Y:S02]  /*1aae0*/  FSEL R112, R112, -INF , P2 ;  /* 0xff80000070707808 */ /* 0x000fe40001000000 */
[----:B------:R-:W-:Y:S02]  /*1aaf0*/  ISETP.GT.AND P2, PT, R123, 0xb8, PT ;  /* 0x000000b87b00780c */ /* 0x000fe40003f44270 */
[----:B------:R-:W-:Y:S01]  /*1ab00*/  FSEL R113, R113, -INF , P3 ;  /* 0xff80000071717808 */ /* 0x000fe20001800000 */
[----:B------:R-:W0:Y:S01]  /*1ab10*/  MUFU.TANH R89, R89 ;  /* 0x0000005900597308 */ /* 0x000e220000002400 */
[----:B------:R-:W-:-:S02]  /*1ab20*/  ISETP.GT.AND P3, PT, R123, 0xb9, PT ;  /* 0x000000b97b00780c */ /* 0x000fc40003f64270 */
[----:B------:R-:W-:Y:S02]  /*1ab30*/  FSEL R116, R116, -INF , P2 ;  /* 0xff80000074747808 */ /* 0x000fe40001000000 */
[----:B------:R-:W-:Y:S02]  /*1ab40*/  ISETP.GT.AND P2, PT, R123, 0xc0, PT ;  /* 0x000000c07b00780c */ /* 0x000fe40003f44270 */
[----:B------:R-:W-:Y:S01]  /*1ab50*/  FSEL R117, R117, -INF , P3 ;  /* 0xff80000075757808 */ /* 0x000fe20001800000 */
[----:B------:R-:W1:Y:S01]  /*1ab60*/  MUFU.TANH R96, R96 ;  /* 0x0000006000607308 */ /* 0x000e620000002400 */
[C---:B------:R-:W-:Y:S02]  /*1ab70*/  ISETP.GT.AND P3, PT, R123.reuse, 0xc1, PT ;  /* 0x000000c17b00780c */ /* 0x040fe40003f64270 */
[----:B--2---:R-:W-:Y:S02]  /*1ab80*/  FSEL R97, R14, -INF , P2 ;  /* 0xff8000000e617808 */ /* 0x004fe40001000000 */
[----:B------:R-:W-:-:S02]  /*1ab90*/  ISETP.GT.AND P2, PT, R123, 0xc8, PT ;  /* 0x000000c87b00780c */ /* 0x000fc40003f44270 */
[----:B------:R-:W-:Y:S01]  /*1aba0*/  ISETP.GT.AND P4, PT, R13, 0x1, PT ;  /* 0x000000010d00780c */ /* 0x000fe20003f84270 */
[----:B------:R2:W-:Y:S01]  /*1abb0*/  MUFU.TANH R14, R100 ;  /* 0x00000064000e7308 */ /* 0x0005e20000002400 */
[----:B0-----:R-:W-:Y:S02]  /*1abc0*/  FSEL R89, R89, -INF , P2 ;  /* 0xff80000059597808 */ /* 0x001fe40001000000 */
[----:B------:R-:W-:Y:S02]  /*1abd0*/  ISETP.GT.AND P2, PT, R123, 0xd0, PT ;  /* 0x000000d07b00780c */ /* 0x000fe40003f44270 */
[----:B------:R-:W-:Y:S02]  /*1abe0*/  FSEL R185, R185, -INF , P4 ;  /* 0xff800000b9b97808 */ /* 0x000fe40002000000 */
[----:B------:R-:W-:Y:S01]  /*1abf0*/  ISETP.GT.AND P4, PT, R13, 0x9, PT ;  /* 0x000000090d00780c */ /* 0x000fe20003f84270 */
[----:B------:R-:W0:Y:S01]  /*1ac00*/  MUFU.TANH R93, R93 ;  /* 0x0000005d005d7308 */ /* 0x000e220000002400 */
[----:B--2---:R-:W-:Y:S01]  /*1ac10*/  FSEL R100, R88, -INF , P3 ;  /* 0xff80000058647808 */ /* 0x004fe20001800000 */
[----:B------:R-:W-:Y:S01]  /*1ac20*/  FMUL.FTZ R88, R2, R101 ;  /* 0x0000006502587220 */ /* 0x000fe20000410000 */
[----:B------:R-:W-:-:S02]  /*1ac30*/  ISETP.GT.AND P3, PT, R123, 0xc9, PT ;  /* 0x000000c97b00780c */ /* 0x000fc40003f64270 */
[----:B------:R-:W-:Y:S02]  /*1ac40*/  FSEL R189, R189, -INF , P4 ;  /* 0xff800000bdbd7808 */ /* 0x000fe40002000000 */
[----:B------:R-:W-:Y:S01]  /*1ac50*/  FSEL R92, R92, -INF , P3 ;  /* 0xff8000005c5c7808 */ /* 0x000fe20001800000 */
[----:B------:R-:W2:Y:S01]  /*1ac60*/  MUFU.TANH R88, R88 ;  /* 0x0000005800587308 */ /* 0x000ea20000002400 */
[----:B------:R-:W-:Y:S02]  /*1ac70*/  ISETP.GT.AND P3, PT, R123, 0xd1, PT ;  /* 0x000000d17b00780c */ /* 0x000fe40003f64270 */
[----:B------:R-:W-:Y:S02]  /*1ac80*/  ISETP.GT.AND P4, PT, R13, 0x11, PT ;  /* 0x000000110d00780c */ /* 0x000fe40003f84270 */
[----:B-1----:R-:W-:Y:S02]  /*1ac90*/  FSEL R96, R96, -INF , P3 ;  /* 0xff80000060607808 */ /* 0x002fe40001800000 */
[----:B------:R-:W-:Y:S01]  /*1aca0*/  ISETP.GT.AND P3, PT, R123, 0xd9, PT ;  /* 0x000000d97b00780c */ /* 0x000fe20003f64270 */
[----:B------:R-:W1:Y:S01]  /*1acb0*/  MUFU.TANH R155, R155 ;  /* 0x0000009b009b7308 */ /* 0x000e620000002400 */
[----:B0-----:R-:W-:-:S02]  /*1acc0*/  FSEL R101, R93, -INF , P2 ;  /* 0xff8000005d657808 */ /* 0x001fc40001000000 */
[----:B------:R-:W-:Y:S02]  /*1acd0*/  ISETP.GT.AND P2, PT, R123, 0xd8, PT ;  /* 0x000000d87b00780c */ /* 0x000fe40003f44270 */
[----:B------:R-:W-:Y:S02]  /*1ace0*/  FSEL R193, R193, -INF , P4 ;  /* 0xff800000c1c17808 */ /* 0x000fe40002000000 */
[C---:B------:R-:W-:Y:S01]  /*1acf0*/  ISETP.GT.AND P4, PT, R13.reuse, 0x19, PT ;  /* 0x000000190d00780c */ /* 0x040fe20003f84270 */
[----:B------:R-:W0:Y:S01]  /*1ad00*/  MUFU.TANH R158, R158 ;  /* 0x0000009e009e7308 */ /* 0x000e220000002400 */
[----:B--2---:R-:W-:Y:S02]  /*1ad10*/  FSEL R123, R88, -INF , P3 ;  /* 0xff800000587b7808 */ /* 0x004fe40001800000 */
[----:B------:R-:W-:Y:S02]  /*1ad20*/  ISETP.GT.AND P3, PT, R13, RZ, PT ;  /* 0x000000ff0d00720c */ /* 0x000fe40003f64270 */
[----:B------:R-:W-:-:S02]  /*1ad30*/  FMNMX.FTZ R205, R125, R205, !PT ;  /* 0x000000cd7dcd7209 */ /* 0x000fc40007810000 */
[----:B------:R-:W-:Y:S01]  /*1ad40*/  FSEL R184, R184, -INF , P3 ;  /* 0xff800000b8b87808 */ /* 0x000fe20001800000 */
[----:B------:R-:W2:Y:S01]  /*1ad50*/  MUFU.TANH R159, R159 ;  /* 0x0000009f009f7308 */ /* 0x000ea20000002400 */
[----:B------:R-:W-:Y:S02]  /*1ad60*/  ISETP.GT.AND P3, PT, R13, 0x8, PT ;  /* 0x000000080d00780c */ /* 0x000fe40003f64270 */
[----:B------:R-:W-:Y:S02]  /*1ad70*/  FMNMX.FTZ R199, R184, R0, !PT ;  /* 0x00000000b8c77209 */ /* 0x000fe40007810000 */
[----:B------:R-:W-:Y:S02]  /*1ad80*/  FSEL R188, R188, -INF , P3 ;  /* 0xff800000bcbc7808 */ /* 0x000fe40001800000 */
[----:B------:R-:W-:Y:S01]  /*1ad90*/  FMNMX.FTZ R199, R185, R199, !PT ;  /* 0x000000c7b9c77209 */ /* 0x000fe20007810000 */
[----:B------:R-:W3:Y:S01]  /*1ada0*/  MUFU.TANH R162, R162 ;  /* 0x000000a200a27308 */ /* 0x000ee20000002400 */
[----:B------:R-:W-:-:S02]  /*1adb0*/  ISETP.GT.AND P3, PT, R13, 0x10, PT ;  /* 0x000000100d00780c */ /* 0x000fc40003f64270 */
[----:B------:R-:W-:Y:S02]  /*1adc0*/  FMNMX.FTZ R199, R188, R199, !PT ;  /* 0x000000c7bcc77209 */ /* 0x000fe40007810000 */
[----:B------:R-:W-:Y:S02]  /*1add0*/  FSEL R192, R192, -INF , P3 ;  /* 0xff800000c0c07808 */ /* 0x000fe40001800000 */
[----:B------:R-:W-:Y:S01]  /*1ade0*/  FMNMX.FTZ R199, R189, R199, !PT ;  /* 0x000000c7bdc77209 */ /* 0x000fe20007810000 */
[----:B------:R-:W4:Y:S01]  /*1adf0*/  MUFU.TANH R163, R163 ;  /* 0x000000a300a37308 */ /* 0x000f220000002400 */
[----:B------:R-:W-:Y:S02]  /*1ae00*/  ISETP.GT.AND P3, PT, R13, 0x18, PT ;  /* 0x000000180d00780c */ /* 0x000fe40003f64270 */
[----:B------:R-:W-:Y:S02]  /*1ae10*/  FMNMX.FTZ R199, R192, R199, !PT ;  /* 0x000000c7c0c77209 */ /* 0x000fe40007810000 */
[----:B------:R-:W-:-:S02]  /*1ae20*/  FSEL R196, R196, -INF , P3 ;  /* 0xff800000c4c47808 */ /* 0x000fc40001800000 */
[----:B------:R-:W-:Y:S01]  /*1ae30*/  FMNMX.FTZ R199, R193, R199, !PT ;  /* 0x000000c7c1c77209 */ /* 0x000fe20007810000 */
[----:B------:R-:W4:Y:S01]  /*1ae40*/  MUFU.TANH R166, R166 ;  /* 0x000000a600a67308 */ /* 0x000f220000002400 */
[----:B------:R-:W-:Y:S02]  /*1ae50*/  ISETP.GT.AND P3, PT, R13, 0x20, PT ;  /* 0x000000200d00780c */ /* 0x000fe40003f64270 */
[----:B------:R-:W-:Y:S02]  /*1ae60*/  FSEL R197, R197, -INF , P4 ;  /* 0xff800000c5c57808 */ /* 0x000fe40002000000 */
[----:B------:R-:W-:Y:S02]  /*1ae70*/  FMNMX.FTZ R199, R196, R199, !PT ;  /* 0x000000c7c4c77209 */ /* 0x000fe40007810000 */
[----:B------:R-:W-:Y:S01]  /*1ae80*/  FMNMX.FTZ R205, R204, R205, !PT ;  /* 0x000000cdcccd7209 */ /* 0x000fe20007810000 */
[----:B------:R-:W4:Y:S01]  /*1ae90*/  MUFU.TANH R167, R167 ;  /* 0x000000a700a77308 */ /* 0x000f220000002400 */
[----:B------:R-:W-:-:S02]  /*1aea0*/  ISETP.GT.AND P4, PT, R13, 0x21, PT ;  /* 0x000000210d00780c */ /* 0x000fc40003f84270 */
[----:B------:R-:W-:Y:S02]  /*1aeb0*/  FSEL R170, R170, -INF , P3 ;  /* 0xff800000aaaa7808 */ /* 0x000fe40001800000 */
[----:B------:R-:W-:Y:S02]  /*1aec0*/  FMNMX.FTZ R199, R197, R199, !PT ;  /* 0x000000c7c5c77209 */ /* 0x000fe40007810000 */
[----:B------:R-:W-:Y:S01]  /*1aed0*/  FMNMX.FTZ R205, R129, R205, !PT ;  /* 0x000000cd81cd7209 */ /* 0x000fe20007810000 */
[----:B------:R-:W4:Y:S01]  /*1aee0*/  MUFU.TANH R138, R138 ;  /* 0x0000008a008a7308 */ /* 0x000f220000002400 */
[----:B------:R-:W-:Y:S02]  /*1aef0*/  ISETP.GT.AND P3, PT, R13, 0x28, PT ;  /* 0x000000280d00780c */ /* 0x000fe40003f64270 */
[----:B------:R-:W-:Y:S02]  /*1af00*/  FSEL R171, R171, -INF , P4 ;  /* 0xff800000abab7808 */ /* 0x000fe40002000000 */
[----:B------:R-:W-:-:S02]  /*1af10*/  FMNMX.FTZ R199, R170, R199, !PT ;  /* 0x000000c7aac77209 */ /* 0x000fc40007810000 */
        /* <DEDUP_REMOVED lines=21> */
[----:B------:R4:W-:Y:S01]  /*1b070*/  MUFU.TANH R93, R110 ;  /* 0x0000006e005d7308 */ /* 0x0009e20000002400 */
        /* <DEDUP_REMOVED lines=16> */
[----:B-1----:R-:W-:Y:S02]  /*1b180*/  FSEL R155, R155, -INF , P4 ;  /* 0xff8000009b9b7808 */ /* 0x002fe40002000000 */
[----:B------:R-:W-:Y:S02]  /*1b190*/  FMNMX.FTZ R199, R154, R199, !PT ;  /* 0x000000c79ac77209 */ /* 0x000fe40007810000 */
[----:B------:R-:W-:Y:S01]  /*1b1a0*/  FMNMX.FTZ R205, R116, R205, !PT ;  /* 0x000000cd74cd7209 */ /* 0x000fe20007810000 */
[----:B------:R-:W1:Y:S01]  /*1b1b0*/  MUFU.TANH R122, R122 ;  /* 0x0000007a007a7308 */ /* 0x000e620000002400 */
[----:B------:R-:W-:Y:S02]  /*1b1c0*/  ISETP.GT.AND P4, PT, R13, 0x49, PT ;  /* 0x000000490d00780c */ /* 0x000fe40003f84270 */
[----:B0-----:R-:W-:Y:S02]  /*1b1d0*/  FSEL R158, R158, -INF , P3 ;  /* 0xff8000009e9e7808 */ /* 0x001fe40001800000 */
[----:B------:R-:W-:-:S02]  /*1b1e0*/  FMNMX.FTZ R199, R155, R199, !PT ;  /* 0x000000c79bc77209 */ /* 0x000fc40007810000 */
[----:B------:R-:W-:Y:S01]  /*1b1f0*/  FMNMX.FTZ R205, R117, R205, !PT ;  /* 0x000000cd75cd7209 */ /* 0x000fe20007810000 */
[----:B------:R-:W0:Y:S01]  /*1b200*/  MUFU.TANH R198, R198 ;  /* 0x000000c600c67308 */ /* 0x000e220000002400 */
[----:B------:R-:W-:Y:S02]  /*1b210*/  ISETP.GT.AND P3, PT, R13, 0x50, PT ;  /* 0x000000500d00780c */ /* 0x000fe40003f64270 */
[----:B--2---:R-:W-:Y:S02]  /*1b220*/  FSEL R159, R159, -INF , P4 ;  /* 0xff8000009f9f7808 */ /* 0x004fe40002000000 */
[----:B------:R-:W-:Y:S02]  /*1b230*/  FMNMX.FTZ R199, R158, R199, !PT ;  /* 0x000000c79ec77209 */ /* 0x000fe40007810000 */
[----:B------:R-:W-:Y:S01]  /*1b240*/  FMNMX.FTZ R205, R97, R205, !PT ;  /* 0x000000cd61cd7209 */ /* 0x000fe20007810000 */
[----:B------:R-:W2:Y:S01]  /*1b250*/  MUFU.TANH R126, R126 ;  /* 0x0000007e007e7308 */ /* 0x000ea20000002400 */
[----:B------:R-:W-:-:S02]  /*1b260*/  ISETP.GT.AND P4, PT, R13, 0x51, PT ;  /* 0x000000510d00780c */ /* 0x000fc40003f84270 */
[----:B---3--:R-:W-:Y:S02]  /*1b270*/  FSEL R162, R162, -INF , P3 ;  /* 0xff800000a2a27808 */ /* 0x008fe40001800000 */
[----:B------:R-:W-:Y:S02]  /*1b280*/  FMNMX.FTZ R199, R159, R199, !PT ;  /* 0x000000c79fc77209 */ /* 0x000fe40007810000 */
[----:B------:R-:W-:Y:S01]  /*1b290*/  FMNMX.FTZ R205, R100, R205, !PT ;  /* 0x000000cd64cd7209 */ /* 0x000fe20007810000 */
[----:B------:R-:W3:Y:S01]  /*1b2a0*/  MUFU.TANH R127, R127 ;  /* 0x0000007f007f7308 */ /* 0x000ee20000002400 */
[----:B------:R-:W-:Y:S02]  /*1b2b0*/  ISETP.GT.AND P3, PT, R13, 0x58, PT ;  /* 0x000000580d00780c */ /* 0x000fe40003f64270 */
[----:B----4-:R-:W-:Y:S02]  /*1b2c0*/  FSEL R163, R163, -INF , P4 ;  /* 0xff800000a3a37808 */ /* 0x010fe40002000000 */
        /* <DEDUP_REMOVED lines=16> */
[----:B------:R-:W-:Y:S01]  /*1b3d0*/  FSEL R110, R14, -INF , P2 ;  /* 0xff8000000e6e7808 */ /* 0x000fe20001000000 */
[----:B------:R-:W4:Y:S01]  /*1b3e0*/  MUFU.TANH R135, R135 ;  /* 0x0000008700877308 */ /* 0x000f220000002400 */
[----:B------:R-:W-:Y:S02]  /*1b3f0*/  FMNMX.FTZ R205, R96, R205, !PT ;  /* 0x000000cd60cd7209 */ /* 0x000fe40007810000 */
[----:B------:R-:W-:Y:S02]  /*1b400*/  ISETP.GT.AND P3, PT, R13, 0x68, PT ;  /* 0x000000680d00780c */ /* 0x000fe40003f64270 */
[----:B------:R-:W-:Y:S02]  /*1b410*/  FSEL R139, R139, -INF , P4 ;  /* 0xff8000008b8b7808 */ /* 0x000fe40002000000 */
[----:B------:R-:W-:Y:S01]  /*1b420*/  FMNMX.FTZ R199, R138, R199, !PT ;  /* 0x000000c78ac77209 */ /* 0x000fe20007810000 */
[----:B------:R-:W4:Y:S01]  /*1b430*/  MUFU.TANH R106, R106 ;  /* 0x0000006a006a7308 */ /* 0x000f220000002400 */
[----:B------:R-:W-:-:S02]  /*1b440*/  FMNMX.FTZ R14, R110, R205, !PT ;  /* 0x000000cd6e0e7209 */ /* 0x000fc40007810000 */
[----:B------:R-:W-:Y:S02]  /*1b450*/  ISETP.GT.AND P4, PT, R13, 0x69, PT ;  /* 0x000000690d00780c */ /* 0x000fe40003f84270 */
[----:B------:R-:W-:Y:S02]  /*1b460*/  FSEL R142, R142, -INF , P3 ;  /* 0xff8000008e8e7808 */ /* 0x000fe40001800000 */
[----:B------:R-:W-:Y:S01]  /*1b470*/  FMNMX.FTZ R199, R139, R199, !PT ;  /* 0x000000c78bc77209 */ /* 0x000fe20007810000 */
[----:B------:R-:W4:Y:S01]  /*1b480*/  MUFU.TANH R107, R107 ;  /* 0x0000006b006b7308 */ /* 0x000f220000002400 */
[----:B------:R-:W-:Y:S02]  /*1b490*/  FMNMX.FTZ R14, R123, R14, !PT ;  /* 0x0000000e7b0e7209 */ /* 0x000fe40007810000 */
[----:B------:R-:W-:Y:S02]  /*1b4a0*/  ISETP.GT.AND P3, PT, R13, 0x70, PT ;  /* 0x000000700d00780c */ /* 0x000fe40003f64270 */
[----:B------:R-:W-:Y:S01]  /*1b4b0*/  FSEL R143, R143, -INF , P4 ;  /* 0xff8000008f8f7808 */ /* 0x000fe20002000000 */
[----:B------:R-:W2:Y:S01]  /*1b4c0*/  SHFL.BFLY PT, R88, R14, 0x2, 0x1f ;  /* 0x0c401f000e587f89 */ /* 0x000ea200000e0000 */
[----:B------:R-:W-:Y:S01]  /*1b4d0*/  FMNMX.FTZ R199, R142, R199, !PT ;  /* 0x000000c78ec77209 */ /* 0x000fe20007810000 */
[----:B------:R-:W4:Y:S01]  /*1b4e0*/  MUFU.TANH R111, R111 ;  /* 0x0000006f006f7308 */ /* 0x000f220000002400 */
[----:B------:R-:W-:-:S02]  /*1b4f0*/  ISETP.GT.AND P4, PT, R13, 0x71, PT ;  /* 0x000000710d00780c */ /* 0x000fc40003f84270 */
[----:B------:R-:W-:Y:S02]  /*1b500*/  FSEL R146, R146, -INF , P3 ;  /* 0xff80000092927808 */ /* 0x000fe40001800000 */
[----:B------:R-:W-:Y:S02]  /*1b510*/  FMNMX.FTZ R199, R143, R199, !PT ;  /* 0x000000c78fc77209 */ /* 0x000fe40007810000 */
[----:B------:R-:W-:Y:S01]  /*1b520*/  ISETP.GT.AND P3, PT, R13, 0x78, PT ;  /* 0x000000780d00780c */ /* 0x000fe20003f64270 */
[----:B------:R-:W4:Y:S01]  /*1b530*/  MUFU.TANH R114, R114 ;  /* 0x0000007200727308 */ /* 0x000f220000002400 */
[----:B------:R-:W-:Y:S02]  /*1b540*/  FSEL R147, R147, -INF , P4 ;  /* 0xff80000093937808 */ /* 0x000fe40002000000 */
[----:B------:R-:W-:Y:S02]  /*1b550*/  FMNMX.FTZ R199, R146, R199, !PT ;  /* 0x000000c792c77209 */ /* 0x000fe40007810000 */
[----:B------:R-:W-:-:S02]  /*1b560*/  ISETP.GT.AND P4, PT, R13, 0x79, PT ;  /* 0x000000790d00780c */ /* 0x000fc40003f84270 */
[----:B------:R-:W-:Y:S01]  /*1b570*/  FSEL R150, R150, -INF , P3 ;  /* 0xff80000096967808 */ /* 0x000fe20001800000 */
[----:B------:R-:W4:Y:S01]  /*1b580*/  MUFU.TANH R115, R115 ;  /* 0x0000007300737308 */ /* 0x000f220000002400 */
[----:B------:R-:W-:Y:S02]  /*1b590*/  FMNMX.FTZ R199, R147, R199, !PT ;  /* 0x000000c793c77209 */ /* 0x000fe40007810000 */
[----:B------:R-:W-:Y:S02]  /*1b5a0*/  ISETP.GT.AND P3, PT, R13, 0x80, PT ;  /* 0x000000800d00780c */ /* 0x000fe40003f64270 */
[----:B------:R-:W-:Y:S02]  /*1b5b0*/  FSEL R151, R151, -INF , P4 ;  /* 0xff80000097977808 */ /* 0x000fe40002000000 */
[----:B------:R-:W-:Y:S01]  /*1b5c0*/  FMNMX.FTZ R199, R150, R199, !PT ;  /* 0x000000c796c77209 */ /* 0x000fe20007810000 */
[----:B------:R-:W4:Y:S01]  /*1b5d0*/  MUFU.TANH R118, R118 ;  /* 0x0000007600767308 */ /* 0x000f220000002400 */
[----:B------:R-:W-:-:S02]  /*1b5e0*/  ISETP.GT.AND P4, PT, R13, 0x81, PT ;  /* 0x000000810d00780c */ /* 0x000fc40003f84270 */
[----:B-1----:R-:W-:Y:S02]  /*1b5f0*/  FSEL R122, R122, -INF , P3 ;  /* 0xff8000007a7a7808 */ /* 0x002fe40001800000 */
[----:B------:R-:W-:Y:S02]  /*1b600*/  FMNMX.FTZ R199, R151, R199, !PT ;  /* 0x000000c797c77209 */ /* 0x000fe40007810000 */
[----:B------:R-:W-:Y:S01]  /*1b610*/  ISETP.GT.AND P3, PT, R13, 0x88, PT ;  /* 0x000000880d00780c */ /* 0x000fe20003f64270 */
[----:B------:R-:W1:Y:S01]  /*1b620*/  MUFU.TANH R119, R119 ;  /* 0x0000007700777308 */ /* 0x000e620000002400 */
[----:B0-----:R-:W-:Y:S02]  /*1b630*/  FSEL R198, R198, -INF , P4 ;  /* 0xff800000c6c67808 */ /* 0x001fe40002000000 */
[----:B------:R-:W-:Y:S02]  /*1b640*/  FMNMX.FTZ R199, R122, R199, !PT ;  /* 0x000000c77ac77209 */ /* 0x000fe40007810000 */
[----:B--2---:R-:W-:-:S02]  /*1b650*/  FMNMX.FTZ R14, R14, R88, !PT ;  /* 0x000000580e0e7209 */ /* 0x004fc40007810000 */
[C---:B------:R-:W-:Y:S01]  /*1b660*/  ISETP.GT.AND P4, PT, R13.reuse, 0x89, PT ;  /* 0x000000890d00780c */ /* 0x040fe20003f84270 */
[----:B------:R-:W0:Y:S01]  /*1b670*/  MUFU.TANH R90, R90 ;  /* 0x0000005a005a7308 */ /* 0x000e220000002400 */
[----:B------:R-:W-:Y:S01]  /*1b680*/  FSEL R126, R126, -INF , P3 ;  /* 0xff8000007e7e7808 */ /* 0x000fe20001800000 */
[----:B------:R-:W2:Y:S01]  /*1b690*/  SHFL.BFLY PT, R88, R14, 0x1, 0x1f ;  /* 0x0c201f000e587f89 */ /* 0x000ea200000e0000 */
[----:B------:R-:W-:Y:S02]  /*1b6a0*/  FMNMX.FTZ R199, R198, R199, !PT ;  /* 0x000000c7c6c77209 */ /* 0x000fe40007810000 */
[----:B------:R-:W-:Y:S02]  /*1b6b0*/  ISETP.GT.AND P3, PT, R13, 0x90, PT ;  /* 0x000000900d00780c */ /* 0x000fe40003f64270 */
[----:B---3--:R-:W-:Y:S01]  /*1b6c0*/  FSEL R127, R127, -INF , P4 ;  /* 0xff8000007f7f7808 */ /* 0x008fe20002000000 */
[----:B------:R-:W3:Y:S01]  /*1b6d0*/  MUFU.TANH R91, R91 ;  /* 0x0000005b005b7308 */ /* 0x000ee20000002400 */
[----:B------:R-:W-:-:S02]  /*1b6e0*/  FMNMX.FTZ R199, R126, R199, !PT ;  /* 0x000000c77ec77209 */ /* 0x000fc40007810000 */
[----:B------:R-:W-:Y:S02]  /*1b6f0*/  ISETP.GT.AND P4, PT, R13, 0x91, PT ;  /* 0x000000910d00780c */ /* 0x000fe40003f84270 */
[----:B----4-:R-:W-:Y:S02]  /*1b700*/  FSEL R130, R130, -INF , P3 ;  /* 0xff80000082827808 */ /* 0x010fe40001800000 */
[----:B------:R-:W-:Y:S01]  /*1b710*/  FMNMX.FTZ R199, R127, R199, !PT ;  /* 0x000000c77fc77209 */ /* 0x000fe20007810000 */
[----:B------:R-:W4:Y:S01]  /*1b720*/  MUFU.TANH R94, R94 ;  /* 0x0000005e005e7308 */ /* 0x000f220000002400 */
[----:B------:R-:W-:Y:S02]  /*1b730*/  ISETP.GT.AND P3, PT, R13, 0x98, PT ;  /* 0x000000980d00780c */ /* 0x000fe40003f64270 */
[----:B------:R-:W-:Y:S02]  /*1b740*/  FSEL R131, R131, -INF , P4 ;  /* 0xff80000083837808 */ /* 0x000fe40002000000 */
[----:B------:R-:W-:-:S02]  /*1b750*/  FMNMX.FTZ R199, R130, R199, !PT ;  /* 0x000000c782c77209 */ /* 0x000fc40007810000 */
[----:B------:R-:W-:Y:S01]  /*1b760*/  ISETP.GT.AND P4, PT, R13, 0x99, PT ;  /* 0x000000990d00780c */ /* 0x000fe20003f84270 */
[----:B------:R-:W4:Y:S01]  /*1b770*/  MUFU.TANH R95, R95 ;  /* 0x0000005f005f7308 */ /* 0x000f220000002400 */
[----:B------:R-:W-:Y:S02]  /*1b780*/  FSEL R134, R134, -INF , P3 ;  /* 0xff80000086867808 */ /* 0x000fe40001800000 */
[----:B------:R-:W-:Y:S02]  /*1b790*/  FMNMX.FTZ R199, R131, R199, !PT ;  /* 0x000000c783c77209 */ /* 0x000fe40007810000 */
[----:B------:R-:W-:Y:S02]  /*1b7a0*/  ISETP.GT.AND P3, PT, R13, 0xa0, PT ;  /* 0x000000a00d00780c */ /* 0x000fe40003f64270 */
[----:B------:R-:W-:Y:S01]  /*1b7b0*/  FSEL R135, R135, -INF , P4 ;  /* 0xff80000087877808 */ /* 0x000fe20002000000 */
[----:B------:R-:W4:Y:S01]  /*1b7c0*/  MUFU.TANH R98, R98 ;  /* 0x0000006200627308 */ /* 0x000f220000002400 */
[----:B------:R-:W-:-:S02]  /*1b7d0*/  FMNMX.FTZ R199, R134, R199, !PT ;  /* 0x000000c786c77209 */ /* 0x000fc40007810000 */
[----:B------:R-:W-:Y:S02]  /*1b7e0*/  ISETP.GT.AND P4, PT, R13, 0xa1, PT ;  /* 0x000000a10d00780c */ /* 0x000fe40003f84270 */
[----:B------:R-:W-:Y:S02]  /*1b7f0*/  FSEL R106, R106, -INF , P3 ;  /* 0xff8000006a6a7808 */ /* 0x000fe40001800000 */
[----:B------:R-:W-:Y:S01]  /*1b800*/  FMNMX.FTZ R199, R135, R199, !PT ;  /* 0x000000c787c77209 */ /* 0x000fe20007810000 */
[----:B------:R-:W4:Y:S01]  /*1b810*/  MUFU.TANH R99, R99 ;  /* 0x0000006300637308 */ /* 0x000f220000002400 */
[----:B--2---:R-:W-:Y:S01]  /*1b820*/  FMNMX.FTZ R14, R14, R88, !PT ;  /* 0x000000580e0e7209 */ /* 0x004fe20007810000 */
[----:B------:R-:W-:Y:S01]  /*1b830*/  IMAD.U32 R88, RZ, RZ, UR4 ;  /* 0x00000004ff587e24 */ /* 0x000fe2000f8e00ff */
[----:B------:R-:W-:Y:S02]  /*1b840*/  ISETP.GT.AND P3, PT, R13, 0xa8, PT ;  /* 0x000000a80d00780c */ /* 0x000fe40003f64270 */
[----:B------:R-:W-:Y:S01]  /*1b850*/  FSEL R107, R107, -INF , P4 ;  /* 0xff8000006b6b7808 */ /* 0x000fe20002000000 */
[----:B------:R-:W-:-:S01]  /*1b860*/  FFMA.FTZ R205, R14, R88, -8 ;  /* 0xc10000000ecd7423 */ /* 0x000fc20000010058 */
[----:B------:R-:W-:Y:S01]  /*1b870*/  FMNMX.FTZ R199, R106, R199, !PT ;  /* 0x000000c76ac77209 */ /* 0x000fe20007810000 */
[----:B------:R-:W2:Y:S01]  /*1b880*/  MUFU.TANH R102, R102 ;  /* 0x0000006600667308 */ /* 0x000ea20000002400 */
[----:B------:R-:W-:-:S02]  /*1b890*/  ISETP.GT.AND P4, PT, R13, 0xa9, PT ;  /* 0x000000a90d00780c */ /* 0x000fc40003f84270 */
[----:B------:R-:W-:Y:S02]  /*1b8a0*/  FSEL R93, R93, -INF , P3 ;  /* 0xff8000005d5d7808 */ /* 0x000fe40001800000 */
[----:B------:R-:W-:Y:S02]  /*1b8b0*/  FMNMX.FTZ R199, R107, R199, !PT ;  /* 0x000000c76bc77209 */ /* 0x000fe40007810000 */
[----:B------:R-:W-:Y:S02]  /*1b8c0*/  FSETP.NEU.FTZ.AND P2, PT, R14, -INF , PT ;  /* 0xff8000000e00780b */ /* 0x000fe40003f5d000 */
[----:B------:R-:W-:Y:S02]  /*1b8d0*/  ISETP.GT.AND P3, PT, R13, 0xb0, PT ;  /* 0x000000b00d00780c */ /* 0x000fe40003f64270 */
[----:B------:R-:W-:Y:S02]  /*1b8e0*/  FSEL R111, R111, -INF , P4 ;  /* 0xff8000006f6f7808 */ /* 0x000fe40002000000 */
[----:B------:R-:W-:-:S02]  /*1b8f0*/  FMNMX.FTZ R199, R93, R199, !PT ;  /* 0x000000c75dc77209 */ /* 0x000fc40007810000 */
[----:B------:R-:W-:Y:S02]  /*1b900*/  FSEL R103, R205, RZ, P2 ;  /* 0x000000ffcd677208 */ /* 0x000fe40001000000 */
[----:B------:R1:W2:Y:S01]  /*1b910*/  MUFU.TANH R205, R206 ;  /* 0x000000ce00cd7308 */ /* 0x0002a20000002400 */
[----:B------:R-:W-:Y:S02]  /*1b920*/  ISETP.GT.AND P4, PT, R13, 0xb1, PT ;  /* 0x000000b10d00780c */ /* 0x000fe40003f84270 */
[----:B------:R-:W-:Y:S01]  /*1b930*/  FSEL R114, R114, -INF , P3 ;  /* 0xff80000072727808 */ /* 0x000fe20001800000 */
[----:B------:R-:W-:-:S01]  /*1b940*/  FFMA.FTZ R204, R204, R88, -R103 ;  /* 0x00000058cccc7223 */ /* 0x000fc20000010867 */
[----:B------:R-:W-:Y:S01]  /*1b950*/  ISETP.GT.AND P3, PT, R13, 0xb8, PT ;  /* 0x000000b80d00780c */ /* 0x000fe20003f64270 */
[----:B------:R-:W-:-:S01]  /*1b960*/  FFMA.FTZ R128, R128, R88, -R103 ;  /* 0x0000005880807223 */ /* 0x000fc20000010867 */
[----:B------:R-:W-:Y:S01]  /*1b970*/  FSEL R115, R115, -INF , P4 ;  /* 0xff80000073737808 */ /* 0x000fe20002000000 */
[----:B------:R-:W-:-:S01]  /*1b980*/  FFMA.FTZ R15, R15, R88, -R103 ;  /* 0x000000580f0f7223 */ /* 0x000fc20000010867 */
[----:B-1----:R-:W-:Y:S01]  /*1b990*/  FMNMX.FTZ R206, R111, R199, !PT ;  /* 0x000000c76fce7209 */ /* 0x002fe20007810000 */
[----:B------:R-:W-:-:S01]  /*1b9a0*/  FFMA.FTZ R186, R186, R88, -R103 ;  /* 0x00000058baba7223 */ /* 0x000fc20000010867 */
[----:B------:R-:W-:Y:S01]  /*1b9b0*/  ISETP.GT.AND P4, PT, R13, 0xb9, PT ;  /* 0x000000b90d00780c */ /* 0x000fe20003f84270 */
[----:B------:R1:W-:Y:S01]  /*1b9c0*/  MUFU.EX2 R199, R204 ;  /* 0x000000cc00c77308 */ /* 0x0003e20000000800 */
[----:B------:R-:W-:Y:S01]  /*1b9d0*/  FMNMX.FTZ R206, R114, R206, !PT ;  /* 0x000000ce72ce7209 */ /* 0x000fe20007810000 */
[-CC-:B------:R-:W-:Y:S01]  /*1b9e0*/  FFMA.FTZ R187, R187, R88.reuse, -R103.reuse ;  /* 0x00000058bbbb7223 */ /* 0x180fe20000010867 */
[----:B------:R-:W-:Y:S01]  /*1b9f0*/  FSEL R118, R118, -INF , P3 ;  /* 0xff80000076767808 */ /* 0x000fe20001800000 */
[--C-:B------:R-:W-:Y:S01]  /*1ba00*/  FFMA.FTZ R190, R190, R88, -R103.reuse ;  /* 0x00000058bebe7223 */ /* 0x100fe20000010867 */
[----:B------:R-:W-:Y:S01]  /*1ba10*/  FMNMX.FTZ R206, R115, R206, !PT ;  /* 0x000000ce73ce7209 */ /* 0x000fe20007810000 */
[-CC-:B------:R-:W-:Y:S01]  /*1ba20*/  FFMA.FTZ R191, R191, R88.reuse, -R103.reuse ;  /* 0x00000058bfbf7223 */ /* 0x180fe20000010867 */
[----:B------:R-:W-:Y:S01]  /*1ba30*/  ISETP.GT.AND P3, PT, R13, 0xc0, PT ;  /* 0x000000c00d00780c */ /* 0x000fe20003f64270 */
[-CC-:B------:R-:W-:Y:S01]  /*1ba40*/  FFMA.FTZ R194, R194, R88.reuse, -R103.reuse ;  /* 0x00000058c2c27223 */ /* 0x180fe20000010867 */
[----:B-1----:R-:W-:-:S01]  /*1ba50*/  FFMA.FTZ R204, R129, R88, -R103 ;  /* 0x0000005881cc7223 */ /* 0x002fc20000010867 */
[----:B------:R-:W-:Y:S01]  /*1ba60*/  FSEL R129, R119, -INF , P4 ;  /* 0xff80000077817808 */ /* 0x000fe20002000000 */
[----:B------:R-:W-:-:S01]  /*1ba70*/  FFMA.FTZ R195, R195, R88, -R103 ;  /* 0x00000058c3c37223 */ /* 0x000fc20000010867 */
[----:B------:R-:W-:Y:S01]  /*1ba80*/  FMNMX.FTZ R206, R118, R206, !PT ;  /* 0x000000ce76ce7209 */ /* 0x000fe20007810000 */
[----:B------:R0:W-:Y:S01]  /*1ba90*/  MUFU.EX2 R119, R204 ;  /* 0x000000cc00777308 */ /* 0x0001e20000000800 */
[----:B------:R-:W-:Y:S01]  /*1baa0*/  ISETP.GT.AND P4, PT, R13, 0xc1, PT ;  /* 0x000000c10d00780c */ /* 0x000fe20003f84270 */
[-CC-:B------:R-:W-:Y:S01]  /*1bab0*/  FFMA.FTZ R168, R168, R88.reuse, -R103.reuse ;  /* 0x00000058a8a87223 */ /* 0x180fe20000010867 */
[----:B------:R-:W-:-:S01]  /*1bac0*/  FFMA.FTZ R169, R169, R88, -R103 ;  /* 0x00000058a9a97223 */ /* 0x000fc20000010867 */
[-CC-:B------:R-:W-:Y:S01]  /*1bad0*/  FFMA.FTZ R172, R172, R88.reuse, -R103.reuse ;  /* 0x00000058acac7223 */ /* 0x180fe20000010867 */
[----:B------:R-:W-:-:S01]  /*1bae0*/  FFMA.FTZ R173, R173, R88, -R103 ;  /* 0x00000058adad7223 */ /* 0x000fc20000010867 */
[-CC-:B------:R-:W-:Y:S01]  /*1baf0*/  FFMA.FTZ R176, R176, R88.reuse, -R103.reuse ;  /* 0x00000058b0b07223 */ /* 0x180fe20000010867 */
[----:B------:R-:W-:-:S01]  /*1bb00*/  FFMA.FTZ R177, R177, R88, -R103 ;  /* 0x00000058b1b17223 */ /* 0x000fc20000010867 */
[-CC-:B------:R-:W-:Y:S01]  /*1bb10*/  FFMA.FTZ R180, R180, R88.reuse, -R103.reuse ;  /* 0x00000058b4b47223 */ /* 0x180fe20000010867 */
[----:B0-----:R-:W-:Y:S01]  /*1bb20*/  FSEL R204, R90, -INF , P3 ;  /* 0xff8000005acc7808 */ /* 0x001fe20001800000 */
[--C-:B------:R-:W-:Y:S01]  /*1bb30*/  FFMA.FTZ R181, R181, R88, -R103.reuse ;  /* 0x00000058b5b57223 */ /* 0x100fe20000010867 */
[----:B------:R-:W-:Y:S01]  /*1bb40*/  FMNMX.FTZ R90, R129, R206, !PT ;  /* 0x000000ce815a7209 */ /* 0x000fe20007810000 */
[-CC-:B------:R-:W-:Y:S01]  /*1bb50*/  FFMA.FTZ R152, R152, R88.reuse, -R103.reuse ;  /* 0x0000005898987223 */ /* 0x180fe20000010867 */
[----:B------:R-:W-:Y:S01]  /*1bb60*/  ISETP.GT.AND P3, PT, R13, 0xc8, PT ;  /* 0x000000c80d00780c */ /* 0x000fe20003f64270 */
[-CC-:B------:R-:W-:Y:S01]  /*1bb70*/  FFMA.FTZ R153, R153, R88.reuse, -R103.reuse ;  /* 0x0000005899997223 */ /* 0x180fe20000010867 */
[----:B---3--:R-:W-:Y:S01]  /*1bb80*/  FSEL R206, R91, -INF , P4 ;  /* 0xff8000005bce7808 */ /* 0x008fe20002000000 */
[--C-:B------:R-:W-:Y:S01]  /*1bb90*/  FFMA.FTZ R91, R133, R88, -R103.reuse ;  /* 0x00000058855b7223 */ /* 0x100fe20000010867 */
[----:B------:R-:W-:Y:S01]  /*1bba0*/  FMNMX.FTZ R90, R204, R90, !PT ;  /* 0x0000005acc5a7209 */ /* 0x000fe20007810000 */
[-CC-:B------:R-:W-:Y:S01]  /*1bbb0*/  FFMA.FTZ R156, R156, R88.reuse, -R103.reuse ;  /* 0x000000589c9c7223 */ /* 0x180fe20000010867 */
[----:B------:R-:W-:Y:S01]  /*1bbc0*/  ISETP.GT.AND P4, PT, R13, 0xc9, PT ;  /* 0x000000c90d00780c */ /* 0x000fe20003f84270 */
[-CC-:B------:R-:W-:Y:S01]  /*1bbd0*/  FFMA.FTZ R157, R157, R88.reuse, -R103.reuse ;  /* 0x000000589d9d7223 */ /* 0x180fe20000010867 */
[----:B----4-:R-:W-:Y:S01]  /*1bbe0*/  FSEL R94, R94, -INF , P3 ;  /* 0xff8000005e5e7808 */ /* 0x010fe20001800000 */
[--C-:B------:R-:W-:Y:S01]  /*1bbf0*/  FFMA.FTZ R160, R160, R88, -R103.reuse ;  /* 0x00000058a0a07223 */ /* 0x100fe20000010867 */
[----:B------:R-:W-:Y:S01]  /*1bc00*/  FMNMX.FTZ R90, R206, R90, !PT ;  /* 0x0000005ace5a7209 */ /* 0x000fe20007810000 */
[-CC-:B------:R-:W-:Y:S01]  /*1bc10*/  FFMA.FTZ R161, R161, R88.reuse, -R103.reuse ;  /* 0x00000058a1a17223 */ /* 0x180fe20000010867 */
[----:B------:R-:W-:Y:S01]  /*1bc20*/  ISETP.GT.AND P3, PT, R13, 0xd0, PT ;  /* 0x000000d00d00780c */ /* 0x000fe20003f64270 */
[-CC-:B------:R-:W-:Y:S01]  /*1bc30*/  FFMA.FTZ R164, R164, R88.reuse, -R103.reuse ;  /* 0x00000058a4a47223 */ /* 0x180fe20000010867 */
[----:B------:R-:W-:Y:S01]  /*1bc40*/  FSEL R133, R95, -INF , P4 ;  /* 0xff8000005f857808 */ /* 0x000fe20002000000 */
[--C-:B------:R-:W-:Y:S01]  /*1bc50*/  FFMA.FTZ R165, R165, R88, -R103.reuse ;  /* 0x00000058a5a57223 */ /* 0x100fe20000010867 */
[----:B------:R-:W-:Y:S01]  /*1bc60*/  FMNMX.FTZ R90, R94, R90, !PT ;  /* 0x0000005a5e5a7209 */ /* 0x000fe20007810000 */
[----:B------:R0:W-:Y:S01]  /*1bc70*/  MUFU.EX2 R95, R91 ;  /* 0x0000005b005f7308 */ /* 0x0001e20000000800 */
[----:B------:R-:W-:Y:S01]  /*1bc80*/  ISETP.GT.AND P4, PT, R13, 0xd1, PT ;  /* 0x000000d10d00780c */ /* 0x000fe20003f84270 */
[-CC-:B------:R-:W-:Y:S01]  /*1bc90*/  FFMA.FTZ R136, R136, R88.reuse, -R103.reuse ;  /* 0x0000005888887223 */ /* 0x180fe20000010867 */
[----:B------:R-:W-:Y:S01]  /*1bca0*/  FSEL R98, R98, -INF , P3 ;  /* 0xff80000062627808 */ /* 0x000fe20001800000 */
[--C-:B------:R-:W-:Y:S01]  /*1bcb0*/  FFMA.FTZ R137, R137, R88, -R103.reuse ;  /* 0x0000005889897223 */ /* 0x100fe20000010867 */
[----:B------:R-:W-:Y:S01]  /*1bcc0*/  FMNMX.FTZ R90, R133, R90, !PT ;  /* 0x0000005a855a7209 */ /* 0x000fe20007810000 */
[-CC-:B------:R-:W-:Y:S01]  /*1bcd0*/  FFMA.FTZ R140, R140, R88.reuse, -R103.reuse ;  /* 0x000000588c8c7223 */ /* 0x180fe20000010867 */
[----:B------:R-:W-:Y:S01]  /*1bce0*/  ISETP.GT.AND P3, PT, R13, 0xd8, PT ;  /* 0x000000d80d00780c */ /* 0x000fe20003f64270 */
[-CC-:B------:R-:W-:Y:S01]  /*1bcf0*/  FFMA.FTZ R141, R141, R88.reuse, -R103.reuse ;  /* 0x000000588d8d7223 */ /* 0x180fe20000010867 */
[----:B0-----:R-:W-:-:S01]  /*1bd00*/  FFMA.FTZ R91, R104, R88, -R103 ;  /* 0x00000058685b7223 */ /* 0x001fc20000010867 */
[----:B------:R-:W-:Y:S01]  /*1bd10*/  FSEL R104, R99, -INF , P4 ;  /* 0xff80000063687808 */ /* 0x000fe20002000000 */
[----:B------:R-:W-:-:S01]  /*1bd20*/  FFMA.FTZ R144, R144, R88, -R103 ;  /* 0x0000005890907223 */ /* 0x000fc20000010867 */
[----:B------:R-:W-:Y:S01]  /*1bd30*/  FMNMX.FTZ R90, R98, R90, !PT ;  /* 0x0000005a625a7209 */ /* 0x000fe20007810000 */
[----:B------:R-:W-:-:S01]  /*1bd40*/  FFMA.FTZ R145, R145, R88, -R103 ;  /* 0x0000005891917223 */ /* 0x000fc20000010867 */
[----:B------:R-:W-:Y:S01]  /*1bd50*/  ISETP.GT.AND P4, PT, R13, 0xd9, PT ;  /* 0x000000d90d00780c */ /* 0x000fe20003f84270 */
[----:B------:R-:W-:-:S01]  /*1bd60*/  FFMA.FTZ R148, R148, R88, -R103 ;  /* 0x0000005894947223 */ /* 0x000fc20000010867 */
[----:B--2---:R-:W-:Y:S01]  /*1bd70*/  FSEL R102, R102, -INF , P3 ;  /* 0xff80000066667808 */ /* 0x004fe20001800000 */
[----:B------:R-:W-:-:S01]  /*1bd80*/  FFMA.FTZ R149, R149, R88, -R103 ;  /* 0x0000005895957223 */ /* 0x000fc20000010867 */
[----:B------:R-:W-:Y:S01]  /*1bd90*/  FMNMX.FTZ R90, R104, R90, !PT ;  /* 0x0000005a685a7209 */ /* 0x000fe20007810000 */
[----:B------:R-:W-:-:S01]  /*1bda0*/  FFMA.FTZ R120, R120, R88, -R103 ;  /* 0x0000005878787223 */ /* 0x000fc20000010867 */
[----:B------:R-:W-:Y:S01]  /*1bdb0*/  FSEL R205, R205, -INF , P4 ;  /* 0xff800000cdcd7808 */ /* 0x000fe20002000000 */
        /* <DEDUP_REMOVED lines=34> */
[----:B------:R-:W-:Y:S02]  /*1bfe0*/  FSEL R123, R90, RZ, P3 ;  /* 0x000000ff5a7b7208 */ /* 0x000fe40001800000 */
[----:B------:R-:W-:Y:S02]  /*1bff0*/  FSEL R90, R14, RZ, P2 ;  /* 0x000000ff0e5a7208 */ /* 0x000fe40001000000 */
[----:B------:R-:W-:Y:S01]  /*1c000*/  ISETP.NE.AND P2, PT, R207, RZ, PT ;  /* 0x000000ffcf00720c */ /* 0x000fe20003f45270 */
[----:B------:R-:W-:Y:S01]  /*1c010*/  MUFU.EX2 R195, R195 ;  /* 0x000000c300c37308 */ /* 0x000fe20000000800 */
[----:B------:R-:W-:-:S01]  /*1c020*/  FFMA.FTZ R184, R184, R88, -R123 ;  /* 0x00000058b8b87223 */ /* 0x000fc2000001087b */
[----:B------:R-:W-:Y:S01]  /*1c030*/  FADD.FTZ R90, -R90, R3 ;  /* 0x000000035a5a7221 */ /* 0x000fe20000010100 */
[----:B------:R-:W-:-:S01]  /*1c040*/  FFMA.FTZ R3, R142, R88, -R123 ;  /* 0x000000588e037223 */ /* 0x000fc2000001087b */
[-CC-:B------:R-:W-:Y:S01]  /*1c050*/  FFMA.FTZ R185, R185, R88.reuse, -R123.reuse ;  /* 0x00000058b9b97223 */ /* 0x180fe2000001087b */
[----:B------:R-:W-:-:S01]  /*1c060*/  FFMA.FTZ R188, R188, R88, -R123 ;  /* 0x00000058bcbc7223 */ /* 0x000fc2000001087b */
[-C--:B------:R-:W-:Y:S01]  /*1c070*/  FMUL.FTZ R90, R90, R88.reuse ;  /* 0x000000585a5a7220 */ /* 0x080fe20000410000 */
        /* <DEDUP_REMOVED lines=9> */
[----:B------:R0:W1:Y:S01]  /*1c110*/  MUFU.EX2 R142, R90 ;  /* 0x0000005a008e7308 */ /* 0x0000620000000800 */
        /* <DEDUP_REMOVED lines=8> */
[----:B------:R-:W-:-:S01]  /*1c1a0*/  FFMA.FTZ R158, R158, R88, -R123 ;  /* 0x000000589e9e7223 */ /* 0x000fc2000001087b */
[----:B------:R-:W-:Y:S01]  /*1c1b0*/  FFMA.FTZ R159, R159, R88, -R123 ;  /* 0x000000589f9f7223 */ /* 0x000fe2000001087b */
[----:B0-----:R-:W-:-:S02]  /*1c1c0*/  VIADD R90, R12, 0x600 ;  /* 0x000006000c5a7836 */ /* 0x001fc40000000000 */
[-CC-:B------:R-:W-:Y:S01]  /*1c1d0*/  FFMA.FTZ R12, R111, R88.reuse, -R123.reuse ;  /* 0x000000586f0c7223 */ /* 0x180fe2000001087b */
[----:B------:R-:W-:-:S01]  /*1c1e0*/  FFMA.FTZ R162, R162, R88, -R123 ;  /* 0x00000058a2a27223 */ /* 0x000fc2000001087b */
[-CC-:B------:R-:W-:Y:S01]  /*1c1f0*/  FFMA.FTZ R163, R163, R88.reuse, -R123.reuse ;  /* 0x00000058a3a37223 */ /* 0x180fe2000001087b */
[----:B------:R-:W-:-:S01]  /*1c200*/  FFMA.FTZ R166, R166, R88, -R123 ;  /* 0x00000058a6a67223 */ /* 0x000fc2000001087b */
[----:B------:R-:W0:Y:S01]  /*1c210*/  MUFU.EX2 R172, R172 ;  /* 0x000000ac00ac7308 */ /* 0x000e220000000800 */
[----:B-1----:R-:W-:-:S01]  /*1c220*/  FFMA.FTZ R236, R142, R236, R128 ;  /* 0x000000ec8eec7223 */ /* 0x002fc20000010080 */
[----:B------:R-:W-:Y:S01]  /*1c230*/  R2UR UR6, R90 ;  /* 0x000000005a0672ca */ /* 0x000fe200000e0000 */
[----:B------:R-:W-:-:S01]  /*1c240*/  FFMA.FTZ R167, R167, R88, -R123 ;  /* 0x00000058a7a77223 */ /* 0x000fc2000001087b */
[----:B------:R-:W-:Y:S01]  /*1c250*/  FFMA.FTZ R138, R138, R88, -R123 ;  /* 0x000000588a8a7223 */ /* 0x000fe2000001087b */
[----:B------:R-:W-:-:S01]  /*1c260*/  FADD.FTZ R236, R15, R236 ;  /* 0x000000ec0fec7221 */ /* 0x000fc20000010000 */
[-CC-:B------:R-:W-:Y:S01]  /*1c270*/  FFMA.FTZ R139, R139, R88.reuse, -R123.reuse ;  /* 0x000000588b8b7223 */ /* 0x180fe2000001087b */
[----:B------:R-:W-:-:S01]  /*1c280*/  FFMA.FTZ R143, R143, R88, -R123 ;  /* 0x000000588f8f7223 */ /* 0x000fc2000001087b */
[----:B------:R1:W-:Y:S01]  /*1c290*/  MUFU.EX2 R99, R91 ;  /* 0x0000005b00637308 */ /* 0x0003e20000000800 */
[----:B------:R-:W-:-:S01]  /*1c2a0*/  FADD.FTZ R236, R186, R236 ;  /* 0x000000ecbaec7221 */ /* 0x000fc20000010000 */
[-CC-:B------:R-:W-:Y:S01]  /*1c2b0*/  FFMA.FTZ R146, R146, R88.reuse, -R123.reuse ;  /* 0x0000005892927223 */ /* 0x180fe2000001087b */
[----:B------:R-:W-:-:S01]  /*1c2c0*/  FFMA.FTZ R147, R147, R88, -R123 ;  /* 0x0000005893937223 */ /* 0x000fc2000001087b */
[----:B------:R-:W-:Y:S01]  /*1c2d0*/  FFMA.FTZ R150, R150, R88, -R123 ;  /* 0x0000005896967223 */ /* 0x000fe2000001087b */
[----:B------:R-:W-:-:S01]  /*1c2e0*/  FADD.FTZ R236, R187, R236 ;  /* 0x000000ecbbec7221 */ /* 0x000fc20000010000 */
[-CC-:B------:R-:W-:Y:S01]  /*1c2f0*/  FFMA.FTZ R151, R151, R88.reuse, -R123.reuse ;  /* 0x0000005897977223 */ /* 0x180fe2000001087b */
[----:B------:R-:W-:-:S01]  /*1c300*/  FFMA.FTZ R122, R122, R88, -R123 ;  /* 0x000000587a7a7223 */ /* 0x000fc2000001087b */
[----:B------:R-:W3:Y:S01]  /*1c310*/  MUFU.EX2 R173, R173 ;  /* 0x000000ad00ad7308 */ /* 0x000ee20000000800 */
[----:B------:R-:W-:-:S01]  /*1c320*/  FADD.FTZ R236, R190, R236 ;  /* 0x000000ecbeec7221 */ /* 0x000fc20000010000 */
[----:B-1----:R-:W-:Y:S01]  /*1c330*/  FSEL R91, R13, RZ, P3 ;  /* 0x000000ff0d5b7208 */ /* 0x002fe20001800000 */
[----:B------:R-:W-:-:S01]  /*1c340*/  FFMA.FTZ R198, R198, R88, -R123 ;  /* 0x00000058c6c67223 */ /* 0x000fc2000001087b */
[----:B------:R-:W-:Y:S01]  /*1c350*/  FFMA.FTZ R126, R126, R88, -R123 ;  /* 0x000000587e7e7223 */ /* 0x000fe2000001087b */
[----:B------:R-:W-:-:S01]  /*1c360*/  FADD.FTZ R236, R191, R236 ;  /* 0x000000ecbfec7221 */ /* 0x000fc20000010000 */
[----:B------:R-:W-:Y:S01]  /*1c370*/  FFMA.FTZ R127, R127, R88, -R123 ;  /* 0x000000587f7f7223 */ /* 0x000fe2000001087b */
[----:B------:R-:W-:-:S01]  /*1c380*/  FADD.FTZ R91, -R91, R0 ;  /* 0x000000005b5b7221 */ /* 0x000fc20000010100 */
[----:B------:R-:W1:Y:S01]  /*1c390*/  MUFU.EX2 R176, R176 ;  /* 0x000000b000b07308 */ /* 0x000e620000000800 */
[----:B------:R-:W-:-:S01]  /*1c3a0*/  FADD.FTZ R236, R194, R236 ;  /* 0x000000ecc2ec7221 */ /* 0x000fc20000010000 */
[-CC-:B------:R-:W-:Y:S01]  /*1c3b0*/  FFMA.FTZ R130, R130, R88.reuse, -R123.reuse ;  /* 0x0000005882827223 */ /* 0x180fe2000001087b */
[-C--:B------:R-:W-:Y:S01]  /*1c3c0*/  FMUL.FTZ R0, R91, R88.reuse ;  /* 0x000000585b007220 */ /* 0x080fe20000410000 */
[----:B------:R-:W-:Y:S01]  /*1c3d0*/  FFMA.FTZ R131, R131, R88, -R123 ;  /* 0x0000005883837223 */ /* 0x000fe2000001087b */
[----:B------:R-:W-:-:S01]  /*1c3e0*/  FADD.FTZ R236, R195, R236 ;  /* 0x000000ecc3ec7221 */ /* 0x000fc20000010000 */
[-CC-:B------:R-:W-:Y:S01]  /*1c3f0*/  FFMA.FTZ R134, R134, R88.reuse, -R123.reuse ;  /* 0x0000005886867223 */ /* 0x180fe2000001087b */
[----:B------:R-:W-:-:S01]  /*1c400*/  FFMA.FTZ R135, R135, R88, -R123 ;  /* 0x0000005887877223 */ /* 0x000fc2000001087b */
[----:B------:R-:W4:Y:S01]  /*1c410*/  MUFU.EX2 R177, R177 ;  /* 0x000000b100b17308 */ /* 0x000f220000000800 */
[----:B------:R-:W-:-:S01]  /*1c420*/  FADD.FTZ R236, R168, R236 ;  /* 0x000000eca8ec7221 */ /* 0x000fc20000010000 */
[-CC-:B------:R-:W-:Y:S01]  /*1c430*/  FFMA.FTZ R106, R106, R88.reuse, -R123.reuse ;  /* 0x000000586a6a7223 */ /* 0x180fe2000001087b */
[----:B------:R-:W-:-:S01]  /*1c440*/  FFMA.FTZ R107, R107, R88, -R123 ;  /* 0x000000586b6b7223 */ /* 0x000fc2000001087b */
[----:B------:R-:W-:Y:S01]  /*1c450*/  FFMA.FTZ R93, R93, R88, -R123 ;  /* 0x000000585d5d7223 */ /* 0x000fe2000001087b */
[----:B--2---:R-:W-:-:S01]  /*1c460*/  FADD.FTZ R236, R169, R236 ;  /* 0x000000eca9ec7221 */ /* 0x004fc20000010000 */
[-CC-:B------:R-:W-:Y:S01]  /*1c470*/  FFMA.FTZ R90, R115, R88.reuse, -R123.reuse ;  /* 0x00000058735a7223 */ /* 0x180fe2000001087b */
[----:B------:R-:W-:-:S01]  /*1c480*/  FFMA.FTZ R114, R114, R88, -R123 ;  /* 0x0000005872727223 */ /* 0x000fc2000001087b */
[----:B------:R-:W2:Y:S01]  /*1c490*/  MUFU.EX2 R180, R180 ;  /* 0x000000b400b47308 */ /* 0x000ea20000000800 */
[----:B0-----:R-:W-:-:S01]  /*1c4a0*/  FADD.FTZ R236, R172, R236 ;  /* 0x000000ecacec7221 */ /* 0x001fc20000010000 */
[-CC-:B------:R-:W-:Y:S01]  /*1c4b0*/  FFMA.FTZ R118, R118, R88.reuse, -R123.reuse ;  /* 0x0000005876767223 */ /* 0x180fe2000001087b */
[----:B------:R-:W-:-:S01]  /*1c4c0*/  FFMA.FTZ R204, R204, R88, -R123 ;  /* 0x00000058cccc7223 */ /* 0x000fc2000001087b */
[----:B------:R-:W-:Y:S01]  /*1c4d0*/  FFMA.FTZ R206, R206, R88, -R123 ;  /* 0x00000058cece7223 */ /* 0x000fe2000001087b */
[----:B---3--:R-:W-:-:S01]  /*1c4e0*/  FADD.FTZ R236, R173, R236 ;  /* 0x000000ecadec7221 */ /* 0x008fc20000010000 */
[-CC-:B------:R-:W-:Y:S01]  /*1c4f0*/  FFMA.FTZ R94, R94, R88.reuse, -R123.reuse ;  /* 0x000000585e5e7223 */ /* 0x180fe2000001087b */
[----:B------:R-:W-:-:S01]  /*1c500*/  FFMA.FTZ R133, R133, R88, -R123 ;  /* 0x0000005885857223 */ /* 0x000fc2000001087b */
[----:B------:R-:W-:Y:S01]  /*1c510*/  MUFU.EX2 R184, R184 ;  /* 0x000000b800b87308 */ /* 0x000fe20000000800 */
[----:B-1----:R-:W-:-:S01]  /*1c520*/  FADD.FTZ R236, R176, R236 ;  /* 0x000000ecb0ec7221 */ /* 0x002fc20000010000 */
[-CC-:B------:R-:W-:Y:S01]  /*1c530*/  FFMA.FTZ R98, R98, R88.reuse, -R123.reuse ;  /* 0x0000005862627223 */ /* 0x180fe2000001087b */
[----:B------:R-:W-:-:S01]  /*1c540*/  FFMA.FTZ R104, R104, R88, -R123 ;  /* 0x0000005868687223 */ /* 0x000fc2000001087b */
[----:B------:R-:W-:Y:S01]  /*1c550*/  FFMA.FTZ R102, R102, R88, -R123 ;  /* 0x0000005866667223 */ /* 0x000fe2000001087b */
[----:B----4-:R-:W-:-:S01]  /*1c560*/  FADD.FTZ R236, R177, R236 ;  /* 0x000000ecb1ec7221 */ /* 0x010fc20000010000 */
[----:B------:R-:W-:-:S02]  /*1c570*/  SHF.R.U32.HI R207, RZ, 0x7, R227 ;  /* 0x00000007ffcf7819 */ /* 0x000fc400000116e3 */
[----:B------:R-:W0:Y:S01]  /*1c580*/  MUFU.EX2 R0, R0 ;  /* 0x0000000000007308 */ /* 0x000e220000000800 */
[----:B--2---:R-:W-:-:S07]  /*1c590*/  FADD.FTZ R236, R180, R236 ;  /* 0x000000ecb4ec7221 */ /* 0x004fce0000010000 */
[----:B------:R-:W1:Y:S08]  /*1c5a0*/  MUFU.EX2 R181, R181 ;  /* 0x000000b500b57308 */ /* 0x000e700000000800 */
        /* <DEDUP_REMOVED lines=56> */
[----:B------:R-:W-:-:S04]  /*1c930*/  MOV R91, 0xc0000010 ;  /* 0xc0000010005b7802 */ /* 0x000fc80000000f00 */
[----:B------:R-:W-:Y:S01]  /*1c940*/  R2UR UR7, R91 ;  /* 0x000000005b0772ca */ /* 0x000fe200000e0000 */
[----:B------:R-:W-:-:S01]  /*1c950*/  FFMA.FTZ R91, R129, R88, -R123 ;  /* 0x00000058815b7223 */ /* 0x000fc2000001087b */
[----:B------:R-:W0:Y:S01]  /*1c960*/  MUFU.EX2 R154, R154 ;  /* 0x0000009a009a7308 */ /* 0x000e220000000800 */
[----:B-1----:R-:W-:-:S01]  /*1c970*/  FADD.FTZ R235, R182, R235 ;  /* 0x000000ebb6eb7221 */ /* 0x002fc20000010000 */
[----:B------:R-:W-:-:S06]  /*1c980*/  FFMA.FTZ R123, R205, R88, -R123 ;  /* 0x00000058cd7b7223 */ /* 0x000fcc000001087b */
[----:B------:R-:W1:Y:S01]  /*1c990*/  MUFU.EX2 R155, R155 ;  /* 0x0000009b009b7308 */ /* 0x000e620000000800 */
[----:B--2---:R-:W-:-:S02]  /*1c9a0*/  FADD.FTZ R235, R183, R235 ;  /* 0x000000ebb7eb7221 */ /* 0x004fc40000010000 */
[----:B------:R-:W-:Y:S05]  /*1c9b0*/  QGMMA.64x128x32.F32.E4M3.E4M3 R24, R200, gdesc[UR4], R24, gsb0 ;  /* 0x01e00004c8187df3 */ /* 0x000fea0008000818 */
        /* <DEDUP_REMOVED lines=36> */
[----:B------:R-:W-:-:S06]  /*1cc00*/  WARPGROUP.DEPBAR.LE gsb0, 0x0 ;  /* 0x00008000000079c5 */ /* 0x000fcc0000010000 */
        /* <DEDUP_REMOVED lines=18> */
[----:B--2---:R-:W-:-:S01]  /*1cd30*/  FADD.FTZ R235, R127, R235 ;  /* 0x000000eb7feb7221 */ /* 0x004fc20000010000 */
[----:B------:R-:W-:-:S06]  /*1cd40*/  FADD.FTZ R115, R119, R111 ;  /* 0x0000006f77737221 */ /* 0x000fcc0000010000 */
        /* <DEDUP_REMOVED lines=9> */
[----:B------:R-:W-:-:S06]  /*1cde0*/  FADD.FTZ R129, R99, R129 ;  /* 0x0000008163817221 */ /* 0x000fcc0000010000 */
        /* <DEDUP_REMOVED lines=42> */
[----:B------:R0:W3:Y:S01]  /*1d090*/  MUFU.EX2 R129, R133 ;  /* 0x0000008500817308 */ /* 0x0000e20000000800 */
[----:B-1----:R-:W-:-:S07]  /*1d0a0*/  FADD.FTZ R201, R94, R201 ;  /* 0x000000c95ec97221 */ /* 0x002fce0000010000 */
[----:B------:R-:W1:Y:S01]  /*1d0b0*/  MUFU.EX2 R101, R101 ;  /* 0x0000006500657308 */ /* 0x000e620000000800 */
[----:B0-----:R-:W-:Y:S01]  /*1d0c0*/  IADD3 R133, -R207, 0xb, RZ ;  /* 0x0000000bcf857810 */ /* 0x001fe20007ffe1ff */
[----:B--2---:R-:W-:-:S04]  /*1d0d0*/  FADD.FTZ R200, R92, R200 ;  /* 0x000000c85cc87221 */ /* 0x004fc80000010000 */
[----:B------:R0:W-:Y:S06]  /*1d0e0*/  BAR.ARV R133, 0x100 ;  /* 0x000400850000751d */ /* 0x0001ec0000002000 */
[----:B------:R-:W2:Y:S01]  /*1d0f0*/  MUFU.EX2 R98, R98 ;  /* 0x0000006200627308 */ /* 0x000ea20000000800 */
[----:B---3--:R-:W-:-:S01]  /*1d100*/  FADD.FTZ R201, R129, R201 ;  /* 0x000000c981c97221 */ /* 0x008fc20000010000 */
[----:B0-----:R-:W-:Y:S02]  /*1d110*/  @!P2 IMAD R133, R21, 0x8, R16 ;  /* 0x000000081585a824 */ /* 0x001fe400078e0210 */
[----:B-1----:R-:W-:-:S02]  /*1d120*/  FADD.FTZ R200, R101, R200 ;  /* 0x000000c865c87221 */ /* 0x002fc40000010000 */
[----:B------:R-:W-:Y:S02]  /*1d130*/  @!P2 VIADD R133, R133, 0x2e840 ;  /* 0x0002e8408585a836 */ /* 0x000fe40000000000 */
[----:B------:R-:W0:Y:S03]  /*1d140*/  MUFU.EX2 R96, R96 ;  /* 0x0000006000607308 */ /* 0x000e260000000800 */
[----:B------:R-:W-:-:S04]  /*1d150*/  @!P2 PRMT R133, RZ, 0x654, R133 ;  /* 0x00000654ff85a816 */ /* 0x000fc80000000085 */
[----:B------:R1:W-:Y:S01]  /*1d160*/  @!P2 SYNCS.ARRIVE.TRANS64.RED.A1T0 RZ, [R133+URZ], RZ ;  /* 0x000000ff85ffa9a7 */ /* 0x0003e2000810043f */
        /* <DEDUP_REMOVED lines=9> */
[----:B0-----:R-:W-:-:S01]  /*1d200*/  FADD.FTZ R201, R102, R201 ;  /* 0x000000c966c97221 */ /* 0x001fc20000010000 */
[----:B---3--:R-:W-:-:S03]  /*1d210*/  FADD.FTZ R236, R103, R200 ;  /* 0x000000c867ec7221 */ /* 0x008fc60000010000 */
[----:B--2---:R-:W-:Y:S01]  /*1d220*/  FADD.FTZ R235, R123, R201 ;  /* 0x000000c97beb7221 */ /* 0x004fe20000010000 */
[----:B-1----:R-:W-:Y:S06]  /*1d230*/  @!P1 BRA `(.L_x_2420) ;  /* 0x0000000000049947 */ /* 0x002fec0003800000 */
[----:B------:R-:W-:Y:S01]  /*1d240*/  BPT.TRAP 0x1 ;  /* 0x000000040000795c */ /* 0x000fe20000300000 */
.L_x_2420:
[----:B------:R-:W2:Y:S02]  /*1d250*/  LDL R133, [R1+0x5c] ;  /* 0x00005c0001857983 */ /* 0x000ea40000100800 */
[----:B--2---:R-:W-:Y:S01]  /*1d260*/  R2UR UR4, R133 ;  /* 0x00000000850472ca */ /* 0x004fe200000e0000 */
[----:B------:R-:W-:Y:S02]  /*1d270*/  IMAD R133, R231, 0x8, R16 ;  /* 0x00000008e7857824 */ /* 0x000fe400078e0210 */
[----:B------:R-:W2:Y:S01]  /*1d280*/  LDL R231, [R1+0x3c] ;  /* 0x00003c0001e77983 */ /* 0x000ea20000100800 */
[----:B------:R-:W-:Y:S01]  /*1d290*/  F2FP.SATFINITE.E4M3.F32.PACK_AB_MERGE_C R3, R143, R3, RZ ;  /* 0x000000038f03723e */ /* 0x000fe200048070ff */
[----:B------:R-:W-:Y:S01]  /*1d2a0*/  VIADD R133, R133, 0x2e860 ;  /* 0x0002e86085857836 */ /* 0x000fe20000000000 */
[----:B------:R-:W-:Y:S01]  /*1d2b0*/  F2FP.SATFINITE.E4M3.F32.PACK_AB_MERGE_C R12, R12, R93, RZ ;  /* 0x0000005d0c0c723e */ /* 0x000fe200048070ff */
[----:B------:R-:W-:Y:S01]  /*1d2c0*/  FMUL.FTZ R26, R26, R0 ;  /* 0x000000001a1a7220 */ /* 0x000fe20000410000 */
[----:B------:R-:W-:Y:S01]  /*1d2d0*/  F2FP.SATFINITE.E4M3.F32.PACK_AB_MERGE_C R186, R187, R186, RZ ;  /* 0x000000babbba723e */ /* 0x000fe200048070ff */
[----:B------:R-:W-:Y:S01]  /*1d2e0*/  FMUL.FTZ R27, R27, R0 ;  /* 0x000000001b1b7220 */ /* 0x000fe20000410000 */
[----:B------:R-:W-:Y:S01]  /*1d2f0*/  F2FP.SATFINITE.E4M3.F32.PACK_AB_MERGE_C R188, R189, R188, RZ ;  /* 0x000000bcbdbc723e */ /* 0x000fe200048070ff */
[----:B------:R-:W-:Y:S01]  /*1d300*/  FMUL.FTZ R30, R30, R0 ;  /* 0x000000001e1e7220 */ /* 0x000fe20000410000 */
[----:B------:R-:W-:Y:S01]  /*1d310*/  F2FP.SATFINITE.E4M3.F32.PACK_AB_MERGE_C R194, R195, R194, RZ ;  /* 0x000000c2c3c2723e */ /* 0x000fe200048070ff */
[----:B------:R-:W-:Y:S01]  /*1d320*/  IMAD.U32 R200, RZ, RZ, UR4 ;  /* 0x00000004ffc87e24 */ /* 0x000fe2000f8e00ff */
[----:B------:R-:W-:Y:S01]  /*1d330*/  F2FP.SATFINITE.E4M3.F32.PACK_AB_MERGE_C R196, R197, R196, RZ ;  /* 0x000000c4c5c4723e */ /* 0x000fe200048070ff */
[----:B------:R-:W-:Y:S01]  /*1d340*/  FMUL.FTZ R31, R31, R0 ;  /* 0x000000001f1f7220 */ /* 0x000fe20000410000 */
        /* <DEDUP_REMOVED lines=112> */
[----:B------:R-:W-:-:S02]  /*1da50*/  IMAD.MOV.U32 R0, RZ, RZ, R13 ;  /* 0x000000ffff007224 */ /* 0x000fc400078e000d */
[----:B------:R-:W-:Y:S02]  /*1da60*/  IMAD.MOV.U32 R3, RZ, RZ, R14 ;  /* 0x000000ffff037224 */ /* 0x000fe400078e000e */
[----:B------:R-:W-:Y:S01]  /*1da70*/  IMAD.MOV.U32 R12, RZ, RZ, R234 ;  /* 0x000000ffff0c7224 */ /* 0x000fe200078e00ea */
[C---:B--2---:R-:W-:Y:S01]  /*1da80*/  ISETP.GT.AND P2, PT, R20.reuse, R231, PT ;  /* 0x000000e71400720c */ /* 0x044fe20003f44270 */
[----:B------:R-:W-:Y:S01]  /*1da90*/  VIADD R20, R20, 0xffffffff ;  /* 0xffffffff14147836 */ /* 0x000fe20000000000 */
[----:B------:R-:W-:-:S11]  /*1daa0*/  MOV R231, R21 ;  /* 0x0000001500e77202 */ /* 0x000fd60000000f00 */
[----:B0-----:R-:W-:Y:S05]  /*1dab0*/  @P2 BRA `(.L_x_2421) ;  /* 0xffffffa000b02947 */ /* 0x001fea000383ffff */
[----:B------:R-:W-:-:S07]  /*1dac0*/  IMAD.MOV.U32 R231, RZ, RZ, R21 ;  /* 0x000000ffffe77224 */ /* 0x000fce00078e0015 */
.L_x_2410:
[----:B------:R-:W2:Y:S02]  /*1dad0*/  LDL R0, [R1+0x58] ;  /* 0x0000580001007983 */ /* 0x000ea40000100800 */
[----:B--2---:R-:W-:-:S13]  /*1dae0*/  ISETP.GE.AND P0, PT, R20, R0, PT ;  /* 0x000000001400720c */ /* 0x004fda0003f06270 */
[----:B------:R-:W-:Y:S05]  /*1daf0*/  @!P0 BRA `(.L_x_2422) ;  /* 0x0000004c00808947 */ /* 0x000fea0003800000 */
[----:B------:R-:W-:Y:S02]  /*1db00*/  IMAD.MOV.U32 R3, RZ, RZ, R13 ;  /* 0x000000ffff037224 */ /* 0x000fe400078e000d */
[----:B------:R-:W-:Y:S02]  /*1db10*/  IMAD.MOV.U32 R0, RZ, RZ, R14 ;  /* 0x000000ffff007224 */ /* 0x000fe400078e000e */
[----:B------:R-:W-:Y:S02]  /*1db20*/  IMAD.MOV.U32 R237, RZ, RZ, R234 ;  /* 0x000000ffffed7224 */ /* 0x000fe400078e00ea */
[----:B------:R-:W-:-:S07]  /*1db30*/  IMAD.MOV.U32 R21, RZ, RZ, R231 ;  /* 0x000000ffff157224 */ /* 0x000fce00078e00e7 */
.L_x_2433:
[----:B------:R-:W2:Y:S01]  /*1db40*/  LDL R12, [R1+0x44] ;  /* 0x00004400010c7983 */ /* 0x000ea20000100800 */
[----:B------:R-:W-:Y:S01]  /*1db50*/  VIADD R231, R21, 0x1 ;  /* 0x0000000115e77836 */ /* 0x000fe20000000000 */
[----:B------:R-:W-:Y:S05]  /*1db60*/  YIELD ;  /* 0x0000000000007946 */ /* 0x000fea0003800000 */
[----:B------:R-:W-:-:S04]  /*1db70*/  ISETP.NE.AND P0, PT, R231, 0x2, PT ;  /* 0x00000002e700780c */ /* 0x000fc80003f05270 */
[----:B------:R-:W-:Y:S02]  /*1db80*/  SEL R234, RZ, 0x1, P0 ;  /* 0x00000001ffea7807 */ /* 0x000fe40000000000 */
[----:B------:R-:W-:Y:S02]  /*1db90*/  SEL R231, R231, RZ, P0 ;  /* 0x000000ffe7e77207 */ /* 0x000fe40000000000 */
[----:B------:R-:W-:Y:S02]  /*1dba0*/  LOP3.LUT R234, R237, R234, RZ, 0x3c, !PT ;  /* 0x000000eaedea7212 */ /* 0x000fe400078e3cff */
[----:B--2---:R-:W-:-:S13]  /*1dbb0*/  ISETP.NE.AND P2, PT, R12, RZ, PT ;  /* 0x000000ff0c00720c */ /* 0x004fda0003f45270 */
[----:B------:R-:W-:Y:S05]  /*1dbc0*/  @P2 BRA `(.L_x_2423) ;  /* 0x0000000000302947 */ /* 0x000fea0003800000 */
[----:B------:R-:W-:Y:S05]  /*1dbd0*/  @!P1 BRA `(.L_x_2424) ;  /* 0x0000000000049947 */ /* 0x000fea0003800000 */
[----:B------:R-:W-:Y:S01]  /*1dbe0*/  BPT.TRAP 0x1 ;  /* 0x000000040000795c */ /* 0x000fe20000300000 */
.L_x_2424:
[----:B------:R-:W-:Y:S01]  /*1dbf0*/  IMAD R12, R231, 0x8, R16 ;  /* 0x00000008e70c7824 */ /* 0x000fe200078e0210 */
[----:B------:R-:W-:-:S04]  /*1dc00*/  SHF.L.U32 R13, R234, 0x1f, RZ ;  /* 0x0000001fea0d7819 */ /* 0x000fc800000006ff */
[----:B------:R0:W1:Y:S01]  /*1dc10*/  SYNCS.PHASECHK.TRANS64.TRYWAIT P0, [R12+URZ+0x2e830], R13 ;  /* 0x02e8300d0c0075a7 */ /* 0x000062000800017f */
[----:B------:R-:W-:Y:S05]  /*1dc20*/  @!P1 BRA `(.L_x_2425) ;  /* 0x0000000000049947 */ /* 0x000fea0003800000 */
[----:B------:R-:W-:Y:S01]  /*1dc30*/  BPT.TRAP 0x1 ;  /* 0x000000040000795c */ /* 0x000fe20000300000 */
.L_x_2425:
[----:B------:R-:W-:Y:S04]  /*1dc40*/  BSSY B0, `(.L_x_2423) ;  /* 0x0000004000007945 */ /* 0x000fe80003800000 */
[----:B-1----:R-:W-:Y:S05]  /*1dc50*/  @P0 BRA `(.L_x_2426) ;  /* 0x0000000000080947 */ /* 0x002fea0003800000 */
[----:B------:R-:W1:Y:S02]  /*1dc60*/  SYNCS.PHASECHK.TRANS64.TRYWAIT P0, [R12+URZ+0x2e830], R13 ;  /* 0x02e8300d0c0075a7 */ /* 0x000e64000800017f */
[----:B-1----:R-:W-:Y:S05]  /*1dc70*/  @!P0 BRA `(.L_x_2427) ;  /* 0x0000012000548947 */ /* 0x002fea0003800000 */
.L_x_2426:
[----:B------:R-:W-:Y:S05]  /*1dc80*/  BSYNC B0 ;  /* 0x0000000000007941 */ /* 0x000fea0003800000 */
.L_x_2423:
[----:B01----:R-:W2:Y:S01]  /*1dc90*/  LDL R12, [R1+0x48] ;  /* 0x00004800010c7983 */ /* 0x003ea20000100800 */
[----:B------:R-:W-:Y:S05]  /*1dca0*/  WARPSYNC.ALL ;  /* 0x0000000000007948 */ /* 0x000fea0003800000 */
[----:B------:R-:W0:Y:S01]  /*1dcb0*/  S2R R14, SR_TID.X ;  /* 0x00000000000e7919 */ /* 0x000e220000002100 */
[----:B------:R-:W-:Y:S01]  /*1dcc0*/  IMAD.MOV.U32 R13, RZ, RZ, 0x40000040 ;  /* 0x40000040ff0d7424 */ /* 0x000fe200078e00ff */
[C---:B------:R-:W-:Y:S01]  /*1dcd0*/  R2UR UR24, R4.reuse ;  /* 0x00000000041872ca */ /* 0x040fe200000e0000 */
[----:B------:R-:W-:Y:S01]  /*1dce0*/  IMAD.MOV.U32 R15, RZ, RZ, 0x40000040 ;  /* 0x40000040ff0f7424 */ /* 0x000fe200078e00ff */
[----:B------:R-:W-:Y:S01]  /*1dcf0*/  R2UR UR25, R5 ;  /* 0x00000000051972ca */ /* 0x000fe200000e0000 */
        /* <DEDUP_REMOVED lines=12> */
[----:B------:R-:W-:Y:S02]  /*1ddc0*/  R2UR UR33, R5 ;  /* 0x00000000052172ca */ /* 0x000fe400000e0000 */
[----:B------:R-:W-:Y:S01]  /*1ddd0*/  R2UR UR39, R91 ;  /* 0x000000005b2772ca */ /* 0x000fe200000e0000 */
[----:B------:R-:W-:Y:S01]  /*1dde0*/  STL [R1+0xc8], R22 ;  /* 0x0000c81601007387 */ /* 0x000fe20000100800 */
[----:B------:R-:W-:Y:S02]  /*1ddf0*/  R2UR UR36, R4 ;  /* 0x00000000042472ca */ /* 0x000fe400000e0000 */
[----:B------:R-:W-:Y:S01]  /*1de00*/  R2UR UR37, R5 ;  /* 0x00000000052572ca */ /* 0x000fe200000e0000 */
[----:B------:R-:W-:Y:S01]  /*1de10*/  STL [R1+0xc4], R21 ;  /* 0x0000c41501007387 */ /* 0x000fe20000100800 */
[----:B------:R-:W-:-:S02]  /*1de20*/  R2UR UR47, R15 ;  /* 0x000000000f2f72ca */ /* 0x000fc400000e0000 */
[C---:B------:R-:W-:Y:S01]  /*1de30*/  R2UR UR44, R4.reuse ;  /* 0x00000000042c72ca */ /* 0x040fe200000e0000 */
[----:B------:R-:W-:Y:S01]  /*1de40*/  STL [R1+0xc0], R20 ;  /* 0x0000c01401007387 */ /* 0x000fe20000100800 */
[----:B------:R-:W-:Y:S02]  /*1de50*/  R2UR UR45, R5 ;  /* 0x00000000052d72ca */ /* 0x000fe400000e0000 */
        /* <DEDUP_REMOVED lines=18> */
[----:B------:R-:W-:Y:S02]  /*1df80*/  R2UR UR23, R89 ;  /* 0x00000000591772ca */ /* 0x000fe400000e0000 */
[----:B------:R-:W-:Y:S01]  /*1df90*/  R2UR UR5, R91 ;  /* 0x000000005b0572ca */ /* 0x000fe200000e0000 */
[----:B------:R1:W-:Y:S01]  /*1dfa0*/  STL [R1+0xac], R3 ;  /* 0x0000ac0301007387 */ /* 0x0003e20000100800 */
[----:B------:R-:W-:Y:S01]  /*1dfb0*/  IMAD.MOV.U32 R91, RZ, RZ, 0x40000040 ;  /* 0x40000040ff5b7424 */ /* 0x000fe200078e00ff */
[----:B------:R-:W-:Y:S02]  /*1dfc0*/  R2UR UR59, R13 ;  /* 0x000000000d3b72ca */ /* 0x000fe400000e0000 */
[----:B------:R3:W-:Y:S02]  /*1dfd0*/  STL [R1+0xa8], R2 ;  /* 0x0000a80201007387 */ /* 0x0007e40000100800 */
[----:B------:R-:W-:Y:S01]  /*1dfe0*/  R2UR UR43, R91 ;  /* 0x000000005b2b72ca */ /* 0x000fe200000e0000 */
[----:B------:R-:W-:Y:S01]  /*1dff0*/  WARPGROUP.ARRIVE ;  /* 0x00000000000079c5 */ /* 0x000fe20000000000 */
[----:B-1----:R-:W-:Y:S01]  /*1e000*/  MOV R3, UR7 ;  /* 0x0000000700037c02 */ /* 0x002fe20008000f00 */
[----:B------:R-:W-:Y:S01]  /*1e010*/  UMOV UR7, UR11 ;  /* 0x0000000b00077c82 */ /* 0x000fe20008000000 */
[----:B------:R-:W-:-:S02]  /*1e020*/  R2UR UR11, R15 ;  /* 0x000000000f0b72ca */ /* 0x000fc400000e0000 */
[----:B------:R-:W-:Y:S01]  /*1e030*/  MOV R23, UR7 ;  /* 0x0000000700177c02 */ /* 0x000fe20008000f00 */
[----:B------:R-:W-:Y:S01]  /*1e040*/  UMOV UR7, UR17 ;  /* 0x0000001100077c82 */ /* 0x000fe20008000000 */
[----:B------:R-:W-:-:S09]  /*1e050*/  R2UR UR17, R5 ;  /* 0x00000000051172ca */ /* 0x000fd200000e0000 */
[----:B------:R-:W-:Y:S01]  /*1e060*/  MOV R17, UR11 ;  /* 0x0000000b00117c02 */ /* 0x000fe20008000f00 */
[----:B------:R-:W-:Y:S01]  /*1e070*/  UMOV UR11, UR15 ;  /* 0x0000000f000b7c82 */ /* 0x000fe20008000000 */
[----:B------:R-:W-:Y:S01]  /*1e080*/  R2UR UR15, R89 ;  /* 0x00000000590f72ca */ /* 0x000fe200000e0000 */
[----:B------:R-:W-:Y:S01]  /*1e090*/  IMAD.MOV.U32 R89, RZ, RZ, 0x40000040 ;  /* 0x40000040ff597424 */ /* 0x000fe200078e00ff */
[----:B------:R-:W-:Y:S01]  /*1e0a0*/  MOV R25, UR11 ;  /* 0x0000000b00197c02 */ /* 0x000fe20008000f00 */
[----:B------:R-:W-:Y:S01]  /*1e0b0*/  UMOV UR11, UR13 ;  /* 0x0000000d000b7c82 */ /* 0x000fe20008000000 */
[----:B------:R-:W-:-:S09]  /*1e0c0*/  R2UR UR13, R11 ;  /* 0x000000000b0d72ca */ /* 0x000fd200000e0000 */
[----:B------:R-:W-:Y:S01]  /*1e0d0*/  MOV R19, UR15 ;  /* 0x0000000f00137c02 */ /* 0x000fe20008000f00 */
[----:B------:R-:W-:Y:S01]  /*1e0e0*/  UMOV UR15, UR19 ;  /* 0x00000013000f7c82 */ /* 0x000fe20008000000 */
[----:B------:R-:W-:Y:S02]  /*1e0f0*/  R2UR UR19, R15 ;  /* 0x000000000f1372ca */ /* 0x000fe400000e0000 */
[----:B------:R-:W-:Y:S01]  /*1e100*/  MOV R96, UR15 ;  /* 0x0000000f00607c02 */ /* 0x000fe20008000f00 */
[----:B------:R-:W-:Y:S01]  /*1e110*/  UMOV UR15, UR9 ;  /* 0x00000009000f7c82 */ /* 0x000fe20008000000 */
[----:B------:R-:W-:-:S09]  /*1e120*/  R2UR UR9, R11 ;  /* 0x000000000b0972ca */ /* 0x000fd200000e0000 */
[----:B------:R-:W-:Y:S01]  /*1e130*/  MOV R21, UR19 ;  /* 0x0000001300157c02 */ /* 0x000fe20008000f00 */
[----:B------:R-:W-:Y:S02]  /*1e140*/  UMOV UR19, UR21 ;  /* 0x0000001500137c82 */ /* 0x000fe40008000000 */
[----:B------:R-:W-:Y:S01]  /*1e150*/  MOV R94, UR19 ;  /* 0x00000013005e7c02 */ /* 0x000fe20008000f00 */
[----:B------:R-:W-:Y:S01]  /*1e160*/  UMOV UR19, UR5 ;  /* 0x0000000500137c82 */ /* 0x000fe20008000000 */
[----:B------:R-:W-:Y:S01]  /*1e170*/  R2UR UR5, R11 ;  /* 0x000000000b0572ca */ /* 0x000fe200000e0000 */
        /* <DEDUP_REMOVED lines=36> */
[----:B------:R-:W-:-:S05]  /*1e3c0*/  R2UR UR42, R90 ;  /* 0x000000005a2a72ca */ /* 0x000fca00000e0000 */
[----:B---3--:R-:W-:Y:S02]  /*1e3d0*/  MOV R2, UR6 ;  /* 0x0000000600027c02 */ /* 0x008fe40008000f00 */
[----:B------:R-:W-:Y:S01]  /*1e3e0*/  UMOV UR6, UR10 ;  /* 0x0000000a00067c82 */ /* 0x000fe20008000000 */
[----:B------:R-:W-:Y:S01]  /*1e3f0*/  R2UR UR10, R14 ;  /* 0x000000000e0a72ca */ /* 0x000fe200000e0000 */
[----:B------:R-:W-:Y:S01]  /*1e400*/  VIADD R14, R12, 0x304 ;  /* 0x000003040c0e7836 */ /* 0x000fe20000000000 */
[----:B------:R-:W-:Y:S01]  /*1e410*/  MOV R22, UR6 ;  /* 0x0000000600167c02 */ /* 0x000fe20008000f00 */
[----:B------:R-:W-:Y:S01]  /*1e420*/  UMOV UR6, UR16 ;  /* 0x0000001000067c82 */ /* 0x000fe20008000000 */
[----:B------:R-:W-:-:S09]  /*1e430*/  R2UR UR16, R4 ;  /* 0x00000000041072ca */ /* 0x000fd200000e0000 */
[----:B------:R-:W-:Y:S01]  /*1e440*/  MOV R16, UR10 ;  /* 0x0000000a00107c02 */ /* 0x000fe20008000f00 */
[----:B------:R-:W-:Y:S01]  /*1e450*/  UMOV UR10, UR14 ;  /* 0x0000000e000a7c82 */ /* 0x000fe20008000000 */
[----:B------:R-:W-:Y:S02]  /*1e460*/  R2UR UR14, R88 ;  /* 0x00000000580e72ca */ /* 0x000fe400000e0000 */
[----:B------:R-:W-:Y:S02]  /*1e470*/  IADD3 R88, R12, 0x404, RZ ;  /* 0x000004040c587810 */ /* 0x000fe40007ffe0ff */
[----:B------:R-:W-:Y:S01]  /*1e480*/  MOV R24, UR10 ;  /* 0x0000000a00187c02 */ /* 0x000fe20008000f00 */
[----:B------:R-:W-:Y:S01]  /*1e490*/  UMOV UR10, UR12 ;  /* 0x0000000c000a7c82 */ /* 0x000fe20008000000 */
[----:B------:R-:W-:Y:S01]  /*1e4a0*/  R2UR UR22, R88 ;  /* 0x00000000581672ca */ /* 0x000fe200000e0000 */
[----:B------:R-:W-:Y:S01]  /*1e4b0*/  VIADD R88, R12, 0x604 ;  /* 0x000006040c587836 */ /* 0x000fe20000000000 */
[----:B------:R-:W-:-:S05]  /*1e4c0*/  R2UR UR12, R10 ;  /* 0x000000000a0c72ca */ /* 0x000fca00000e0000 */
[----:B------:R-:W-:Y:S01]  /*1e4d0*/  MOV R18, UR14 ;  /* 0x0000000e00127c02 */ /* 0x000fe20008000f00 */
[----:B------:R-:W-:Y:S02]  /*1e4e0*/  WARPGROUP.DEPBAR.LE gsb0, 0x0 ;  /* 0x00008000000079c5 */ /* 0x000fe40000010000 */
[----:B------:R-:W-:Y:S01]  /*1e4f0*/  WARPGROUP.ARRIVE ;  /* 0x00000000000079c5 */ /* 0x000fe20000000000 */
[----:B------:R-:W-:Y:S01]  /*1e500*/  UMOV UR14, UR18 ;  /* 0x00000012000e7c82 */ /* 0x000fe20008000000 */
[----:B------:R-:W-:Y:S01]  /*1e510*/  R2UR UR18, R14 ;  /* 0x000000000e1272ca */ /* 0x000fe200000e0000 */
[----:B------:R-:W-:Y:S01]  /*1e520*/  VIADD R14, R12, 0x504 ;  /* 0x000005040c0e7836 */ /* 0x000fe20000000000 */
[----:B------:R-:W-:Y:S01]  /*1e530*/  MOV R95, UR14 ;  /* 0x0000000e005f7c02 */ /* 0x000fe20008000f00 */
[----:B------:R-:W-:Y:S01]  /*1e540*/  UMOV UR14, UR8 ;  /* 0x00000008000e7c82 */ /* 0x000fe20008000000 */
[----:B------:R-:W-:Y:S01]  /*1e550*/  QGMMA.64x32x32.F32.E4M3.E4M3 R168, gdesc[UR28], RZ, !UPT, gsb0 ;  /* 0x006000001ca879f3 */ /* 0x000fe2000c0008ff */
[----:B------:R-:W-:Y:S01]  /*1e560*/  R2UR UR30, R88 ;  /* 0x00000000581e72ca */ /* 0x000fe200000e0000 */
[----:B------:R-:W-:Y:S01]  /*1e570*/  VIADD R88, R12, 0x106 ;  /* 0x000001060c587836 */ /* 0x000fe20000000000 */
[----:B------:R-:W-:Y:S01]  /*1e580*/  R2UR UR26, R14 ;  /* 0x000000000e1a72ca */ /* 0x000fe200000e0000 */
[----:B------:R-:W-:Y:S01]  /*1e590*/  VIADD R14, R12, 0x6 ;  /* 0x000000060c0e7836 */ /* 0x000fe20000000000 */
[----:B------:R-:W-:Y:S01]  /*1e5a0*/  R2UR UR31, R89 ;  /* 0x00000000591f72ca */ /* 0x000fe200000e0000 */
[----:B------:R-:W-:Y:S01]  /*1e5b0*/  IMAD.MOV.U32 R89, RZ, RZ, 0x40000040 ;  /* 0x40000040ff597424 */ /* 0x000fe200078e00ff */
[----:B------:R-:W-:-:S02]  /*1e5c0*/  R2UR UR8, R10 ;  /* 0x000000000a0872ca */ /* 0x000fc400000e0000 */
[----:B------:R-:W-:Y:S01]  /*1e5d0*/  MOV R20, UR18 ;  /* 0x0000001200147c02 */ /* 0x000fe20008000f00 */
[----:B------:R-:W-:Y:S02]  /*1e5e0*/  UMOV UR18, UR20 ;  /* 0x0000001400127c82 */ /* 0x000fe40008000000 */
[----:B------:R-:W-:Y:S01]  /*1e5f0*/  MOV R93, UR18 ;  /* 0x00000012005d7c02 */ /* 0x000fe20008000f00 */
[----:B------:R-:W-:Y:S01]  /*1e600*/  UMOV UR18, UR4 ;  /* 0x0000000400127c82 */ /* 0x000fe20008000000 */
[----:B------:R-:W-:-:S03]  /*1e610*/  R2UR UR4, R10 ;  /* 0x000000000a0472ca */ /* 0x000fc600000e0000 */
[----:B------:R-:W-:Y:S01]  /*1e620*/  IMAD.MOV.U32 R13, RZ, RZ, R93 ;  /* 0x000000ffff0d7224 */ /* 0x000fe200078e005d */
        /* <DEDUP_REMOVED lines=10> */
[----:B------:R-:W-:Y:S02]  /*1e6d0*/  R2UR UR38, R88 ;  /* 0x00000000582672ca */ /* 0x000fe400000e0000 */
[----:B------:R-:W-:Y:S02]  /*1e6e0*/  IADD3 R88, R12, 0x406, RZ ;  /* 0x000004060c587810 */ /* 0x000fe40007ffe0ff */
[----:B------:R-:W-:Y:S01]  /*1e6f0*/  R2UR UR39, R89 ;  /* 0x00000000592772ca */ /* 0x000fe200000e0000 */
[----:B------:R-:W-:Y:S01]  /*1e700*/  IMAD.MOV.U32 R89, RZ, RZ, 0x40000040 ;  /* 0x40000040ff597424 */ /* 0x000fe200078e00ff */
[----:B------:R-:W-:-:S04]  /*1e710*/  R2UR UR50, R88 ;  /* 0x00000000583272ca */ /* 0x000fc800000e0000 */
[----:B------:R-:W-:Y:S01]  /*1e720*/  R2UR UR51, R89 ;  /* 0x00000000593372ca */ /* 0x000fe200000e0000 */
[----:B------:R-:W-:Y:S02]  /*1e730*/  WARPGROUP.DEPBAR.LE gsb0, 0x0 ;  /* 0x00008000000079c5 */ /* 0x000fe40000010000 */
[----:B------:R-:W-:-:S06]  /*1e740*/  WARPGROUP.ARRIVE ;  /* 0x00000000000079c5 */ /* 0x000fcc0000000000 */
[----:B------:R-:W-:Y:S01]  /*1e750*/  QGMMA.64x32x32.F32.E4M3.E4M3 R120, gdesc[UR44], RZ, !UPT, gsb0 ;  /* 0x006000002c7879f3 */ /* 0x000fe2000c0008ff */
[----:B------:R-:W-:Y:S01]  /*1e760*/  R2UR UR46, R14 ;  /* 0x000000000e2e72ca */ /* 0x000fe200000e0000 */
[C---:B------:R-:W-:Y:S01]  /*1e770*/  VIADD R14, R12.reuse, 0x506 ;  /* 0x000005060c0e7836 */ /* 0x040fe20000000000 */
[----:B------:R-:W-:Y:S01]  /*1e780*/  R2UR UR47, R15 ;  /* 0x000000000f2f72ca */ /* 0x000fe200000e0000 */
[----:B------:R-:W-:Y:S02]  /*1e790*/  IMAD.MOV.U32 R15, RZ, RZ, 0x40000040 ;  /* 0x40000040ff0f7424 */ /* 0x000fe400078e00ff */
[----:B------:R-:W-:-:S05]  /*1e7a0*/  VIADD R12, R12, 0x606 ;  /* 0x000006060c0c7836 */ /* 0x000fca0000000000 */
[----:B------:R-:W-:Y:S02]  /*1e7b0*/  R2UR UR58, R12 ;  /* 0x000000000c3a72ca */ /* 0x000fe400000e0000 */
[----:B------:R-:W-:Y:S01]  /*1e7c0*/  MOV R12, R94 ;  /* 0x0000005e000c7202 */ /* 0x000fe20000000f00 */
[----:B------:R-:W-:Y:S02]  /*1e7d0*/  WARPGROUP.DEPBAR.LE gsb0, 0x0 ;  /* 0x00008000000079c5 */ /* 0x000fe40000010000 */
[----:B------:R-:W-:-:S06]  /*1e7e0*/  WARPGROUP.ARRIVE ;  /* 0x00000000000079c5 */ /* 0x000fcc0000000000 */
[----:B------:R-:W-:Y:S01]  /*1e7f0*/  QGMMA.64x32x32.F32.E4M3.E4M3 R104, gdesc[UR52], RZ, !UPT, gsb0 ;  /* 0x00600000346879f3 */ /* 0x000fe2000c0008ff */
[----:B------:R-:W-:Y:S01]  /*1e800*/  R2UR UR54, R14 ;  /* 0x000000000e3672ca */ /* 0x000fe200000e0000 */
[----:B------:R-:W-:Y:S01]  /*1e810*/  IMAD.MOV.U32 R14, RZ, RZ, R96 ;  /* 0x000000ffff0e7224 */ /* 0x000fe200078e0060 */
[----:B------:R-:W-:Y:S01]  /*1e820*/  R2UR UR55, R15 ;  /* 0x000000000f3772ca */ /* 0x000fe200000e0000 */
[----:B------:R-:W-:Y:S01]  /*1e830*/  IMAD.MOV.U32 R15, RZ, RZ, R95 ;  /* 0x000000ffff0f7224 */ /* 0x000fe200078e005f */
[----:B------:R-:W-:Y:S02]  /*1e840*/  WARPGROUP.DEPBAR.LE gsb0, 0x0 ;  /* 0x00008000000079c5 */ /* 0x000fe40000010000 */
[----:B0-----:R-:W-:-:S06]  /*1e850*/  WARPGROUP.ARRIVE ;  /* 0x00000000000079c5 */ /* 0x001fcc0000000000 */
[----:B------:R-:W-:Y:S01]  /*1e860*/  QGMMA.64x32x32.F32.E4M3.E4M3 R88, gdesc[UR16], RZ, !UPT, gsb0 ;  /* 0x00600000105879f3 */ /* 0x000fe2000c0008ff */
[----:B------:R-:W-:Y:S02]  /*1e870*/  R2UR UR19, R12 ;  /* 0x000000000c1372ca */ /* 0x000fe400000e0000 */
[----:B------:R-:W-:Y:S01]  /*1e880*/  R2UR UR18, R13 ;  /* 0x000000000d1272ca */ /* 0x000fe200000e0000 */
[----:B------:R-:W-:Y:S02]  /*1e890*/  WARPGROUP.DEPBAR.LE gsb0, 0x0 ;  /* 0x00008000000079c5 */ /* 0x000fe40000010000 */
[----:B------:R-:W-:-:S06]  /*1e8a0*/  WARPGROUP.ARRIVE ;  /* 0x00000000000079c5 */ /* 0x000fcc0000000000 */
[----:B------:R-:W-:Y:S01]  /*1e8b0*/  QGMMA.64x32x32.F32.E4M3.E4M3 R184, gdesc[UR12], R184, gsb0 ;  /* 0x006000000cb879f3 */ /* 0x000fe200080008b8 */
[----:B------:R-:W-:Y:S02]  /*1e8c0*/  R2UR UR16, R10 ;  /* 0x000000000a1072ca */ /* 0x000fe400000e0000 */
[----:B------:R-:W-:Y:S02]  /*1e8d0*/  R2UR UR17, R11 ;  /* 0x000000000b1172ca */ /* 0x000fe400000e0000 */
        /* <DEDUP_REMOVED lines=124> */
.L_x_2429:
[----:B------:R-:W-:Y:S01]  /*1f0a0*/  SHF.L.U32 R12, R237, 0x1f, RZ ;  /* 0x0000001fed0c7819 */ /* 0x000fe200000006ff */
[----:B-----5:R-:W-:-:S04]  /*1f0b0*/  IMAD R13, R21, 0x8, R16 ;  /* 0x00000008150d7824 */ /* 0x020fc800078e0210 */
[----:B------:R0:W1:Y:S01]  /*1f0c0*/  SYNCS.PHASECHK.TRANS64.TRYWAIT P0, [R13+URZ+0x2e850], R12 ;  /* 0x02e8500c0d0075a7 */ /* 0x000062000800017f */
[----:B------:R-:W-:Y:S05]  /*1f0d0*/  @!P1 BRA `(.L_x_2430) ;  /* 0x0000000000049947 */ /* 0x000fea0003800000 */
[----:B------:R-:W-:Y:S01]  /*1f0e0*/  BPT.TRAP 0x1 ;  /* 0x000000040000795c */ /* 0x000fe20000300000 */
.L_x_2430:
[----:B-1----:R-:W-:Y:S05]  /*1f0f0*/  @P0 BRA `(.L_x_2428) ;  /* 0x0000000000080947 */ /* 0x002fea0003800000 */
[----:B------:R-:W1:Y:S02]  /*1f100*/  SYNCS.PHASECHK.TRANS64.TRYWAIT P0, [R13+URZ+0x2e850], R12 ;  /* 0x02e8500c0d0075a7 */ /* 0x000e64000800017f */
[----:B-1----:R-:W-:Y:S05]  /*1f110*/  @!P0 BRA `(.L_x_2431) ;  /* 0x0000010c00408947 */ /* 0x002fea0003800000 */
.L_x_2428:
        /* <DEDUP_REMOVED lines=11> */
[C---:B------:R-:W-:Y:S01]  /*1f1d0*/  FMUL.FTZ R169, R2.reuse, R169 ;  /* 0x000000a902a97220 */ /* 0x040fe20000410000 */
[C---:B------:R-:W-:Y:S01]  /*1f1e0*/  FMUL.FTZ R171, R2.reuse, R171 ;  /* 0x000000ab02ab7220 */ /* 0x040fe20000410000 */
[----:B------:R-:W-:Y:S01]  /*1f1f0*/  MUFU.TANH R168, R168 ;  /* 0x000000a800a87308 */ /* 0x000fe20000002400 */
        /* <DEDUP_REMOVED lines=110> */
[----:B------:R-:W-:Y:S01]  /*1f8e0*/  FMUL.FTZ R103, R2, R103 ;  /* 0x0000006702677220 */ /* 0x000fe20000410000 */
[----:B------:R-:W-:Y:S01]  /*1f8f0*/  ULDC UR4, c[0x0][0x988] ;  /* 0x0002620000047ab9 */ /* 0x000fe20000000800 */
        /* <DEDUP_REMOVED lines=9> */
[----:B------:R-:W0:Y:S01]  /*1f990*/  S2R R227, SR_TID.X ;  /* 0x0000000000e37919 */ /* 0x000e220000002100 */
[----:B------:R-:W-:Y:S01]  /*1f9a0*/  MUFU.TANH R158, R158 ;  /* 0x0000009e009e7308 */ /* 0x000fe20000002400 */
[----:B------:R-:W-:Y:S01]  /*1f9b0*/  QGMMA.64x128x32.F32.E4M3.E4M3 R24, R220, gdesc[UR4], R24, gsb0 ;  /* 0x01e00004dc187df3 */ /* 0x000fe20008000818 */
[----:B------:R-:W-:Y:S01]  /*1f9c0*/  R2UR UR6, R14 ;  /* 0x000000000e0672ca */ /* 0x000fe200000e0000 */
[----:B------:R-:W-:Y:S01]  /*1f9d0*/  VIADD R14, R12, 0x300 ;  /* 0x000003000c0e7836 */ /* 0x000fe20000000000 */
[----:B------:R-:W-:Y:S02]  /*1f9e0*/  R2UR UR7, R15 ;  /* 0x000000000f0772ca */ /* 0x000fe400000e0000 */
[----:B------:R-:W-:Y:S02]  /*1f9f0*/  MOV R15, 0xc0000010 ;  /* 0xc0000010000f7802 */ /* 0x000fe40000000f00 */
[----:B------:R-:W-:Y:S08]  /*1fa00*/  MUFU.TANH R157, R157 ;  /* 0x0000009d009d7308 */ /* 0x000ff00000002400 */
[----:B------:R-:W-:Y:S08]  /*1fa10*/  MUFU.TANH R159, R159 ;  /* 0x0000009f009f7308 */ /* 0x000ff00000002400 */
[----:B------:R-:W-:Y:S01]  /*1fa20*/  MUFU.TANH R160, R160 ;  /* 0x000000a000a07308 */ /* 0x000fe20000002400 */
[----:B0-----:R-:W-:-:S02]  /*1fa30*/  LOP3.LUT R226, R227, 0x7f, RZ, 0xc0, !PT ;  /* 0x0000007fe3e27812 */ /* 0x001fc400078ec0ff */
[----:B------:R-:W0:Y:S05]  /*1fa40*/  S2R R227, SR_TID.X ;  /* 0x0000000000e37919 */ /* 0x000e2a0000002100 */
[----:B------:R-:W-:Y:S01]  /*1fa50*/  MUFU.TANH R162, R162 ;  /* 0x000000a200a27308 */ /* 0x000fe20000002400 */
[----:B------:R-:W-:-:S07]  /*1fa60*/  ISETP.NE.AND P0, PT, R226, RZ, PT ;  /* 0x000000ffe200720c */ /* 0x000fce0003f05270 */
[----:B------:R-:W-:Y:S08]  /*1fa70*/  MUFU.TANH R161, R161 ;  /* 0x000000a100a17308 */ /* 0x000ff00000002400 */
[----:B------:R-:W-:Y:S08]  /*1fa80*/  MUFU.TANH R163, R163 ;  /* 0x000000a300a37308 */ /* 0x000ff00000002400 */
[----:B------:R-:W-:Y:S01]  /*1fa90*/  MUFU.TANH R164, R164 ;  /* 0x000000a400a47308 */ /* 0x000fe20000002400 */
[----:B0-----:R-:W-:-:S07]  /*1faa0*/  SHF.R.U32.HI R227, RZ, 0x7, R227 ;  /* 0x00000007ffe37819 */ /* 0x001fce00000116e3 */
        /* <DEDUP_REMOVED lines=54> */
[----:B------:R-:W-:Y:S01]  /*1fe10*/  R2UR UR6, R14 ;  /* 0x000000000e0672ca */ /* 0x000fe200000e0000 */
[----:B------:R-:W1:Y:S01]  /*1fe20*/  MUFU.TANH R185, R185 ;  /* 0x000000b900b97308 */ /* 0x000e620000002400 */
[C---:B------:R-:W-:Y:S01]  /*1fe30*/  FMUL.FTZ R195, R2.reuse, R196 ;  /* 0x000000c402c37220 */ /* 0x040fe20000410000 */
[C---:B------:R-:W-:Y:S01]  /*1fe40*/  FMUL.FTZ R196, R2.reuse, R197 ;  /* 0x000000c502c47220 */ /* 0x040fe20000410000 */
[C---:B------:R-:W-:Y:S01]  /*1fe50*/  FMUL.FTZ R197, R2.reuse, R198 ;  /* 0x000000c602c57220 */ /* 0x040fe20000410000 */
[C---:B------:R-:W-:Y:S01]  /*1fe60*/  FMUL.FTZ R198, R2.reuse, R199 ;  /* 0x000000c702c67220 */ /* 0x040fe20000410000 */
[----:B------:R-:W-:-:S03]  /*1fe70*/  FMUL.FTZ R199, R2, R88 ;  /* 0x0000005802c77220 */ /* 0x000fc60000410000 */
        /* <DEDUP_REMOVED lines=28> */
[----:B------:R-:W-:Y:S01]  /*20040*/  MUFU.TANH R131, R131 ;  /* 0x0000008300837308 */ /* 0x000fe20000002400 */
[----:B--2---:R-:W-:-:S04]  /*20050*/  FMNMX.FTZ R13, R196, R13, !PT ;  /* 0x0000000dc40d7209 */ /* 0x004fc80007810000 */
[----:B------:R-:W-:Y:S01]  /*20060*/  FMNMX.FTZ R13, R168, R13, !PT ;  /* 0x0000000da80d7209 */ /* 0x000fe20007810000 */
[----:B------:R-:W-:Y:S02]  /*20070*/  WARPGROUP.DEPBAR.LE gsb0, 0x0 ;  /* 0x00008000000079c5 */ /* 0x000fe40000010000 */
[----:B------:R-:W-:Y:S01]  /*20080*/  WARPGROUP.ARRIVE ;  /* 0x00000000000079c5 */ /* 0x000fe20000000000 */
[----:B0-----:R-:W-:Y:S01]  /*20090*/  FMNMX.FTZ R14, R198, R14, !PT ;  /* 0x0000000ec60e7209 */ /* 0x001fe20007810000 */
[----:B------:R-:W0:Y:S01]  /*200a0*/  MUFU.TANH R132, R132 ;  /* 0x0000008400847308 */ /* 0x000e220000002400 */
[----:B------:R-:W-:Y:S02]  /*200b0*/  FMNMX.FTZ R13, R169, R13, !PT ;  /* 0x0000000da90d7209 */ /* 0x000fe40007810000 */
[----:B------:R-:W-:Y:S01]  /*200c0*/  FMNMX.FTZ R14, R170, R14, !PT ;  /* 0x0000000eaa0e7209 */ /* 0x000fe20007810000 */
[----:B------:R-:W-:Y:S01]  /*200d0*/  QGMMA.64x128x32.F32.E4M3.E4M3 R24, R208, gdesc[UR4], R24, gsb0 ;  /* 0x01e00004d0187df3 */ /* 0x000fe20008000818 */
[----:B------:R-:W-:-:S02]  /*200e0*/  FMNMX.FTZ R13, R172, R13, !PT ;  /* 0x0000000dac0d7209 */ /* 0x000fc40007810000 */
[----:B------:R-:W-:Y:S01]  /*200f0*/  FMNMX.FTZ R14, R171, R14, !PT ;  /* 0x0000000eab0e7209 */ /* 0x000fe20007810000 */
[----:B------:R-:W-:Y:S01]  /*20100*/  MUFU.TANH R134, R134 ;  /* 0x0000008600867308 */ /* 0x000fe20000002400 */
[----:B------:R-:W-:Y:S02]  /*20110*/  FMNMX.FTZ R13, R173, R13, !PT ;  /* 0x0000000dad0d7209 */ /* 0x000fe40007810000 */
[----:B------:R-:W-:Y:S02]  /*20120*/  FMNMX.FTZ R14, R174, R14, !PT ;  /* 0x0000000eae0e7209 */ /* 0x000fe40007810000 */
[----:B------:R-:W-:Y:S02]  /*20130*/  FMNMX.FTZ R13, R176, R13, !PT ;  /* 0x0000000db00d7209 */ /* 0x000fe40007810000 */
[----:B------:R-:W-:Y:S01]  /*20140*/  FMNMX.FTZ R14, R175, R14, !PT ;  /* 0x0000000eaf0e7209 */ /* 0x000fe20007810000 */
[----:B------:R-:W1:Y:S01]  /*20150*/  MUFU.TANH R133, R133 ;  /* 0x0000008500857308 */ /* 0x000e620000002400 */
[----:B------:R-:W-:-:S02]  /*20160*/  FMNMX.FTZ R13, R177, R13, !PT ;  /* 0x0000000db10d7209 */ /* 0x000fc40007810000 */
[----:B------:R-:W-:Y:S02]  /*20170*/  FMNMX.FTZ R14, R178, R14, !PT ;  /* 0x0000000eb20e7209 */ /* 0x000fe40007810000 */
[----:B------:R-:W-:Y:S02]  /*20180*/  FMNMX.FTZ R13, R180, R13, !PT ;  /* 0x0000000db40d7209 */ /* 0x000fe40007810000 */
[----:B------:R-:W-:Y:S01]  /*20190*/  FMNMX.FTZ R14, R179, R14, !PT ;  /* 0x0000000eb30e7209 */ /* 0x000fe20007810000 */
[----:B------:R-:W-:Y:S01]  /*201a0*/  MUFU.TANH R135, R135 ;  /* 0x0000008700877308 */ /* 0x000fe20000002400 */
[----:B------:R-:W-:Y:S02]  /*201b0*/  FMNMX.FTZ R13, R181, R13, !PT ;  /* 0x0000000db50d7209 */ /* 0x000fe40007810000 */
[----:B------:R-:W-:Y:S02]  /*201c0*/  FMNMX.FTZ R14, R182, R14, !PT ;  /* 0x0000000eb60e7209 */ /* 0x000fe40007810000 */
[----:B------:R-:W-:-:S02]  /*201d0*/  FMNMX.FTZ R13, R152, R13, !PT ;  /* 0x0000000d980d7209 */ /* 0x000fc40007810000 */
[----:B------:R-:W-:Y:S01]  /*201e0*/  FMNMX.FTZ R14, R183, R14, !PT ;  /* 0x0000000eb70e7209 */ /* 0x000fe20007810000 */
[----:B------:R-:W2:Y:S01]  /*201f0*/  MUFU.TANH R104, R104 ;  /* 0x0000006800687308 */ /* 0x000ea20000002400 */
        /* <DEDUP_REMOVED lines=9> */
[----:B------:R-:W3:Y:S01]  /*20290*/  MUFU.TANH R105, R105 ;  /* 0x0000006900697308 */ /* 0x000ee20000002400 */
        /* <DEDUP_REMOVED lines=19> */
[----:B------:R-:W4:Y:S01]  /*203d0*/  MUFU.TANH R109, R109 ;  /* 0x0000006d006d7308 */ /* 0x000f220000002400 */
        /* <DEDUP_REMOVED lines=22> */
[----:B0-----:R-:W-:Y:S02]  /*20540*/  FMNMX.FTZ R13, R132, R13, !PT ;  /* 0x0000000d840d7209 */ /* 0x001fe40007810000 */
[----:B------:R-:W-:Y:S01]  /*20550*/  FMNMX.FTZ R14, R131, R14, !PT ;  /* 0x0000000e830e7209 */ /* 0x000fe20007810000 */
[----:B------:R-:W-:Y:S01]  /*20560*/  MUFU.TANH R115, R115 ;  /* 0x0000007300737308 */ /* 0x000fe20000002400 */
[----:B-1----:R-:W-:Y:S02]  /*20570*/  FMNMX.FTZ R13, R133, R13, !PT ;  /* 0x0000000d850d7209 */ /* 0x002fe40007810000 */
[----:B------:R-:W-:Y:S02]  /*20580*/  FMNMX.FTZ R14, R134, R14, !PT ;  /* 0x0000000e860e7209 */ /* 0x000fe40007810000 */
[----:B--2---:R-:W-:-:S02]  /*20590*/  FMNMX.FTZ R13, R104, R13, !PT ;  /* 0x0000000d680d7209 */ /* 0x004fc40007810000 */
[----:B------:R-:W-:Y:S01]  /*205a0*/  FMNMX.FTZ R14, R135, R14, !PT ;  /* 0x0000000e870e7209 */ /* 0x000fe20007810000 */
[----:B------:R-:W0:Y:S01]  /*205b0*/  MUFU.TANH R116, R116 ;  /* 0x0000007400747308 */ /* 0x000e220000002400 */
[----:B---3--:R-:W-:Y:S02]  /*205c0*/  FMNMX.FTZ R13, R105, R13, !PT ;  /* 0x0000000d690d7209 */ /* 0x008fe40007810000 */
[----:B------:R-:W-:Y:S02]  /*205d0*/  FMNMX.FTZ R14, R106, R14, !PT ;  /* 0x0000000e6a0e7209 */ /* 0x000fe40007810000 */
[----:B----4-:R-:W-:Y:S02]  /*205e0*/  FMNMX.FTZ R13, R108, R13, !PT ;  /* 0x0000000d6c0d7209 */ /* 0x010fe40007810000 */
[----:B------:R-:W-:Y:S01]  /*205f0*/  FMNMX.FTZ R14, R107, R14, !PT ;  /* 0x0000000e6b0e7209 */ /* 0x000fe20007810000 */
[----:B------:R-:W1:Y:S01]  /*20600*/  MUFU.TANH R118, R118 ;  /* 0x0000007600767308 */ /* 0x000e620000002400 */
[----:B------:R-:W-:-:S02]  /*20610*/  FMNMX.FTZ R13, R109, R13, !PT ;  /* 0x0000000d6d0d7209 */ /* 0x000fc40007810000 */
[----:B------:R-:W-:Y:S02]  /*20620*/  FMNMX.FTZ R14, R110, R14, !PT ;  /* 0x0000000e6e0e7209 */ /* 0x000fe40007810000 */
[----:B------:R-:W-:Y:S02]  /*20630*/  FMNMX.FTZ R13, R112, R13, !PT ;  /* 0x0000000d700d7209 */ /* 0x000fe40007810000 */
[----:B------:R-:W-:Y:S01]  /*20640*/  FMNMX.FTZ R14, R111, R14, !PT ;  /* 0x0000000e6f0e7209 */ /* 0x000fe20007810000 */
[----:B------:R-:W2:Y:S01]  /*20650*/  MUFU.TANH R117, R117 ;  /* 0x0000007500757308 */ /* 0x000ea20000002400 */
[----:B------:R-:W-:Y:S01]  /*20660*/  FMNMX.FTZ R13, R113, R13, !PT ;  /* 0x0000000d710d7209 */ /* 0x000fe20007810000 */
[----:B------:R-:W-:Y:S02]  /*20670*/  WARPGROUP.DEPBAR.LE gsb0, 0x0 ;  /* 0x00008000000079c5 */ /* 0x000fe40000010000 */
[----:B------:R-:W-:Y:S01]  /*20680*/  FMUL.FTZ R208, R2, R89 ;  /* 0x0000005902d07220 */ /* 0x000fe20000410000 */
[----:B------:R-:W-:Y:S01]  /*20690*/  FMNMX.FTZ R14, R114, R14, !PT ;  /* 0x0000000e720e7209 */ /* 0x000fe20007810000 */
[----:B------:R-:W-:Y:S01]  /*206a0*/  WARPGROUP.ARRIVE ;  /* 0x00000000000079c5 */ /* 0x000fe20000000000 */
[----:B0-----:R-:W-:Y:S01]  /*206b0*/  FMNMX.FTZ R13, R116, R13, !PT ;  /* 0x0000000d740d7209 */ /* 0x001fe20007810000 */
[----:B------:R-:W0:Y:S01]  /*206c0*/  MUFU.TANH R119, R119 ;  /* 0x0000007700777308 */ /* 0x000e220000002400 */
[----:B------:R-:W-:-:S04]  /*206d0*/  FMNMX.FTZ R14, R115, R14, !PT ;  /* 0x0000000e730e7209 */ /* 0x000fc80007810000 */
[----:B-1----:R-:W-:-:S03]  /*206e0*/  FMNMX.FTZ R14, R118, R14, !PT ;  /* 0x0000000e760e7209 */ /* 0x002fc60007810000 */
        /* <DEDUP_REMOVED lines=31> */
[----:B--2---:R-:W-:Y:S02]  /*208e0*/  FMNMX.FTZ R88, R102, R14, !PT ;  /* 0x0000000e66587209 */ /* 0x004fe40007810000 */
[----:B0-----:R-:W-:-:S05]  /*208f0*/  FMNMX.FTZ R14, R101, R13, !PT ;  /* 0x0000000d650e7209 */ /* 0x001fca0007810000 */
[----:B------:R-:W0:Y:S01]  /*20900*/  SHFL.BFLY PT, R89, R14, 0x2, 0x1f ;  /* 0x0c401f000e597f89 */ /* 0x000e2200000e0000 */
[----:B-1----:R-:W-:-:S05]  /*20910*/  FMNMX.FTZ R13, R103, R88, !PT ;  /* 0x00000058670d7209 */ /* 0x002fca0007810000 */
[----:B------:R-:W1:Y:S01]  /*20920*/  SHFL.BFLY PT, R88, R13, 0x2, 0x1f ;  /* 0x0c401f000d587f89 */ /* 0x000e6200000e0000 */
[----:B0-----:R-:W-:Y:S01]  /*20930*/  FMNMX.FTZ R14, R14, R89, !PT ;  /* 0x000000590e0e7209 */ /* 0x001fe20007810000 */
[----:B------:R-:W-:-:S04]  /*20940*/  IMAD.MOV.U32 R89, RZ, RZ, -0x3ffffff0 ;  /* 0xc0000010ff597424 */ /* 0x000fc800078e00ff */
[----:B------:R-:W0:Y:S01]  /*20950*/  SHFL.BFLY PT, R210, R14, 0x1, 0x1f ;  /* 0x0c201f000ed27f89 */ /* 0x000e2200000e0000 */
[----:B------:R-:W-:Y:S02]  /*20960*/  R2UR UR7, R89 ;  /* 0x00000000590772ca */ /* 0x000fe400000e0000 */
[----:B-1----:R-:W-:Y:S01]  /*20970*/  FMNMX.FTZ R13, R13, R88, !PT ;  /* 0x000000580d0d7209 */ /* 0x002fe20007810000 */
[----:B------:R-:W-:-:S04]  /*20980*/  VIADD R88, R12, 0x500 ;  /* 0x000005000c587836 */ /* 0x000fc80000000000 */
[----:B------:R-:W1:Y:S01]  /*20990*/  SHFL.BFLY PT, R209, R13, 0x1, 0x1f ;  /* 0x0c201f000dd17f89 */ /* 0x000e6200000e0000 */
[----:B------:R-:W-:Y:S01]  /*209a0*/  R2UR UR6, R88 ;  /* 0x00000000580672ca */ /* 0x000fe200000e0000 */
[----:B------:R-:W-:-:S12]  /*209b0*/  IMAD.U32 R88, RZ, RZ, UR4 ;  /* 0x00000004ff587e24 */ /* 0x000fd8000f8e00ff */
[----:B------:R-:W-:Y:S01]  /*209c0*/  QGMMA.64x128x32.F32.E4M3.E4M3 R24, R204, gdesc[UR4], R24, gsb0 ;  /* 0x01e00004cc187df3 */ /* 0x000fe20008000818 */
[----:B0-----:R-:W-:-:S05]  /*209d0*/  FMNMX.FTZ R14, R14, R210, !PT ;  /* 0x000000d20e0e7209 */ /* 0x001fca0007810000 */
[----:B------:R-:W-:Y:S01]  /*209e0*/  FADD.FTZ R89, -R14, R0 ;  /* 0x000000000e597221 */ /* 0x000fe20000010100 */
[----:B-1----:R-:W-:-:S03]  /*209f0*/  FMNMX.FTZ R13, R13, R209, !PT ;  /* 0x000000d10d0d7209 */ /* 0x002fc60007810000 */
[----:B------:R-:W-:Y:S02]  /*20a00*/  FMUL.FTZ R89, R89, R88 ;  /* 0x0000005859597220 */ /* 0x000fe40000410000 */
[----:B------:R-:W-:-:S04]  /*20a10*/  FADD.FTZ R3, -R13, R3 ;  /* 0x000000030d037221 */ /* 0x000fc80000010100 */
[----:B------:R-:W-:Y:S01]  /*20a20*/  MUFU.EX2 R89, R89 ;  /* 0x0000005900597308 */ /* 0x000fe20000000800 */
[----:B------:R-:W-:-:S07]  /*20a30*/  FMUL.FTZ R3, R3, R88 ;  /* 0x0000005803037220 */ /* 0x000fce0000410000 */
[----:B------:R-:W-:Y:S01]  /*20a40*/  MUFU.EX2 R3, R3 ;  /* 0x0000000300037308 */ /* 0x000fe20000000800 */
[----:B------:R-:W-:Y:S02]  /*20a50*/  WARPGROUP.DEPBAR.LE gsb0, 0x0 ;  /* 0x00008000000079c5 */ /* 0x000fe40000010000 */
[----:B------:R-:W-:Y:S01]  /*20a60*/  FFMA.FTZ R205, R14, R88, -8 ;  /* 0xc10000000ecd7423 */ /* 0x000fe20000010058 */
[----:B------:R-:W-:-:S03]  /*20a70*/  WARPGROUP.ARRIVE ;  /* 0x00000000000079c5 */ /* 0x000fc60000000000 */
        /* <DEDUP_REMOVED lines=24> */
[-CC-:B------:R-:W-:Y:S01]  /*20c00*/  FFMA.FTZ R161, R161, R88.reuse, -R205.reuse ;  /* 0x00000058a1a17223 */ /* 0x180fe200000108cd */
[----:B------:R-:W-:-:S01]  /*20c10*/  FFMA.FTZ R164, R164, R88, -R205 ;  /* 0x00000058a4a47223 */ /* 0x000fc200000108cd */
[-CC-:B------:R-:W-:Y:S01]  /*20c20*/  FFMA.FTZ R165, R165, R88.reuse, -R205.reuse ;  /* 0x00000058a5a57223 */ /* 0x180fe200000108cd */
[----:B------:R-:W-:-:S01]  /*20c30*/  FFMA.FTZ R136, R136, R88, -R205 ;  /* 0x0000005888887223 */ /* 0x000fc200000108cd */
[-CC-:B------:R-:W-:Y:S01]  /*20c40*/  FFMA.FTZ R137, R137, R88.reuse, -R205.reuse ;  /* 0x0000005889897223 */ /* 0x180fe200000108cd */
[----:B------:R-:W-:-:S01]  /*20c50*/  FFMA.FTZ R140, R140, R88, -R205 ;  /* 0x000000588c8c7223 */ /* 0x000fc200000108cd */
[----:B------:R-:W3:Y:S01]  /*20c60*/  MUFU.EX2 R188, R188 ;  /* 0x000000bc00bc7308 */ /* 0x000ee20000000800 */
[----:B------:R-:W-:-:S01]  /*20c70*/  FFMA.FTZ R141, R141, R88, -R205 ;  /* 0x000000588d8d7223 */ /* 0x000fc200000108cd */
[-CC-:B------:R-:W-:Y:S01]  /*20c80*/  FFMA.FTZ R144, R144, R88.reuse, -R205.reuse ;  /* 0x0000005890907223 */ /* 0x180fe200000108cd */
[----:B------:R-:W-:-:S01]  /*20c90*/  FFMA.FTZ R145, R145, R88, -R205 ;  /* 0x0000005891917223 */ /* 0x000fc200000108cd */
[-CC-:B------:R-:W-:Y:S01]  /*20ca0*/  FFMA.FTZ R148, R148, R88.reuse, -R205.reuse ;  /* 0x0000005894947223 */ /* 0x180fe200000108cd */
[----:B------:R-:W-:-:S01]  /*20cb0*/  FFMA.FTZ R149, R149, R88, -R205 ;  /* 0x0000005895957223 */ /* 0x000fc200000108cd */
[-CC-:B------:R-:W-:Y:S01]  /*20cc0*/  FFMA.FTZ R120, R120, R88.reuse, -R205.reuse ;  /* 0x0000005878787223 */ /* 0x180fe200000108cd */
[----:B------:R-:W-:-:S01]  /*20cd0*/  FFMA.FTZ R121, R121, R88, -R205 ;  /* 0x0000005879797223 */ /* 0x000fc200000108cd */
[----:B------:R-:W4:Y:S01]  /*20ce0*/  MUFU.EX2 R191, R191 ;  /* 0x000000bf00bf7308 */ /* 0x000f220000000800 */
        /* <DEDUP_REMOVED lines=22> */
[----:B------:R-:W-:-:S01]  /*20e50*/  FFMA.FTZ R205, R13, R88, -8 ;  /* 0xc10000000dcd7423 */ /* 0x000fc20000010058 */
[----:B0-----:R-:W-:Y:S01]  /*20e60*/  FFMA.FTZ R236, R89, R236, R15 ;  /* 0x000000ec59ec7223 */ /* 0x001fe2000001000f */
[----:B------:R-:W0:Y:S01]  /*20e70*/  MUFU.EX2 R192, R192 ;  /* 0x000000c000c07308 */ /* 0x000e220000000800 */
[----:B------:R-:W-:-:S02]  /*20e80*/  VIADD R92, R12, 0x600 ;  /* 0x000006000c5c7836 */ /* 0x000fc40000000000 */
[----:B------:R-:W-:Y:S01]  /*20e90*/  FFMA.FTZ R185, R185, R88, -R205 ;  /* 0x00000058b9b97223 */ /* 0x000fe200000108cd */
[----:B-1----:R-:W-:-:S01]  /*20ea0*/  FADD.FTZ R236, R184, R236 ;  /* 0x000000ecb8ec7221 */ /* 0x002fc20000010000 */
[-CC-:B------:R-:W-:Y:S01]  /*20eb0*/  FFMA.FTZ R186, R186, R88.reuse, -R205.reuse ;  /* 0x00000058baba7223 */ /* 0x180fe200000108cd */
[----:B------:R-:W-:-:S01]  /*20ec0*/  FFMA.FTZ R189, R189, R88, -R205 ;  /* 0x00000058bdbd7223 */ /* 0x000fc200000108cd */
[----:B------:R-:W-:Y:S01]  /*20ed0*/  FFMA.FTZ R190, R190, R88, -R205 ;  /* 0x00000058bebe7223 */ /* 0x000fe200000108cd */
[----:B--2---:R-:W-:-:S01]  /*20ee0*/  FADD.FTZ R236, R187, R236 ;  /* 0x000000ecbbec7221 */ /* 0x004fc20000010000 */
[----:B------:R-:W1:Y:S01]  /*20ef0*/  MUFU.EX2 R195, R195 ;  /* 0x000000c300c37308 */ /* 0x000e620000000800 */
[----:B------:R-:W-:-:S01]  /*20f00*/  FFMA.FTZ R193, R193, R88, -R205 ;  /* 0x00000058c1c17223 */ /* 0x000fc200000108cd */
[----:B------:R-:W-:Y:S01]  /*20f10*/  FFMA.FTZ R194, R194, R88, -R205 ;  /* 0x00000058c2c27223 */ /* 0x000fe200000108cd */
[----:B---3--:R-:W-:-:S01]  /*20f20*/  FADD.FTZ R236, R188, R236 ;  /* 0x000000ecbcec7221 */ /* 0x008fc20000010000 */
[-CC-:B------:R-:W-:Y:S01]  /*20f30*/  FFMA.FTZ R197, R197, R88.reuse, -R205.reuse ;  /* 0x00000058c5c57223 */ /* 0x180fe200000108cd */
[----:B------:R-:W-:-:S01]  /*20f40*/  FFMA.FTZ R198, R198, R88, -R205 ;  /* 0x00000058c6c67223 */ /* 0x000fc200000108cd */
[----:B------:R-:W-:Y:S01]  /*20f50*/  FFMA.FTZ R170, R170, R88, -R205 ;  /* 0x00000058aaaa7223 */ /* 0x000fe200000108cd */
[----:B----4-:R-:W-:-:S01]  /*20f60*/  FADD.FTZ R236, R191, R236 ;  /* 0x000000ecbfec7221 */ /* 0x010fc20000010000 */
[----:B------:R-:W2:Y:S01]  /*20f70*/  MUFU.EX2 R185, R185 ;  /* 0x000000b900b97308 */ /* 0x000ea20000000800 */
[----:B------:R-:W-:-:S01]  /*20f80*/  FFMA.FTZ R171, R171, R88, -R205 ;  /* 0x00000058abab7223 */ /* 0x000fc200000108cd */
[----:B------:R-:W-:Y:S01]  /*20f90*/  FFMA.FTZ R174, R174, R88, -R205 ;  /* 0x00000058aeae7223 */ /* 0x000fe200000108cd */
[----:B0-----:R-:W-:-:S01]  /*20fa0*/  FADD.FTZ R236, R192, R236 ;  /* 0x000000ecc0ec7221 */ /* 0x001fc20000010000 */
        /* <DEDUP_REMOVED lines=13> */
[----:B--2---:R-:W-:-:S01]  /*21080*/  FFMA.FTZ R235, R3, R235, R185 ;  /* 0x000000eb03eb7223 */ /* 0x004fc200000100b9 */
        /* <DEDUP_REMOVED lines=11> */
[----:B------:R-:W-:Y:S01]  /*21140*/  R2UR UR6, R92 ;  /* 0x000000005c0672ca */ /* 0x000fe200000e0000 */
        /* <DEDUP_REMOVED lines=32> */
[----:B------:R-:W-:-:S02]  /*21350*/  FFMA.FTZ R103, R103, R88, -R205 ;  /* 0x0000005867677223 */ /* 0x000fc400000108cd */
        /* <DEDUP_REMOVED lines=76> */
[----:B------:R-:W-:-:S05]  /*21820*/  IMAD.MOV.U32 R93, RZ, RZ, -0x3ffffff0 ;  /* 0xc0000010ff5d7424 */ /* 0x000fca00078e00ff */
[----:B------:R-:W-:Y:S01]  /*21830*/  R2UR UR7, R93 ;  /* 0x000000005d0772ca */ /* 0x000fe200000e0000 */
[----:B------:R-:W0:Y:S01]  /*21840*/  MUFU.EX2 R138, R138 ;  /* 0x0000008a008a7308 */ /* 0x000e220000000800 */
[----:B-1----:R-:W-:-:S01]  /*21850*/  FADD.FTZ R235, R166, R235 ;  /* 0x000000eba6eb7221 */ /* 0x002fc20000010000 */
[----:B------:R-:W-:-:S06]  /*21860*/  FFMA.FTZ R93, R119, R88, -R205 ;  /* 0x00000058775d7223 */ /* 0x000fcc00000108cd */
[----:B------:R-:W1:Y:S01]  /*21870*/  MUFU.EX2 R139, R139 ;  /* 0x0000008b008b7308 */ /* 0x000e620000000800 */
[----:B--2---:R-:W-:-:S03]  /*21880*/  FADD.FTZ R235, R167, R235 ;  /* 0x000000eba7eb7221 */ /* 0x004fc60000010000 */
[----:B------:R-:W-:Y:S04]  /*21890*/  QGMMA.64x128x32.F32.E4M3.E4M3 R24, R200, gdesc[UR4], R24, gsb0 ;  /* 0x01e00004c8187df3 */ /* 0x000fe80008000818 */
        /* <DEDUP_REMOVED lines=73> */
[----:B------:R-:W-:-:S05]  /*21d30*/  IADD3 R111, -R227, 0xb, RZ ;  /* 0x0000000be36f7810 */ /* 0x000fca0007ffe1ff */
[----:B------:R2:W-:Y:S06]  /*21d40*/  BAR.ARV R111, 0x100 ;  /* 0x0004006f0000751d */ /* 0x0005ec0000002000 */
[----:B------:R-:W3:Y:S01]  /*21d50*/  MUFU.EX2 R92, R92 ;  /* 0x0000005c005c7308 */ /* 0x000ee20000000800 */
[----:B0-----:R-:W-:-:S01]  /*21d60*/  FADD.FTZ R119, R114, R119 ;  /* 0x0000007772777221 */ /* 0x001fc20000010000 */
[----:B--2---:R-:W-:Y:S02]  /*21d70*/  @!P0 IMAD R111, R231, 0x8, R16 ;  /* 0x00000008e76f8824 */ /* 0x004fe400078e0210 */
[----:B-1----:R-:W-:-:S02]  /*21d80*/  FADD.FTZ R115, R113, R115 ;  /* 0x0000007371737221 */ /* 0x002fc40000010000 */
[----:B------:R-:W-:Y:S02]  /*21d90*/  @!P0 VIADD R111, R111, 0x2e840 ;  /* 0x0002e8406f6f8836 */ /* 0x000fe40000000000 */
[----:B------:R-:W0:Y:S03]  /*21da0*/  MUFU.EX2 R116, R116 ;  /* 0x0000007400747308 */ /* 0x000e260000000800 */
[----:B------:R-:W-:-:S04]  /*21db0*/  @!P0 PRMT R111, RZ, 0x654, R111 ;  /* 0x00000654ff6f8816 */ /* 0x000fc8000000006f */
[----:B------:R1:W-:Y:S01]  /*21dc0*/  @!P0 SYNCS.ARRIVE.TRANS64.RED.A1T0 RZ, [R111+URZ], RZ ;  /* 0x000000ff6fff89a7 */ /* 0x0003e2000810043f */
        /* <DEDUP_REMOVED lines=38> */
[----:B0-----:R-:W-:-:S03]  /*22030*/  FADD.FTZ R236, R101, R115 ;  /* 0x0000007365ec7221 */ /* 0x001fc60000010000 */
[----:B--2---:R-:W-:Y:S01]  /*22040*/  FADD.FTZ R235, R103, R119 ;  /* 0x0000007767eb7221 */ /* 0x004fe20000010000 */
[----:B-1----:R-:W-:Y:S06]  /*22050*/  @!P1 BRA `(.L_x_2432) ;  /* 0x0000000000049947 */ /* 0x002fec0003800000 */
[----:B------:R-:W-:Y:S01]  /*22060*/  BPT.TRAP 0x1 ;  /* 0x000000040000795c */ /* 0x000fe20000300000 */
.L_x_2432:
[----:B------:R-:W2:Y:S04]  /*22070*/  LDL R0, [R1+0x5c] ;  /* 0x00005c0001007983 */ /* 0x000ea80000100800 */
[----:B------:R-:W3:Y:S01]  /*22080*/  LDL R111, [R1+0x58] ;  /* 0x00005800016f7983 */ /* 0x000ee20000100800 */
[----:B------:R-:W-:Y:S02]  /*22090*/  F2FP.SATFINITE.E4M3.F32.PACK_AB_MERGE_C R108, R109, R108, RZ ;  /* 0x0000006c6d6c723e */ /* 0x000fe400048070ff */
[----:B------:R-:W-:Y:S02]  /*220a0*/  F2FP.SATFINITE.E4M3.F32.PACK_AB_MERGE_C R116, R117, R116, RZ ;  /* 0x000000747574723e */ /* 0x000fe400048070ff */
[----:B------:R-:W-:Y:S02]  /*220b0*/  F2FP.SATFINITE.E4M3.F32.PACK_AB_MERGE_C R206, R207, R206, RZ ;  /* 0x000000cecfce723e */ /* 0x000fe400048070ff */
[----:B------:R-:W-:-:S02]  /*220c0*/  F2FP.SATFINITE.E4M3.F32.PACK_AB_MERGE_C R108, R105, R104, R108 ;  /* 0x00000068696c723e */ /* 0x000fc4000480706c */
[----:B------:R-:W-:Y:S02]  /*220d0*/  F2FP.SATFINITE.E4M3.F32.PACK_AB_MERGE_C R116, R113, R112, R116 ;  /* 0x000000707174723e */ /* 0x000fe40004807074 */
        /* <DEDUP_REMOVED lines=117> */
[----:B------:R-:W-:Y:S02]  /*22830*/  IMAD.MOV.U32 R204, RZ, RZ, R108 ;  /* 0x000000ffffcc7224 */ /* 0x000fe400078e006c */
[----:B------:R-:W-:Y:S01]  /*22840*/  IMAD.MOV.U32 R206, RZ, RZ, R116 ;  /* 0x000000ffffce7224 */ /* 0x000fe200078e0074 */
[----:B--2---:R-:W-:Y:S02]  /*22850*/  R2UR UR4, R0 ;  /* 0x00000000000472ca */ /* 0x004fe400000e0000 */
[----:B------:R-:W-:Y:S02]  /*22860*/  LEA R0, R21, R16, 0x3 ;  /* 0x0000001015007211 */ /* 0x000fe400078e18ff */
[----:B---3--:R-:W-:-:S03]  /*22870*/  ISETP.GT.AND P0, PT, R20, R111, PT ;  /* 0x0000006f1400720c */ /* 0x008fc60003f04270 */
[----:B------:R-:W-:-:S06]  /*22880*/  VIADD R0, R0, 0x2e860 ;  /* 0x0002e86000007836 */ /* 0x000fcc0000000000 */
[----:B------:R-:W-:-:S05]  /*22890*/  IMAD.U32 R21, RZ, RZ, UR4 ;  /* 0x00000004ff157e24 */ /* 0x000fca000f8e00ff */
[----:B------:R-:W-:Y:S01]  /*228a0*/  PRMT R0, R21, 0x654, R0 ;  /* 0x0000065415007816 */ /* 0x000fe20000000000 */
[----:B------:R-:W-:-:S03]  /*228b0*/  VIADD R20, R20, 0xffffffff ;  /* 0xffffffff14147836 */ /* 0x000fc60000000000 */
[----:B------:R0:W-:Y:S01]  /*228c0*/  SYNCS.ARRIVE.TRANS64.RED.A1T0 RZ, [R0+URZ], RZ ;  /* 0x000000ff00ff79a7 */ /* 0x0001e2000810043f */
[----:B------:R-:W-:Y:S02]  /*228d0*/  IMAD.MOV.U32 R21, RZ, RZ, R231 ;  /* 0x000000ffff157224 */ /* 0x000fe400078e00e7 */
[----:B0-----:R-:W-:Y:S01]  /*228e0*/  IMAD.MOV.U32 R0, RZ, RZ, R14 ;  /* 0x000000ffff007224 */ /* 0x001fe200078e000e */
[----:B------:R-:W-:Y:S06]  /*228f0*/  @P0 BRA `(.L_x_2433) ;  /* 0xffffffb000900947 */ /* 0x000fec000383ffff */
.L_x_2422:
[----:B------:R-:W-:Y:S05]  /*22900*/  WARPSYNC.ALL ;  /* 0x0000000000007948 */ /* 0x000fea0003800000 */
[----:B------:R-:W-:Y:S06]  /*22910*/  BAR.ARV 0x8, 0x180 ;  /* 0x0206000000007b1d */ /* 0x000fec0000002000 */
[----:B------:R-:W-:Y:S05]  /*22920*/  @!P1 BRA `(.L_x_2434) ;  /* 0x0000000000049947 */ /* 0x000fea0003800000 */
[----:B------:R-:W-:Y:S01]  /*22930*/  BPT.TRAP 0x1 ;  /* 0x000000040000795c */ /* 0x000fe20000300000 */
.L_x_2434:
[----:B------:R-:W-:Y:S02]  /*22940*/  LEA R9, R231, R16, 0x3 ;  /* 0x00000010e7097211 */ /* 0x000fe400078e18ff */
[----:B------:R-:W-:-:S04]  /*22950*/  SHF.L.U32 R0, R234, 0x1f, RZ ;  /* 0x0000001fea007819 */ /* 0x000fc800000006ff */
[----:B------:R0:W1:Y:S01]  /*22960*/  SYNCS.PHASECHK.TRANS64.TRYWAIT P0, [R9+URZ+0x2e850], R0 ;  /* 0x02e85000090075a7 */ /* 0x000062000800017f */
[----:B------:R-:W-:Y:S05]  /*22970*/  @!P1 BRA `(.L_x_2435) ;  /* 0x0000000000049947 */ /* 0x000fea0003800000 */
[----:B------:R-:W-:Y:S01]  /*22980*/  BPT.TRAP 0x1 ;  /* 0x000000040000795c */ /* 0x000fe20000300000 */
.L_x_2435:
[----:B------:R-:W-:-:S05]  /*22990*/  VIADD R16, R16, 0x400 ;  /* 0x0000040010107836 */ /* 0x000fca0000000000 */
[----:B------:R-:W-:-:S04]  /*229a0*/  SHF.R.U32.HI R16, RZ, 0x4, R16 ;  /* 0x00000004ff107819 */ /* 0x000fc80000011610 */
[----:B------:R-:W-:-:S04]  /*229b0*/  LOP3.LUT R16, R16, 0x3fff, RZ, 0xc0, !PT ;  /* 0x00003fff10107812 */ /* 0x000fc800078ec0ff */
[----:B------:R-:W-:Y:S01]  /*229c0*/  LOP3.LUT R16, R16, 0x10000, RZ, 0xfc, !PT ;  /* 0x0001000010107812 */ /* 0x000fe200078efcff */
[----:B-1----:R-:W-:Y:S06]  /*229d0*/  @P0 BRA `(.L_x_2436) ;  /* 0x0000000000080947 */ /* 0x002fec0003800000 */
[----:B------:R-:W1:Y:S02]  /*229e0*/  SYNCS.PHASECHK.TRANS64.TRYWAIT P0, [R9+URZ+0x2e850], R0 ;  /* 0x02e85000090075a7 */ /* 0x000e64000800017f */
[----:B-1----:R-:W-:Y:S05]  /*229f0*/  @!P0 BRA `(.L_x_2437) ;  /* 0x000000d4001c8947 */ /* 0x002fea0003800000 */
.L_x_2436:
        /* <DEDUP_REMOVED lines=8> */
[----:B------:R-:W-:Y:S01]  /*22a80*/  IMAD.MOV.U32 R5, RZ, RZ, -0x3ffffff0 ;  /* 0xc0000010ff057424 */ /* 0x000fe200078e00ff */
[----:B------:R-:W2:Y:S01]  /*22a90*/  LDL R10, [R1+0x7c] ;  /* 0x00007c00010a7983 */ /* 0x000ea20000100800 */
[----:B------:R-:W-:-:S03]  /*22aa0*/  ULDC.64 UR4, c[0x0][0x9a0] ;  /* 0x0002680000047ab9 */ /* 0x000fc60000000a00 */
[----:B------:R-:W3:Y:S01]  /*22ab0*/  LDL R8, [R1+0x68] ;  /* 0x0000680001087983 */ /* 0x000ee20000100800 */
[----:B------:R-:W-:Y:S01]  /*22ac0*/  ISETP.NE.U32.AND P0, PT, RZ, UR4, PT ;  /* 0x00000004ff007c0c */ /* 0x000fe2000bf05070 */
[----:B------:R-:W-:Y:S01]  /*22ad0*/  IMAD.MOV.U32 R11, RZ, RZ, -0x3ffffff0 ;  /* 0xc0000010ff0b7424 */ /* 0x000fe200078e00ff */
[----:B------:R-:W-:Y:S02]  /*22ae0*/  ULDC.64 UR8, c[0x0][0x208] ;  /* 0x0000820000087ab9 */ /* 0x000fe40000000a00 */
        /* <DEDUP_REMOVED lines=20> */
[----:B01----:R-:W-:-:S04]  /*22c30*/  @P0 IMAD R0, R12, R4, RZ ;  /* 0x000000040c000224 */ /* 0x003fc800078e02ff */
[C---:B--2---:R-:W-:Y:S02]  /*22c40*/  @P0 IMAD R3, R10.reuse, R5, R0 ;  /* 0x000000050a030224 */ /* 0x044fe400078e0200 */
[----:B------:R-:W-:Y:S01]  /*22c50*/  @P0 IMAD.WIDE.U32 R4, R10, R4, RZ ;  /* 0x000000040a040225 */ /* 0x000fe200078e00ff */
[----:B------:R-:W-:-:S03]  /*22c60*/  IADD3 R10, R2, 0x400, RZ ;  /* 0x00000400020a7810 */ /* 0x000fc60007ffe0ff */
[----:B------:R-:W-:Y:S02]  /*22c70*/  @P0 IMAD.IADD R5, R5, 0x1, R3 ;  /* 0x0000000105050824 */ /* 0x000fe400078e0203 */
[----:B------:R-:W-:Y:S02]  /*22c80*/  IMAD.MOV.U32 R0, RZ, RZ, 0x3f800000 ;  /* 0x3f800000ff007424 */ /* 0x000fe400078e00ff */
        /* <DEDUP_REMOVED lines=28> */
[----:B------:R-:W0:Y:S04]  /*22e50*/  SHFL.BFLY PT, R2, R5, 0x1, 0x1f ;  /* 0x0c201f0005027f89 */ /* 0x000e2800000e0000 */
[----:B------:R-:W1:Y:S01]  /*22e60*/  SHFL.BFLY PT, R3, R4, 0x1, 0x1f ;  /* 0x0c201f0004037f89 */ /* 0x000e6200000e0000 */
[----:B0-----:R-:W-:-:S01]  /*22e70*/  FADD.FTZ R6, R5, R2 ;  /* 0x0000000205067221 */ /* 0x001fc20000010000 */
        /* <DEDUP_REMOVED lines=16> */
[----:B------:R-:W-:Y:S01]  /*22f80*/  @P2 FMUL.FTZ R5, R88, 0.69314718246459960938 ;  /* 0x3f31721858052820 */ /* 0x000fe20000410000 */
[----:B0-----:R-:W-:Y:S01]  /*22f90*/  @P2 FMUL.FTZ R2, R2, 0.69314718246459960938 ;  /* 0x3f31721802022820 */ /* 0x001fe20000410000 */
[----:B------:R-:W-:Y:S01]  /*22fa0*/  @P3 FMUL.FTZ R15, R88, 0.69314718246459960938 ;  /* 0x3f317218580f3820 */ /* 0x000fe20000410000 */
[----:B------:R-:W-:Y:S01]  /*22fb0*/  IMAD.MOV.U32 R89, RZ, RZ, -0x800000 ;  /* 0xff800000ff597424 */ /* 0x000fe200078e00ff */
[----:B------:R-:W-:Y:S01]  /*22fc0*/  MOV R90, 0xff800000 ;  /* 0xff800000005a7802 */ /* 0x000fe20000000f00 */
[----:B------:R-:W-:Y:S01]  /*22fd0*/  @P2 FFMA.FTZ R89, R5, R14, R2 ;  /* 0x0000000e05592223 */ /* 0x000fe20000010002 */
[----:B-1----:R-:W-:Y:S01]  /*22fe0*/  @P3 FMUL.FTZ R4, R4, 0.69314718246459960938 ;  /* 0x3f31721804043820 */ /* 0x002fe20000410000 */
[----:B--2---:R-:W-:-:S03]  /*22ff0*/  FMUL.FTZ R2, R3, R0 ;  /* 0x0000000003027220 */ /* 0x004fc60000410000 */
[----:B------:R-:W-:Y:S01]  /*23000*/  @P3 FFMA.FTZ R90, R15, R13, R4 ;  /* 0x0000000d0f5a3223 */ /* 0x000fe20000010004 */
[----:B---3--:R-:W-:Y:S01]  /*23010*/  FMUL.FTZ R7, R7, R0 ;  /* 0x0000000007077220 */ /* 0x008fe20000410000 */
[----:B------:R-:W-:Y:S02]  /*23020*/  WARPGROUP.DEPBAR.LE gsb0, 0x0 ;  /* 0x00008000000079c5 */ /* 0x000fe40000010000 */
[----:B------:R-:W-:Y:S05]  /*23030*/  @!P1 BRA `(.L_x_2438) ;  /* 0x0000000000049947 */ /* 0x000fea0003800000 */
[----:B------:R-:W-:Y:S01]  /*23040*/  BPT.TRAP 0x1 ;  /* 0x000000040000795c */ /* 0x000fe20000300000 */
.L_x_2438:
[----:B------:R-:W2:Y:S04]  /*23050*/  LDL R0, [R1+0x5c] ;  /* 0x00005c0001007983 */ /* 0x000ea80000100800 */
[----:B------:R-:W3:Y:S01]  /*23060*/  LDL.LU R3, [R1+0x94] ;  /* 0x0000940001037983 */ /* 0x000ee20000300800 */
[----:B------:R-:W-:Y:S02]  /*23070*/  VIADD R231, R231, 0x1 ;  /* 0x00000001e7e77836 */ /* 0x000fe40000000000 */
[-C--:B------:R-:W-:Y:S01]  /*23080*/  FMUL.FTZ R105, R77, R2.reuse ;  /* 0x000000024d697220 */ /* 0x080fe20000410000 */
[-C--:B------:R-:W-:Y:S01]  /*23090*/  FMUL.FTZ R77, R52, R2.reuse ;  /* 0x00000002344d7220 */ /* 0x080fe20000410000 */
[-C--:B------:R-:W-:Y:S01]  /*230a0*/  FMUL.FTZ R21, R48, R2.reuse ;  /* 0x0000000230157220 */ /* 0x080fe20000410000 */
[-C--:B------:R-:W-:Y:S01]  /*230b0*/  FMUL.FTZ R12, R53, R2.reuse ;  /* 0x00000002350c7220 */ /* 0x080fe20000410000 */
[----:B------:R-:W-:Y:S01]  /*230c0*/  ISETP.NE.AND P1, PT, R231, 0x2, PT ;  /* 0x00000002e700780c */ /* 0x000fe20003f25270 */
        /* <DEDUP_REMOVED lines=53> */
[----:B------:R-:W-:-:S02]  /*23420*/  SEL R231, R231, RZ, P1 ;  /* 0x000000ffe7e77207 */ /* 0x000fc40000800000 */
[----:B--2---:R-:W-:Y:S01]  /*23430*/  R2UR UR4, R0 ;  /* 0x00000000000472ca */ /* 0x004fe200000e0000 */
[----:B------:R-:W-:-:S12]  /*23440*/  VIADD R0, R9, 0x2e860 ;  /* 0x0002e86009007836 */ /* 0x000fd80000000000 */
[----:B------:R-:W-:Y:S01]  /*23450*/  IMAD.U32 R5, RZ, RZ, UR4 ;  /* 0x00000004ff057e24 */ /* 0x000fe2000f8e00ff */
[----:B---3--:R-:W-:Y:S01]  /*23460*/  R2UR UR4, R3 ;  /* 0x00000000030472ca */ /* 0x008fe200000e0000 */
[-C--:B------:R-:W-:Y:S01]  /*23470*/  FMUL.FTZ R3, R24, R2.reuse ;  /* 0x0000000218037220 */ /* 0x080fe20000410000 */
[----:B------:R-:W-:Y:S01]  /*23480*/  FMUL.FTZ R24, R45, R2 ;  /* 0x000000022d187220 */ /* 0x000fe20000410000 */
[-C--:B------:R-:W-:Y:S01]  /*23490*/  FMUL.FTZ R2, R79, R7.reuse ;  /* 0x000000074f027220 */ /* 0x080fe20000410000 */
[----:B------:R-:W-:Y:S01]  /*234a0*/  PRMT R0, R5, 0x654, R0 ;  /* 0x0000065405007816 */ /* 0x000fe20000000000 */
[-C--:B------:R-:W-:Y:S01]  /*234b0*/  FMUL.FTZ R79, R35, R7.reuse ;  /* 0x00000007234f7220 */ /* 0x080fe20000410000 */
[----:B------:R-:W-:Y:S01]  /*234c0*/  SEL R5, RZ, 0x1, P1 ;  /* 0x00000001ff057807 */ /* 0x000fe20000800000 */
[----:B------:R-:W-:Y:S01]  /*234d0*/  FMUL.FTZ R35, R78, R7 ;  /* 0x000000074e237220 */ /* 0x000fe20000410000 */
[----:B------:R0:W-:Y:S02]  /*234e0*/  SYNCS.ARRIVE.TRANS64.RED.A1T0 RZ, [R0+URZ], RZ ;  /* 0x000000ff00ff79a7 */ /* 0x0001e4000810043f */
[----:B------:R-:W-:-:S03]  /*234f0*/  LOP3.LUT R234, R234, R5, RZ, 0x3c, !PT ;  /* 0x00000005eaea7212 */ /* 0x000fc600078e3cff */
[----:B------:R-:W-:Y:S01]  /*23500*/  UIADD3 UR4, UR4, 0x1, URZ ;  /* 0x0000000104047890 */ /* 0x000fe2000fffe03f */
[-C--:B0-----:R-:W-:Y:S01]  /*23510*/  FMUL.FTZ R0, R63, R7.reuse ;  /* 0x000000073f007220 */ /* 0x081fe20000410000 */
[-C--:B------:R-:W-:Y:S01]  /*23520*/  FMUL.FTZ R63, R46, R7.reuse ;  /* 0x000000072e3f7220 */ /* 0x080fe20000410000 */
[----:B------:R-:W-:-:S03]  /*23530*/  FMUL.FTZ R46, R43, R7 ;  /* 0x000000072b2e7220 */ /* 0x000fc60000410000 */
[----:B------:R-:W-:-:S05]  /*23540*/  IMAD.U32 R4, RZ, RZ, UR4 ;  /* 0x00000004ff047e24 */ /* 0x000fca000f8e00ff */
[----:B------:R1:W-:Y:S02]  /*23550*/  STL [R1+0x94], R4 ;  /* 0x0000940401007387 */ /* 0x0003e40000100800 */
.L_x_2371:
[----:B------:R-:W2:Y:S01]  /*23560*/  LDL R126, [R1+0x64] ;  /* 0x00006400017e7983 */ /* 0x000ea20000100800 */
[----:B------:R-:W-:Y:S05]  /*23570*/  WARPSYNC.ALL ;  /* 0x0000000000007948 */ /* 0x000fea0003800000 */
[----:B--2---:R-:W-:Y:S01]  /*23580*/  VIADD R84, R126, 0x40 ;  /* 0x000000407e547836 */ /* 0x004fe20000000000 */
[----:B------:R-:W2:Y:S01]  /*23590*/  LDL R128, [R1+0x80] ;  /* 0x0000800001807983 */ /* 0x000ea20000100800 */
[----:B------:R-:W1:Y:S01]  /*235a0*/  S2UR UR5, SR_CgaCtaId ;  /* 0x00000000000579c3 */ /* 0x000e620000008800 */
[----:B------:R-:W-:Y:S01]  /*235b0*/  UMOV UR4, 0x400 ;  /* 0x0000040000047882 */ /* 0x000fe20000000000 */
[----:B------:R-:W-:Y:S01]  /*235c0*/  BSSY B0, `(.L_x_2439) ;  /* 0x000041b000007945 */ /* 0x000fe20003800000 */
[----:B-1----:R-:W-:Y:S01]  /*235d0*/  IMAD.U32 R4, RZ, RZ, UR5 ;  /* 0x00000005ff047e24 */ /* 0x002fe2000f8e00ff */
[----:B------:R-:W-:-:S04]  /*235e0*/  ULEA UR4, UR5, UR4, 0x18 ;  /* 0x0000000405047291 */ /* 0x000fc8000f8ec03f */
[----:B------:R1:W-:Y:S02]  /*235f0*/  STL [R1+0x5c], R4 ;  /* 0x00005c0401007387 */ /* 0x0003e40000100800 */
[----:B------:R-:W-:Y:S01]  /*23600*/  IMAD.U32 R16, RZ, RZ, UR4 ;  /* 0x00000004ff107e24 */ /* 0x000fe2000f8e00ff */
[----:B------:R-:W-:Y:S06]  /*23610*/  BAR.SYNC.DEFER_BLOCKING 0x5, 0x180 ;  /* 0x0146000000007b1d */ /* 0x000fec0000010000 */
[----:B------:R1:W3:Y:S02]  /*23620*/  LDS.128 R4, [R16+0x2e8d0] ;  /* 0x02e8d00010047984 */ /* 0x0002e40000000c00 */
[----:B------:R-:W-:Y:S06]  /*23630*/  BAR.ARV 0x4, 0x180 ;  /* 0x0106000000007b1d */ /* 0x000fec0000002000 */
[----:B--2---:R-:W-:-:S13]  /*23640*/  ISETP.NE.AND P1, PT, R128, RZ, PT ;  /* 0x000000ff8000720c */ /* 0x004fda0003f25270 */
[----:B------:R-:W2:Y:S02]  /*23650*/  @!P1 LDC R128, c[0x0][0xad4] ;  /* 0x0002b500ff809b82 */ /* 0x000ea40000000800 */
[----:B--2---:R1:W-:Y:S01]  /*23660*/  @!P1 STL [R1+0x80], R128 ;  /* 0x0000808001009387 */ /* 0x0043e20000100800 */
[----:B---3--:R-:W-:Y:S05]  /*23670*/  @P0 BRA `(.L_x_2440) ;  /* 0x0000003000e40947 */ /* 0x008fea0003800000 */
[----:B------:R-:W2:Y:S01]  /*23680*/  LDL R13, [R1+0xa0] ;  /* 0x0000a000010d7983 */ /* 0x000ea20000100800 */
[----:B------:R-:W-:Y:S01]  /*23690*/  ULDC.64 UR4, c[0x4][0x38] ;  /* 0x01000e0000047ab9 */ /* 0x000fe20000000a00 */
[----:B0-----:R-:W1:Y:S01]  /*236a0*/  S2R R14, SR_TID.X ;  /* 0x00000000000e7919 */ /* 0x001e620000002100 */
[----:B------:R-:W0:Y:S01]  /*236b0*/  S2R R11, SR_SWINHI ;  /* 0x00000000000b7919 */ /* 0x000e220000002f00 */
[----:B-1----:R-:W-:-:S05]  /*236c0*/  IMAD.SHL.U32 R4, R14, 0x4, RZ ;  /* 0x000000040e047824 */ /* 0x002fca00078e00ff */
[----:B------:R-:W-:Y:S02]  /*236d0*/  LOP3.LUT R4, R4, 0xc, RZ, 0xc0, !PT ;  /* 0x0000000c04047812 */ /* 0x000fe400078ec0ff */
[----:B------:R-:W-:Y:S02]  /*236e0*/  MOV R72, R16 ;  /* 0x0000001000487202 */ /* 0x000fe40000000f00 */
[----:B0-----:R-:W-:Y:S02]  /*236f0*/  MOV R73, R11 ;  /* 0x0000000b00497202 */ /* 0x001fe40000000f00 */
[----:B------:R-:W-:-:S05]  /*23700*/  IADD3 R8, P0, R4, UR4, RZ ;  /* 0x0000000404087c10 */ /* 0x000fca000ff1e0ff */
[----:B------:R-:W-:Y:S01]  /*23710*/  IMAD.X R9, RZ, RZ, UR5, P0 ;  /* 0x00000005ff097e24 */ /* 0x000fe200080e06ff */
[----:B------:R-:W-:Y:S01]  /*23720*/  LOP3.LUT P0, R4, R14, 0x3, RZ, 0xc0, !PT ;  /* 0x000000030e047812 */ /* 0x000fe2000780c0ff */
[----:B------:R-:W-:-:S03]  /*23730*/  ULDC.64 UR6, c[0x0][0x208] ;  /* 0x0000820000067ab9 */ /* 0x000fc60000000a00 */
[----:B------:R-:W-:Y:S01]  /*23740*/  ISETP.EQ.OR P0, PT, R4, 0x3, !P0 ;  /* 0x000000030400780c */ /* 0x000fe20004702670 */
[----:B------:R0:W5:Y:S01]  /*23750*/  LDG.E.CONSTANT R8, desc[UR6][R8.64] ;  /* 0x0000000608087981 */ /* 0x000162000c1e9900 */
[----:B------:R-:W-:Y:S02]  /*23760*/  UMOV UR4, 0xffffffff ;  /* 0xffffffff00047882 */ /* 0x000fe40000000000 */
[----:B0-----:R-:W-:Y:S02]  /*23770*/  SEL R9, R29, R10, P0 ;  /* 0x0000000a1d097207 */ /* 0x001fe40000000000 */
[----:B------:R-:W-:Y:S02]  /*23780*/  SEL R45, R3, R88, P0 ;  /* 0x00000058032d7207 */ /* 0x000fe40000000000 */
[----:B------:R-:W-:Y:S01]  /*23790*/  SEL R3, R88, R3, P0 ;  /* 0x0000000358037207 */ /* 0x000fe20000000000 */
[----:B--2---:R-:W-:-:S03]  /*237a0*/  IMAD.WIDE R14, R13, 0x2, R72 ;  /* 0x000000020d0e7825 */ /* 0x004fc600078e0248 */
[C---:B------:R-:W-:Y:S02]  /*237b0*/  IADD3 R95, P5, R14.reuse, 0x4060, RZ ;  /* 0x000040600e5f7810 */ /* 0x040fe40007fbe0ff */
[----:B------:R-:W-:Y:S02]  /*237c0*/  IADD3 R93, P1, R14, 0x4040, RZ ;  /* 0x000040400e5d7810 */ /* 0x000fe40007f3e0ff */
[----:B------:R-:W-:Y:S02]  /*237d0*/  LOP3.LUT R94, R95, 0x380, RZ, 0xc0, !PT ;  /* 0x000003805f5e7812 */ /* 0x000fe400078ec0ff */
[----:B------:R-:W-:Y:S02]  /*237e0*/  LOP3.LUT R92, R93, 0x380, RZ, 0xc0, !PT ;  /* 0x000003805d5c7812 */ /* 0x000fe400078ec0ff */
[----:B------:R-:W-:Y:S02]  /*237f0*/  SHF.R.U64 R94, R94, 0x3, RZ ;  /* 0x000000035e5e7819 */ /* 0x000fe400000012ff */
[----:B------:R-:W-:-:S02]  /*23800*/  SHF.R.U64 R92, R92, 0x3, RZ ;  /* 0x000000035c5c7819 */ /* 0x000fc400000012ff */
[----:B------:R-:W-:Y:S02]  /*23810*/  LOP3.LUT R94, R94, R95, RZ, 0x3c, !PT ;  /* 0x0000005f5e5e7212 */ /* 0x000fe400078e3cff */
[----:B------:R-:W-:Y:S01]  /*23820*/  LOP3.LUT R92, R92, R93, RZ, 0x3c, !PT ;  /* 0x0000005d5c5c7212 */ /* 0x000fe200078e3cff */
[----:B------:R-:W-:Y:S01]  /*23830*/  IMAD.X R93, RZ, RZ, R15, P1 ;  /* 0x000000ffff5d7224 */ /* 0x000fe200008e060f */
[----:B------:R-:W-:Y:S02]  /*23840*/  IADD3.X R95, RZ, R15, RZ, P5, !PT ;  /* 0x0000000fff5f7210 */ /* 0x000fe40002ffe4ff */
[C---:B------:R-:W-:Y:S02]  /*23850*/  IADD3 R11, P2, R14.reuse, 0x4020, RZ ;  /* 0x000040200e0b7810 */ /* 0x040fe40007f5e0ff */
[C---:B------:R-:W-:Y:S02]  /*23860*/  IADD3 R87, P3, R14.reuse, 0x4000, RZ ;  /* 0x000040000e577810 */ /* 0x040fe40007f7e0ff */
[----:B------:R-:W-:-:S02]  /*23870*/  IADD3 R113, P4, R14, 0x60, RZ ;  /* 0x000000600e717810 */ /* 0x000fc40007f9e0ff */
[C---:B------:R-:W-:Y:S02]  /*23880*/  IADD3 R111, P5, R14.reuse, 0x40, RZ ;  /* 0x000000400e6f7810 */ /* 0x040fe40007fbe0ff */
[----:B------:R-:W-:Y:S02]  /*23890*/  IADD3 R109, P1, R14, 0x20, RZ ;  /* 0x000000200e6d7810 */ /* 0x000fe40007f3e0ff */
[----:B------:R-:W-:Y:S02]  /*238a0*/  LOP3.LUT R4, R11, 0x380, RZ, 0xc0, !PT ;  /* 0x000003800b047812 */ /* 0x000fe400078ec0ff */
[----:B------:R-:W-:Y:S02]  /*238b0*/  LOP3.LUT R86, R87, 0x380, RZ, 0xc0, !PT ;  /* 0x0000038057567812 */ /* 0x000fe400078ec0ff */
[----:B------:R-:W-:Y:S02]  /*238c0*/  LOP3.LUT R112, R113, 0x380, RZ, 0xc0, !PT ;  /* 0x0000038071707812 */ /* 0x000fe400078ec0ff */
[----:B------:R-:W-:-:S02]  /*238d0*/  LOP3.LUT R110, R111, 0x380, RZ, 0xc0, !PT ;  /* 0x000003806f6e7812 */ /* 0x000fc400078ec0ff */
[----:B------:R-:W-:Y:S02]  /*238e0*/  LOP3.LUT R108, R109, 0x380, RZ, 0xc0, !PT ;  /* 0x000003806d6c7812 */ /* 0x000fe400078ec0ff */
[----:B------:R-:W-:Y:S02]  /*238f0*/  SEL R13, R10, R29, P0 ;  /* 0x0000001d0a0d7207 */ /* 0x000fe40000000000 */
[----:B------:R-:W-:Y:S02]  /*23900*/  LOP3.LUT R29, R14, 0x380, RZ, 0xc0, !PT ;  /* 0x000003800e1d7812 */ /* 0x000fe400078ec0ff */
[----:B------:R-:W-:Y:S02]  /*23910*/  SHF.R.U64 R10, R4, 0x3, RZ ;  /* 0x00000003040a7819 */ /* 0x000fe400000012ff */
[----:B------:R-:W-:Y:S02]  /*23920*/  SHF.R.U64 R86, R86, 0x3, RZ ;  /* 0x0000000356567819 */ /* 0x000fe400000012ff */
[----:B------:R-:W-:-:S02]  /*23930*/  SHF.R.U64 R112, R112, 0x3, RZ ;  /* 0x0000000370707819 */ /* 0x000fc400000012ff */
[----:B------:R-:W-:Y:S02]  /*23940*/  SHF.R.U64 R110, R110, 0x3, RZ ;  /* 0x000000036e6e7819 */ /* 0x000fe400000012ff */
[----:B------:R-:W-:Y:S02]  /*23950*/  SHF.R.U64 R108, R108, 0x3, RZ ;  /* 0x000000036c6c7819 */ /* 0x000fe400000012ff */
        /* <DEDUP_REMOVED lines=22> */
[----:B-----5:R-:W-:Y:S01]  /*23ac0*/  SHFL.IDX PT, R45, R45, R8, 0x1c1f ;  /* 0x001c1f082d2d7589 */ /* 0x020fe200000e0000 */
[----:B------:R-:W-:Y:S01]  /*23ad0*/  SEL R143, R60, R97, P0 ;  /* 0x000000613c8f7207 */ /* 0x000fe20000000000 */
[----:B------:R-:W-:Y:S01]  /*23ae0*/  IMAD.MOV.U32 R11, RZ, RZ, RZ ;  /* 0x000000ffff0b7224 */ /* 0x000fe200078e00ff */
[----:B------:R-:W-:Y:S02]  /*23af0*/  SEL R147, R98, R91, P0 ;  /* 0x0000005b62937207 */ /* 0x000fe40000000000 */
[----:B------:R-:W-:Y:S02]  /*23b00*/  SEL R97, R97, R60, P0 ;  /* 0x0000003c61617207 */ /* 0x000fe40000000000 */
[----:B------:R-:W-:Y:S02]  /*23b10*/  SEL R127, R50, R117, P0 ;  /* 0x00000075327f7207 */ /* 0x000fe40000000000 */
[----:B------:R-:W-:-:S02]  /*23b20*/  LOP3.LUT R4, R8, 0x2, RZ, 0x3c, !PT ;  /* 0x0000000208047812 */ /* 0x000fc400078e3cff */
[----:B------:R-:W-:Y:S02]  /*23b30*/  SEL R121, R40, R119, P0 ;  /* 0x0000007728797207 */ /* 0x000fe40000000000 */
        /* <DEDUP_REMOVED lines=40> */
[----:B------:R-:W0:Y:S01]  /*23dc0*/  SHFL.IDX PT, R20, R147, R8, 0x1c1f ;  /* 0x001c1f0893147589 */ /* 0x000e2200000e0000 */
[----:B------:R-:W-:Y:S02]  /*23dd0*/  SEL R81, R41, R0, P0 ;  /* 0x0000000029517207 */ /* 0x000fe40000000000 */
[----:B------:R-:W-:Y:S01]  /*23de0*/  SEL R67, R0, R41, P0 ;  /* 0x0000002900437207 */ /* 0x000fe20000000000 */
[----:B------:R-:W-:Y:S01]  /*23df0*/  SHFL.IDX PT, R74, R71, R4, 0x1c1f ;  /* 0x001c1f04474a7589 */ /* 0x000fe200000e0000 */
[----:B------:R-:W-:-:S02]  /*23e00*/  SEL R53, R53, R96, P0 ;  /* 0x0000006035357207 */ /* 0x000fc40000000000 */
[----:B------:R-:W-:Y:S01]  /*23e10*/  SEL R103, R64, R49, P0 ;  /* 0x0000003140677207 */ /* 0x000fe20000000000 */
[----:B------:R-:W1:Y:S01]  /*23e20*/  SHFL.IDX PT, R0, R13, R8, 0x1c1f ;  /* 0x001c1f080d007589 */ /* 0x000e6200000e0000 */
        /* <DEDUP_REMOVED lines=14> */
[----:B------:R-:W2:Y:S01]  /*23f10*/  SHFL.IDX PT, R95, R21, R4, 0x1c1f ;  /* 0x001c1f04155f7589 */ /* 0x000ea200000e0000 */
[----:B------:R-:W-:-:S02]  /*23f20*/  SEL R49, R49, R64, P0 ;  /* 0x0000004031317207 */ /* 0x000fc40000000000 */
[----:B------:R-:W-:Y:S01]  /*23f30*/  SEL R101, R101, R68, P0 ;  /* 0x0000004465657207 */ /* 0x000fe20000000000 */
[----:B------:R-:W3:Y:S01]  /*23f40*/  SHFL.IDX PT, R64, R127, R8, 0x1c1f ;  /* 0x001c1f087f407589 */ /* 0x000ee200000e0000 */
        /* <DEDUP_REMOVED lines=11> */
[----:B------:R3:W-:Y:S01]  /*24000*/  SHFL.IDX PT, R91, R61, R4, 0x1c1f ;  /* 0x001c1f043d5b7589 */ /* 0x0007e200000e0000 */
[----:B------:R-:W-:Y:S02]  /*24010*/  SEL R27, R32, R27, P0 ;  /* 0x0000001b201b7207 */ /* 0x000fe40000000000 */
[----:B------:R-:W-:Y:S01]  /*24020*/  SEL R29, R25, R36, P0 ;  /* 0x00000024191d7207 */ /* 0x000fe20000000000 */
[----:B------:R-:W4:Y:S01]  /*24030*/  SHFL.IDX PT, R32, R143, R8, 0x1c1f ;  /* 0x001c1f088f207589 */ /* 0x000f2200000e0000 */
[----:B------:R-:W-:-:S02]  /*24040*/  SEL R25, R36, R25, P0 ;  /* 0x0000001924197207 */ /* 0x000fc40000000000 */
[----:B0-----:R-:W-:Y:S01]  /*24050*/  SEL R121, R51, R20, P0 ;  /* 0x0000001433797207 */ /* 0x001fe20000000000 */
[----:B------:R0:W-:Y:S01]  /*24060*/  SHFL.IDX PT, R85, R69, R4, 0x1c1f ;  /* 0x001c1f0445557589 */ /* 0x0001e200000e0000 */
[----:B-1----:R-:W-:Y:S02]  /*24070*/  SEL R3, R0, R9, P0 ;  /* 0x0000000900037207 */ /* 0x002fe40000000000 */
[----:B--2---:R-:W-:Y:S01]  /*24080*/  SEL R44, R46, R95, P0 ;  /* 0x0000005f2e2c7207 */ /* 0x004fe20000000000 */
[----:B------:R4:W1:Y:S01]  /*24090*/  SHFL.IDX PT, R79, R65, R4, 0x1c1f ;  /* 0x001c1f04414f7589 */ /* 0x00086200000e0000 */
[----:B---3--:R-:W-:Y:S02]  /*240a0*/  SEL R61, R64, R117, P0 ;  /* 0x00000075403d7207 */ /* 0x008fe40000000000 */
[----:B------:R-:W-:Y:S01]  /*240b0*/  SEL R63, R117, R64, P0 ;  /* 0x00000040753f7207 */ /* 0x000fe20000000000 */
[----:B------:R-:W2:Y:S01]  /*240c0*/  SHFL.IDX PT, R26, R123, R8, 0x1c1f ;  /* 0x001c1f087b1a7589 */ /* 0x000ea200000e0000 */
[----:B------:R-:W-:-:S02]  /*240d0*/  SEL R71, R74, R87, P0 ;  /* 0x000000574a477207 */ /* 0x000fc40000000000 */
[----:B0-----:R-:W-:Y:S01]  /*240e0*/  SEL R69, R87, R74, P0 ;  /* 0x0000004a57457207 */ /* 0x001fe20000000000 */
[----:B------:R0:W-:Y:S01]  /*240f0*/  SHFL.IDX PT, R30, R119, R8, 0x1c1f ;  /* 0x001c1f08771e7589 */ /* 0x0001e200000e0000 */
[----:B------:R-:W-:Y:S02]  /*24100*/  SEL R98, R45, R10, P0 ;  /* 0x0000000a2d627207 */ /* 0x000fe40000000000 */
[----:B----4-:R-:W-:Y:S01]  /*24110*/  SEL R65, R93, R68, P0 ;  /* 0x000000445d417207 */ /* 0x010fe20000000000 */
[----:B------:R-:W-:Y:S01]  /*24120*/  SHFL.IDX PT, R58, R129, R8, 0x1c1f ;  /* 0x001c1f08813a7589 */ /* 0x000fe200000e0000 */
[----:B------:R-:W-:Y:S02]  /*24130*/  SEL R102, R10, R45, P0 ;  /* 0x0000002d0a667207 */ /* 0x000fe40000000000 */
[----:B------:R-:W-:Y:S01]  /*24140*/  SEL R9, R9, R0, P0 ;  /* 0x0000000009097207 */ /* 0x000fe20000000000 */
[----:B------:R-:W-:Y:S01]  /*24150*/  SHFL.IDX PT, R62, R125, R8, 0x1c1f ;  /* 0x001c1f087d3e7589 */ /* 0x000fe200000e0000 */
[----:B------:R-:W-:-:S02]  /*24160*/  SEL R46, R95, R46, P0 ;  /* 0x0000002e5f2e7207 */ /* 0x000fc40000000000 */
[----:B0-----:R-:W-:Y:S01]  /*24170*/  SEL R119, R20, R51, P0 ;  /* 0x0000003314777207 */ /* 0x001fe20000000000 */
[----:B------:R-:W-:Y:S01]  /*24180*/  SHFL.IDX PT, R81, R81, R8, 0x1c1f ;  /* 0x001c1f0851517589 */ /* 0x000fe200000e0000 */
[----:B------:R-:W-:Y:S02]  /*24190*/  SEL R51, R97, R32, P0 ;  /* 0x0000002061337207 */ /* 0x000fe40000000000 */
[----:B------:R-:W-:Y:S01]  /*241a0*/  SEL R64, R66, R91, P0 ;  /* 0x0000005b42407207 */ /* 0x000fe20000000000 */
[----:B------:R-:W-:Y:S01]  /*241b0*/  SHFL.IDX PT, R41, R41, R8, 0x1c1f ;  /* 0x001c1f0829297589 */ /* 0x000fe200000e0000 */
[----:B-1----:R-:W-:Y:S02]  /*241c0*/  SEL R74, R76, R79, P0 ;  /* 0x0000004f4c4a7207 */ /* 0x002fe40000000000 */
[----:B------:R-:W-:Y:S01]  /*241d0*/  SEL R66, R91, R66, P0 ;  /* 0x000000425b427207 */ /* 0x000fe20000000000 */
[----:B------:R-:W0:Y:S01]  /*241e0*/  SHFL.IDX PT, R53, R53, R4, 0x1c1f ;  /* 0x001c1f0435357589 */ /* 0x000e2200000e0000 */
[----:B--2---:R-:W-:-:S02]  /*241f0*/  SEL R123, R26, R55, P0 ;  /* 0x000000371a7b7207 */ /* 0x004fc40000000000 */
[----:B------:R-:W-:Y:S01]  /*24200*/  SEL R21, R55, R26, P0 ;  /* 0x0000001a37157207 */ /* 0x000fe20000000000 */
[----:B------:R-:W1:Y:S01]  /*24210*/  SHFL.IDX PT, R57, R57, R4, 0x1c1f ;  /* 0x001c1f0439397589 */ /* 0x000e6200000e0000 */
[----:B------:R-:W-:-:S03]  /*24220*/  SEL R76, R79, R76, P0 ;  /* 0x0000004c4f4c7207 */ /* 0x000fc60000000000 */
[----:B------:R-:W2:Y:S04]  /*24230*/  SHFL.IDX PT, R59, R59, R4, 0x1c1f ;  /* 0x001c1f043b3b7589 */ /* 0x000ea800000e0000 */
[----:B------:R-:W3:Y:S04]  /*24240*/  SHFL.IDX PT, R99, R47, R4, 0x1c1f ;  /* 0x001c1f042f637589 */ /* 0x000ee800000e0000 */
[----:B------:R4:W3:Y:S04]  /*24250*/  SHFL.IDX PT, R103, R49, R4, 0x1c1f ;  /* 0x001c1f0431677589 */ /* 0x0008e800000e0000 */
[----:B------:R-:W3:Y:S04]  /*24260*/  SHFL.IDX PT, R109, R109, R4, 0x1c1f ;  /* 0x001c1f046d6d7589 */ /* 0x000ee800000e0000 */
[----:B------:R-:W3:Y:S01]  /*24270*/  SHFL.IDX PT, R115, R115, R4, 0x1c1f ;  /* 0x001c1f0473737589 */ /* 0x000ee200000e0000 */
[----:B0-----:R-:W-:-:S02]  /*24280*/  SEL R104, R24, R53, P0 ;  /* 0x0000003518687207 */ /* 0x001fc40000000000 */
[----:B----4-:R-:W-:Y:S01]  /*24290*/  SEL R49, R32, R97, P0 ;  /* 0x0000006120317207 */ /* 0x010fe20000000000 */
[----:B------:R-:W0:Y:S01]  /*242a0*/  SHFL.IDX PT, R83, R83, R4, 0x1c1f ;  /* 0x001c1f0453537589 */ /* 0x000e2200000e0000 */
[----:B------:R-:W-:Y:S02]  /*242b0*/  SEL R97, R60, R113, P0 ;  /* 0x000000713c617207 */ /* 0x000fe40000000000 */
[----:B------:R-:W-:Y:S01]  /*242c0*/  SEL R113, R113, R60, P0 ;  /* 0x0000003c71717207 */ /* 0x000fe20000000000 */
[----:B------:R4:W-:Y:S01]  /*242d0*/  SHFL.IDX PT, R78, R67, R4, 0x1c1f ;  /* 0x001c1f04434e7589 */ /* 0x0009e200000e0000 */
[----:B------:R-:W-:Y:S02]  /*242e0*/  SEL R106, R53, R24, P0 ;  /* 0x00000018356a7207 */ /* 0x000fe40000000000 */
[----:B-1----:R-:W-:Y:S01]  /*242f0*/  SEL R0, R28, R57, P0 ;  /* 0x000000391c007207 */ /* 0x002fe20000000000 */
[----:B------:R-:W1:Y:S01]  /*24300*/  SHFL.IDX PT, R100, R33, R4, 0x1c1f ;  /* 0x001c1f0421647589 */ /* 0x000e6200000e0000 */
[----:B------:R-:W-:-:S02]  /*24310*/  SEL R20, R57, R28, P0 ;  /* 0x0000001c39147207 */ /* 0x000fc40000000000 */
[----:B--2---:R-:W-:Y:S01]  /*24320*/  SEL R45, R30, R59, P0 ;  /* 0x0000003b1e2d7207 */ /* 0x004fe20000000000 */
[----:B------:R-:W-:Y:S01]  /*24330*/  SHFL.IDX PT, R34, R141, R8, 0x1c1f ;  /* 0x001c1f088d227589 */ /* 0x000fe200000e0000 */
[----:B------:R-:W-:Y:S02]  /*24340*/  SEL R47, R59, R30, P0 ;  /* 0x0000001e3b2f7207 */ /* 0x000fe40000000000 */
[----:B----4-:R-:W-:Y:S01]  /*24350*/  SEL R67, R68, R93, P0 ;  /* 0x0000005d44437207 */ /* 0x010fe20000000000 */
[----:B------:R-:W-:Y:S01]  /*24360*/  SHFL.IDX PT, R38, R137, R8, 0x1c1f ;  /* 0x001c1f0889267589 */ /* 0x000fe200000e0000 */
[----:B------:R-:W-:Y:S02]  /*24370*/  SEL R68, R70, R85, P0 ;  /* 0x0000005546447207 */ /* 0x000fe40000000000 */
[----:B---3--:R-:W-:Y:S01]  /*24380*/  SEL R48, R50, R99, P0 ;  /* 0x0000006332307207 */ /* 0x008fe20000000000 */
[----:B------:R-:W-:Y:S01]  /*24390*/  SHFL.IDX PT, R36, R139, R8, 0x1c1f ;  /* 0x001c1f088b247589 */ /* 0x000fe200000e0000 */
[----:B------:R-:W-:-:S02]  /*243a0*/  SEL R10, R52, R103, P0 ;  /* 0x00000067340a7207 */ /* 0x000fc40000000000 */
[----:B------:R-:W-:Y:S01]  /*243b0*/  SEL R95, R40, R109, P0 ;  /* 0x0000006d285f7207 */ /* 0x000fe20000000000 */
[----:B------:R-:W-:Y:S01]  /*243c0*/  SHFL.IDX PT, R42, R133, R8, 0x1c1f ;  /* 0x001c1f08852a7589 */ /* 0x000fe200000e0000 */
[----:B------:R-:W-:Y:S02]  /*243d0*/  SEL R56, R58, R115, P0 ;  /* 0x000000733a387207 */ /* 0x000fe40000000000 */
[----:B0-----:R-:W-:Y:S01]  /*243e0*/  SEL R60, R62, R83, P0 ;  /* 0x000000533e3c7207 */ /* 0x001fe20000000000 */
[----:B------:R0:W-:Y:S01]  /*243f0*/  SHFL.IDX PT, R82, R75, R8, 0x1c1f ;  /* 0x001c1f084b527589 */ /* 0x0001e200000e0000 */
[----:B------:R-:W-:Y:S02]  /*24400*/  SEL R70, R85, R70, P0 ;  /* 0x0000004655467207 */ /* 0x000fe40000000000 */
[----:B------:R-:W-:Y:S01]  /*24410*/  SEL R50, R99, R50, P0 ;  /* 0x0000003263327207 */ /* 0x000fe20000000000 */
[----:B------:R2:W-:Y:S01]  /*24420*/  SHFL.IDX PT, R80, R77, R8, 0x1c1f ;  /* 0x001c1f084d507589 */ /* 0x0005e200000e0000 */
[----:B-1----:R-:W-:-:S02]  /*24430*/  SEL R124, R41, R100, P0 ;  /* 0x00000064297c7207 */ /* 0x002fc40000000000 */
[----:B------:R-:W-:Y:S01]  /*24440*/  SEL R52, R103, R52, P0 ;  /* 0x0000003467347207 */ /* 0x000fe20000000000 */
[----:B------:R-:W-:Y:S01]  /*24450*/  SHFL.IDX PT, R43, R43, R8, 0x1c1f ;  /* 0x001c1f082b2b7589 */ /* 0x000fe200000e0000 */
[----:B------:R-:W-:Y:S02]  /*24460*/  SEL R109, R109, R40, P0 ;  /* 0x000000286d6d7207 */ /* 0x000fe40000000000 */
[----:B0-----:R-:W-:Y:S01]  /*24470*/  SEL R75, R81, R78, P0 ;  /* 0x0000004e514b7207 */ /* 0x001fe20000000000 */
[----:B------:R-:W0:Y:S01]  /*24480*/  SHFL.IDX PT, R101, R101, R4, 0x1c1f ;  /* 0x001c1f0465657589 */ /* 0x000e2200000e0000 */
[----:B------:R-:W-:Y:S02]  /*24490*/  SEL R58, R115, R58, P0 ;  /* 0x0000003a733a7207 */ /* 0x000fe40000000000 */
[----:B--2---:R-:W-:Y:S01]  /*244a0*/  SEL R77, R78, R81, P0 ;  /* 0x000000514e4d7207 */ /* 0x004fe20000000000 */
[----:B------:R-:W1:Y:S01]  /*244b0*/  SHFL.IDX PT, R105, R105, R4, 0x1c1f ;  /* 0x001c1f0469697589 */ /* 0x000e6200000e0000 */
[----:B------:R-:W-:-:S02]  /*244c0*/  SEL R62, R83, R62, P0 ;  /* 0x0000003e533e7207 */ /* 0x000fc40000000000 */
[----:B------:R-:W-:Y:S01]  /*244d0*/  SEL R100, R100, R41, P0 ;  /* 0x0000002964647207 */ /* 0x000fe20000000000 */
[----:B------:R-:W2:Y:S04]  /*244e0*/  SHFL.IDX PT, R107, R107, R4, 0x1c1f ;  /* 0x001c1f046b6b7589 */ /* 0x000ea800000e0000 */
[----:B------:R-:W3:Y:S04]  /*244f0*/  SHFL.IDX PT, R111, R111, R4, 0x1c1f ;  /* 0x001c1f046f6f7589 */ /* 0x000ee800000e0000 */
[----:B------:R-:W4:Y:S04]  /*24500*/  SHFL.IDX PT, R39, R39, R4, 0x1c1f ;  /* 0x001c1f0427277589 */ /* 0x000f2800000e0000 */
[----:B------:R-:W4:Y:S04]  /*24510*/  SHFL.IDX PT, R37, R37, R4, 0x1c1f ;  /* 0x001c1f0425257589 */ /* 0x000f2800000e0000 */
[----:B------:R-:W4:Y:S01]  /*24520*/  SHFL.IDX PT, R96, R35, R4, 0x1c1f ;  /* 0x001c1f0423607589 */ /* 0x000f2200000e0000 */
[----:B0-----:R-:W-:-:S02]  /*24530*/  SEL R53, R34, R101, P0 ;  /* 0x0000006522357207 */ /* 0x001fc40000000000 */
[----:B------:R-:W-:Y:S01]  /*24540*/  SEL R55, R101, R34, P0 ;  /* 0x0000002265377207 */ /* 0x000fe20000000000 */
[----:B------:R0:W0:Y:S01]  /*24550*/  SHFL.IDX PT, R2, R29, R8, 0x1c1f ;  /* 0x001c1f081d027589 */ /* 0x00002200000e0000 */
[----:B-1----:R-:W-:Y:S02]  /*24560*/  SEL R57, R36, R105, P0 ;  /* 0x0000006924397207 */ /* 0x002fe40000000000 */
[----:B------:R-:W-:Y:S01]  /*24570*/  SEL R59, R105, R36, P0 ;  /* 0x00000024693b7207 */ /* 0x000fe20000000000 */
[----:B------:R1:W0:Y:S01]  /*24580*/  SHFL.IDX PT, R31, R31, R8, 0x1c1f ;  /* 0x001c1f081f1f7589 */ /* 0x00022200000e0000 */
[----:B--2---:R-:W-:Y:S02]  /*24590*/  SEL R54, R38, R107, P0 ;  /* 0x0000006b26367207 */ /* 0x004fe40000000000 */
[----:B------:R-:W-:Y:S01]  /*245a0*/  SEL R116, R107, R38, P0 ;  /* 0x000000266b747207 */ /* 0x000fe20000000000 */
[----:B------:R1:W2:Y:S01]  /*245b0*/  SHFL.IDX PT, R8, R27, R4, 0x1c1f ;  /* 0x001c1f041b087589 */ /* 0x0002a200000e0000 */
[----:B---3--:R-:W-:-:S02]  /*245c0*/  SEL R118, R42, R111, P0 ;  /* 0x0000006f2a767207 */ /* 0x008fc40000000000 */
[----:B------:R-:W-:Y:S01]  /*245d0*/  SEL R120, R111, R42, P0 ;  /* 0x0000002a6f787207 */ /* 0x000fe20000000000 */
[----:B------:R1:W3:Y:S01]  /*245e0*/  SHFL.IDX PT, R14, R25, R4, 0x1c1f ;  /* 0x001c1f04190e7589 */ /* 0x0002e200000e0000 */
[----:B----4-:R-:W-:Y:S02]  /*245f0*/  SEL R79, R80, R39, P0 ;  /* 0x00000027504f7207 */ /* 0x010fe40000000000 */
[----:B------:R-:W-:Y:S02]  /*24600*/  SEL R85, R39, R80, P0 ;  /* 0x0000005027557207 */ /* 0x000fe40000000000 */
[----:B------:R-:W-:Y:S02]  /*24610*/  SEL R78, R82, R37, P0 ;  /* 0x00000025524e7207 */ /* 0x000fe40000000000 */
[----:B------:R-:W-:Y:S02]  /*24620*/  SEL R122, R37, R82, P0 ;  /* 0x00000052257a7207 */ /* 0x000fe40000000000 */
[----:B------:R-:W-:-:S02]  /*24630*/  SEL R87, R43, R96, P0 ;  /* 0x000000602b577207 */ /* 0x000fc40000000000 */
[----:B-1----:R-:W-:-:S07]  /*24640*/  SEL R91, R96, R43, P0 ;  /* 0x0000002b605b7207 */ /* 0x002fce0000000000 */
.L_x_2698:
[----:B------:R-:W4:Y:S04]  /*24650*/  LDL.LU R93, [R1+0x84] ;  /* 0x00008400015d7983 */ /* 0x000f280000300800 */
[----:B------:R-:W4:Y:S01]  /*24660*/  LDL.LU R4, [R1+0x88] ;  /* 0x0000880001047983 */ /* 0x000f220000300800 */
[----:B------:R-:W-:Y:S05]  /*24670*/  WARPSYNC.ALL ;  /* 0x0000000000007948 */ /* 0x000fea0003800000 */
[----:B0--3--:R-:W-:Y:S01]  /*24680*/  SEL R80, R2, R14, P0 ;  /* 0x0000000e02507207 */ /* 0x009fe20000000000 */
[----:B------:R-:W-:Y:S01]  /*24690*/  ULDC.64 UR6, c[0x0][0xc08] ;  /* 0x0003020000067ab9 */ /* 0x000fe20000000a00 */
[----:B------:R-:W-:Y:S01]  /*246a0*/  SEL R82, R14, R2, P0 ;  /* 0x000000020e527207 */ /* 0x000fe20000000000 */
[----:B------:R-:W-:Y:S01]  /*246b0*/  ULDC.64 UR4, c[0x0][0xc00] ;  /* 0x0003000000047ab9 */ /* 0x000fe20000000a00 */
[----:B------:R-:W-:Y:S01]  /*246c0*/  F2FP.BF16.F32.PACK_AB R12, R3, R98 ;  /* 0x00000062030c723e */ /* 0x000fe200000010ff */
[----:B------:R-:W0:Y:S01]  /*246d0*/  LDC R2, c[0x0][0xbe8] ;  /* 0x0002fa00ff027b82 */ /* 0x000e220000000800 */
[----:B------:R-:W-:Y:S01]  /*246e0*/  F2FP.BF16.F32.PACK_AB R13, R97, R56 ;  /* 0x00000038610d723e */ /* 0x000fe200000010ff */
[----:B------:R-:W-:Y:S01]  /*246f0*/  ULDC.64 UR8, c[0x0][0x208] ;  /* 0x0000820000087ab9 */ /* 0x000fe20000000a00 */
[----:B------:R-:W-:-:S02]  /*24700*/  F2FP.BF16.F32.PACK_AB R14, R9, R102 ;  /* 0x00000066090e723e */ /* 0x000fc400000010ff */
[----:B------:R-:W-:-:S03]  /*24710*/  F2FP.BF16.F32.PACK_AB R15, R113, R58 ;  /* 0x0000003a710f723e */ /* 0x000fc600000010ff */
[----:B------:R-:W-:Y:S01]  /*24720*/  BAR.SYNC.DEFER_BLOCKING 0x1, 0x100 ;  /* 0x0044000000007b1d */ /* 0x000fe20000010000 */
[----:B--2---:R-:W-:Y:S02]  /*24730*/  SEL R81, R31, R8, P0 ;  /* 0x000000081f517207 */ /* 0x004fe40000000000 */
[----:B------:R-:W-:Y:S02]  /*24740*/  SEL R83, R8, R31, P0 ;  /* 0x0000001f08537207 */ /* 0x000fe40000000000 */
        /* <DEDUP_REMOVED lines=16> */
[----:B------:R-:W-:Y:S01]  /*24850*/  STSM.16.M88.4 [R110], R28 ;  /* 0x0000001c6e007844 */ /* 0x000fe20000000200 */
[----:B------:R-:W-:Y:S02]  /*24860*/  F2FP.BF16.F32.PACK_AB R38, R51, R50 ;  /* 0x000000323326723e */ /* 0x000fe400000010ff */
[----:B------:R-:W-:Y:S01]  /*24870*/  F2FP.BF16.F32.PACK_AB R39, R77, R76 ;  /* 0x0000004c4d27723e */ /* 0x000fe200000010ff */
[----:B------:R-:W-:Y:S01]  /*24880*/  STSM.16.M88.4 [R112], R32 ;  /* 0x0000002070007844 */ /* 0x000fe20000000200 */
[----:B------:R-:W-:-:S02]  /*24890*/  F2FP.BF16.F32.PACK_AB R40, R53, R10 ;  /* 0x0000000a3528723e */ /* 0x000fc400000010ff */
[----:B------:R-:W-:Y:S01]  /*248a0*/  F2FP.BF16.F32.PACK_AB R41, R79, R78 ;  /* 0x0000004e4f29723e */ /* 0x000fe200000010ff */
[----:B------:R-:W-:Y:S01]  /*248b0*/  STSM.16.M88.4 [R86], R36 ;  /* 0x0000002456007844 */ /* 0x000fe20000000200 */
[----:B------:R-:W-:Y:S02]  /*248c0*/  F2FP.BF16.F32.PACK_AB R42, R55, R52 ;  /* 0x00000034372a723e */ /* 0x000fe400000010ff */
[----:B------:R-:W-:Y:S02]  /*248d0*/  F2FP.BF16.F32.PACK_AB R43, R85, R122 ;  /* 0x0000007a552b723e */ /* 0x000fe400000010ff */
[----:B-1----:R-:W-:Y:S02]  /*248e0*/  F2FP.BF16.F32.PACK_AB R12, R57, R54 ;  /* 0x00000036390c723e */ /* 0x002fe400000010ff */
[----:B------:R-:W-:Y:S01]  /*248f0*/  F2FP.BF16.F32.PACK_AB R13, R87, R124 ;  /* 0x0000007c570d723e */ /* 0x000fe200000010ff */
[----:B------:R-:W-:Y:S01]  /*24900*/  STSM.16.M88.4 [R88], R40 ;  /* 0x0000002858007844 */ /* 0x000fe20000000200 */
[----:B------:R-:W-:-:S02]  /*24910*/  F2FP.BF16.F32.PACK_AB R14, R59, R116 ;  /* 0x000000743b0e723e */ /* 0x000fc400000010ff */
[----:B------:R-:W-:Y:S02]  /*24920*/  F2FP.BF16.F32.PACK_AB R15, R91, R100 ;  /* 0x000000645b0f723e */ /* 0x000fe400000010ff */
[----:B--2---:R-:W-:Y:S02]  /*24930*/  F2FP.BF16.F32.PACK_AB R24, R95, R118 ;  /* 0x000000765f18723e */ /* 0x004fe400000010ff */
[----:B------:R-:W-:Y:S01]  /*24940*/  F2FP.BF16.F32.PACK_AB R26, R109, R120 ;  /* 0x000000786d1a723e */ /* 0x000fe200000010ff */
[----:B------:R-:W-:Y:S01]  /*24950*/  STSM.16.M88.4 [R92], R12 ;  /* 0x0000000c5c007844 */ /* 0x000fe20000000200 */
[----:B------:R-:W-:Y:S02]  /*24960*/  F2FP.BF16.F32.PACK_AB R25, R81, R80 ;  /* 0x000000505119723e */ /* 0x000fe400000010ff */
[----:B------:R-:W-:Y:S02]  /*24970*/  F2FP.BF16.F32.PACK_AB R27, R83, R82 ;  /* 0x00000052531b723e */ /* 0x000fe400000010ff */
[----:B------:R-:W-:-:S02]  /*24980*/  ISETP.GT.AND P2, PT, R128, 0x1, PT ;  /* 0x000000018000780c */ /* 0x000fc40003f44270 */
[----:B------:R-:W-:Y:S01]  /*24990*/  ISETP.NE.U32.AND P3, PT, RZ, UR6, PT ;  /* 0x00000006ff007c0c */ /* 0x000fe2000bf65070 */
[----:B------:R1:W-:Y:S01]  /*249a0*/  STSM.16.M88.4 [R94], R24 ;  /* 0x000000185e007844 */ /* 0x0003e20000000200 */
[----:B------:R-:W-:Y:S01]  /*249b0*/  BAR.SYNC.DEFER_BLOCKING 0x1, 0x100 ;  /* 0x0044000000007b1d */ /* 0x000fe20000010000 */
[----:B------:R-:W-:Y:S02]  /*249c0*/  ISETP.NE.U32.AND P0, PT, RZ, UR4, PT ;  /* 0x00000004ff007c0c */ /* 0x000fe4000bf05070 */
[----:B------:R-:W-:Y:S02]  /*249d0*/  ISETP.NE.AND.EX P3, PT, RZ, UR7, PT, P3 ;  /* 0x00000007ff007c0c */ /* 0x000fe4000bf65330 */
[----:B------:R-:W-:Y:S01]  /*249e0*/  ISETP.NE.AND.EX P0, PT, RZ, UR5, PT, P0 ;  /* 0x00000005ff007c0c */ /* 0x000fe2000bf05300 */
[----:B-1----:R-:W-:-:S05]  /*249f0*/  IMAD.MOV.U32 R24, RZ, RZ, 0x9b8 ;  /* 0x000009b8ff187424 */ /* 0x002fca00078e00ff */
[----:B------:R-:W-:-:S04]  /*24a00*/  SEL R24, R24, 0x978, P2 ;  /* 0x0000097818187807 */ /* 0x000fc80001000000 */
[----:B------:R1:W2:Y:S08]  /*24a10*/  LDC.64 R14, c[0x0][R24+0x220] ;  /* 0x00008800180e7b82 */ /* 0x0002b00000000a00 */
[----:B------:R1:W3:Y:S08]  /*24a20*/  LDC.64 R26, c[0x0][R24+0x218] ;  /* 0x00008600181a7b82 */ /* 0x0002f00000000a00 */
[----:B------:R1:W0:Y:S01]  /*24a30*/  LDC.64 R12, c[0x0][R24+0x228] ;  /* 0x00008a00180c7b82 */ /* 0x0002220000000a00 */
[----:B----4-:R-:W-:-:S04]  /*24a40*/  IADD3 R28, P1, R93, UR4, RZ ;  /* 0x000000045d1c7c10 */ /* 0x010fc8000ff3e0ff */
[C---:B------:R-:W-:Y:S02]  /*24a50*/  IADD3.X R29, R4.reuse, UR5, RZ, P1, !PT ;  /* 0x00000005041d7c10 */ /* 0x040fe40008ffe4ff */
[----:B------:R-:W-:Y:S01]  /*24a60*/  @P3 IADD3 R30, P1, R93, UR6, RZ ;  /* 0x000000065d1e3c10 */ /* 0x000fe2000ff3e0ff */
[----:B------:R-:W-:Y:S02]  /*24a70*/  ULDC UR6, c[0x0][0xa88] ;  /* 0x0002a20000067ab9 */ /* 0x000fe40000000800 */
[----:B------:R-:W-:Y:S01]  /*24a80*/  IMAD.U32 R33, RZ, RZ, UR6 ;  /* 0x00000006ff217e24 */ /* 0x000fe2000f8e00ff */
[----:B------:R-:W-:Y:S01]  /*24a90*/  @P3 IADD3.X R31, R4, UR7, RZ, P1, !PT ;  /* 0x00000007041f3c10 */ /* 0x000fe20008ffe4ff */
[----:B------:R1:W5:Y:S01]  /*24aa0*/  @P0 LDG.E R11, desc[UR8][R28.64] ;  /* 0x000000081c0b0981 */ /* 0x000362000c1e1900 */
[----:B0-----:R-:W-:-:S03]  /*24ab0*/  ISETP.NE.AND P1, PT, R2, 0x1, PT ;  /* 0x000000010200780c */ /* 0x001fc60003f25270 */
[----:B------:R1:W5:Y:S01]  /*24ac0*/  @P3 LDG.E R33, desc[UR8][R30.64] ;  /* 0x000000081e213981 */ /* 0x000362000c1e1900 */
[----:B--23--:R-:W-:Y:S09]  /*24ad0*/  @P3 BRA `(.L_x_2442) ;  /* 0x0000000000143947 */ /* 0x00cff20003800000 */
[----:B------:R-:W-:Y:S05]  /*24ae0*/  @!P0 BRA `(.L_x_2442) ;  /* 0x0000000000108947 */ /* 0x000fea0003800000 */
[----:B------:R-:W-:Y:S02]  /*24af0*/  ULDC.64 UR6, c[0x0][0x208] ;  /* 0x0000820000067ab9 */ /* 0x000fe40000000a00 */
[----:B------:R-:W2:Y:S04]  /*24b00*/  LDG.E R4, desc[UR6][R28.64] ;  /* 0x000000061c047981 */ /* 0x000ea8000c1e1900 */
[----:B-----5:R-:W2:Y:S02]  /*24b10*/  LDG.E R33, desc[UR6][R28.64+0x4] ;  /* 0x000004061c217981 */ /* 0x020ea4000c1e1900 */
[----:B--2---:R-:W-:-:S07]  /*24b20*/  IADD3 R33, -R4, R33, RZ ;  /* 0x0000002104217210 */ /* 0x004fce0007ffe1ff */
.L_x_2442:
[----:B------:R-:W2:Y:S01]  /*24b30*/  LDL R8, [R1+0x68] ;  /* 0x0000680001087983 */ /* 0x000ea20000100800 */
[----:B-1----:R-:W0:Y:S03]  /*24b40*/  LDC.64 R24, c[0x0][R24+0x210] ;  /* 0x0000840018187b82 */ /* 0x002e260000000a00 */
[----:B------:R-:W3:Y:S04]  /*24b50*/  LDL.LU R28, [R1+0x7c] ;  /* 0x00007c00011c7983 */ /* 0x000ee80000300800 */
[----:B------:R-:W4:Y:S01]  /*24b60*/  LDL.LU R4, [R1+0x8c] ;  /* 0x00008c0001047983 */ /* 0x000f220000300800 */
[----:B------:R-:W-:Y:S01]  /*24b70*/  ISETP.NE.U32.AND P0, PT, RZ, UR4, PT ;  /* 0x00000004ff007c0c */ /* 0x000fe2000bf05070 */
[----:B------:R-:W1:Y:S02]  /*24b80*/  @P1 LDC R39, c[0x0][0xbf0] ;  /* 0x0002fc00ff271b82 */ /* 0x000e640000000800 */
[----:B------:R-:W4:Y:S04]  /*24b90*/  LDL R30, [R1+0x70] ;  /* 0x00007000011e7983 */ /* 0x000f280000100800 */
[----:B------:R-:W4:Y:S04]  /*24ba0*/  LDL R96, [R1+0x54] ;  /* 0x0000540001607983 */ /* 0x000f280000100800 */
[----:B------:R-:W4:Y:S04]  /*24bb0*/  LDL R88, [R1+0x90] ;  /* 0x0000900001587983 */ /* 0x000f280000100800 */
[----:B------:R-:W4:Y:S01]  /*24bc0*/  LDL R32, [R1+0x9c] ;  /* 0x00009c0001207983 */ /* 0x000f220000100800 */
[----:B------:R-:W-:Y:S01]  /*24bd0*/  ISETP.NE.AND.EX P0, PT, RZ, UR5, PT, P0 ;  /* 0x00000005ff007c0c */ /* 0x000fe2000bf05300 */
[----:B-----5:R-:W-:Y:S01]  /*24be0*/  IMAD R86, R33, R2, RZ ;  /* 0x0000000221567224 */ /* 0x020fe200078e02ff */
[----:B------:R-:W-:Y:S01]  /*24bf0*/  ULDC.64 UR6, c[0x0][0x208] ;  /* 0x0000820000067ab9 */ /* 0x000fe20000000a00 */
[----:B--2---:R-:W-:-:S02]  /*24c00*/  IMAD.MOV.U32 R92, RZ, RZ, R8 ;  /* 0x000000ffff5c7224 */ /* 0x004fc400078e0008 */
[----:B------:R-:W2:Y:S01]  /*24c10*/  @P1 LDC R8, c[0x0][0xbec] ;  /* 0x0002fb00ff081b82 */ /* 0x000ea20000000800 */
[----:B---3--:R-:W-:-:S07]  /*24c20*/  SEL R93, R28, RZ, !P0 ;  /* 0x000000ff1c5d7207 */ /* 0x008fce0004000000 */
[----:B------:R-:W3:Y:S01]  /*24c30*/  LDC.64 R28, c[0x0][0xba8] ;  /* 0x0002ea00ff1c7b82 */ /* 0x000ee20000000a00 */
[----:B----4-:R-:W-:Y:S01]  /*24c40*/  SEL R31, R4, RZ, !P0 ;  /* 0x000000ff041f7207 */ /* 0x010fe20004000000 */
[----:B------:R-:W-:Y:S02]  /*24c50*/  IMAD R4, R15, R93, RZ ;  /* 0x0000005d0f047224 */ /* 0x000fe400078e02ff */
[----:B------:R-:W-:Y:S02]  /*24c60*/  IMAD.IADD R41, R30, 0x1, R96 ;  /* 0x000000011e297824 */ /* 0x000fe400078e0260 */
[----:B------:R-:W4:Y:S01]  /*24c70*/  S2R R30, SR_TID.X ;  /* 0x00000000001e7919 */ /* 0x000f220000002100 */
[C---:B------:R-:W-:Y:S02]  /*24c80*/  IMAD R37, R14.reuse, R31, R4 ;  /* 0x0000001f0e257224 */ /* 0x040fe400078e0204 */
[----:B------:R-:W-:Y:S01]  /*24c90*/  IMAD.WIDE.U32 R14, R14, R93, RZ ;  /* 0x0000005d0e0e7225 */ /* 0x000fe200078e00ff */
[----:B------:R-:W-:-:S03]  /*24ca0*/  SEL R31, R88, RZ, P2 ;  /* 0x000000ff581f7207 */ /* 0x000fc60001000000 */
[----:B------:R-:W-:Y:S02]  /*24cb0*/  IMAD R35, R27, R92, RZ ;  /* 0x0000005c1b237224 */ /* 0x000fe400078e02ff */
[----:B--2---:R-:W-:-:S04]  /*24cc0*/  @P1 IMAD.HI.U32 R8, R41, R8, RZ ;  /* 0x0000000829081227 */ /* 0x004fc800078e00ff */
[----:B------:R-:W-:Y:S01]  /*24cd0*/  IMAD.WIDE.U32 R26, R26, R92, RZ ;  /* 0x0000005c1a1a7225 */ /* 0x000fe200078e00ff */
[----:B---3--:R-:W2:Y:S03]  /*24ce0*/  @!P2 LDC R28, c[0x0][0xb50] ;  /* 0x0002d400ff1cab82 */ /* 0x008ea60000000800 */
[----:B------:R-:W-:Y:S02]  /*24cf0*/  IMAD.IADD R37, R15, 0x1, R37 ;  /* 0x000000010f257824 */ /* 0x000fe400078e0225 */
[----:B------:R-:W-:Y:S01]  /*24d00*/  IMAD.MOV.U32 R15, RZ, RZ, R41 ;  /* 0x000000ffff0f7224 */ /* 0x000fe200078e0029 */
[----:B-1----:R-:W-:Y:S01]  /*24d10*/  @P1 SHF.R.U32.HI R15, RZ, R39, R8 ;  /* 0x00000027ff0f1219 */ /* 0x002fe20000011608 */
[----:B------:R-:W-:Y:S01]  /*24d20*/  IMAD.IADD R27, R27, 0x1, R35 ;  /* 0x000000011b1b7824 */ /* 0x000fe200078e0223 */
[--C-:B------:R-:W-:Y:S01]  /*24d30*/  IADD3 R14, P0, P3, R14, R26, R11.reuse ;  /* 0x0000001a0e0e7210 */ /* 0x100fe20007b1e00b */
[-C--:B------:R-:W-:Y:S01]  /*24d40*/  IMAD R35, R13, R31.reuse, RZ ;  /* 0x0000001f0d237224 */ /* 0x080fe200078e02ff */
[----:B------:R-:W-:Y:S01]  /*24d50*/  SHF.R.S32.HI R4, RZ, 0x1f, R11 ;  /* 0x0000001fff047819 */ /* 0x000fe2000001140b */
[----:B------:R-:W-:Y:S01]  /*24d60*/  IMAD.WIDE.U32 R12, R12, R31, RZ ;  /* 0x0000001f0c0c7225 */ /* 0x000fe200078e00ff */
[----:B------:R-:W1:Y:S03]  /*24d70*/  @!P2 LDC R29, c[0x0][0xb54] ;  /* 0x0002d500ff1dab82 */ /* 0x000e660000000800 */
[----:B------:R-:W-:Y:S01]  /*24d80*/  IMAD.MOV R31, RZ, RZ, -R15 ;  /* 0x000000ffff1f7224 */ /* 0x000fe200078e0a0f */
[----:B------:R-:W-:Y:S01]  /*24d90*/  IADD3.X R27, R37, R27, R4, P0, P3 ;  /* 0x0000001b251b7210 */ /* 0x000fe200007e6404 */
[----:B------:R-:W-:Y:S01]  /*24da0*/  IMAD.IADD R35, R13, 0x1, R35 ;  /* 0x000000010d237824 */ /* 0x000fe200078e0223 */
[----:B------:R-:W-:-:S02]  /*24db0*/  IADD3 R12, P0, P3, R15, R14, R12 ;  /* 0x0000000e0f0c7210 */ /* 0x000fc40007b1e00c */
[----:B------:R-:W-:Y:S01]  /*24dc0*/  SHF.R.S32.HI R8, RZ, 0x1f, R15 ;  /* 0x0000001fff087819 */ /* 0x000fe2000001140f */
[----:B------:R-:W-:-:S03]  /*24dd0*/  IMAD R15, R2, R31, R41 ;  /* 0x0000001f020f7224 */ /* 0x000fc600078e0229 */
[----:B------:R-:W-:Y:S01]  /*24de0*/  IADD3.X R13, R8, R27, R35, P0, P3 ;  /* 0x0000001b080d7210 */ /* 0x000fe200007e6423 */
[-C--:B0-----:R-:W-:Y:S01]  /*24df0*/  IMAD R8, R25, R15.reuse, RZ ;  /* 0x0000000f19087224 */ /* 0x081fe200078e02ff */
[----:B------:R-:W-:Y:S01]  /*24e00*/  SHF.R.S32.HI R27, RZ, 0x1f, R15 ;  /* 0x0000001fff1b7819 */ /* 0x000fe2000001140f */
[----:B----4-:R-:W-:Y:S02]  /*24e10*/  VIADD R34, R30, 0xffffff80 ;  /* 0xffffff801e227836 */ /* 0x010fe40000000000 */
[----:B------:R-:W-:-:S04]  /*24e20*/  IMAD.WIDE.U32 R12, R24, R15, R12 ;  /* 0x0000000f180c7225 */ /* 0x000fc800078e000c */
[----:B------:R-:W-:Y:S01]  /*24e30*/  IMAD R27, R24, R27, R8 ;  /* 0x0000001b181b7224 */ /* 0x000fe200078e0208 */
[----:B--2---:R-:W-:Y:S02]  /*24e40*/  LEA R28, P0, R12, R28, 0x2 ;  /* 0x0000001c0c1c7211 */ /* 0x004fe400078010ff */
[----:B------:R-:W-:Y:S01]  /*24e50*/  SHF.R.S32.HI R30, RZ, 0x1f, R34 ;  /* 0x0000001fff1e7819 */ /* 0x000fe20000011422 */
[----:B------:R-:W-:-:S03]  /*24e60*/  IMAD.IADD R8, R13, 0x1, R27 ;  /* 0x000000010d087824 */ /* 0x000fc600078e021b */
[----:B------:R-:W-:Y:S02]  /*24e70*/  LEA.HI R30, R30, R34, RZ, 0x7 ;  /* 0x000000221e1e7211 */ /* 0x000fe400078f38ff */
[----:B-1----:R-:W-:Y:S02]  /*24e80*/  LEA.HI.X R8, R12, R29, R8, 0x2, P0 ;  /* 0x0000001d0c087211 */ /* 0x002fe400000f1408 */
[----:B------:R-:W-:Y:S01]  /*24e90*/  LOP3.LUT R30, R30, 0xffffff80, RZ, 0xc0, !PT ;  /* 0xffffff801e1e7812 */ /* 0x000fe200078ec0ff */
[----:B------:R-:W-:Y:S01]  /*24ea0*/  SHFL.IDX PT, R12, R28, RZ, 0x1c1f ;  /* 0x001c1fff1c0c7589 */ /* 0x000fe200000e0000 */
[----:B------:R-:W-:-:S03]  /*24eb0*/  IMAD.IADD R27, R32, 0x1, R96 ;  /* 0x00000001201b7824 */ /* 0x000fc600078e0260 */
[----:B------:R-:W0:Y:S01]  /*24ec0*/  SHFL.IDX PT, R13, R8, RZ, 0x1c1f ;  /* 0x001c1fff080d7589 */ /* 0x000e2200000e0000 */
[----:B------:R-:W-:-:S03]  /*24ed0*/  IADD3 R30, R34, -R30, RZ ;  /* 0x8000001e221e7210 */ /* 0x000fc60007ffe0ff */
        /* <DEDUP_REMOVED lines=9> */
[----:B------:R-:W1:Y:S01]  /*24f70*/  S2R R30, SR_TID.X ;  /* 0x00000000001e7919 */ /* 0x000e620000002100 */
[----:B0-----:R-:W0:Y:S01]  /*24f80*/  @P1 LDC R13, c[0x0][0xbec] ;  /* 0x0002fb00ff0d1b82 */ /* 0x001e220000000800 */
[----:B------:R-:W-:-:S07]  /*24f90*/  ULDC.64 UR4, c[0x0][0x208] ;  /* 0x0000820000047ab9 */ /* 0x000fce0000000a00 */
[----:B------:R-:W2:Y:S01]  /*24fa0*/  @P1 LDC R15, c[0x0][0xbf0] ;  /* 0x0002fc00ff0f1b82 */ /* 0x000ea20000000800 */
[----:B-1----:R-:W-:-:S05]  /*24fb0*/  VIADD R99, R30, 0xffffff80 ;  /* 0xffffff801e637836 */ /* 0x002fca0000000000 */
[----:B------:R-:W-:-:S04]  /*24fc0*/  SHF.R.S32.HI R94, RZ, 0x1f, R99 ;  /* 0x0000001fff5e7819 */ /* 0x000fc80000011463 */
[----:B------:R-:W-:-:S04]  /*24fd0*/  LEA.HI R94, R94, R99, RZ, 0x3 ;  /* 0x000000635e5e7211 */ /* 0x000fc800078f18ff */
[----:B------:R-:W-:-:S05]  /*24fe0*/  SHF.R.S32.HI R94, RZ, 0x3, R94 ;  /* 0x00000003ff5e7819 */ /* 0x000fca000001145e */
[----:B------:R-:W-:-:S04]  /*24ff0*/  IMAD R3, R94, 0x40, R126 ;  /* 0x000000405e037824 */ /* 0x000fc800078e027e */
[----:B------:R-:W-:-:S03]  /*25000*/  IMAD.WIDE R72, R3, 0x2, R72 ;  /* 0x0000000203487825 */ /* 0x000fc600078e0248 */
        /* <DEDUP_REMOVED lines=11> */
[C---:B------:R-:W-:Y:S01]  /*250c0*/  IADD3 R37, P3, R72.reuse, 0x4000, RZ ;  /* 0x0000400048257810 */ /* 0x040fe20007f7e0ff */
[----:B------:R-:W5:Y:S01]  /*250d0*/  LD.E.128 R48, desc[UR4][R48.64] ;  /* 0x0000000430307980 */ /* 0x000f62000c101d00 */
[C---:B------:R-:W-:Y:S02]  /*250e0*/  IADD3 R33, P4, R72.reuse, 0x5000, RZ ;  /* 0x0000500048217810 */ /* 0x040fe40007f9e0ff */
[C---:B------:R-:W-:Y:S01]  /*250f0*/  IADD3 R29, P5, R72.reuse, 0x6000, RZ ;  /* 0x00006000481d7810 */ /* 0x040fe20007fbe0ff */
[----:B------:R-:W5:Y:S01]  /*25100*/  LD.E.128 R44, desc[UR4][R44.64] ;  /* 0x000000042c2c7980 */ /* 0x000f62000c101d00 */
[----:B------:R-:W-:-:S02]  /*25110*/  IADD3 R3, P0, R72, 0x7000, RZ ;  /* 0x0000700048037810 */ /* 0x000fc40007f1e0ff */
[----:B------:R-:W-:Y:S02]  /*25120*/  LOP3.LUT R40, R41, 0x380, RZ, 0xc0, !PT ;  /* 0x0000038029287812 */ /* 0x000fe400078ec0ff */
[----:B------:R-:W-:Y:S01]  /*25130*/  LOP3.LUT R36, R37, 0x380, RZ, 0xc0, !PT ;  /* 0x0000038025247812 */ /* 0x000fe200078ec0ff */
[----:B------:R-:W-:Y:S01]  /*25140*/  IMAD.X R25, RZ, RZ, R73, P0 ;  /* 0x000000ffff197224 */ /* 0x000fe200000e0649 */
[----:B------:R-:W-:Y:S02]  /*25150*/  LOP3.LUT R32, R33, 0x380, RZ, 0xc0, !PT ;  /* 0x0000038021207812 */ /* 0x000fe400078ec0ff */
[----:B------:R-:W-:Y:S02]  /*25160*/  LOP3.LUT R28, R29, 0x380, RZ, 0xc0, !PT ;  /* 0x000003801d1c7812 */ /* 0x000fe400078ec0ff */
[----:B------:R-:W-:Y:S02]  /*25170*/  LOP3.LUT R0, R3, 0x380, RZ, 0xc0, !PT ;  /* 0x0000038003007812 */ /* 0x000fe400078ec0ff */
[----:B------:R-:W-:-:S02]  /*25180*/  LOP3.LUT R9, R72, 0x380, RZ, 0xc0, !PT ;  /* 0x0000038048097812 */ /* 0x000fc400078ec0ff */
[----:B------:R-:W-:Y:S02]  /*25190*/  SHF.R.U64 R40, R40, 0x3, RZ ;  /* 0x0000000328287819 */ /* 0x000fe400000012ff */
[----:B------:R-:W-:Y:S02]  /*251a0*/  SHF.R.U64 R36, R36, 0x3, RZ ;  /* 0x0000000324247819 */ /* 0x000fe400000012ff */
[----:B------:R-:W-:Y:S02]  /*251b0*/  SHF.R.U64 R32, R32, 0x3, RZ ;  /* 0x0000000320207819 */ /* 0x000fe400000012ff */
[----:B------:R-:W-:Y:S02]  /*251c0*/  SHF.R.U64 R28, R28, 0x3, RZ ;  /* 0x000000031c1c7819 */ /* 0x000fe400000012ff */
[----:B------:R-:W-:Y:S02]  /*251d0*/  SHF.R.U64 R0, R0, 0x3, RZ ;  /* 0x0000000300007819 */ /* 0x000fe400000012ff */
[----:B------:R-:W-:-:S02]  /*251e0*/  SHF.R.U64 R9, R9, 0x3, RZ ;  /* 0x0000000309097819 */ /* 0x000fc400000012ff */
[----:B------:R-:W-:Y:S01]  /*251f0*/  LOP3.LUT R40, R40, R41, RZ, 0x3c, !PT ;  /* 0x0000002928287212 */ /* 0x000fe200078e3cff */
[--C-:B------:R-:W-:Y:S01]  /*25200*/  IMAD.X R41, RZ, RZ, R73.reuse, P2 ;  /* 0x000000ffff297224 */ /* 0x100fe200010e0649 */
[----:B------:R-:W-:Y:S01]  /*25210*/  LOP3.LUT R36, R36, R37, RZ, 0x3c, !PT ;  /* 0x0000002524247212 */ /* 0x000fe200078e3cff */
[--C-:B------:R-:W-:Y:S01]  /*25220*/  IMAD.X R37, RZ, RZ, R73.reuse, P3 ;  /* 0x000000ffff257224 */ /* 0x100fe200018e0649 */
[----:B------:R-:W-:Y:S01]  /*25230*/  LOP3.LUT R32, R32, R33, RZ, 0x3c, !PT ;  /* 0x0000002120207212 */ /* 0x000fe200078e3cff */
[----:B------:R-:W-:Y:S01]  /*25240*/  IMAD.X R33, RZ, RZ, R73, P4 ;  /* 0x000000ffff217224 */ /* 0x000fe200020e0649 */
[----:B------:R-:W-:Y:S01]  /*25250*/  LOP3.LUT R28, R28, R29, RZ, 0x3c, !PT ;  /* 0x0000001d1c1c7212 */ /* 0x000fe200078e3cff */
[----:B------:R-:W5:Y:S01]  /*25260*/  LD.E.128 R40, desc[UR4][R40.64] ;  /* 0x0000000428287980 */ /* 0x000f62000c101d00 */
[----:B------:R-:W-:Y:S02]  /*25270*/  IADD3.X R29, RZ, R73, RZ, P5, !PT ;  /* 0x00000049ff1d7210 */ /* 0x000fe40002ffe4ff */
[----:B------:R-:W-:Y:S01]  /*25280*/  LOP3.LUT R24, R0, R3, RZ, 0x3c, !PT ;  /* 0x0000000300187212 */ /* 0x000fe200078e3cff */
[----:B------:R-:W5:Y:S01]  /*25290*/  LD.E.128 R36, desc[UR4][R36.64] ;  /* 0x0000000424247980 */ /* 0x000f62000c101d00 */
[----:B------:R-:W-:-:S02]  /*252a0*/  SHF.R.S32.HI R10, RZ, 0x1f, R99 ;  /* 0x0000001fff0a7819 */ /* 0x000fc40000011463 */
[----:B------:R-:W-:Y:S01]  /*252b0*/  LOP3.LUT R72, R9, R72, RZ, 0x3c, !PT ;  /* 0x0000004809487212 */ /* 0x000fe200078e3cff */
[----:B------:R-:W5:Y:S01]  /*252c0*/  LD.E.128 R32, desc[UR4][R32.64] ;  /* 0x0000000420207980 */ /* 0x000f62000c101d00 */
[----:B------:R-:W-:-:S03]  /*252d0*/  LEA.HI R10, R10, R99, RZ, 0x3 ;  /* 0x000000630a0a7211 */ /* 0x000fc600078f18ff */
[----:B------:R1:W5:Y:S01]  /*252e0*/  LD.E.128 R52, desc[UR4][R72.64] ;  /* 0x0000000448347980 */ /* 0x000362000c101d00 */
[----:B------:R-:W-:-:S03]  /*252f0*/  LOP3.LUT R10, R10, 0xfffffff8, RZ, 0xc0, !PT ;  /* 0xfffffff80a0a7812 */ /* 0x000fc600078ec0ff */
[----:B------:R-:W5:Y:S04]  /*25300*/  LD.E.128 R28, desc[UR4][R28.64] ;  /* 0x000000041c1c7980 */ /* 0x000f68000c101d00 */
[----:B------:R-:W5:Y:S01]  /*25310*/  LD.E.128 R24, desc[UR4][R24.64] ;  /* 0x0000000418187980 */ /* 0x000f62000c101d00 */
[----:B------:R-:W-:Y:S02]  /*25320*/  ULDC.64 UR4, c[0x0][0xaa0] ;  /* 0x0002a80000047ab9 */ /* 0x000fe40000000a00 */
[----:B------:R-:W-:Y:S01]  /*25330*/  IMAD R4, R4, UR4, RZ ;  /* 0x0000000404047c24 */ /* 0x000fe2000f8e02ff */
[----:B------:R-:W-:Y:S01]  /*25340*/  @!PT LDS RZ, [RZ] ;  /* 0x00000000fffff984 */ /* 0x000fe20000000800 */
[----:B------:R-:W-:Y:S01]  /*25350*/  @!PT LDS RZ, [RZ] ;  /* 0x00000000fffff984 */ /* 0x000fe20000000800 */
[----:B------:R-:W-:Y:S01]  /*25360*/  @!PT LDS RZ, [RZ] ;  /* 0x00000000fffff984 */ /* 0x000fe20000000800 */
[----:B------:R-:W-:Y:S01]  /*25370*/  @!PT LDS RZ, [RZ] ;  /* 0x00000000fffff984 */ /* 0x000fe20000000800 */
[----:B------:R3:W-:Y:S06]  /*25380*/  MEMBAR.ALL.CTA ;  /* 0x0000000000007992 */ /* 0x0007ec0000008000 */
[----:B---3--:R-:W3:Y:S01]  /*25390*/  FENCE.VIEW.ASYNC.S ;  /* 0x00000000000073c6 */ /* 0x008ee20000000000 */
[----:B------:R-:W-:-:S04]  /*253a0*/  IMAD.WIDE.U32 R8, R11, UR4, RZ ;  /* 0x000000040b087c25 */ /* 0x000fc8000f8e00ff */
[----:B------:R-:W-:Y:S01]  /*253b0*/  IMAD R3, R11, UR5, R4 ;  /* 0x000000050b037c24 */ /* 0x000fe2000f8e0204 */
[----:B------:R-:W-:Y:S01]  /*253c0*/  ULDC.64 UR4, c[0x0][0xae8] ;  /* 0x0002ba0000047ab9 */ /* 0x000fe20000000a00 */
[----:B------:R-:W-:Y:S02]  /*253d0*/  IMAD.IADD R10, R99, 0x1, -R10 ;  /* 0x00000001630a7824 */ /* 0x000fe400078e0a0a */
[----:B------:R-:W-:Y:S02]  /*253e0*/  IMAD.IADD R9, R9, 0x1, R3 ;  /* 0x0000000109097824 */ /* 0x000fe400078e0203 */
[----:B------:R-:W-:Y:S02]  /*253f0*/  IMAD R0, R10, 0x20, R94 ;  /* 0x000000200a007824 */ /* 0x000fe400078e025e */
[----:B------:R-:W-:Y:S01]  /*25400*/  IMAD.WIDE.U32 R8, R92, UR4, R8 ;  /* 0x000000045c087c25 */ /* 0x000fe2000f8e0008 */
[----:B------:R-:W-:-:S03]  /*25410*/  SHF.R.S32.HI R4, RZ, 0x1f, R93 ;  /* 0x0000001fff047819 */ /* 0x000fc6000001145d */
[----:B------:R-:W-:Y:S02]  /*25420*/  IMAD.IADD R10, R96, 0x1, R0 ;  /* 0x00000001600a7824 */ /* 0x000fe400078e0200 */
[----:B------:R-:W-:Y:S01]  /*25430*/  IMAD R9, R92, UR5, R9 ;  /* 0x000000055c097c24 */ /* 0x000fe2000f8e0209 */
[----:B------:R-:W-:Y:S01]  /*25440*/  ULDC.64 UR4, c[0x0][0xaf0] ;  /* 0x0002bc0000047ab9 */ /* 0x000fe20000000a00 */
[----:B0-----:R-:W-:-:S04]  /*25450*/  @P1 IMAD.HI.U32 R0, R10, R13, RZ ;  /* 0x0000000d0a001227 */ /* 0x001fc800078e00ff */
[----:B------:R-:W-:Y:S02]  /*25460*/  IMAD R4, R4, UR4, RZ ;  /* 0x0000000404047c24 */ /* 0x000fe4000f8e02ff */
[----:B------:R-:W-:Y:S01]  /*25470*/  IMAD.MOV.U32 R3, RZ, RZ, R10 ;  /* 0x000000ffff037224 */ /* 0x000fe200078e000a */
[----:B--2---:R-:W-:Y:S01]  /*25480*/  @P1 SHF.R.U32.HI R3, RZ, R15, R0 ;  /* 0x0000000fff031219 */ /* 0x004fe20000011600 */
[C---:B------:R-:W-:Y:S02]  /*25490*/  IMAD R11, R93.reuse, UR5, R4 ;  /* 0x000000055d0b7c24 */ /* 0x040fe4000f8e0204 */
[----:B------:R-:W-:Y:S01]  /*254a0*/  IMAD.WIDE.U32 R8, R93, UR4, R8 ;  /* 0x000000045d087c25 */ /* 0x000fe2000f8e0008 */
[----:B------:R-:W-:Y:S01]  /*254b0*/  SHF.R.S32.HI R0, RZ, 0x1f, R3 ;  /* 0x0000001fff007819 */ /* 0x000fe20000011403 */
[----:B------:R-:W-:Y:S02]  /*254c0*/  ULDC.64 UR4, c[0x0][0xae0] ;  /* 0x0002b80000047ab9 */ /* 0x000fe40000000a00 */
[----:B------:R-:W-:-:S02]  /*254d0*/  IMAD.IADD R9, R9, 0x1, R11 ;  /* 0x0000000109097824 */ /* 0x000fc400078e020b */
[----:B------:R-:W-:Y:S02]  /*254e0*/  IMAD.MOV R11, RZ, RZ, -R3 ;  /* 0x000000ffff0b7224 */ /* 0x000fe400078e0a03 */
[----:B------:R-:W-:Y:S02]  /*254f0*/  IMAD R4, R0, UR4, RZ ;  /* 0x0000000400047c24 */ /* 0x000fe4000f8e02ff */
[----:B------:R-:W-:Y:S02]  /*25500*/  IMAD R11, R2, R11, R10 ;  /* 0x0000000b020b7224 */ /* 0x000fe400078e020a */
[C---:B------:R-:W-:Y:S02]  /*25510*/  IMAD R13, R3.reuse, UR5, R4 ;  /* 0x00000005030d7c24 */ /* 0x040fe4000f8e0204 */
[----:B------:R-:W-:Y:S01]  /*25520*/  IMAD.WIDE.U32 R2, R3, UR4, R8 ;  /* 0x0000000403027c25 */ /* 0x000fe2000f8e0008 */
[----:B------:R-:W-:Y:S01]  /*25530*/  SHF.R.S32.HI R4, RZ, 0x1f, R11 ;  /* 0x0000001fff047819 */ /* 0x000fe2000001140b */
[----:B------:R-:W-:-:S02]  /*25540*/  ULDC.64 UR4, c[0x0][0xad8] ;  /* 0x0002b60000047ab9 */ /* 0x000fc40000000a00 */
[----:B------:R-:W-:Y:S01]  /*25550*/  VIADD R0, R16, 0x2e820 ;  /* 0x0002e82010007836 */ /* 0x000fe20000000000 */
[----:B------:R-:W-:Y:S01]  /*25560*/  IADD3 R3, R3, R13, RZ ;  /* 0x0000000d03037210 */ /* 0x000fe20007ffe0ff */
[----:B------:R-:W-:-:S03]  /*25570*/  IMAD R4, R4, UR4, RZ ;  /* 0x0000000404047c24 */ /* 0x000fc6000f8e02ff */
[----:B------:R-:W-:Y:S01]  /*25580*/  PRMT R0, RZ, 0x654, R0 ;  /* 0x00000654ff007816 */ /* 0x000fe20000000000 */
[----:B------:R-:W-:-:S03]  /*25590*/  IMAD.WIDE.U32 R2, R11, UR4, R2 ;  /* 0x000000040b027c25 */ /* 0x000fc6000f8e0002 */
[----:B---3--:R0:W-:Y:S01]  /*255a0*/  SYNCS.ARRIVE.TRANS64.RED.A1T0 RZ, [R0+URZ], RZ ;  /* 0x000000ff00ff79a7 */ /* 0x0081e2000810043f */
[----:B------:R-:W-:Y:S01]  /*255b0*/  IMAD R11, R11, UR5, R4 ;  /* 0x000000050b0b7c24 */ /* 0x000fe2000f8e0204 */
[----:B------:R-:W-:-:S03]  /*255c0*/  ULDC.64 UR4, c[0x0][0xa80] ;  /* 0x0002a00000047ab9 */ /* 0x000fc60000000a00 */
[----:B------:R-:W-:Y:S01]  /*255d0*/  IMAD.IADD R3, R3, 0x1, R11 ;  /* 0x0000000103037824 */ /* 0x000fe200078e020b */
[----:B0-----:R-:W-:Y:S01]  /*255e0*/  LEA R0, P0, R2, UR4, 0x1 ;  /* 0x0000000402007c11 */ /* 0x001fe2000f8008ff */
[----:B------:R-:W-:-:S03]  /*255f0*/  UMOV UR4, 0xffffffff ;  /* 0xffffffff00047882 */ /* 0x000fc60000000000 */
[----:B------:R-:W-:Y:S02]  /*25600*/  LEA.HI.X R2, R2, UR5, R3, 0x1, P0 ;  /* 0x0000000502027c11 */ /* 0x000fe400080f0c03 */
[----:B------:R-:W-:Y:S02]  /*25610*/  SHF.R.S32.HI R4, RZ, 0x1f, R84 ;  /* 0x0000001fff047819 */ /* 0x000fe40000011454 */
[----:B------:R-:W-:Y:S01]  /*25620*/  SHF.R.S32.HI R10, RZ, 0x1f, R126 ;  /* 0x0000001fff0a7819 */ /* 0x000fe2000001147e */
[----:B-1----:R-:W-:Y:S06]  /*25630*/  BRA.DIV UR4, `(.L_x_2444) ;  /* 0x000000c6048c7947 */ /* 0x002fec000b800000 */
[----:B------:R0:W1:Y:S04]  /*25640*/  SHFL.IDX PT, R3, R2, RZ, 0x181f ;  /* 0x00181fff02037589 */ /* 0x00006800000e0000 */
[----:B------:R0:W2:Y:S02]  /*25650*/  SHFL.IDX PT, R14, R0, RZ, 0x181f ;  /* 0x00181fff000e7589 */ /* 0x0000a400000e0000 */
.L_x_2701:
[----:B------:R-:W-:Y:S01]  /*25660*/  IMAD.IADD R21, R94, 0x1, R96 ;  /* 0x000000015e157824 */ /* 0x000fe200078e0260 */
[----:B------:R-:W-:Y:S04]  /*25670*/  BSSY B1, `(.L_x_2445) ;  /* 0x000000d000017945 */ /* 0x000fe80003800000 */
[----:B------:R-:W-:-:S13]  /*25680*/  ISETP.GE.AND P0, PT, R21, R86, PT ;  /* 0x000000561500720c */ /* 0x000fda0003f06270 */
[----:B------:R-:W-:Y:S05]  /*25690*/  @P0 BRA `(.L_x_2446) ;  /* 0x0000000000280947 */ /* 0x000fea0003800000 */
[----:B------:R-:W-:Y:S01]  /*256a0*/  ULDC UR4, c[0x0][0xac8] ;  /* 0x0002b20000047ab9 */ /* 0x000fe20000000800 */
[----:B------:R-:W-:Y:S01]  /*256b0*/  ULDC.64 UR6, c[0x0][0x208] ;  /* 0x0000820000067ab9 */ /* 0x000fe20000000a00 */
        /* <DEDUP_REMOVED lines=8> */
.L_x_2446:
[----:B------:R-:W-:Y:S05]  /*25740*/  BSYNC B1 ;  /* 0x0000000000017941 */ /* 0x000fea0003800000 */
.L_x_2445:
[----:B------:R-:W-:-:S03]  /*25750*/  UMOV UR4, 0xffffffff ;  /* 0xffffffff00047882 */ /* 0x000fc60000000000 */
[----:B------:R-:W-:Y:S05]  /*25760*/  BRA.DIV UR4, `(.L_x_2447) ;  /* 0x000000c604747947 */ /* 0x000fea000b800000 */
[----:B-1----:R1:W4:Y:S04]  /*25770*/  SHFL.IDX PT, R3, R2, 0x1, 0x181f ;  /* 0x00381f0002037f89 */ /* 0x00232800000e0000 */
[----:B--23--:R1:W2:Y:S02]  /*25780*/  SHFL.IDX PT, R14, R0, 0x1, 0x181f ;  /* 0x00381f00000e7f89 */ /* 0x00c2a400000e0000 */
.L_x_2705:
[----:B------:R-:W-:Y:S01]  /*25790*/  VIADD R9, R21, 0x20 ;  /* 0x0000002015097836 */ /* 0x000fe20000000000 */
        /* <DEDUP_REMOVED lines=13> */
.L_x_2449:
[----:B------:R-:W-:Y:S05]  /*25870*/  BSYNC B1 ;  /* 0x0000000000017941 */ /* 0x000fea0003800000 */
.L_x_2448:
[----:B------:R-:W-:-:S03]  /*25880*/  UMOV UR4, 0xffffffff ;  /* 0xffffffff00047882 */ /* 0x000fc60000000000 */
[----:B------:R-:W-:Y:S05]  /*25890*/  BRA.DIV UR4, `(.L_x_2450) ;  /* 0x000000c604707947 */ /* 0x000fea000b800000 */
[----:B----4-:R4:W0:Y:S04]  /*258a0*/  SHFL.IDX PT, R3, R2, 0x2, 0x181f ;  /* 0x00581f0002037f89 */ /* 0x01082800000e0000 */
[----:B--23--:R4:W2:Y:S02]  /*258b0*/  SHFL.IDX PT, R14, R0, 0x2, 0x181f ;  /* 0x00581f00000e7f89 */ /* 0x00c8a400000e0000 */
.L_x_2709:
        /* <DEDUP_REMOVED lines=14> */
.L_x_2452:
[----:B------:R-:W-:Y:S05]  /*259a0*/  BSYNC B1 ;  /* 0x0000000000017941 */ /* 0x000fea0003800000 */
.L_x_2451:
[----:B------:R-:W-:-:S03]  /*259b0*/  UMOV UR4, 0xffffffff ;  /* 0xffffffff00047882 */ /* 0x000fc60000000000 */
[----:B------:R-:W-:Y:S05]  /*259c0*/  BRA.DIV UR4, `(.L_x_2453) ;  /* 0x000000c6046c7947 */ /* 0x000fea000b800000 */
[----:B0-----:R0:W0:Y:S04]  /*259d0*/  SHFL.IDX PT, R3, R2, 0x3, 0x181f ;  /* 0x00781f0002037f89 */ /* 0x00102800000e0000 */
[----:B--23--:R2:W3:Y:S02]  /*259e0*/  SHFL.IDX PT, R14, R0, 0x3, 0x181f ;  /* 0x00781f00000e7f89 */ /* 0x00c4e400000e0000 */
.L_x_2713:
[----:B------:R-:W-:-:S05]  /*259f0*/  VIADD R9, R21, 0x60 ;  /* 0x0000006015097836 */ /* 0x000fca0000000000 */
[----:B------:R-:W-:-:S13]  /*25a00*/  ISETP.GE.AND P0, PT, R9, R86, PT ;  /* 0x000000560900720c */ /* 0x000fda0003f06270 */
[----:B------:R-:W-:Y:S05]  /*25a10*/  @P0 BRA `(.L_x_2454) ;  /* 0x0000001c00540947 */ /* 0x000fea0003800000 */
[----:B------:R-:W-:Y:S01]  /*25a20*/  ULDC UR4, c[0x0][0xac8] ;  /* 0x0002b20000047ab9 */ /* 0x000fe20000000800 */
[----:B------:R-:W-:Y:S01]  /*25a30*/  ULDC.64 UR6, c[0x0][0x208] ;  /* 0x0000820000067ab9 */ /* 0x000fe20000000a00 */
[----:B------:R-:W-:-:S13]  /*25a40*/  ISETP.GE.AND P1, PT, R126, UR4, PT ;  /* 0x000000047e007c0c */ /* 0x000fda000bf26270 */
[----:B---3--:R-:W-:-:S04]  /*25a50*/  @!P1 LEA R8, P0, R126, R14, 0x1 ;  /* 0x0000000e7e089211 */ /* 0x008fc800078008ff */
[----:B0-----:R-:W-:Y:S02]  /*25a60*/  @!P1 LEA.HI.X R9, R126, R3, R10, 0x1, P0 ;  /* 0x000000037e099211 */ /* 0x001fe400000f0c0a */
[----:B------:R-:W-:-:S03]  /*25a70*/  ISETP.GE.AND P0, PT, R84, UR4, PT ;  /* 0x0000000454007c0c */ /* 0x000fc6000bf06270 */
[----:B-----5:R0:W-:Y:S10]  /*25a80*/  @!P1 ST.E.128 desc[UR6][R8.64], R40 ;  /* 0x0000002808009985 */ /* 0x0201f4000c101d06 */
[----:B------:R-:W-:Y:S05]  /*25a90*/  @P0 BRA `(.L_x_2454) ;  /* 0x0000001c00340947 */ /* 0x000fea0003800000 */
[----:B------:R-:W-:Y:S01]  /*25aa0*/  LEA R14, P0, R84, R14, 0x1 ;  /* 0x0000000e540e7211 */ /* 0x000fe200078008ff */
[----:B------:R-:W-:-:S03]  /*25ab0*/  ULDC.64 UR4, c[0x0][0x208] ;  /* 0x0000820000047ab9 */ /* 0x000fc60000000a00 */
[----:B------:R-:W-:-:S05]  /*25ac0*/  LEA.HI.X R15, R84, R3, R4, 0x1, P0 ;  /* 0x00000003540f7211 */ /* 0x000fca00000f0c04 */
[----:B------:R3:W-:Y:S01]  /*25ad0*/  ST.E.128 desc[UR4][R14.64], R24 ;  /* 0x000000180e007985 */ /* 0x0007e2000c101d04 */
[----:B------:R-:W-:Y:S05]  /*25ae0*/  BRA `(.L_x_2454) ;  /* 0x0000001c00207947 */ /* 0x000fea0003800000 */
.L_x_2443:
[----:B------:R-:W2:Y:S01]  /*25af0*/  LDL R115, [R1+0x50] ;  /* 0x0000500001737983 */ /* 0x000ea20000100800 */
[----:B------:R-:W1:Y:S01]  /*25b00*/  @P1 LDC R8, c[0x0][0xbec] ;  /* 0x0002fb00ff081b82 */ /* 0x000e620000000800 */
[----:B------:R-:W-:Y:S01]  /*25b10*/  ULDC.64 UR4, c[0x0][0xb08] ;  /* 0x0002c20000047ab9 */ /* 0x000fe20000000a00 */
[----:B------:R-:W-:Y:S01]  /*25b20*/  ULDC.64 UR6, c[0x0][0xb30] ;  /* 0x0002cc0000067ab9 */ /* 0x000fe20000000a00 */
[----:B------:R-:W-:Y:S02]  /*25b30*/  IMAD R4, R4, UR4, RZ ;  /* 0x0000000404047c24 */ /* 0x000fe4000f8e02ff */
[----:B0-----:R-:W-:-:S03]  /*25b40*/  IMAD.WIDE.U32 R12, R11, UR4, RZ ;  /* 0x000000040b0c7c25 */ /* 0x001fc6000f8e00ff */
[----:B------:R-:W0:Y:S01]  /*25b50*/  @P1 LDC R25, c[0x0][0xbf0] ;  /* 0x0002fc00ff191b82 */ /* 0x000e220000000800 */
        /* <DEDUP_REMOVED lines=13> */
[----:B0-----:R-:W-:Y:S01]  /*25c30*/  @P1 SHF.R.U32.HI R11, RZ, R25, R8 ;  /* 0x00000019ff0b1219 */ /* 0x001fe20000011608 */
[----:B------:R-:W-:-:S03]  /*25c40*/  IMAD.IADD R13, R13, 0x1, R15 ;  /* 0x000000010d0d7824 */ /* 0x000fc600078e020f */
        /* <DEDUP_REMOVED lines=10> */
[----:B------:R-:W-:Y:S01]  /*25cf0*/  IMAD R2, R2, UR4, RZ ;  /* 0x0000000402027c24 */ /* 0x000fe2000f8e02ff */
[----:B------:R-:W-:Y:S01]  /*25d00*/  IADD3 R13, R13, R25, RZ ;  /* 0x000000190d0d7210 */ /* 0x000fe20007ffe0ff */
[----:B------:R-:W-:Y:S02]  /*25d10*/  VIADD R4, R16, 0x2e820 ;  /* 0x0002e82010047836 */ /* 0x000fe40000000000 */
[C---:B------:R-:W-:Y:S02]  /*25d20*/  IMAD R11, R15.reuse, UR5, R2 ;  /* 0x000000050f0b7c24 */ /* 0x040fe4000f8e0202 */
[----:B------:R-:W-:Y:S01]  /*25d30*/  IMAD.WIDE.U32 R12, R15, UR4, R12 ;  /* 0x000000040f0c7c25 */ /* 0x000fe2000f8e000c */
[----:B------:R-:W-:Y:S01]  /*25d40*/  ULDC.64 UR4, c[0x0][0xb00] ;  /* 0x0002c00000047ab9 */ /* 0x000fe20000000a00 */
[----:B------:R-:W-:Y:S02]  /*25d50*/  PRMT R4, RZ, 0x654, R4 ;  /* 0x00000654ff047816 */ /* 0x000fe40000000004 */
[----:B------:R-:W-:Y:S01]  /*25d60*/  IMAD.IADD R11, R13, 0x1, R11 ;  /* 0x000000010d0b7824 */ /* 0x000fe200078e020b */
[C---:B------:R-:W-:Y:S01]  /*25d70*/  LEA R2, P0, R12.reuse, UR4, 0x2 ;  /* 0x000000040c027c11 */ /* 0x040fe2000f8010ff */
[----:B------:R-:W-:Y:S01]  /*25d80*/  UMOV UR4, 0xffffffff ;  /* 0xffffffff00047882 */ /* 0x000fe20000000000 */
[----:B------:R0:W-:Y:S02]  /*25d90*/  SYNCS.ARRIVE.TRANS64.RED.A1T0 RZ, [R4+URZ], RZ ;  /* 0x000000ff04ff79a7 */ /* 0x0001e4000810043f */
[----:B0-----:R-:W-:Y:S01]  /*25da0*/  LEA.HI.X R4, R12, UR5, R11, 0x2, P0 ;  /* 0x000000050c047c11 */ /* 0x001fe200080f140b */
[C---:B--2---:R-:W-:Y:S01]  /*25db0*/  VIADD R94, R115.reuse, 0x18 ;  /* 0x00000018735e7836 */ /* 0x044fe20000000000 */
        /* <DEDUP_REMOVED lines=8> */
[C---:B------:R-:W-:Y:S02]  /*25e40*/  VIADD R37, R115.reuse, 0x60 ;  /* 0x0000006073257836 */ /* 0x040fe40000000000 */
[C---:B------:R-:W-:Y:S02]  /*25e50*/  VIADD R35, R115.reuse, 0x68 ;  /* 0x0000006873237836 */ /* 0x040fe40000000000 */
[C---:B------:R-:W-:Y:S02]  /*25e60*/  VIADD R33, R115.reuse, 0x70 ;  /* 0x0000007073217836 */ /* 0x040fe40000000000 */
[C---:B------:R-:W-:Y:S02]  /*25e70*/  VIADD R24, R115.reuse, 0x78 ;  /* 0x0000007873187836 */ /* 0x040fe40000000000 */
[C---:B------:R-:W-:Y:S02]  /*25e80*/  VIADD R108, R115.reuse, 0x8 ;  /* 0x00000008736c7836 */ /* 0x040fe40000000000 */
[----:B------:R-:W-:Y:S01]  /*25e90*/  VIADD R112, R115, 0x10 ;  /* 0x0000001073707836 */ /* 0x000fe20000000000 */
        /* <DEDUP_REMOVED lines=14> */
[----:B------:R-:W-:Y:S01]  /*25f80*/  SHF.R.S32.HI R38, RZ, 0x1f, R41 ;  /* 0x0000001fff267819 */ /* 0x000fe20000011429 */
[----:B------:R-:W-:Y:S06]  /*25f90*/  BRA.DIV UR4, `(.L_x_2455) ;  /* 0x000000c204407947 */ /* 0x000fec000b800000 */
[----:B------:R0:W1:Y:S04]  /*25fa0*/  SHFL.IDX PT, R25, R4, RZ, 0x1c1f ;  /* 0x001c1fff04197589 */ /* 0x00006800000e0000 */
[----:B------:R0:W2:Y:S02]  /*25fb0*/  SHFL.IDX PT, R14, R2, RZ, 0x1c1f ;  /* 0x001c1fff020e7589 */ /* 0x0000a400000e0000 */
.L_x_2716:
[----:B------:R-:W-:Y:S01]  /*25fc0*/  ISETP.GE.AND P0, PT, R27, R86, PT ;  /* 0x000000561b00720c */ /* 0x000fe20003f06270 */
[----:B------:R-:W-:-:S12]  /*25fd0*/  BSSY B1, `(.L_x_2456) ;  /* 0x0000053000017945 */ /* 0x000fd80003800000 */
[----:B------:R-:W-:Y:S05]  /*25fe0*/  @P0 BRA `(.L_x_2457) ;  /* 0x0000000400440947 */ /* 0x000fea0003800000 */
[----:B------:R-:W-:Y:S01]  /*25ff0*/  ULDC UR4, c[0x0][0xac8] ;  /* 0x0002b20000047ab9 */ /* 0x000fe20000000800 */
[----:B------:R-:W-:Y:S01]  /*26000*/  ULDC.64 UR6, c[0x0][0x208] ;  /* 0x0000820000067ab9 */ /* 0x000fe20000000a00 */
[----:B------:R-:W-:Y:S02]  /*26010*/  ISETP.GE.AND P0, PT, R115, UR4, PT ;  /* 0x0000000473007c0c */ /* 0x000fe4000bf06270 */
[----:B------:R-:W-:Y:S02]  /*26020*/  ISETP.GE.AND P3, PT, R108, UR4, PT ;  /* 0x000000046c007c0c */ /* 0x000fe4000bf66270 */
[----:B------:R-:W-:Y:S02]  /*26030*/  ISETP.GE.AND P2, PT, R112, UR4, PT ;  /* 0x0000000470007c0c */ /* 0x000fe4000bf46270 */
[----:B------:R-:W-:-:S07]  /*26040*/  ISETP.GE.AND P1, PT, R94, UR4, PT ;  /* 0x000000045e007c0c */ /* 0x000fce000bf26270 */
[----:B-1----:R-:W-:Y:S02]  /*26050*/  @!P0 IMAD.MOV.U32 R15, RZ, RZ, R25 ;  /* 0x000000ffff0f8224 */ /* 0x002fe400078e0019 */
[----:B------:R-:W-:Y:S01]  /*26060*/  @!P0 IMAD.MOV.U32 R99, RZ, RZ, R3 ;  /* 0x000000ffff638224 */ /* 0x000fe200078e0003 */
[CC--:B--2---:R-:W-:Y:S01]  /*26070*/  @!P3 LEA R12, P4, R108.reuse, R14.reuse, 0x2 ;  /* 0x0000000e6c0cb211 */ /* 0x0c4fe200078810ff */
[----:B------:R-:W-:Y:S01]  /*26080*/  @!P0 IMAD.WIDE R26, R115, 0x4, R14 ;  /* 0x00000004731a8825 */ /* 0x000fe200078e020e */
[----:B------:R-:W-:Y:S02]  /*26090*/  @!P3 MOV R103, R9 ;  /* 0x000000090067b202 */ /* 0x000fe40000000f00 */
[----:B------:R-:W-:Y:S01]  /*260a0*/  @!P3 LEA.HI.X R13, R108, R25, R110, 0x2, P4 ;  /* 0x000000196c0db211 */ /* 0x000fe200020f146e */
[----:B------:R-:W-:Y:S01]  /*260b0*/  @!P2 IMAD.MOV.U32 R105, RZ, RZ, R119 ;  /* 0x000000ffff69a224 */ /* 0x000fe200078e0077 */
[----:B------:R1:W-:Y:S01]  /*260c0*/  @!P0 ST.E.64 desc[UR6][R26.64], R98 ;  /* 0x000000621a008985 */ /* 0x0003e2000c101b06 */
[----:B------:R-:W-:Y:S01]  /*260d0*/  ISETP.GE.AND P0, PT, R96, UR4, PT ;  /* 0x0000000460007c0c */ /* 0x000fe2000bf06270 */
[----:B------:R-:W-:Y:S01]  /*260e0*/  @!P1 IMAD.MOV.U32 R107, RZ, RZ, R121 ;  /* 0x000000ffff6b9224 */ /* 0x000fe200078e0079 */
[----:B------:R-:W-:Y:S01]  /*260f0*/  @!P2 LEA R8, P4, R112, R14, 0x2 ;  /* 0x0000000e7008a211 */ /* 0x000fe200078810ff */
[----:B------:R2:W-:Y:S01]  /*26100*/  @!P3 ST.E.64 desc[UR6][R12.64], R102 ;  /* 0x000000660c00b985 */ /* 0x0005e2000c101b06 */
[----:B------:R-:W-:-:S02]  /*26110*/  ISETP.GE.AND P3, PT, R92, UR4, PT ;  /* 0x000000045c007c0c */ /* 0x000fc4000bf66270 */
[----:B------:R-:W-:Y:S02]  /*26120*/  @!P2 LEA.HI.X R9, R112, R25, R114, 0x2, P4 ;  /* 0x000000197009a211 */ /* 0x000fe400020f1472 */
[----:B------:R-:W-:-:S03]  /*26130*/  @!P1 LEA R28, P5, R94, R14, 0x2 ;  /* 0x0000000e5e1c9211 */ /* 0x000fc600078a10ff */
[----:B------:R3:W-:Y:S01]  /*26140*/  @!P2 ST.E.64 desc[UR6][R8.64], R104 ;  /* 0x000000680800a985 */ /* 0x0007e2000c101b06 */
[-C--:B------:R-:W-:Y:S02]  /*26150*/  @!P1 LEA.HI.X R29, R94, R25.reuse, R111, 0x2, P5 ;  /* 0x000000195e1d9211 */ /* 0x080fe400028f146f */
[-C--:B-1----:R-:W-:Y:S02]  /*26160*/  @!P0 LEA R26, P4, R96, R14.reuse, 0x2 ;  /* 0x0000000e601a8211 */ /* 0x082fe400078810ff */
[----:B------:R-:W-:Y:S01]  /*26170*/  ISETP.GE.AND P2, PT, R88, UR4, PT ;  /* 0x0000000458007c0c */ /* 0x000fe2000bf46270 */
[----:B------:R1:W-:Y:S01]  /*26180*/  @!P1 ST.E.64 desc[UR6][R28.64], R106 ;  /* 0x0000006a1c009985 */ /* 0x0003e2000c101b06 */
[----:B------:R-:W-:Y:S02]  /*26190*/  @!P0 LEA.HI.X R27, R96, R25, R101, 0x2, P4 ;  /* 0x00000019601b8211 */ /* 0x000fe400020f1465 */
[----:B--2---:R-:W-:Y:S02]  /*261a0*/  @!P3 LEA R12, P5, R92, R14, 0x2 ;  /* 0x0000000e5c0cb211 */ /* 0x004fe400078a10ff */
[----:B------:R-:W-:-:S02]  /*261b0*/  ISETP.GE.AND P1, PT, R89, UR4, PT ;  /* 0x0000000459007c0c */ /* 0x000fc4000bf26270 */
[----:B------:R-:W-:Y:S01]  /*261c0*/  @!P3 LEA.HI.X R13, R92, R25, R93, 0x2, P5 ;  /* 0x000000195c0db211 */ /* 0x000fe200028f145d */
[----:B---3--:R-:W-:Y:S02]  /*261d0*/  @!P0 IMAD.MOV.U32 R8, RZ, RZ, R0 ;  /* 0x000000ffff088224 */ /* 0x008fe400078e0000 */
[----:B------:R-:W-:-:S05]  /*261e0*/  @!P0 IMAD.MOV.U32 R9, RZ, RZ, R123 ;  /* 0x000000ffff098224 */ /* 0x000fca00078e007b */
[----:B------:R2:W-:Y:S01]  /*261f0*/  @!P0 ST.E.64 desc[UR6][R26.64], R8 ;  /* 0x000000081a008985 */ /* 0x0005e2000c101b06 */
[----:B------:R-:W-:Y:S02]  /*26200*/  ISETP.GE.AND P0, PT, R73, UR4, PT ;  /* 0x0000000449007c0c */ /* 0x000fe4000bf06270 */
[----:B-1----:R-:W-:-:S04]  /*26210*/  @!P1 LEA R28, P4, R89, R14, 0x2 ;  /* 0x0000000e591c9211 */ /* 0x002fc800078810ff */
[----:B------:R-:W-:Y:S01]  /*26220*/  @!P1 LEA.HI.X R29, R89, R25, R84, 0x2, P4 ;  /* 0x00000019591d9211 */ /* 0x000fe200020f1454 */
[----:B--2---:R-:W-:Y:S01]  /*26230*/  @!P3 IMAD.MOV.U32 R8, RZ, RZ, R20 ;  /* 0x000000ffff08b224 */ /* 0x004fe200078e0014 */
[----:B------:R-:W-:Y:S01]  /*26240*/  @!P2 LEA R20, P5, R88, R14, 0x2 ;  /* 0x0000000e5814a211 */ /* 0x000fe200078a10ff */
[----:B------:R-:W-:-:S03]  /*26250*/  @!P3 IMAD.MOV.U32 R9, RZ, RZ, R21 ;  /* 0x000000ffff09b224 */ /* 0x000fc600078e0015 */
[----:B------:R-:W-:Y:S02]  /*26260*/  @!P2 LEA.HI.X R21, R88, R25, R90, 0x2, P5 ;  /* 0x000000195815a211 */ /* 0x000fe400028f145a */
[----:B------:R1:W-:Y:S01]  /*26270*/  @!P3 ST.E.64 desc[UR6][R12.64], R8 ;  /* 0x000000080c00b985 */ /* 0x0003e2000c101b06 */
[----:B------:R-:W-:Y:S02]  /*26280*/  ISETP.GE.AND P3, PT, R43, UR4, PT ;  /* 0x000000042b007c0c */ /* 0x000fe4000bf66270 */
[----:B------:R-:W-:Y:S01]  /*26290*/  ISETP.GE.AND P5, PT, R41, UR4, PT ;  /* 0x0000000429007c0c */ /* 0x000fe2000bfa6270 */
[----:B------:R-:W-:Y:S01]  /*262a0*/  @!P2 ST.E.64 desc[UR6][R20.64], R44 ;  /* 0x0000002c1400a985 */ /* 0x000fe2000c101b06 */
[----:B------:R-:W-:-:S03]  /*262b0*/  @!P0 LEA R26, P2, R73, R14, 0x2 ;  /* 0x0000000e491a8211 */ /* 0x000fc600078410ff */
[----:B------:R-:W-:Y:S01]  /*262c0*/  @!P1 ST.E.64 desc[UR6][R28.64], R46 ;  /* 0x0000002e1c009985 */ /* 0x000fe2000c101b06 */
[----:B------:R-:W-:Y:S02]  /*262d0*/  @!P0 LEA.HI.X R27, R73, R25, R72, 0x2, P2 ;  /* 0x00000019491b8211 */ /* 0x000fe400010f1448 */
[----:B------:R-:W-:-:S03]  /*262e0*/  ISETP.GE.AND P1, PT, R39, UR4, PT ;  /* 0x0000000427007c0c */ /* 0x000fc6000bf26270 */
[-C--:B-1----:R-:W-:Y:S01]  /*262f0*/  @!P3 LEA R8, P4, R43, R14.reuse, 0x2 ;  /* 0x0000000e2b08b211 */ /* 0x082fe200078810ff */
[----:B------:R-:W-:Y:S01]  /*26300*/  @!P0 ST.E.64 desc[UR6][R26.64], R48 ;  /* 0x000000301a008985 */ /* 0x000fe2000c101b06 */
[----:B------:R-:W-:Y:S02]  /*26310*/  @!P5 LEA R12, P2, R41, R14, 0x2 ;  /* 0x0000000e290cd211 */ /* 0x000fe400078410ff */
[-C--:B------:R-:W-:Y:S02]  /*26320*/  @!P3 LEA.HI.X R9, R43, R25.reuse, R42, 0x2, P4 ;  /* 0x000000192b09b211 */ /* 0x080fe400020f142a */
[----:B------:R-:W-:Y:S02]  /*26330*/  ISETP.GE.AND P0, PT, R37, UR4, PT ;  /* 0x0000000425007c0c */ /* 0x000fe4000bf06270 */
[----:B------:R-:W-:Y:S01]  /*26340*/  @!P5 LEA.HI.X R13, R41, R25, R38, 0x2, P2 ;  /* 0x00000019290dd211 */ /* 0x000fe200010f1426 */
[----:B------:R1:W-:Y:S01]  /*26350*/  @!P3 ST.E.64 desc[UR6][R8.64], R50 ;  /* 0x000000320800b985 */ /* 0x0003e2000c101b06 */
[----:B------:R-:W-:-:S02]  /*26360*/  ISETP.GE.AND P3, PT, R35, UR4, PT ;  /* 0x0000000423007c0c */ /* 0x000fc4000bf66270 */
[----:B------:R-:W-:Y:S01]  /*26370*/  ISETP.GE.AND P4, PT, R24, UR4, PT ;  /* 0x0000000418007c0c */ /* 0x000fe2000bf86270 */
[----:B-1----:R-:W-:Y:S01]  /*26380*/  @!P5 IMAD.MOV.U32 R8, RZ, RZ, R10 ;  /* 0x000000ffff08d224 */ /* 0x002fe200078e000a */
[C---:B------:R-:W-:Y:S01]  /*26390*/  @!P1 LEA R10, P2, R39.reuse, R14, 0x2 ;  /* 0x0000000e270a9211 */ /* 0x040fe200078410ff */
[----:B------:R-:W-:Y:S02]  /*263a0*/  @!P5 IMAD.MOV.U32 R9, RZ, RZ, R53 ;  /* 0x000000ffff09d224 */ /* 0x000fe400078e0035 */
[----:B------:R-:W-:Y:S01]  /*263b0*/  @!P1 IMAD.MOV.U32 R53, RZ, RZ, R55 ;  /* 0x000000ffff359224 */ /* 0x000fe200078e0037 */
[----:B------:R-:W-:-:S05]  /*263c0*/  @!P1 LEA.HI.X R11, R39, R25, R40, 0x2, P2 ;  /* 0x00000019270b9211 */ /* 0x000fca00010f1428 */
[----:B------:R-:W-:Y:S01]  /*263d0*/  @!P3 IMAD.MOV.U32 R117, RZ, RZ, R59 ;  /* 0x000000ffff75b224 */ /* 0x000fe200078e003b */
[----:B------:R1:W-:Y:S01]  /*263e0*/  @!P5 ST.E.64 desc[UR6][R12.64], R8 ;  /* 0x000000080c00d985 */ /* 0x0003e2000c101b06 */
[----:B------:R-:W-:Y:S01]  /*263f0*/  ISETP.GE.AND P5, PT, R33, UR4, PT ;  /* 0x0000000421007c0c */ /* 0x000fe2000bfa6270 */
[----:B------:R-:W-:Y:S01]  /*26400*/  @!P4 IMAD.MOV.U32 R121, RZ, RZ, R109 ;  /* 0x000000ffff79c224 */ /* 0x000fe200078e006d */
[CC--:B------:R-:W-:Y:S01]  /*26410*/  @!P0 LEA R20, P2, R37.reuse, R14.reuse, 0x2 ;  /* 0x0000000e25148211 */ /* 0x0c0fe200078410ff */
[----:B------:R3:W-:Y:S01]  /*26420*/  @!P1 ST.E.64 desc[UR6][R10.64], R52 ;  /* 0x000000340a009985 */ /* 0x0007e2000c101b06 */
[----:B------:R-:W-:Y:S02]  /*26430*/  @!P0 MOV R55, R57 ;  /* 0x0000003900378202 */ /* 0x000fe40000000f00 */
[----:B------:R-:W-:Y:S02]  /*26440*/  @!P0 LEA.HI.X R21, R37, R25, R36, 0x2, P2 ;  /* 0x0000001925158211 */ /* 0x000fe400010f1424 */
[----:B------:R-:W-:-:S03]  /*26450*/  @!P3 LEA R26, P1, R35, R14, 0x2 ;  /* 0x0000000e231ab211 */ /* 0x000fc600078210ff */
[----:B------:R3:W-:Y:S01]  /*26460*/  @!P0 ST.E.64 desc[UR6][R20.64], R54 ;  /* 0x0000003614008985 */ /* 0x0007e2000c101b06 */
[-C--:B------:R-:W-:Y:S01]  /*26470*/  @!P3 LEA.HI.X R27, R35, R25.reuse, R34, 0x2, P1 ;  /* 0x00000019231bb211 */ /* 0x080fe200008f1422 */
[----:B------:R-:W-:Y:S01]  /*26480*/  @!P5 IMAD.MOV.U32 R119, RZ, RZ, R95 ;  /* 0x000000ffff77d224 */ /* 0x000fe200078e005f */
[CC--:B-1----:R-:W-:Y:S02]  /*26490*/  @!P5 LEA R8, P0, R33.reuse, R14.reuse, 0x2 ;  /* 0x0000000e2108d211 */ /* 0x0c2fe400078010ff */
[C---:B------:R-:W-:Y:S01]  /*264a0*/  @!P4 LEA R14, P2, R24.reuse, R14, 0x2 ;  /* 0x0000000e180ec211 */ /* 0x040fe200078410ff */
[----:B------:R3:W-:Y:S01]  /*264b0*/  @!P3 ST.E.64 desc[UR6][R26.64], R116 ;  /* 0x000000741a00b985 */ /* 0x0007e2000c101b06 */
[-C--:B------:R-:W-:Y:S02]  /*264c0*/  @!P5 LEA.HI.X R9, R33, R25.reuse, R32, 0x2, P0 ;  /* 0x000000192109d211 */ /* 0x080fe400000f1420 */
[----:B------:R-:W-:-:S03]  /*264d0*/  @!P4 LEA.HI.X R15, R24, R25, R30, 0x2, P2 ;  /* 0x00000019180fc211 */ /* 0x000fc600010f141e */
[----:B------:R3:W-:Y:S04]  /*264e0*/  @!P5 ST.E.64 desc[UR6][R8.64], R118 ;  /* 0x000000760800d985 */ /* 0x0007e8000c101b06 */
[----:B------:R3:W-:Y:S02]  /*264f0*/  @!P4 ST.E.64 desc[UR6][R14.64], R120 ;  /* 0x000000780e00c985 */ /* 0x0007e4000c101b06 */
.L_x_2457:
[----:B------:R-:W-:Y:S05]  /*26500*/  BSYNC B1 ;  /* 0x0000000000017941 */ /* 0x000fea0003800000 */
.L_x_2456:
[----:B------:R-:W-:-:S03]  /*26510*/  UMOV UR4, 0xffffffff ;  /* 0xffffffff00047882 */ /* 0x000fc60000000000 */
[----:B------:R-:W-:Y:S05]  /*26520*/  BRA.DIV UR4, `(.L_x_2458) ;  /* 0x000000be04107947 */ /* 0x000fea000b800000 */
[----:B------:R4:W0:Y:S04]  /*26530*/  SHFL.IDX PT, R3, R4, 0x1, 0x1c1f ;  /* 0x003c1f0004037f89 */ /* 0x00082800000e0000 */
[----:B--23--:R4:W2:Y:S02]  /*26540*/  SHFL.IDX PT, R14, R2, 0x1, 0x1c1f ;  /* 0x003c1f00020e7f89 */ /* 0x00c8a400000e0000 */
.L_x_2720:
[----:B------:R-:W-:-:S13]  /*26550*/  ISETP.GE.AND P0, PT, R31, R86, PT ;  /* 0x000000561f00720c */ /* 0x000fda0003f06270 */
[----:B------:R-:W-:Y:S05]  /*26560*/  @P0 BRA `(.L_x_2454) ;  /* 0x0000001000800947 */ /* 0x000fea0003800000 */
[----:B------:R-:W-:Y:S01]  /*26570*/  ULDC UR4, c[0x0][0xac8] ;  /* 0x0002b20000047ab9 */ /* 0x000fe20000000800 */
[----:B------:R-:W-:Y:S01]  /*26580*/  ULDC.64 UR6, c[0x0][0x208] ;  /* 0x0000820000067ab9 */ /* 0x000fe20000000a00 */
        /* <DEDUP_REMOVED lines=26> */
[----:B0-----:R-:W-:-:S03]  /*26730*/  @!P3 LEA R10, P5, R88, R14, 0x2 ;  /* 0x0000000e580ab211 */ /* 0x001fc600078a10ff */
[-C--:B------:R-:W-:Y:S02]  /*26740*/  @!P4 LEA R8, P0, R92, R14.reuse, 0x2 ;  /* 0x0000000e5c08c211 */ /* 0x080fe400078010ff */
[-C--:B------:R-:W-:Y:S02]  /*26750*/  @!P3 LEA.HI.X R11, R88, R3.reuse, R90, 0x2, P5 ;  /* 0x00000003580bb211 */ /* 0x080fe400028f145a */
[----:B------:R-:W-:Y:S02]  /*26760*/  @!P4 LEA.HI.X R9, R92, R3, R93, 0x2, P0 ;  /* 0x000000035c09c211 */ /* 0x000fe400000f145d */
[----:B------:R-:W-:Y:S02]  /*26770*/  ISETP.GE.AND P0, PT, R43, UR4, PT ;  /* 0x000000042b007c0c */ /* 0x000fe4000bf06270 */
[----:B--2---:R-:W-:Y:S01]  /*26780*/  @!P2 LEA R12, P5, R89, R14, 0x2 ;  /* 0x0000000e590ca211 */ /* 0x004fe200078a10ff */
[----:B------:R0:W-:Y:S01]  /*26790*/  @!P4 ST.E.64 desc[UR6][R8.64], R66 ;  /* 0x000000420800c985 */ /* 0x0001e2000c101b06 */
[----:B------:R-:W-:-:S02]  /*267a0*/  ISETP.GE.AND P4, PT, R41, UR4, PT ;  /* 0x0000000429007c0c */ /* 0x000fc4000bf86270 */
[-C--:B------:R-:W-:Y:S01]  /*267b0*/  @!P2 LEA.HI.X R13, R89, R3.reuse, R84, 0x2, P5 ;  /* 0x00000003590da211 */ /* 0x080fe200028f1454 */
[----:B------:R2:W-:Y:S01]  /*267c0*/  @!P3 ST.E.64 desc[UR6][R10.64], R68 ;  /* 0x000000440a00b985 */ /* 0x0005e2000c101b06 */
[-C--:B---3--:R-:W-:Y:S02]  /*267d0*/  @!P1 LEA R20, P5, R73, R14.reuse, 0x2 ;  /* 0x0000000e49149211 */ /* 0x088fe400078a10ff */
[----:B------:R-:W-:Y:S01]  /*267e0*/  ISETP.GE.AND P3, PT, R39, UR4, PT ;  /* 0x0000000427007c0c */ /* 0x000fe2000bf66270 */
[----:B------:R3:W-:Y:S01]  /*267f0*/  @!P2 ST.E.64 desc[UR6][R12.64], R70 ;  /* 0x000000460c00a985 */ /* 0x0007e2000c101b06 */
[-C--:B------:R-:W-:Y:S02]  /*26800*/  @!P1 LEA.HI.X R21, R73, R3.reuse, R72, 0x2, P5 ;  /* 0x0000000349159211 */ /* 0x080fe400028f1448 */
[----:B------:R-:W-:Y:S02]  /*26810*/  @!P0 LEA R28, P5, R43, R14, 0x2 ;  /* 0x0000000e2b1c8211 */ /* 0x000fe400078a10ff */
[----:B------:R-:W-:Y:S01]  /*26820*/  ISETP.GE.AND P2, PT, R37, UR4, PT ;  /* 0x0000000425007c0c */ /* 0x000fe2000bf46270 */
[----:B------:R4:W-:Y:S01]  /*26830*/  @!P1 ST.E.64 desc[UR6][R20.64], R74 ;  /* 0x0000004a14009985 */ /* 0x0009e2000c101b06 */
[----:B------:R-:W-:-:S02]  /*26840*/  @!P0 LEA.HI.X R29, R43, R3, R42, 0x2, P5 ;  /* 0x000000032b1d8211 */ /* 0x000fc400028f142a */
[----:B------:R-:W-:Y:S02]  /*26850*/  ISETP.GE.AND P1, PT, R35, UR4, PT ;  /* 0x0000000423007c0c */ /* 0x000fe4000bf26270 */
        /* <DEDUP_REMOVED lines=13> */
[----:B----4-:R-:W-:-:S03]  /*26930*/  @!P1 LEA R20, P0, R35, R14, 0x2 ;  /* 0x0000000e23149211 */ /* 0x010fc600078010ff */
[----:B------:R0:W-:Y:S01]  /*26940*/  @!P2 ST.E.64 desc[UR6][R12.64], R124 ;  /* 0x0000007c0c00a985 */ /* 0x0001e2000c101b06 */
[----:B------:R-:W-:Y:S02]  /*26950*/  @!P1 LEA.HI.X R21, R35, R3, R34, 0x2, P0 ;  /* 0x0000000323159211 */ /* 0x000fe400000f1422 */
[----:B------:R-:W-:-:S03]  /*26960*/  @!P5 LEA R26, P0, R33, R14, 0x2 ;  /* 0x0000000e211ad211 */ /* 0x000fc600078010ff */
[----:B------:R0:W-:Y:S01]  /*26970*/  @!P1 ST.E.64 desc[UR6][R20.64], R100 ;  /* 0x0000006414009985 */ /* 0x0001e2000c101b06 */
[----:B------:R-:W-:Y:S02]  /*26980*/  @!P5 LEA.HI.X R27, R33, R3, R32, 0x2, P0 ;  /* 0x00000003211bd211 */ /* 0x000fe400000f1420 */
[----:B------:R-:W-:-:S03]  /*26990*/  ISETP.GE.AND P0, PT, R24, UR4, PT ;  /* 0x0000000418007c0c */ /* 0x000fc6000bf06270 */
[----:B------:R0:W-:Y:S10]  /*269a0*/  @!P5 ST.E.64 desc[UR6][R26.64], R80 ;  /* 0x000000501a00d985 */ /* 0x0001f4000c101b06 */
[----:B------:R-:W-:Y:S05]  /*269b0*/  @P0 BRA `(.L_x_2454) ;  /* 0x0000000c006c0947 */ /* 0x000fea0003800000 */
[----:B------:R-:W-:Y:S01]  /*269c0*/  LEA R14, P0, R24, R14, 0x2 ;  /* 0x0000000e180e7211 */ /* 0x000fe200078010ff */
[----:B------:R-:W-:-:S03]  /*269d0*/  ULDC.64 UR4, c[0x0][0x208] ;  /* 0x0000820000047ab9 */ /* 0x000fc60000000a00 */
[----:B------:R-:W-:-:S05]  /*269e0*/  LEA.HI.X R15, R24, R3, R30, 0x2, P0 ;  /* 0x00000003180f7211 */ /* 0x000fca00000f141e */
[----:B------:R3:W-:Y:S01]  /*269f0*/  ST.E.64 desc[UR4][R14.64], R82 ;  /* 0x000000520e007985 */ /* 0x0007e2000c101b04 */
[----:B------:R-:W-:Y:S05]  /*26a00*/  BRA `(.L_x_2454) ;  /* 0x0000000c00587947 */ /* 0x000fea0003800000 */
.L_x_2440:
[----:B-1----:R-:W2:Y:S01]  /*26a10*/  LDL.LU R4, [R1+0x84] ;  /* 0x0000840001047983 */ /* 0x002ea20000300800 */
[----:B------:R-:W-:Y:S01]  /*26a20*/  ULDC.64 UR6, c[0x0][0xc08] ;  /* 0x0003020000067ab9 */ /* 0x000fe20000000a00 */
[----:B------:R-:W-:Y:S02]  /*26a30*/  ULDC.64 UR4, c[0x0][0xc00] ;  /* 0x0003000000047ab9 */ /* 0x000fe40000000a00 */
[----:B------:R-:W3:Y:S01]  /*26a40*/  LDL.LU R0, [R1+0x88] ;  /* 0x0000880001007983 */ /* 0x000ee20000300800 */
[----:B------:R-:W-:Y:S01]  /*26a50*/  ISETP.NE.U32.AND P1, PT, RZ, UR6, PT ;  /* 0x00000006ff007c0c */ /* 0x000fe2000bf25070 */
[----:B------:R-:W-:Y:S01]  /*26a60*/  ULDC.64 UR8, c[0x0][0x208] ;  /* 0x0000820000087ab9 */ /* 0x000fe20000000a00 */
[----:B------:R-:W-:Y:S01]  /*26a70*/  ISETP.NE.U32.AND P0, PT, RZ, UR4, PT ;  /* 0x00000004ff007c0c */ /* 0x000fe2000bf05070 */
[----:B------:R-:W1:Y:S01]  /*26a80*/  S2R R10, SR_TID.X ;  /* 0x00000000000a7919 */ /* 0x000e620000002100 */
[----:B------:R-:W-:Y:S02]  /*26a90*/  ISETP.NE.AND.EX P1, PT, RZ, UR7, PT, P1 ;  /* 0x00000007ff007c0c */ /* 0x000fe4000bf25310 */
[----:B------:R-:W-:-:S02]  /*26aa0*/  ISETP.NE.AND.EX P0, PT, RZ, UR5, PT, P0 ;  /* 0x00000005ff007c0c */ /* 0x000fc4000bf05300 */
[----:B------:R-:W-:Y:S01]  /*26ab0*/  MOV R21, RZ ;  /* 0x000000ff00157202 */ /* 0x000fe20000000f00 */
[----:B-1----:R-:W-:-:S05]  /*26ac0*/  VIADD R30, R10, 0xffffff80 ;  /* 0xffffff800a1e7836 */ /* 0x002fca0000000000 */
[----:B------:R-:W-:Y:S02]  /*26ad0*/  ISETP.GT.AND P3, PT, R30, 0x7f, PT ;  /* 0x0000007f1e00780c */ /* 0x000fe40003f64270 */
[----:B--2---:R-:W-:Y:S01]  /*26ae0*/  IADD3 R2, P2, R4, UR4, RZ ;  /* 0x0000000404027c10 */ /* 0x004fe2000ff5e0ff */
[----:B------:R-:W-:-:S03]  /*26af0*/  ULDC UR4, c[0x0][0xa88] ;  /* 0x0002a20000047ab9 */ /* 0x000fc60000000800 */
[----:B---3--:R-:W-:Y:S02]  /*26b00*/  IADD3.X R3, R0, UR5, RZ, P2, !PT ;  /* 0x0000000500037c10 */ /* 0x008fe400097fe4ff */
[----:B------:R-:W-:Y:S01]  /*26b10*/  @P1 IADD3 R8, P2, R4, UR6, RZ ;  /* 0x0000000604081c10 */ /* 0x000fe2000ff5e0ff */
[----:B------:R-:W-:Y:S02]  /*26b20*/  IMAD.U32 R4, RZ, RZ, UR4 ;  /* 0x00000004ff047e24 */ /* 0x000fe4000f8e00ff */
[----:B------:R1:W5:Y:S01]  /*26b30*/  @P0 LDG.E R21, desc[UR8][R2.64] ;  /* 0x0000000802150981 */ /* 0x000362000c1e1900 */
[----:B------:R-:W-:Y:S02]  /*26b40*/  @P1 IADD3.X R9, R0, UR7, RZ, P2, !PT ;  /* 0x0000000700091c10 */ /* 0x000fe400097fe4ff */
[----:B------:R-:W-:-:S03]  /*26b50*/  ISETP.GT.AND P2, PT, R128, 0x1, PT ;  /* 0x000000018000780c */ /* 0x000fc60003f44270 */
[----:B------:R1:W5:Y:S01]  /*26b60*/  @P1 LDG.E R4, desc[UR8][R8.64] ;  /* 0x0000000808041981 */ /* 0x000362000c1e1900 */
[----:B------:R-:W-:Y:S09]  /*26b70*/  @P1 BRA `(.L_x_2459) ;  /* 0x0000000000141947 */ /* 0x000ff20003800000 */
[----:B------:R-:W-:Y:S05]  /*26b80*/  @!P0 BRA `(.L_x_2459) ;  /* 0x0000000000108947 */ /* 0x000fea0003800000 */
[----:B------:R-:W-:Y:S02]  /*26b90*/  ULDC.64 UR4, c[0x0][0x208] ;  /* 0x0000820000047ab9 */ /* 0x000fe40000000a00 */
[----:B-1----:R-:W2:Y:S04]  /*26ba0*/  LDG.E R9, desc[UR4][R2.64] ;  /* 0x0000000402097981 */ /* 0x002ea8000c1e1900 */
[----:B-----5:R-:W2:Y:S02]  /*26bb0*/  LDG.E R4, desc[UR4][R2.64+0x4] ;  /* 0x0000040402047981 */ /* 0x020ea4000c1e1900 */
[----:B--2---:R-:W-:-:S07]  /*26bc0*/  IMAD.IADD R4, R4, 0x1, -R9 ;  /* 0x0000000104047824 */ /* 0x004fce00078e0a09 */
.L_x_2459:
[----:B------:R-:W2:Y:S04]  /*26bd0*/  LDL.LU R0, [R1+0x8c] ;  /* 0x00008c0001007983 */ /* 0x000ea80000300800 */
[----:B-1----:R-:W3:Y:S01]  /*26be0*/  LDL.LU R2, [R1+0x7c] ;  /* 0x00007c0001027983 */ /* 0x002ee20000300800 */
[----:B------:R-:W-:Y:S01]  /*26bf0*/  BSSY B1, `(.L_x_2460) ;  /* 0x0000039000017945 */ /* 0x000fe20003800000 */
[----:B-----5:R-:W-:Y:S02]  /*26c00*/  SHF.R.S32.HI R20, RZ, 0x1f, R21 ;  /* 0x0000001fff147819 */ /* 0x020fe40000011415 */
[----:B--2---:R-:W-:Y:S02]  /*26c10*/  SEL R24, R0, RZ, !P0 ;  /* 0x000000ff00187207 */ /* 0x004fe40004000000 */
[----:B---3--:R-:W-:Y:S01]  /*26c20*/  SEL R27, R2, RZ, !P0 ;  /* 0x000000ff021b7207 */ /* 0x008fe20004000000 */
[----:B------:R-:W-:Y:S06]  /*26c30*/  @P3 BRA `(.L_x_2461) ;  /* 0x0000000000d03947 */ /* 0x000fec0003800000 */
[----:B------:R-:W2:Y:S01]  /*26c40*/  LDL R2, [R1+0x54] ;  /* 0x0000540001027983 */ /* 0x000ea20000100800 */
[----:B------:R-:W1:Y:S02]  /*26c50*/  LDC R31, c[0x0][0xbe8] ;  /* 0x0002fa00ff1f7b82 */ /* 0x000e640000000800 */
[----:B-1----:R-:W-:Y:S01]  /*26c60*/  IMAD R0, R4, R31, RZ ;  /* 0x0000001f04007224 */ /* 0x002fe200078e02ff */
[----:B--2---:R-:W-:-:S04]  /*26c70*/  IADD3 R29, R2, -0x80, R10 ;  /* 0xffffff80021d7810 */ /* 0x004fc80007ffe00a */
[----:B------:R-:W-:-:S13]  /*26c80*/  ISETP.GE.AND P0, PT, R29, R0, PT ;  /* 0x000000001d00720c */ /* 0x000fda0003f06270 */
[----:B------:R-:W-:Y:S05]  /*26c90*/  @P0 BRA `(.L_x_2461) ;  /* 0x0000000000b80947 */ /* 0x000fea0003800000 */
[----:B0-----:R-:W2:Y:S01]  /*26ca0*/  LDL R14, [R1+0x68] ;  /* 0x00006800010e7983 */ /* 0x001ea20000100800 */
[----:B------:R-:W-:Y:S01]  /*26cb0*/  IMAD.MOV.U32 R0, RZ, RZ, 0x9b8 ;  /* 0x000009b8ff007424 */ /* 0x000fe200078e00ff */
[----:B------:R-:W-:Y:S01]  /*26cc0*/  ISETP.GT.AND P3, PT, R128, 0x1, PT ;  /* 0x000000018000780c */ /* 0x000fe20003f64270 */
[----:B------:R-:W0:Y:S01]  /*26cd0*/  LDC.64 R32, c[0x0][0xba8] ;  /* 0x0002ea00ff207b82 */ /* 0x000e220000000a00 */
[----:B------:R-:W3:Y:S01]  /*26ce0*/  LDL.LU R28, [R1+0x90] ;  /* 0x00009000011c7983 */ /* 0x000ee20000300800 */
[----:B------:R-:W-:Y:S01]  /*26cf0*/  ISETP.NE.AND P0, PT, R31, 0x1, PT ;  /* 0x000000011f00780c */ /* 0x000fe20003f05270 */
[----:B------:R-:W-:Y:S01]  /*26d00*/  IMAD.MOV.U32 R25, RZ, RZ, R29 ;  /* 0x000000ffff197224 */ /* 0x000fe200078e001d */
[----:B------:R-:W-:Y:S01]  /*26d10*/  SEL R26, R0, 0x978, P3 ;  /* 0x00000978001a7807 */ /* 0x000fe20001800000 */
[----:B------:R-:W-:-:S03]  /*26d20*/  ULDC.64 UR4, c[0x0][0x208] ;  /* 0x0000820000047ab9 */ /* 0x000fc60000000a00 */
[----:B------:R-:W1:Y:S08]  /*26d30*/  LDC.64 R10, c[0x0][R26+0x220] ;  /* 0x000088001a0a7b82 */ /* 0x000e700000000a00 */
[----:B------:R-:W2:Y:S08]  /*26d40*/  LDC.64 R2, c[0x0][R26+0x218] ;  /* 0x000086001a027b82 */ /* 0x000eb00000000a00 */
[----:B------:R-:W4:Y:S08]  /*26d50*/  LDC.64 R12, c[0x0][R26+0x228] ;  /* 0x00008a001a0c7b82 */ /* 0x000f300000000a00 */
[----:B------:R-:W5:Y:S08]  /*26d60*/  LDC.64 R8, c[0x0][R26+0x210] ;  /* 0x000084001a087b82 */ /* 0x000f700000000a00 */
[----:B------:R-:W4:Y:S08]  /*26d70*/  @P0 LDC R0, c[0x0][0xbec] ;  /* 0x0002fb00ff000b82 */ /* 0x000f300000000800 */
[----:B------:R-:W5:Y:S01]  /*26d80*/  @P0 LDC R37, c[0x0][0xbf0] ;  /* 0x0002fc00ff250b82 */ /* 0x000f620000000800 */
[----:B-1----:R-:W-:-:S07]  /*26d90*/  IMAD R11, R11, R27, RZ ;  /* 0x0000001b0b0b7224 */ /* 0x002fce00078e02ff */
[----:B0-----:R-:W0:Y:S01]  /*26da0*/  @!P3 LDC R32, c[0x0][0xb50] ;  /* 0x0002d400ff20bb82 */ /* 0x001e220000000800 */
[----:B------:R-:W-:Y:S02]  /*26db0*/  IMAD R11, R10, R24, R11 ;  /* 0x000000180a0b7224 */ /* 0x000fe400078e020b */
[----:B----4-:R-:W-:-:S05]  /*26dc0*/  @P0 IMAD.HI.U32 R0, R29, R0, RZ ;  /* 0x000000001d000227 */ /* 0x010fca00078e00ff */
[----:B------:R-:W1:Y:S01]  /*26dd0*/  @!P3 LDC R33, c[0x0][0xb54] ;  /* 0x0002d500ff21bb82 */ /* 0x000e620000000800 */
[----:B-----5:R-:W-:-:S05]  /*26de0*/  @P0 SHF.R.U32.HI R25, RZ, R37, R0 ;  /* 0x00000025ff190219 */ /* 0x020fca0000011600 */
[----:B------:R-:W-:Y:S02]  /*26df0*/  IMAD.MOV R0, RZ, RZ, -R25 ;  /* 0x000000ffff007224 */ /* 0x000fe400078e0a19 */
[-C--:B--2---:R-:W-:Y:S02]  /*26e00*/  IMAD R35, R3, R14.reuse, RZ ;  /* 0x0000000e03237224 */ /* 0x084fe400078e02ff */
[----:B------:R-:W-:Y:S01]  /*26e10*/  IMAD.WIDE.U32 R14, R2, R14, RZ ;  /* 0x0000000e020e7225 */ /* 0x000fe200078e00ff */
[----:B---3--:R-:W-:-:S03]  /*26e20*/  SEL R37, R28, RZ, P3 ;  /* 0x000000ff1c257207 */ /* 0x008fc60001800000 */
[----:B------:R-:W-:-:S04]  /*26e30*/  IMAD.WIDE.U32 R2, R10, R27, RZ ;  /* 0x0000001b0a027225 */ /* 0x000fc800078e00ff */
[----:B------:R-:W-:Y:S01]  /*26e40*/  IMAD.IADD R15, R35, 0x1, R15 ;  /* 0x00000001230f7824 */ /* 0x000fe200078e020f */
[----:B------:R-:W-:Y:S01]  /*26e50*/  IADD3 R14, P0, P1, R2, R14, R21 ;  /* 0x0000000e020e7210 */ /* 0x000fe2000791e015 */
[----:B------:R-:W-:Y:S02]  /*26e60*/  IMAD.IADD R10, R3, 0x1, R11 ;  /* 0x00000001030a7824 */ /* 0x000fe400078e020b */
[----:B------:R-:W-:-:S04]  /*26e70*/  IMAD.WIDE.U32 R2, R12, R37, RZ ;  /* 0x000000250c027225 */ /* 0x000fc800078e00ff */
[----:B------:R-:W-:Y:S02]  /*26e80*/  IMAD R13, R13, R37, RZ ;  /* 0x000000250d0d7224 */ /* 0x000fe400078e02ff */
        /* <DEDUP_REMOVED lines=9> */
[----:B------:R-:W-:-:S05]  /*26f20*/  IMAD.WIDE.U32 R2, R8, R11, R2 ;  /* 0x0000000b08027225 */ /* 0x000fca00078e0002 */
[----:B------:R-:W-:Y:S01]  /*26f30*/  IADD3 R0, R3, R13, RZ ;  /* 0x0000000d03007210 */ /* 0x000fe20007ffe0ff */
[----:B------:R-:W-:Y:S01]  /*26f40*/  IMAD.MOV.U32 R3, RZ, RZ, -0x800000 ;  /* 0xff800000ff037424 */ /* 0x000fe200078e00ff */
[----:B0-----:R-:W-:-:S04]  /*26f50*/  LEA R8, P0, R2, R32, 0x2 ;  /* 0x0000002002087211 */ /* 0x001fc800078010ff */
[----:B-1----:R-:W-:-:S05]  /*26f60*/  LEA.HI.X R9, R2, R33, R0, 0x2, P0 ;  /* 0x0000002102097211 */ /* 0x002fca00000f1400 */
[----:B------:R1:W-:Y:S04]  /*26f70*/  STG.E desc[UR4][R8.64], R3 ;  /* 0x0000000308007986 */ /* 0x0003e8000c101904 */
.L_x_2461:
[----:B------:R-:W-:Y:S05]  /*26f80*/  BSYNC B1 ;  /* 0x0000000000017941 */ /* 0x000fea0003800000 */
.L_x_2460:
[----:B------:R-:W-:Y:S05]  /*26f90*/  @P2 BRA `(.L_x_2454) ;  /* 0x0000000400f42947 */ /* 0x000fea0003800000 */
[----:B------:R-:W2:Y:S01]  /*26fa0*/  LDL.LU R10, [R1+0x68] ;  /* 0x00006800010a7983 */ /* 0x000ea20000300800 */
[----:B------:R-:W3:Y:S01]  /*26fb0*/  LDC R25, c[0x0][0xbe8] ;  /* 0x0002fa00ff197b82 */ /* 0x000ee20000000800 */
[--C-:B------:R-:W-:Y:S01]  /*26fc0*/  SHF.R.S32.HI R12, RZ, 0x1f, R30.reuse ;  /* 0x0000001fff0c7819 */ /* 0x100fe2000001141e */
[----:B------:R-:W-:Y:S01]  /*26fd0*/  ULDC.64 UR4, c[0x0][0xaa0] ;  /* 0x0002a80000047ab9 */ /* 0x000fe20000000a00 */
[----:B------:R-:W4:Y:S01]  /*26fe0*/  LDL R28, [R1+0x54] ;  /* 0x00005400011c7983 */ /* 0x000f220000100800 */
[----:B------:R-:W-:Y:S01]  /*26ff0*/  SHF.R.S32.HI R26, RZ, 0x1f, R30 ;  /* 0x0000001fff1a7819 */ /* 0x000fe2000001141e */
[----:B------:R-:W-:Y:S01]  /*27000*/  IMAD R0, R20, UR4, RZ ;  /* 0x0000000414007c24 */ /* 0x000fe2000f8e02ff */
[-C--:B------:R-:W-:Y:S01]  /*27010*/  LEA.HI R12, R12, R30.reuse, RZ, 0x3 ;  /* 0x0000001e0c0c7211 */ /* 0x080fe200078f18ff */
[C---:B-1----:R-:W-:Y:S01]  /*27020*/  IMAD.WIDE.U32 R2, R21.reuse, UR4, RZ ;  /* 0x0000000415027c25 */ /* 0x042fe2000f8e00ff */
[----:B------:R-:W-:Y:S01]  /*27030*/  LEA.HI R26, R26, R30, RZ, 0x3 ;  /* 0x0000001e1a1a7211 */ /* 0x000fe200078f18ff */
[----:B------:R-:W-:Y:S01]  /*27040*/  ULDC.64 UR6, c[0x0][0xaf0] ;  /* 0x0002bc0000067ab9 */ /* 0x000fe20000000a00 */
[----:B------:R-:W-:Y:S01]  /*27050*/  LOP3.LUT R12, R12, 0xfffffff8, RZ, 0xc0, !PT ;  /* 0xfffffff80c0c7812 */ /* 0x000fe200078ec0ff */
[----:B------:R-:W-:Y:S01]  /*27060*/  IMAD R9, R21, UR5, R0 ;  /* 0x0000000515097c24 */ /* 0x000fe2000f8e0200 */
[----:B------:R-:W-:Y:S01]  /*27070*/  SHF.R.S32.HI R26, RZ, 0x3, R26 ;  /* 0x00000003ff1a7819 */ /* 0x000fe2000001141a */
[----:B------:R-:W-:-:S02]  /*27080*/  ULDC.64 UR4, c[0x0][0xae8] ;  /* 0x0002ba0000047ab9 */ /* 0x000fc40000000a00 */
[----:B------:R-:W-:Y:S02]  /*27090*/  IMAD.IADD R12, R30, 0x1, -R12 ;  /* 0x000000011e0c7824 */ /* 0x000fe400078e0a0c */
[----:B------:R-:W-:Y:S02]  /*270a0*/  IMAD.IADD R3, R3, 0x1, R9 ;  /* 0x0000000103037824 */ /* 0x000fe400078e0209 */
[----:B------:R-:W-:Y:S01]  /*270b0*/  IMAD R0, R12, 0x20, R26 ;  /* 0x000000200c007824 */ /* 0x000fe200078e021a */
[----:B---3--:R-:W-:-:S13]  /*270c0*/  ISETP.NE.AND P0, PT, R25, 0x1, PT ;  /* 0x000000011900780c */ /* 0x008fda0003f05270 */
[----:B------:R-:W1:Y:S08]  /*270d0*/  @P0 LDC R8, c[0x0][0xbec] ;  /* 0x0002fb00ff080b82 */ /* 0x000e700000000800 */
[----:B------:R-:W3:Y:S01]  /*270e0*/  @P0 LDC R11, c[0x0][0xbf0] ;  /* 0x0002fc00ff0b0b82 */ /* 0x000ee20000000800 */
[----:B--2---:R-:W-:-:S04]  /*270f0*/  IMAD.WIDE.U32 R2, R10, UR4, R2 ;  /* 0x000000040a027c25 */ /* 0x004fc8000f8e0002 */
[----:B----4-:R-:W-:Y:S02]  /*27100*/  IMAD.IADD R13, R28, 0x1, R0 ;  /* 0x000000011c0d7824 */ /* 0x010fe400078e0200 */
[----:B------:R-:W-:Y:S01]  /*27110*/  IMAD R3, R10, UR5, R3 ;  /* 0x000000050a037c24 */ /* 0x000fe2000f8e0203 */
[----:B------:R-:W-:Y:S01]  /*27120*/  ULDC.64 UR4, c[0x0][0xae0] ;  /* 0x0002b80000047ab9 */ /* 0x000fe20000000a00 */
[----:B-1----:R-:W-:Y:S01]  /*27130*/  @P0 IMAD.HI.U32 R0, R13, R8, RZ ;  /* 0x000000080d000227 */ /* 0x002fe200078e00ff */
[----:B------:R-:W-:-:S03]  /*27140*/  SHF.R.S32.HI R10, RZ, 0x1f, R126 ;  /* 0x0000001fff0a7819 */ /* 0x000fc6000001147e */
[----:B------:R-:W-:Y:S01]  /*27150*/  IMAD.MOV.U32 R9, RZ, RZ, R13 ;  /* 0x000000ffff097224 */ /* 0x000fe200078e000d */
[----:B---3--:R-:W-:Y:S01]  /*27160*/  @P0 SHF.R.U32.HI R9, RZ, R11, R0 ;  /* 0x0000000bff090219 */ /* 0x008fe20000011600 */
[----:B------:R-:W-:Y:S02]  /*27170*/  IMAD R8, R24, UR6, RZ ;  /* 0x0000000618087c24 */ /* 0x000fe4000f8e02ff */
[----:B------:R-:W-:Y:S01]  /*27180*/  IMAD.WIDE.U32 R2, R27, UR6, R2 ;  /* 0x000000061b027c25 */ /* 0x000fe2000f8e0002 */
[----:B------:R-:W-:-:S03]  /*27190*/  SHF.R.S32.HI R0, RZ, 0x1f, R9 ;  /* 0x0000001fff007819 */ /* 0x000fc60000011409 */
[----:B------:R-:W-:Y:S02]  /*271a0*/  IMAD R11, R27, UR7, R8 ;  /* 0x000000071b0b7c24 */ /* 0x000fe4000f8e0208 */
[----:B------:R-:W-:Y:S02]  /*271b0*/  IMAD.MOV R8, RZ, RZ, -R9 ;  /* 0x000000ffff087224 */ /* 0x000fe400078e0a09 */
[----:B------:R-:W-:Y:S02]  /*271c0*/  IMAD.IADD R3, R3, 0x1, R11 ;  /* 0x0000000103037824 */ /* 0x000fe400078e020b */
[----:B------:R-:W-:Y:S02]  /*271d0*/  IMAD R0, R0, UR4, RZ ;  /* 0x0000000400007c24 */ /* 0x000fe4000f8e02ff */
[----:B------:R-:W-:Y:S02]  /*271e0*/  IMAD R11, R25, R8, R13 ;  /* 0x00000008190b7224 */ /* 0x000fe400078e020d */
[----:B------:R-:W-:-:S02]  /*271f0*/  IMAD R13, R9, UR5, R0 ;  /* 0x00000005090d7c24 */ /* 0x000fc4000f8e0200 */
[----:B------:R-:W-:Y:S01]  /*27200*/  IMAD.WIDE.U32 R2, R9, UR4, R2 ;  /* 0x0000000409027c25 */ /* 0x000fe2000f8e0002 */
[----:B------:R-:W-:Y:S01]  /*27210*/  SHF.R.S32.HI R0, RZ, 0x1f, R11 ;  /* 0x0000001fff007819 */ /* 0x000fe2000001140b */
[----:B------:R-:W-:Y:S01]  /*27220*/  ULDC.64 UR4, c[0x0][0xad8] ;  /* 0x0002b60000047ab9 */ /* 0x000fe20000000a00 */
[----:B------:R-:W-:Y:S01]  /*27230*/  SHF.R.S32.HI R9, RZ, 0x1f, R84 ;  /* 0x0000001fff097819 */ /* 0x000fe20000011454 */
[----:B------:R-:W-:Y:S02]  /*27240*/  IMAD.IADD R3, R3, 0x1, R13 ;  /* 0x0000000103037824 */ /* 0x000fe400078e020d */
[----:B------:R-:W-:Y:S02]  /*27250*/  IMAD R0, R0, UR4, RZ ;  /* 0x0000000400007c24 */ /* 0x000fe4000f8e02ff */
[----:B------:R-:W-:-:S04]  /*27260*/  IMAD.WIDE.U32 R2, R11, UR4, R2 ;  /* 0x000000040b027c25 */ /* 0x000fc8000f8e0002 */
[----:B------:R-:W-:Y:S01]  /*27270*/  IMAD R11, R11, UR5, R0 ;  /* 0x000000050b0b7c24 */ /* 0x000fe2000f8e0200 */
[----:B------:R-:W-:Y:S02]  /*27280*/  ULDC.64 UR4, c[0x0][0xa80] ;  /* 0x0002a00000047ab9 */ /* 0x000fe40000000a00 */
[----:B------:R-:W-:Y:S01]  /*27290*/  LEA R0, P0, R2, UR4, 0x1 ;  /* 0x0000000402007c11 */ /* 0x000fe2000f8008ff */
[----:B------:R-:W-:Y:S01]  /*272a0*/  UMOV UR4, 0xffffffff ;  /* 0xffffffff00047882 */ /* 0x000fe20000000000 */
[----:B------:R-:W-:-:S04]  /*272b0*/  IADD3 R3, R3, R11, RZ ;  /* 0x0000000b03037210 */ /* 0x000fc80007ffe0ff */
[----:B------:R-:W-:Y:S01]  /*272c0*/  LEA.HI.X R2, R2, UR5, R3, 0x1, P0 ;  /* 0x0000000502027c11 */ /* 0x000fe200080f0c03 */
[----:B------:R-:W-:Y:S06]  /*272d0*/  BRA.DIV UR4, `(.L_x_2462) ;  /* 0x000000ae04ec7947 */ /* 0x000fec000b800000 */
[----:B------:R1:W2:Y:S04]  /*272e0*/  SHFL.IDX PT, R3, R2, RZ, 0x181f ;  /* 0x00181fff02037589 */ /* 0x0002a800000e0000 */
[----:B0-----:R1:W0:Y:S02]  /*272f0*/  SHFL.IDX PT, R14, R0, RZ, 0x181f ;  /* 0x00181fff000e7589 */ /* 0x00122400000e0000 */
.L_x_2723:
[----:B------:R-:W-:Y:S01]  /*27300*/  IMAD R25, R4, R25, RZ ;  /* 0x0000001904197224 */ /* 0x000fe200078e02ff */
[----:B------:R-:W-:Y:S01]  /*27310*/  BSSY B1, `(.L_x_2463) ;  /* 0x000000e000017945 */ /* 0x000fe20003800000 */
[----:B------:R-:W-:-:S05]  /*27320*/  IMAD.IADD R8, R26, 0x1, R28 ;  /* 0x000000011a087824 */ /* 0x000fca00078e021c */
[----:B------:R-:W-:-:S13]  /*27330*/  ISETP.GE.AND P0, PT, R8, R25, PT ;  /* 0x000000190800720c */ /* 0x000fda0003f06270 */
[----:B------:R-:W-:Y:S05]  /*27340*/  @P0 BRA `(.L_x_2464) ;  /* 0x0000000000280947 */ /* 0x000fea0003800000 */
[----:B------:R-:W-:Y:S01]  /*27350*/  ULDC UR4, c[0x0][0xac8] ;  /* 0x0002b20000047ab9 */ /* 0x000fe20000000800 */
[----:B------:R-:W-:Y:S01]  /*27360*/  ULDC.64 UR6, c[0x0][0x208] ;  /* 0x0000820000067ab9 */ /* 0x000fe20000000a00 */
[----:B------:R-:W-:Y:S02]  /*27370*/  ISETP.GE.AND P2, PT, R126, UR4, PT ;  /* 0x000000047e007c0c */ /* 0x000fe4000bf46270 */
[----:B------:R-:W-:-:S11]  /*27380*/  ISETP.GE.AND P3, PT, R84, UR4, PT ;  /* 0x0000000454007c0c */ /* 0x000fd6000bf66270 */
[-C--:B0-----:R-:W-:Y:S02]  /*27390*/  @!P2 LEA R12, P0, R126, R14.reuse, 0x1 ;  /* 0x0000000e7e0ca211 */ /* 0x081fe400078008ff */
[----:B------:R-:W-:Y:S02]  /*273a0*/  @!P3 LEA R14, P1, R84, R14, 0x1 ;  /* 0x0000000e540eb211 */ /* 0x000fe400078208ff */
[-C--:B--2---:R-:W-:Y:S02]  /*273b0*/  @!P2 LEA.HI.X R13, R126, R3.reuse, R10, 0x1, P0 ;  /* 0x000000037e0da211 */ /* 0x084fe400000f0c0a */
[----:B------:R-:W-:-:S03]  /*273c0*/  @!P3 LEA.HI.X R15, R84, R3, R9, 0x1, P1 ;  /* 0x00000003540fb211 */ /* 0x000fc600008f0c09 */
[----:B------:R3:W-:Y:S04]  /*273d0*/  @!P2 ST.E.128 desc[UR6][R12.64], RZ ;  /* 0x000000ff0c00a985 */ /* 0x0007e8000c101d06 */
[----:B------:R3:W-:Y:S02]  /*273e0*/  @!P3 ST.E.128 desc[UR6][R14.64], RZ ;  /* 0x000000ff0e00b985 */ /* 0x0007e4000c101d06 */
.L_x_2464:
[----:B------:R-:W-:Y:S05]  /*273f0*/  BSYNC B1 ;  /* 0x0000000000017941 */ /* 0x000fea0003800000 */
.L_x_2463:
[----:B------:R-:W-:-:S03]  /*27400*/  UMOV UR4, 0xffffffff ;  /* 0xffffffff00047882 */ /* 0x000fc60000000000 */
[----:B------:R-:W-:Y:S05]  /*27410*/  BRA.DIV UR4, `(.L_x_2465) ;  /* 0x000000ae04d07947 */ /* 0x000fea000b800000 */
[----:B--2---:R2:W4:Y:S04]  /*27420*/  SHFL.IDX PT, R3, R2, 0x1, 0x181f ;  /* 0x00381f0002037f89 */ /* 0x00452800000e0000 */
[----:B0--3--:R2:W0:Y:S02]  /*27430*/  SHFL.IDX PT, R14, R0, 0x1, 0x181f ;  /* 0x00381f00000e7f89 */ /* 0x00942400000e0000 */
.L_x_2727:
        /* <DEDUP_REMOVED lines=10> */
[-C--:B----4-:R-:W-:Y:S02]  /*274e0*/  @!P2 LEA.HI.X R13, R126, R3.reuse, R10, 0x1, P0 ;  /* 0x000000037e0da211 */ /* 0x090fe400000f0c0a */
[----:B------:R-:W-:-:S03]  /*274f0*/  @!P3 LEA.HI.X R15, R84, R3, R9, 0x1, P1 ;  /* 0x00000003540fb211 */ /* 0x000fc600008f0c09 */
[----:B------:R3:W-:Y:S04]  /*27500*/  @!P2 ST.E.128 desc[UR6][R12.64], RZ ;  /* 0x000000ff0c00a985 */ /* 0x0007e8000c101d06 */
[----:B------:R3:W-:Y:S02]  /*27510*/  @!P3 ST.E.128 desc[UR6][R14.64], RZ ;  /* 0x000000ff0e00b985 */ /* 0x0007e4000c101d06 */
.L_x_2467:
[----:B------:R-:W-:Y:S05]  /*27520*/  BSYNC B1 ;  /* 0x0000000000017941 */ /* 0x000fea0003800000 */
.L_x_2466:
[----:B------:R-:W-:-:S03]  /*27530*/  UMOV UR4, 0xffffffff ;  /* 0xffffffff00047882 */ /* 0x000fc60000000000 */
[----:B------:R-:W-:Y:S05]  /*27540*/  BRA.DIV UR4, `(.L_x_2468) ;  /* 0x000000ae04cc7947 */ /* 0x000fea000b800000 */
[----:B----4-:R4:W1:Y:S04]  /*27550*/  SHFL.IDX PT, R3, R2, 0x2, 0x181f ;  /* 0x00581f0002037f89 */ /* 0x01086800000e0000 */
[----:B0--3--:R4:W0:Y:S02]  /*27560*/  SHFL.IDX PT, R14, R0, 0x2, 0x181f ;  /* 0x00581f00000e7f89 */ /* 0x00982400000e0000 */
.L_x_2731:
        /* <DEDUP_REMOVED lines=10> */
[-C--:B-1----:R-:W-:Y:S02]  /*27610*/  @!P2 LEA.HI.X R13, R126, R3.reuse, R10, 0x1, P0 ;  /* 0x000000037e0da211 */ /* 0x082fe400000f0c0a */
[----:B------:R-:W-:-:S03]  /*27620*/  @!P3 LEA.HI.X R15, R84, R3, R9, 0x1, P1 ;  /* 0x00000003540fb211 */ /* 0x000fc600008f0c09 */
[----:B------:R3:W-:Y:S04]  /*27630*/  @!P2 ST.E.128 desc[UR6][R12.64], RZ ;  /* 0x000000ff0c00a985 */ /* 0x0007e8000c101d06 */
[----:B------:R3:W-:Y:S02]  /*27640*/  @!P3 ST.E.128 desc[UR6][R14.64], RZ ;  /* 0x000000ff0e00b985 */ /* 0x0007e4000c101d06 */
.L_x_2470:
[----:B------:R-:W-:Y:S05]  /*27650*/  BSYNC B1 ;  /* 0x0000000000017941 */ /* 0x000fea0003800000 */
.L_x_2469:
[----:B------:R-:W-:-:S03]  /*27660*/  UMOV UR4, 0xffffffff ;  /* 0xffffffff00047882 */ /* 0x000fc60000000000 */
[----:B------:R-:W-:Y:S05]  /*27670*/  BRA.DIV UR4, `(.L_x_2471) ;  /* 0x000000ae04c87947 */ /* 0x000fea000b800000 */
[----:B-1----:R1:W1:Y:S04]  /*27680*/  SHFL.IDX PT, R3, R2, 0x3, 0x181f ;  /* 0x00781f0002037f89 */ /* 0x00226800000e0000 */
[----:B0--3--:R0:W3:Y:S02]  /*27690*/  SHFL.IDX PT, R14, R0, 0x3, 0x181f ;  /* 0x00781f00000e7f89 */ /* 0x0090e400000e0000 */
.L_x_2735:
[----:B0-2-4-:R-:W-:-:S05]  /*276a0*/  VIADD R0, R8, 0x60 ;  /* 0x0000006008007836 */ /* 0x015fca0000000000 */
[----:B------:R-:W-:-:S13]  /*276b0*/  ISETP.GE.AND P0, PT, R0, R25, PT ;  /* 0x000000190000720c */ /* 0x000fda0003f06270 */
[----:B------:R-:W-:Y:S05]  /*276c0*/  @P0 BRA `(.L_x_2454) ;  /* 0x0000000000280947 */ /* 0x000fea0003800000 */
[----:B------:R-:W-:Y:S01]  /*276d0*/  ULDC UR4, c[0x0][0xac8] ;  /* 0x0002b20000047ab9 */ /* 0x000fe20000000800 */
[----:B------:R-:W-:Y:S01]  /*276e0*/  ULDC.64 UR6, c[0x0][0x208] ;  /* 0x0000820000067ab9 */ /* 0x000fe20000000a00 */
[----:B------:R-:W-:Y:S02]  /*276f0*/  ISETP.GE.AND P2, PT, R126, UR4, PT ;  /* 0x000000047e007c0c */ /* 0x000fe4000bf46270 */
[----:B------:R-:W-:-:S11]  /*27700*/  ISETP.GE.AND P3, PT, R84, UR4, PT ;  /* 0x0000000454007c0c */ /* 0x000fd6000bf66270 */
[-C--:B---3--:R-:W-:Y:S02]  /*27710*/  @!P2 LEA R12, P0, R126, R14.reuse, 0x1 ;  /* 0x0000000e7e0ca211 */ /* 0x088fe400078008ff */
[----:B------:R-:W-:Y:S02]  /*27720*/  @!P3 LEA R14, P1, R84, R14, 0x1 ;  /* 0x0000000e540eb211 */ /* 0x000fe400078208ff */
[-C--:B-1----:R-:W-:Y:S02]  /*27730*/  @!P2 LEA.HI.X R13, R126, R3.reuse, R10, 0x1, P0 ;  /* 0x000000037e0da211 */ /* 0x082fe400000f0c0a */
[----:B------:R-:W-:-:S03]  /*27740*/  @!P3 LEA.HI.X R15, R84, R3, R9, 0x1, P1 ;  /* 0x00000003540fb211 */ /* 0x000fc600008f0c09 */
[----:B------:R0:W-:Y:S04]  /*27750*/  @!P2 ST.E.128 desc[UR6][R12.64], RZ ;  /* 0x000000ff0c00a985 */ /* 0x0001e8000c101d06 */
[----:B------:R0:W-:Y:S02]  /*27760*/  @!P3 ST.E.128 desc[UR6][R14.64], RZ ;  /* 0x000000ff0e00b985 */ /* 0x0001e4000c101d06 */
.L_x_2454:
[----:B------:R-:W-:Y:S05]  /*27770*/  BSYNC B0 ;  /* 0x0000000000007941 */ /* 0x000fea0003800000 */
.L_x_2439:
[----:B------:R-:W-:Y:S02]  /*27780*/  ULDC UR4, c[0x0][0xc3c] ;  /* 0x00030f0000047ab9 */ /* 0x000fe40000000800 */
[----:B------:R-:W-:-:S13]  /*27790*/  ISETP.GE.AND P0, PT, R7, UR4, PT ;  /* 0x0000000407007c0c */ /* 0x000fda000bf06270 */
[----:B------:R-:W-:Y:S05]  /*277a0*/  @!P0 BRA `(.L_x_2472) ;  /* 0xfffffd9800908947 */ /* 0x000fea000383ffff */
[----:B------:R-:W-:Y:S05]  /*277b0*/  BRA `(.L_x_2273) ;  /* 0x0000007800787947 */ /* 0x000fea0003800000 */
.L_x_2271:
[----:B------:R-:W-:-:S08]  /*277c0*/  NOP ;  /* 0x0000000000007918 */ /* 0x000fd00000000000 */
[----:B0-----:R-:W0:-:S00]  /*277d0*/  USETMAXREG.DEALLOC.CTAPOOL 0x18 ;  /* 0x00000018000079c8 */ /* 0x001e0000080e0500 */
        /* <DEDUP_REMOVED lines=18> */
.L_x_2473:
[----:B------:R-:W1:Y:S01]  /*27900*/  S2R R0, SR_TID.X ;  /* 0x0000000000007919 */ /* 0x000e620000002100 */
[----:B------:R-:W-:Y:S01]  /*27910*/  ULDC UR4, c[0x0][0xc3c] ;  /* 0x00030f0000047ab9 */ /* 0x000fe20000000800 */
[----:B------:R-:W-:Y:S01]  /*27920*/  ULDC.64 UR6, c[0x0][0x208] ;  /* 0x0000820000067ab9 */ /* 0x000fe20000000a00 */
        /* <DEDUP_REMOVED lines=12> */
[----:B------:R-:W0:Y:S01]  /*279f0*/  S2UR UR6, SR_CTAID.X ;  /* 0x00000000000679c3 */ /* 0x000e220000002500 */
[C---:B------:R-:W-:Y:S01]  /*27a00*/  ISETP.GE.U32.AND P2, PT, R0.reuse, 0x2, PT ;  /* 0x000000020000780c */ /* 0x040fe20003f46070 */
[----:B------:R-:W-:Y:S01]  /*27a10*/  UMOV UR4, URZ ;  /* 0x0000003f00047c82 */ /* 0x000fe20008000000 */
[C---:B------:R-:W-:Y:S02]  /*27a20*/  ISETP.GE.U32.AND P3, PT, R0.reuse, 0x4, PT ;  /* 0x000000040000780c */ /* 0x040fe40003f66070 */
[C---:B------:R-:W-:Y:S02]  /*27a30*/  ISETP.GE.U32.AND P4, PT, R0.reuse, 0x8, PT ;  /* 0x000000080000780c */ /* 0x040fe40003f86070 */
[----:B------:R-:W-:Y:S01]  /*27a40*/  ISETP.GE.U32.AND P5, PT, R0, 0x10, PT ;  /* 0x000000100000780c */ /* 0x000fe20003fa6070 */
        /* <DEDUP_REMOVED lines=11> */
[----:B-1----:R-:W-:-:S04]  /*27b00*/  SEL R2, R2, RZ, P4 ;  /* 0x000000ff02027207 */ /* 0x002fc80002000000 */
[----:B------:R-:W-:-:S05]  /*27b10*/  IADD3 R2, R9, R2, RZ ;  /* 0x0000000209027210 */ /* 0x000fca0007ffe0ff */
[----:B------:R-:W1:Y:S02]  /*27b20*/  SHFL.UP PT, R3, R2, 0x10, RZ ;  /* 0x0600000002037989 */ /* 0x000e6400000e00ff */
[----:B-1----:R-:W-:-:S05]  /*27b30*/  SEL R3, R3, RZ, P5 ;  /* 0x000000ff03037207 */ /* 0x002fca0002800000 */
[----:B------:R-:W-:-:S05]  /*27b40*/  IMAD.IADD R3, R2, 0x1, R3 ;  /* 0x0000000102037824 */ /* 0x000fca00078e0203 */
[----:B------:R-:W1:Y:S02]  /*27b50*/  SHFL.IDX PT, R7, R3, 0x1f, 0x1f ;  /* 0x03e01f0003077f89 */ /* 0x000e6400000e0000 */
[----:B-1----:R-:W-:-:S04]  /*27b60*/  IMAD R7, R7, UR5, RZ ;  /* 0x0000000507077c24 */ /* 0x002fc8000f8e02ff */
[----:B------:R-:W-:Y:S01]  /*27b70*/  IMAD.MOV.U32 R4, RZ, RZ, R7 ;  /* 0x000000ffff047224 */ /* 0x000fe200078e0007 */
[----:B0-----:R-:W-:-:S13]  /*27b80*/  ISETP.GT.AND P6, PT, R7, UR6, PT ;  /* 0x0000000607007c0c */ /* 0x001fda000bfc4270 */
[----:B------:R-:W-:Y:S05]  /*27b90*/  @P6 BRA `(.L_x_2475) ;  /* 0x0000000000ac6947 */ /* 0x000fea0003800000 */
[----:B------:R-:W-:Y:S01]  /*27ba0*/  IMAD.MOV.U32 R7, RZ, RZ, R4 ;  /* 0x000000ffff077224 */ /* 0x000fe200078e0004 */
[----:B------:R-:W-:Y:S01]  /*27bb0*/  UMOV UR4, URZ ;  /* 0x0000003f00047c82 */ /* 0x000fe20008000000 */
[----:B------:R-:W-:-:S05]  /*27bc0*/  ULDC UR5, c[0x0][0xc38] ;  /* 0x00030e0000057ab9 */ /* 0x000fca0000000800 */
.L_x_2477:
[----:B------:R-:W0:Y:S01]  /*27bd0*/  LDC R2, c[0x0][0xc3c] ;  /* 0x00030f00ff027b82 */ /* 0x000e220000000800 */
[----:B------:R-:W-:Y:S01]  /*27be0*/  ULDC UR7, c[0x0][0xc3c] ;  /* 0x00030f0000077ab9 */ /* 0x000fe20000000800 */
[----:B------:R-:W-:Y:S01]  /*27bf0*/  UIADD3 UR4, UR4, 0x1f, URZ ;  /* 0x0000001f04047890 */ /* 0x000fe2000fffe03f */
[----:B------:R-:W-:-:S05]  /*27c00*/  IMAD.U32 R3, RZ, RZ, UR7 ;  /* 0x00000007ff037e24 */ /* 0x000fca000f8e00ff */
[----:B------:R1:W-:Y:S01]  /*27c10*/  STL [R1+0xc], R3 ;  /* 0x00000c0301007387 */ /* 0x0003e20000100800 */
[----:B0-----:R-:W-:-:S13]  /*27c20*/  ISETP.LE.AND P6, PT, R2, UR4, PT ;  /* 0x0000000402007c0c */ /* 0x001fda000bfc3270 */
[----:B-1----:R-:W-:Y:S05]  /*27c30*/  @P6 BRA `(.L_x_2476) ;  /* 0x0000000800b86947 */ /* 0x002fea0003800000 */
[----:B------:R-:W-:Y:S01]  /*27c40*/  VIADD R9, R0, UR4 ;  /* 0x0000000400097c36 */ /* 0x000fe20008000000 */
[----:B------:R-:W-:Y:S01]  /*27c50*/  ULDC.64 UR8, c[0x0][0x208] ;  /* 0x0000820000087ab9 */ /* 0x000fe20000000a00 */
        /* <DEDUP_REMOVED lines=31> */
.L_x_2475:
        /* <DEDUP_REMOVED lines=12> */
.L_x_2478:
[----:B---34-:R-:W-:Y:S01]  /*27f10*/  IMAD R3, R8, UR5, R9 ;  /* 0x0000000508037c24 */ /* 0x018fe2000f8e0209 */
[----:B-1----:R-:W-:Y:S01]  /*27f20*/  ISETP.NE.AND P0, PT, R7, 0x1, PT ;  /* 0x000000010700780c */ /* 0x002fe20003f05270 */
[----:B------:R-:W-:-:S03]  /*27f30*/  VIADD R13, R10, UR4 ;  /* 0x000000040a0d7c36 */ /* 0x000fc60008000000 */
[----:B------:R1:W-:Y:S01]  /*27f40*/  STL [R1], R3 ;  /* 0x0000000301007387 */ /* 0x0003e20000100800 */
[----:B0-----:R-:W-:-:S03]  /*27f50*/  IADD3 R5, -R3, UR6, RZ ;  /* 0x0000000603057c10 */ /* 0x001fc6000fffe1ff */
[----:B------:R1:W-:Y:S05]  /*27f60*/  STL [R1+0xc], R13 ;  /* 0x00000c0d01007387 */ /* 0x0003ea0000100800 */
[----:B------:R-:W-:Y:S05]  /*27f70*/  @!P0 BRA `(.L_x_2479) ;  /* 0x0000000000e08947 */ /* 0x000fea0003800000 */
[----:B--2---:R-:W-:Y:S01]  /*27f80*/  IABS R6, R4 ;  /* 0x0000000400067213 */ /* 0x004fe20000000000 */
[----:B------:R-:W-:Y:S01]  /*27f90*/  IMAD.MOV.U32 R2, RZ, RZ, RZ ;  /* 0x000000ffff027224 */ /* 0x000fe200078e00ff */
[----:B------:R-:W-:Y:S02]  /*27fa0*/  IABS R8, R7 ;  /* 0x0000000700087213 */ /* 0x000fe40000000000 */
[----:B------:R-:W0:Y:S08]  /*27fb0*/  I2F.RP R9, R6 ;  /* 0x0000000600097306 */ /* 0x000e300000209400 */
[----:B------:R-:W-:Y:S08]  /*27fc0*/  I2F.RP R12, R8 ;  /* 0x00000008000c7306 */ /* 0x000ff00000209400 */
[----:B0-----:R-:W1:Y:S02]  /*27fd0*/  MUFU.RCP R9, R9 ;  /* 0x0000000900097308 */ /* 0x001e640000001000 */
[----:B-1----:R-:W-:-:S06]  /*27fe0*/  VIADD R3, R9, 0xffffffe ;  /* 0x0ffffffe09037836 */ /* 0x002fcc0000000000 */
[----:B------:R-:W0:Y:S02]  /*27ff0*/  F2I.FTZ.U32.TRUNC.NTZ R3, R3 ;  /* 0x0000000300037305 */ /* 0x000e24000021f000 */
[----:B0-----:R-:W-:-:S05]  /*28000*/  IADD3 R11, RZ, -R3, RZ ;  /* 0x80000003ff0b7210 */ /* 0x001fca0007ffe0ff */
[----:B------:R-:W-:-:S04]  /*28010*/  IMAD R11, R11, R6, RZ ;  /* 0x000000060b0b7224 */ /* 0x000fc800078e02ff */
[----:B------:R-:W-:Y:S01]  /*28020*/  IMAD.HI.U32 R10, R3, R11, R2 ;  /* 0x0000000b030a7227 */ /* 0x000fe200078e0002 */
[----:B------:R-:W-:Y:S01]  /*28030*/  IABS R11, R5 ;  /* 0x00000005000b7213 */ /* 0x000fe20000000000 */
[----:B------:R-:W0:Y:S01]  /*28040*/  MUFU.RCP R2, R12 ;  /* 0x0000000c00027308 */ /* 0x000e220000001000 */
[----:B------:R-:W-:-:S03]  /*28050*/  IABS R3, R4 ;  /* 0x0000000400037213 */ /* 0x000fc60000000000 */
[----:B------:R-:W-:-:S04]  /*28060*/  IMAD.HI.U32 R9, R10, R11, RZ ;  /* 0x0000000b0a097227 */ /* 0x000fc800078e00ff */
[----:B------:R-:W-:-:S04]  /*28070*/  IMAD.MOV R14, RZ, RZ, -R3 ;  /* 0x000000ffff0e7224 */ /* 0x000fc800078e0a03 */
[----:B------:R-:W-:Y:S02]  /*28080*/  IMAD R11, R9, R14, R11 ;  /* 0x0000000e090b7224 */ /* 0x000fe400078e020b */
[----:B0-----:R-:W-:-:S03]  /*28090*/  VIADD R3, R2, 0xffffffe ;  /* 0x0ffffffe02037836 */ /* 0x001fc60000000000 */
[----:B------:R-:W-:Y:S01]  /*280a0*/  ISETP.GT.U32.AND P1, PT, R6, R11, PT ;  /* 0x0000000b0600720c */ /* 0x000fe20003f24070 */
[----:B------:R-:W-:Y:S02]  /*280b0*/  IMAD.MOV.U32 R2, RZ, RZ, RZ ;  /* 0x000000ffff027224 */ /* 0x000fe400078e00ff */
        /* <DEDUP_REMOVED lines=11> */
[----:B------:R-:W-:-:S04]  /*28170*/  IABS R2, R7 ;  /* 0x0000000700027213 */ /* 0x000fc80000000000 */
[----:B------:R-:W-:-:S07]  /*28180*/  IADD3 R2, RZ, -R2, RZ ;  /* 0x80000002ff027210 */ /* 0x000fce0007ffe0ff */
        /* <DEDUP_REMOVED lines=23> */
.L_x_2479:
[----:B-1----:R-:W0:Y:S01]  /*28300*/  LDC.64 R2, c[0x0][0xc90] ;  /* 0x00032400ff027b82 */ /* 0x002e220000000a00 */
[----:B------:R-:W-:Y:S01]  /*28310*/  ULDC.64 UR6, c[0x0][0x208] ;  /* 0x0000820000067ab9 */ /* 0x000fe20000000a00 */
        /* <DEDUP_REMOVED lines=9> */
[----:B0-----:R-:W-:-:S05]  /*283b0*/  IADD3 R11, RZ, -R3, RZ ;  /* 0x80000003ff0b7210 */ /* 0x001fca0007ffe0ff */
        /* <DEDUP_REMOVED lines=29> */
[----:B0-----:R-:W-:-:S05]  /*28590*/  IADD3 R2, RZ, -R3, RZ ;  /* 0x80000003ff027210 */ /* 0x001fca0007ffe0ff */
        /* <DEDUP_REMOVED lines=20> */
.L_x_2480:
[----:B01----:R-:W-:-:S05]  /*286e0*/  LOP3.LUT R3, RZ, R2, RZ, 0x33, !PT ;  /* 0x00000002ff037212 */ /* 0x003fca00078e33ff */
[----:B------:R-:W-:-:S05]  /*286f0*/  IMAD.IADD R2, R4, 0x1, R3 ;  /* 0x0000000104027824 */ /* 0x000fca00078e0203 */
[----:B------:R1:W-:Y:S01]  /*28700*/  STL [R1+0x4], R2 ;  /* 0x0000040201007387 */ /* 0x0003e20000100800 */
[----:B------:R-:W-:Y:S05]  /*28710*/  BRA `(.L_x_2481) ;  /* 0x0000000000107947 */ /* 0x000fea0003800000 */
.L_x_2476:
[----:B------:R-:W-:Y:S01]  /*28720*/  IMAD.U32 R2, RZ, RZ, UR6 ;  /* 0x00000006ff027e24 */ /* 0x000fe2000f8e00ff */
[----:B------:R0:W-:Y:S04]  /*28730*/  STL [R1+0x4], RZ ;  /* 0x000004ff01007387 */ /* 0x0001e80000100800 */
[----:B------:R0:W-:Y:S04]  /*28740*/  STL [R1+0x8], RZ ;  /* 0x000008ff01007387 */ /* 0x0001e80000100800 */
[----:B------:R0:W-:Y:S02]  /*28750*/  STL [R1], R2 ;  /* 0x0000000201007387 */ /* 0x0001e40000100800 */
.L_x_2481:
        /* <DEDUP_REMOVED lines=10> */
.L_x_2474:
[----:B--2---:R-:W2:Y:S01]  /*28800*/  LDL R0, [R1+0xc] ;  /* 0x00000c0001007983 */ /* 0x004ea20000100800 */
[----:B------:R-:W-:-:S03]  /*28810*/  ULDC UR4, c[0x0][0xc3c] ;  /* 0x00030f0000047ab9 */ /* 0x000fc60000000800 */
[----:B------:R3:W-:Y:S01]  /*28820*/  STL [R1+0x10], RZ ;  /* 0x000010ff01007387 */ /* 0x0007e20000100800 */
[----:B--2---:R-:W-:Y:S02]  /*28830*/  ISETP.GE.AND P0, PT, R0, UR4, PT ;  /* 0x0000000400007c0c */ /* 0x004fe4000bf06270 */
[----:B------:R-:W-:-:S05]  /*28840*/  MOV R0, 0x1 ;  /* 0x0000000100007802 */ /* 0x000fca0000000f00 */
[----:B------:R3:W-:Y:S04]  /*28850*/  STL [R1+0x18], R0 ;  /* 0x0000180001007387 */ /* 0x0007e80000100800 */
[----:B------:R3:W-:Y:S02]  /*28860*/  STL [R1+0x60], RZ ;  /* 0x000060ff01007387 */ /* 0x0007e40000100800 */
[----:B------:R-:W-:Y:S05]  /*28870*/  @P0 BRA `(.L_x_2482) ;  /* 0x00000064003c0947 */ /* 0x000fea0003800000 */
[----:B---3--:R-:W2:Y:S01]  /*28880*/  LDL R0, [R1+0xa4] ;  /* 0x0000a40001007983 */ /* 0x008ea20000100800 */
[----:B------:R-:W3:Y:S01]  /*28890*/  S2UR UR5, SR_CgaCtaId ;  /* 0x00000000000579c3 */ /* 0x000ee20000008800 */
[----:B------:R-:W-:Y:S01]  /*288a0*/  UMOV UR4, 0x400 ;  /* 0x0000040000047882 */ /* 0x000fe20000000000 */
[----:B------:R-:W-:Y:S01]  /*288b0*/  BSSY B7, `(.L_x_2482) ;  /* 0x000064b000077945 */ /* 0x000fe20003800000 */
[----:B------:R-:W4:Y:S01]  /*288c0*/  S2R R9, SR_TID.X ;  /* 0x0000000000097919 */ /* 0x000f220000002100 */
[----:B------:R-:W-:Y:S01]  /*288d0*/  ULDC.64 UR36, c[0x0][0x198] ;  /* 0x0000660000247ab9 */ /* 0x000fe20000000a00 */
[----:B------:R-:W-:Y:S01]  /*288e0*/  ULDC UR40, c[0x0][0xc] ;  /* 0x0000030000287ab9 */ /* 0x000fe20000000800 */
[----:B---3--:R-:W-:-:S06]  /*288f0*/  ULEA UR4, UR5, UR4, 0x18 ;  /* 0x0000000405047291 */ /* 0x008fcc000f8ec03f */
[----:B------:R-:W-:Y:S02]  /*28900*/  IMAD.U32 R18, RZ, RZ, UR4 ;  /* 0x00000004ff127e24 */ /* 0x000fe4000f8e00ff */
[C---:B----4-:R-:W-:Y:S01]  /*28910*/  IMAD.SHL.U32 R3, R9.reuse, 0x2, RZ ;  /* 0x0000000209037824 */ /* 0x050fe200078e00ff */
[C---:B------:R-:W-:Y:S01]  /*28920*/  LOP3.LUT R8, R9.reuse, 0x7f, RZ, 0xc0, !PT ;  /* 0x0000007f09087812 */ /* 0x040fe200078ec0ff */
[C---:B-1----:R-:W-:Y:S01]  /*28930*/  IMAD.SHL.U32 R5, R9.reuse, 0x20, RZ ;  /* 0x0000002009057824 */ /* 0x042fe200078e00ff */
[----:B------:R-:W-:Y:S02]  /*28940*/  SHF.R.U32.HI R6, RZ, 0x1, R9 ;  /* 0x00000001ff067819 */ /* 0x000fe40000011609 */
[----:B------:R-:W-:Y:S02]  /*28950*/  LOP3.LUT P0, RZ, R9, 0x4, RZ, 0xc0, !PT ;  /* 0x0000000409ff7812 */ /* 0x000fe4000780c0ff */
[----:B------:R-:W-:-:S04]  /*28960*/  LOP3.LUT R7, R5, 0x80, RZ, 0xc0, !PT ;  /* 0x0000008005077812 */ /* 0x000fc800078ec0ff */
[----:B------:R-:W-:Y:S02]  /*28970*/  LOP3.LUT R7, R7, 0x10, R9, 0xf8, !PT ;  /* 0x0000001007077812 */ /* 0x000fe400078ef809 */
[----:B--2---:R-:W-:Y:S01]  /*28980*/  R2UR UR6, R0 ;  /* 0x00000000000672ca */ /* 0x004fe200000e0000 */
[----:B------:R-:W-:-:S05]  /*28990*/  IMAD.SHL.U32 R0, R9, 0x10, RZ ;  /* 0x0000001009007824 */ /* 0x000fca00078e00ff */
[----:B0-----:R-:W-:-:S04]  /*289a0*/  LOP3.LUT R2, R0, 0x3f0, RZ, 0xc0, !PT ;  /* 0x000003f000027812 */ /* 0x001fc800078ec0ff */
[----:B------:R-:W-:Y:S01]  /*289b0*/  LOP3.LUT R3, R2, 0x70, R3, 0x78, !PT ;  /* 0x0000007002037812 */ /* 0x000fe200078e7803 */
[----:B------:R-:W-:Y:S02]  /*289c0*/  IMAD.SHL.U32 R2, R8, 0x10, RZ ;  /* 0x0000001008027824 */ /* 0x000fe400078e00ff */
[----:B------:R-:W-:Y:S02]  /*289d0*/  ULOP3.LUT UR38, UR6, 0x1, URZ, 0xfc, !UPT ;  /* 0x0000000106267892 */ /* 0x000fe4000f8efc3f */
[----:B------:R-:W-:Y:S01]  /*289e0*/  ULOP3.LUT UR39, UR6, 0x2, URZ, 0xfc, !UPT ;  /* 0x0000000206277892 */ /* 0x000fe2000f8efc3f */
[----:B------:R-:W-:Y:S02]  /*289f0*/  LOP3.LUT R3, R3, 0x400, R2, 0xf8, !PT ;  /* 0x0000040003037812 */ /* 0x000fe400078ef802 */
[----:B------:R-:W-:-:S04]  /*28a00*/  LOP3.LUT R2, R2, 0x600, RZ, 0xc0, !PT ;  /* 0x0000060002027812 */ /* 0x000fc800078ec0ff */
[----:B------:R-:W-:-:S04]  /*28a10*/  LOP3.LUT R2, R2, 0x60, R5, 0xf8, !PT ;  /* 0x0000006002027812 */ /* 0x000fc800078ef805 */
[----:B------:R-:W-:Y:S01]  /*28a20*/  LOP3.LUT R4, R2, 0x100, R5, 0xf8, !PT ;  /* 0x0000010002047812 */ /* 0x000fe200078ef805 */
[----:B------:R-:W-:-:S05]  /*28a30*/  IMAD.SHL.U32 R2, R9, 0x80, RZ ;  /* 0x0000008009027824 */ /* 0x000fca00078e00ff */
[----:B------:R-:W-:-:S04]  /*28a40*/  LOP3.LUT R5, R2, 0x380, RZ, 0xc0, !PT ;  /* 0x0000038002057812 */ /* 0x000fc800078ec0ff */
[----:B------:R-:W-:Y:S01]  /*28a50*/  LOP3.LUT R5, R5, 0x30, R6, 0xf8, !PT ;  /* 0x0000003005057812 */ /* 0x000fe200078ef806 */
[----:B------:R-:W-:-:S03]  /*28a60*/  IMAD.SHL.U32 R6, R9, 0x4, RZ ;  /* 0x0000000409067824 */ /* 0x000fc600078e00ff */
[----:B------:R-:W-:Y:S02]  /*28a70*/  LOP3.LUT R5, R5, 0x70, R0, 0x78, !PT ;  /* 0x0000007005057812 */ /* 0x000fe400078e7800 */
[----:B------:R-:W-:Y:S02]  /*28a80*/  LOP3.LUT R7, R7, 0x10, R6, 0x78, !PT ;  /* 0x0000001007077812 */ /* 0x000fe400078e7806 */
[----:B------:R-:W-:Y:S02]  /*28a90*/  LOP3.LUT R2, R5, 0xc00, R2, 0xf8, !PT ;  /* 0x00000c0005027812 */ /* 0x000fe400078ef802 */
[----:B------:R-:W-:-:S05]  /*28aa0*/  LOP3.LUT R4, R4, R7, RZ, 0xfc, !PT ;  /* 0x0000000704047212 */ /* 0x000fca00078efcff */
[----:B------:R0:W-:Y:S04]  /*28ab0*/  STL [R1+0x30], R4 ;  /* 0x0000300401007387 */ /* 0x0001e80000100800 */
[----:B------:R1:W-:Y:S01]  /*28ac0*/  STL [R1+0x34], R2 ;  /* 0x0000340201007387 */ /* 0x0003e20000100800 */
[----:B0-----:R-:W-:Y:S01]  /*28ad0*/  SHF.R.U32.HI R4, RZ, 0x3, R8 ;  /* 0x00000003ff047819 */ /* 0x001fe20000011608 */
[----:B-1----:R-:W-:-:S03]  /*28ae0*/  IMAD.MOV.U32 R2, RZ, RZ, 0x40 ;  /* 0x00000040ff027424 */ /* 0x002fc600078e00ff */
[----:B------:R-:W-:Y:S02]  /*28af0*/  LOP3.LUT R4, R4, 0x70, R0, 0xf8, !PT ;  /* 0x0000007004047812 */ /* 0x000fe400078ef800 */
[----:B------:R-:W-:Y:S02]  /*28b00*/  MOV R0, 0x1 ;  /* 0x0000000100007802 */ /* 0x000fe40000000f00 */
[----:B------:R-:W-:-:S05]  /*28b10*/  SEL R2, R2, 0xffffffc0, !P0 ;  /* 0xffffffc002027807 */ /* 0x000fca0004000000 */
[----:B------:R0:W-:Y:S02]  /*28b20*/  STL [R1+0x38], R2 ;  /* 0x0000380201007387 */ /* 0x0001e40000100800 */
[----:B0-----:R-:W-:-:S05]  /*28b30*/  IMAD.IADD R2, R18, 0x1, R3 ;  /* 0x0000000112027824 */ /* 0x001fca00078e0203 */
[----:B------:R0:W-:Y:S04]  /*28b40*/  STL [R1+0x4c], R2 ;  /* 0x00004c0201007387 */ /* 0x0001e80000100800 */
[----:B------:R0:W-:Y:S04]  /*28b50*/  STL [R1+0x60], RZ ;  /* 0x000060ff01007387 */ /* 0x0001e80000100800 */
[----:B------:R0:W-:Y:S04]  /*28b60*/  STL [R1+0x1c], R0 ;  /* 0x00001c0001007387 */ /* 0x0001e80000100800 */
[----:B------:R0:W-:Y:S04]  /*28b70*/  STL [R1+0x14], RZ ;  /* 0x000014ff01007387 */ /* 0x0001e80000100800 */
[----:B------:R0:W-:Y:S04]  /*28b80*/  STL [R1+0x10], RZ ;  /* 0x000010ff01007387 */ /* 0x0001e80000100800 */
[----:B------:R0:W-:Y:S02]  /*28b90*/  STL [R1+0x18], R0 ;  /* 0x0000180001007387 */ /* 0x0001e40000100800 */
.L_x_2588:
[----:B0-----:R-:W2:Y:S01]  /*28ba0*/  LDL R0, [R1+0xc] ;  /* 0x00000c0001007983 */ /* 0x001ea20000100800 */
[----:B------:R-:W2:Y:S01]  /*28bb0*/  LDC.64 R2, c[0x0][0xc88] ;  /* 0x00032200ff027b82 */ /* 0x000ea20000000a00 */
[----:B------:R-:W-:Y:S01]  /*28bc0*/  ULDC.64 UR4, c[0x0][0x208] ;  /* 0x0000820000047ab9 */ /* 0x000fe20000000a00 */
[----:B--2---:R-:W-:-:S05]  /*28bd0*/  IMAD.WIDE R2, R0, 0x4, R2 ;  /* 0x0000000400027825 */ /* 0x004fca00078e0202 */
[----:B------:R-:W2:Y:S01]  /*28be0*/  LDG.E R19, desc[UR4][R2.64] ;  /* 0x0000000402137981 */ /* 0x000ea2000c1e1900 */
[----:B------:R-:W-:Y:S05]  /*28bf0*/  YIELD ;  /* 0x0000000000007946 */ /* 0x000fea0003800000 */
[----:B------:R-:W-:Y:S01]  /*28c00*/  ULDC.64 UR4, c[0x0][0xa28] ;  /* 0x00028a0000047ab9 */ /* 0x000fe20000000a00 */
[----:B------:R-:W-:Y:S02]  /*28c10*/  CS2R R8, SRZ ;  /* 0x0000000000087805 */ /* 0x000fe4000001ff00 */
[----:B------:R-:W-:Y:S01]  /*28c20*/  ISETP.NE.U32.AND P0, PT, RZ, UR4, PT ;  /* 0x00000004ff007c0c */ /* 0x000fe2000bf05070 */
[----:B------:R-:W-:Y:S01]  /*28c30*/  ULDC.64 UR12, c[0x0][0x208] ;  /* 0x00008200000c7ab9 */ /* 0x000fe20000000a00 */
[----:B------:R-:W-:Y:S01]  /*28c40*/  ULDC.64 UR10, c[0x0][0xa18] ;  /* 0x00028600000a7ab9 */ /* 0x000fe20000000a00 */
[----:B------:R-:W-:Y:S01]  /*28c50*/  ULDC.64 UR8, c[0x0][0xa10] ;  /* 0x0002840000087ab9 */ /* 0x000fe20000000a00 */
[----:B------:R-:W-:Y:S01]  /*28c60*/  ISETP.NE.AND.EX P0, PT, RZ, UR5, PT, P0 ;  /* 0x00000005ff007c0c */ /* 0x000fe2000bf05300 */
[----:B------:R-:W-:Y:S01]  /*28c70*/  ULDC.64 UR6, c[0x0][0xa08] ;  /* 0x0002820000067ab9 */ /* 0x000fe20000000a00 */
        /* <DEDUP_REMOVED lines=30> */
[----:B------:R0:W5:Y:S04]  /*28e60*/  @P0 LDG.E R12, desc[UR12][R6.64] ;  /* 0x0000000c060c0981 */ /* 0x000168000c1e1900 */
[----:B------:R0:W5:Y:S04]  /*28e70*/  @P1 LDG.E R0, desc[UR12][R4.64] ;  /* 0x0000000c04001981 */ /* 0x000168000c1e1900 */
[----:B--2---:R1:W-:Y:S02]  /*28e80*/  STL [R1+0x40], R9 ;  /* 0x0000400901007387 */ /* 0x0043e40000100800 */
[----:B-1----:R-:W-:Y:S01]  /*28e90*/  IMAD.U32 R9, RZ, RZ, UR4 ;  /* 0x00000004ff097e24 */ /* 0x002fe2000f8e00ff */
        /* <DEDUP_REMOVED lines=12> */
[----:B-1----:R-:W-:Y:S01]  /*28f60*/  IMAD.U32 R9, RZ, RZ, UR4 ;  /* 0x00000004ff097e24 */ /* 0x002fe2000f8e00ff */
[----:B0-----:R-:W-:Y:S06]  /*28f70*/  @P3 BRA `(.L_x_2483) ;  /* 0x0000000000183947 */ /* 0x001fec0003800000 */
[----:B------:R-:W-:Y:S05]  /*28f80*/  @!P2 BRA `(.L_x_2483) ;  /* 0x000000000014a947 */ /* 0x000fea0003800000 */
[----:B------:R-:W-:Y:S02]  /*28f90*/  ULDC.64 UR4, c[0x0][0x208] ;  /* 0x0000820000047ab9 */ /* 0x000fe40000000a00 */
[----:B------:R-:W2:Y:S04]  /*28fa0*/  LDG.E R11, desc[UR4][R2.64] ;  /* 0x00000004020b7981 */ /* 0x000ea8000c1e1900 */
[----:B------:R-:W2:Y:S02]  /*28fb0*/  LDG.E R2, desc[UR4][R2.64+0x4] ;  /* 0x0000040402027981 */ /* 0x000ea4000c1e1900 */
[----:B--2--5:R-:W-:-:S05]  /*28fc0*/  IMAD.IADD R13, R2, 0x1, -R11 ;  /* 0x00000001020d7824 */ /* 0x024fca00078e0a0b */
[----:B------:R0:W-:Y:S02]  /*28fd0*/  STL [R1+0x44], R13 ;  /* 0x0000440d01007387 */ /* 0x0001e40000100800 */
.L_x_2483:
[----:B------:R-:W2:Y:S01]  /*28fe0*/  LDL.LU R3, [R1+0x8] ;  /* 0x0000080001037983 */ /* 0x000ea20000300800 */
[----:B------:R-:W-:Y:S01]  /*28ff0*/  IMAD.MOV.U32 R11, RZ, RZ, R19 ;  /* 0x000000ffff0b7224 */ /* 0x000fe200078e0013 */
        /* <DEDUP_REMOVED lines=8> */
[----:B------:R-:W-:Y:S01]  /*29080*/  LEA.HI R17, R2, R17, RZ, 0x10 ;  /* 0x0000001102117211 */ /* 0x000fe200078f80ff */
[----:B-----5:R-:W-:-:S05]  /*29090*/  IMAD.IADD R2, R12, 0x1, R8 ;  /* 0x000000010c027824 */ /* 0x020fca00078e0208 */
[----:B------:R1:W-:Y:S01]  /*290a0*/  STL [R1+0x2c], R2 ;  /* 0x00002c0201007387 */ /* 0x0003e20000100800 */
[----:B------:R-:W-:Y:S05]  /*290b0*/  @!P2 BRA `(.L_x_2484) ;  /* 0x000000000014a947 */ /* 0x000fea0003800000 */
[----:B-1----:R-:W-:Y:S01]  /*290c0*/  IADD3 R2, P0, R15, UR4, RZ ;  /* 0x000000040f027c10 */ /* 0x002fe2000ff1e0ff */
[----:B------:R-:W-:-:S03]  /*290d0*/  ULDC.64 UR6, c[0x0][0x208] ;  /* 0x0000820000067ab9 */ /* 0x000fc60000000a00 */
[----:B------:R-:W-:-:S05]  /*290e0*/  IADD3.X R3, R14, UR5, RZ, P0, !PT ;  /* 0x000000050e037c10 */ /* 0x000fca00087fe4ff */
[----:B------:R1:W5:Y:S01]  /*290f0*/  LDG.E R9, desc[UR6][R2.64] ;  /* 0x0000000602097981 */ /* 0x000362000c1e1900 */
[----:B------:R-:W-:Y:S05]  /*29100*/  BRA `(.L_x_2485) ;  /* 0x0000000000147947 */ /* 0x000fea0003800000 */
.L_x_2484:
[----:B------:R-:W-:Y:S05]  /*29110*/  @!P0 BRA `(.L_x_2485) ;  /* 0x0000000000108947 */ /* 0x000fea0003800000 */
[----:B------:R-:W-:Y:S02]  /*29120*/  ULDC.64 UR4, c[0x0][0x208] ;  /* 0x0000820000047ab9 */ /* 0x000fe40000000a00 */
[----:B------:R-:W2:Y:S04]  /*29130*/  LDG.E R9, desc[UR4][R6.64] ;  /* 0x0000000406097981 */ /* 0x000ea8000c1e1900 */
[----:B------:R-:W2:Y:S02]  /*29140*/  LDG.E R6, desc[UR4][R6.64+0x4] ;  /* 0x0000040406067981 */ /* 0x000ea4000c1e1900 */
[----:B--2---:R-:W-:-:S07]  /*29150*/  IADD3 R9, -R9, R6, RZ ;  /* 0x0000000609097210 */ /* 0x004fce0007ffe1ff */
.L_x_2485:
[----:B------:R-:W-:Y:S01]  /*29160*/  ULDC.64 UR4, c[0x0][0x208] ;  /* 0x0000820000047ab9 */ /* 0x000fe20000000a00 */
[----:B------:R-:W2:Y:S01]  /*29170*/  LDL R7, [R1+0x4] ;  /* 0x0000040001077983 */ /* 0x000ea20000100800 */
[----:B-1----:R-:W1:Y:S03]  /*29180*/  LDC R3, c[0x0][0x448] ;  /* 0x00011200ff037b82 */ /* 0x002e660000000800 */
[----:B------:R-:W3:Y:S04]  /*29190*/  @P1 LDG.E R2, desc[UR4][R4.64] ;  /* 0x0000000404021981 */ /* 0x000ee8000c1e1900 */
[----:B------:R-:W3:Y:S01]  /*291a0*/  @P1 LDG.E R4, desc[UR4][R4.64+0x4] ;  /* 0x0000040404041981 */ /* 0x000ee2000c1e1900 */
[----:B-----5:R-:W-:Y:S01]  /*291b0*/  IMAD.IADD R9, R9, 0x1, -R8 ;  /* 0x0000000109097824 */ /* 0x020fe200078e0a08 */
[----:B------:R-:W-:Y:S01]  /*291c0*/  LOP3.LUT R12, R17, 0xff, RZ, 0xc0, !PT ;  /* 0x000000ff110c7812 */ /* 0x000fe200078ec0ff */
[----:B------:R-:W-:Y:S01]  /*291d0*/  BSSY B0, `(.L_x_2486) ;  /* 0x0000038000007945 */ /* 0x000fe20003800000 */
[----:B------:R-:W-:-:S03]  /*291e0*/  SHF.R.U32.HI R17, RZ, 0x10, R17 ;  /* 0x00000010ff117819 */ /* 0x000fc60000011611 */
[----:B------:R4:W-:Y:S01]  /*291f0*/  STL [R1+0x24], R12 ;  /* 0x0000240c01007387 */ /* 0x0009e20000100800 */
[----:B-1----:R-:W-:-:S13]  /*29200*/  ISETP.NE.AND P0, PT, R3, 0x1, PT ;  /* 0x000000010300780c */ /* 0x002fda0003f05270 */
[----:B------:R-:W1:Y:S08]  /*29210*/  @P0 LDC R3, c[0x0][0x44c] ;  /* 0x00011300ff030b82 */ /* 0x000e700000000800 */
[----:B------:R-:W0:Y:S01]  /*29220*/  @P0 LDC R6, c[0x0][0x450] ;  /* 0x00011400ff060b82 */ /* 0x000e220000000800 */
[----:B---3--:R-:W-:Y:S02]  /*29230*/  @P1 IMAD.IADD R10, R4, 0x1, -R2 ;  /* 0x00000001040a1824 */ /* 0x008fe400078e0a02 */
[----:B--2---:R-:W-:-:S02]  /*29240*/  IMAD.SHL.U32 R2, R7, 0x80, RZ ;  /* 0x0000008007027824 */ /* 0x004fc400078e00ff */
[----:B------:R-:W-:Y:S02]  /*29250*/  IMAD.IADD R4, R9, 0x1, R10 ;  /* 0x0000000109047824 */ /* 0x000fe400078e020a */
[----:B------:R-:W-:-:S03]  /*29260*/  VIADD R2, R2, 0x7f ;  /* 0x0000007f02027836 */ /* 0x000fc60000000000 */
[----:B------:R-:W-:Y:S01]  /*29270*/  IADD3 R21, R4, 0xe0, -R13 ;  /* 0x000000e004157810 */ /* 0x000fe20007ffe80d */
[----:B-1----:R-:W-:-:S04]  /*29280*/  @P0 IMAD.HI.U32 R3, R2, R3, RZ ;  /* 0x0000000302030227 */ /* 0x002fc800078e00ff */
[----:B------:R-:W-:Y:S01]  /*29290*/  IMAD.MOV.U32 R5, RZ, RZ, R2 ;  /* 0x000000ffff057224 */ /* 0x000fe200078e0002 */
[----:B0-----:R-:W-:Y:S01]  /*292a0*/  @P0 SHF.R.U32.HI R5, RZ, R6, R3 ;  /* 0x00000006ff050219 */ /* 0x001fe20000011603 */
[----:B------:R-:W-:Y:S02]  /*292b0*/  VIADD R3, R4, 0xdf ;  /* 0x000000df04037836 */ /* 0x000fe40000000000 */
[----:B------:R-:W-:-:S04]  /*292c0*/  IMAD.MOV.U32 R2, RZ, RZ, RZ ;  /* 0x000000ffff027224 */ /* 0x000fc800078e00ff */
[----:B------:R-:W-:-:S04]  /*292d0*/  IMAD.HI R6, R3, -0x6db6db6d, R2 ;  /* 0x9249249303067827 */ /* 0x000fc800078e0202 */
[----:B------:R-:W-:Y:S01]  /*292e0*/  IMAD.IADD R3, R21, 0x1, R5 ;  /* 0x0000000115037824 */ /* 0x000fe200078e0205 */
[----:B------:R-:W-:-:S03]  /*292f0*/  SHF.R.U32.HI R20, RZ, 0x1f, R6 ;  /* 0x0000001fff147819 */ /* 0x000fc60000011606 */
[----:B------:R-:W-:Y:S01]  /*29300*/  IMAD.HI R2, R3, -0x6db6db6d, R2 ;  /* 0x9249249303027827 */ /* 0x000fe200078e0202 */
[----:B------:R-:W-:-:S04]  /*29310*/  LEA.HI.SX32 R20, R6, R20, 0x19 ;  /* 0x0000001406147211 */ /* 0x000fc800078fcaff */
[----:B------:R-:W-:-:S04]  /*29320*/  SHF.R.U32.HI R8, RZ, 0x1f, R2 ;  /* 0x0000001fff087819 */ /* 0x000fc80000011602 */
[----:B------:R-:W-:Y:S02]  /*29330*/  LEA.HI.SX32 R8, R2, R8, 0x19 ;  /* 0x0000000802087211 */ /* 0x000fe400078fcaff */
[----:B------:R-:W-:Y:S02]  /*29340*/  MOV R2, RZ ;  /* 0x000000ff00027202 */ /* 0x000fe40000000f00 */
[----:B------:R-:W-:-:S04]  /*29350*/  VIMNMX R8, R20, R8, PT ;  /* 0x0000000814087248 */ /* 0x000fc80003fe0100 */
[----:B------:R-:W-:-:S13]  /*29360*/  ISETP.GE.AND P0, PT, R8, 0x1, PT ;  /* 0x000000010800780c */ /* 0x000fda0003f06270 */
[----:B----4-:R-:W-:Y:S05]  /*29370*/  @!P0 BRA `(.L_x_2487) ;  /* 0x0000000000748947 */ /* 0x010fea0003800000 */
        /* <DEDUP_REMOVED lines=11> */
[----:B0-----:R-:W-:Y:S02]  /*29430*/  IMAD.MOV.U32 R6, RZ, RZ, RZ ;  /* 0x000000ffff067224 */ /* 0x001fe400078e00ff */
        /* <DEDUP_REMOVED lines=17> */
.L_x_2487:
[----:B------:R-:W-:Y:S05]  /*29550*/  BSYNC B0 ;  /* 0x0000000000007941 */ /* 0x000fea0003800000 */
.L_x_2486:
[-C--:B------:R-:W-:Y:S01]  /*29560*/  IMAD R3, R12, R2.reuse, RZ ;  /* 0x000000020c037224 */ /* 0x080fe200078e02ff */
[----:B------:R-:W-:Y:S04]  /*29570*/  BSSY B0, `(.L_x_2488) ;  /* 0x00000e4000007945 */ /* 0x000fe80003800000 */
[----:B------:R-:W-:-:S05]  /*29580*/  VIADDMNMX R2, R3, R2, R8, PT ;  /* 0x0000000203027246 */ /* 0x000fca0003800108 */
[--C-:B------:R-:W-:Y:S02]  /*29590*/  IMAD R4, R2, 0xe0, -R9.reuse ;  /* 0x000000e002047824 */ /* 0x100fe400078e0a09 */
[----:B------:R-:W-:-:S03]  /*295a0*/  IMAD R2, R3, 0xe0, -R9 ;  /* 0x000000e003027824 */ /* 0x000fc600078e0a09 */
[----:B------:R-:W-:Y:S02]  /*295b0*/  VIMNMX R4, R4, R10, PT ;  /* 0x0000000a04047248 */ /* 0x000fe40003fe0100 */
[----:B------:R-:W-:-:S04]  /*295c0*/  VIMNMX R2, RZ, R2, !PT ;  /* 0x00000002ff027248 */ /* 0x000fc80007fe0100 */
[----:B------:R-:W-:Y:S02]  /*295d0*/  ISETP.GT.AND P0, PT, R4, R2, PT ;  /* 0x000000020400720c */ /* 0x000fe40003f04270 */
[----:B------:R-:W-:-:S05]  /*295e0*/  SHF.R.U32.HI R2, RZ, 0x5, R2 ;  /* 0x00000005ff027819 */ /* 0x000fca0000011602 */
[----:B------:R-:W-:-:S04]  /*295f0*/  IMAD.WIDE.U32 R2, R2, 0x24924925, RZ ;  /* 0x2492492502027825 */ /* 0x000fc800078e00ff */
        /* <DEDUP_REMOVED lines=16> */
.L_x_2738:
[----:B-1----:R-:W-:Y:S02]  /*29700*/  ISETP.NE.AND P0, PT, R14, RZ, PT ;  /* 0x000000ff0e00720c */ /* 0x002fe40003f05270 */
[----:B------:R-:W-:-:S11]  /*29710*/  PLOP3.LUT P6, PT, PT, PT, PT, 0x8, 0x0 ;  /* 0x000000000000781c */ /* 0x000fd60003fce170 */
[----:B------:R-:W-:Y:S05]  /*29720*/  @P0 BRA `(.L_x_2491) ;  /* 0x00000000000c0947 */ /* 0x000fea0003800000 */
[----:B------:R-:W-:-:S03]  /*29730*/  UMOV UR4, 0xffffffff ;  /* 0xffffffff00047882 */ /* 0x000fc60000000000 */
[----:B------:R-:W-:Y:S05]  /*29740*/  BRA.DIV UR4, `(.L_x_2492) ;  /* 0x0000009204107947 */ /* 0x000fea000b800000 */
[----:B------:R-:W-:-:S13]  /*29750*/  ELECT P6, URZ, PT ;  /* 0x00000000003f782f */ /* 0x000fda00038c0000 */
.L_x_2491:
[----:B0-----:R-:W2:Y:S01]  /*29760*/  LDL R4, [R1+0x60] ;  /* 0x0000600001047983 */ /* 0x001ea20000100800 */
[----:B------:R-:W-:Y:S01]  /*29770*/  BSSY B1, `(.L_x_2493) ;  /* 0x0000008000017945 */ /* 0x000fe20003800000 */
[----:B--2---:R-:W-:-:S05]  /*29780*/  VIADD R4, R4, 0x1 ;  /* 0x0000000104047836 */ /* 0x004fca0000000000 */
[----:B------:R-:W-:-:S04]  /*29790*/  LEA.HI R5, R4, R4, RZ, 0x1 ;  /* 0x0000000404057211 */ /* 0x000fc800078f08ff */
[----:B------:R-:W-:-:S05]  /*297a0*/  LOP3.LUT R5, R5, 0xfffffffe, RZ, 0xc0, !PT ;  /* 0xfffffffe05057812 */ /* 0x000fca00078ec0ff */
[----:B------:R-:W-:-:S05]  /*297b0*/  IMAD.IADD R4, R4, 0x1, -R5 ;  /* 0x0000000104047824 */ /* 0x000fca00078e0a05 */
[----:B------:R-:W-:-:S04]  /*297c0*/  SHF.L.U32 R4, R4, 0x1f, RZ ;  /* 0x0000001f04047819 */ /* 0x000fc800000006ff */
[----:B------:R-:W0:Y:S02]  /*297d0*/  SYNCS.PHASECHK.TRANS64.TRYWAIT P0, [R18+URZ+0x2e820], R4 ;  /* 0x02e82004120075a7 */ /* 0x000e24000800017f */
[----:B0-----:R-:W-:Y:S05]  /*297e0*/  @!P0 BRA `(.L_x_2494) ;  /* 0x0000009000088947 */ /* 0x001fea0003800000 */
.L_x_2741:
[----:B------:R-:W-:Y:S05]  /*297f0*/  BSYNC B1 ;  /* 0x0000000000017941 */ /* 0x000fea0003800000 */
.L_x_2493:
        /* <DEDUP_REMOVED lines=12> */
.L_x_2742:
[----:B------:R-:W-:Y:S05]  /*298c0*/  BSYNC B2 ;  /* 0x0000000000027941 */ /* 0x000fea0003800000 */
.L_x_2497:
        /* <DEDUP_REMOVED lines=9> */
.L_x_2500:
[----:B------:R-:W-:Y:S05]  /*29960*/  BSYNC B2 ;  /* 0x0000000000027941 */ /* 0x000fea0003800000 */
.L_x_2499:
[----:B------:R-:W2:Y:S01]  /*29970*/  LDL R5, [R1+0x14] ;  /* 0x0000140001057983 */ /* 0x000ea20000100800 */
[----:B------:R-:W-:Y:S01]  /*29980*/  IMAD.MOV.U32 R11, RZ, RZ, RZ ;  /* 0x000000ffff0b7224 */ /* 0x000fe200078e00ff */
[----:B------:R-:W-:Y:S01]  /*29990*/  UIADD3 UR4, UP0, UR36, 0x570, URZ ;  /* 0x0000057024047890 */ /* 0x000fe2000ff1e03f */
[----:B0-----:R-:W-:Y:S01]  /*299a0*/  IMAD R4, R8, 0xe0, R0 ;  /* 0x000000e008047824 */ /* 0x001fe200078e0200 */
[----:B------:R-:W-:Y:S01]  /*299b0*/  PLOP3.LUT P0, PT, PT, PT, PT, 0x80, 0x0 ;  /* 0x000000000000781c */ /* 0x000fe20003f0f070 */
[----:B------:R-:W-:Y:S01]  /*299c0*/  UMOV UR6, 0x0 ;  /* 0x0000000000067882 */ /* 0x000fe20000000000 */
[----:B------:R-:W-:Y:S01]  /*299d0*/  R2UR UR10, R11 ;  /* 0x000000000b0a72ca */ /* 0x000fe200000e0000 */
[----:B------:R-:W-:Y:S01]  /*299e0*/  VIADD R4, R4, 0xffffff20 ;  /* 0xffffff2004047836 */ /* 0x000fe20000000000 */
[----:B------:R-:W-:Y:S01]  /*299f0*/  UIADD3.X UR5, URZ, UR37, URZ, UP0, !UPT ;  /* 0x000000253f057290 */ /* 0x000fe200087fe43f */
[----:B------:R-:W-:Y:S01]  /*29a00*/  UMOV UR7, 0x12f00000 ;  /* 0x12f0000000077882 */ /* 0x000fe20000000000 */
[----:B--2---:R-:W-:-:S02]  /*29a10*/  IMAD R10, R5, 0x7000, R18 ;  /* 0x00007000050a7824 */ /* 0x004fc400078e0212 */
[----:B------:R-:W-:-:S03]  /*29a20*/  VIADD R5, R7, 0x2e890 ;  /* 0x0002e89007057836 */ /* 0x000fc60000000000 */
[----:B------:R-:W-:-:S07]  /*29a30*/  IADD3 R6, R10, 0x20400, RZ ;  /* 0x000204000a067810 */ /* 0x000fce0007ffe0ff */
.L_x_2501:
        /* <DEDUP_REMOVED lines=13> */
.L_x_2743:
[----:B------:R-:W-:Y:S05]  /*29b10*/  BSYNC B2 ;  /* 0x0000000000027941 */ /* 0x000fea0003800000 */
.L_x_2502:
[----:B------:R-:W-:Y:S01]  /*29b20*/  BSSY B2, `(.L_x_2504) ;  /* 0x000000b000027945 */ /* 0x000fe20003800000 */
[----:B------:R-:W-:Y:S02]  /*29b30*/  IMAD.MOV.U32 R12, RZ, RZ, 0x0 ;  /* 0x00000000ff0c7424 */ /* 0x000fe400078e00ff */
[----:B------:R-:W-:Y:S01]  /*29b40*/  IMAD.MOV.U32 R13, RZ, RZ, 0x12f00000 ;  /* 0x12f00000ff0d7424 */ /* 0x000fe200078e00ff */
[----:B------:R-:W-:Y:S06]  /*29b50*/  @P1 BRA `(.L_x_2505) ;  /* 0x00000000001c1947 */ /* 0x000fec0003800000 */
[----:B------:R-:W2:Y:S02]  /*29b60*/  S2R R5, SR_TID.X ;  /* 0x0000000000057919 */ /* 0x000ea40000002100 */
[----:B--2---:R-:W-:Y:S01]  /*29b70*/  LOP3.LUT R6, R5, 0x1f, RZ, 0xc0, !PT ;  /* 0x0000001f05067812 */ /* 0x004fe200078ec0ff */
[----:B------:R-:W-:-:S03]  /*29b80*/  IMAD.MOV.U32 R5, RZ, RZ, 0x7000 ;  /* 0x00007000ff057424 */ /* 0x000fc600078e00ff */
[----:B------:R-:W-:Y:S01]  /*29b90*/  ISETP.NE.AND P0, PT, R6, RZ, PT ;  /* 0x000000ff0600720c */ /* 0x000fe20003f05270 */
[----:B------:R2:W-:-:S12]  /*29ba0*/  SYNCS.ARRIVE.TRANS64 RZ, [R7+URZ+0x2e8b0], R5 ;  /* 0x02e8b00507ff79a7 */ /* 0x0005d8000800003f */
[----:B--2---:R-:W-:Y:S05]  /*29bb0*/  @!P0 BRA `(.L_x_2505) ;  /* 0x0000000000048947 */ /* 0x004fea0003800000 */
[----:B------:R-:W-:Y:S01]  /*29bc0*/  BPT.TRAP 0x1 ;  /* 0x000000040000795c */ /* 0x000fe20000300000 */
.L_x_2505:
[----:B------:R-:W-:Y:S05]  /*29bd0*/  BSYNC B2 ;  /* 0x0000000000027941 */ /* 0x000fea0003800000 */
.L_x_2504:
        /* <DEDUP_REMOVED lines=8> */
.L_x_2506:
        /* <DEDUP_REMOVED lines=10> */
.L_x_2496:
[----:B------:R-:W-:Y:S05]  /*29d00*/  BSYNC B1 ;  /* 0x0000000000017941 */ /* 0x000fea0003800000 */
.L_x_2495:
        /* <DEDUP_REMOVED lines=13> */
.L_x_2519:
        /* <DEDUP_REMOVED lines=8> */
[----:B------:R-:W-:Y:S01]  /*29e60*/  ISETP.NE.AND P2, PT, R7, RZ, PT ;  /* 0x000000ff0700720c */ /* 0x000fe20003f45270 */
[----:B--2---:R-:W-:Y:S01]  /*29e70*/  IMAD R5, R5, 0x8, R18 ;  /* 0x0000000805057824 */ /* 0x004fe200078e0212 */
[----:B---3--:R-:W-:-:S04]  /*29e80*/  SHF.L.U32 R6, R6, 0x1f, RZ ;  /* 0x0000001f06067819 */ /* 0x008fc800000006ff */
[----:B------:R-:W0:Y:S02]  /*29e90*/  SYNCS.PHASECHK.TRANS64.TRYWAIT P1, [R5+URZ+0x2e8a0], R6 ;  /* 0x02e8a006050075a7 */ /* 0x000e24000802017f */
[----:B0-----:R-:W-:Y:S05]  /*29ea0*/  @!P1 BRA `(.L_x_2510) ;  /* 0x0000008800949947 */ /* 0x001fea0003800000 */
.L_x_2744:
[----:B------:R-:W-:Y:S05]  /*29eb0*/  BSYNC B2 ;  /* 0x0000000000027941 */ /* 0x000fea0003800000 */
.L_x_2509:
        /* <DEDUP_REMOVED lines=9> */
.L_x_2512:
[----:B------:R-:W-:Y:S05]  /*29f50*/  BSYNC B2 ;  /* 0x0000000000027941 */ /* 0x000fea0003800000 */
.L_x_2511:
[----:B------:R-:W2:Y:S01]  /*29f60*/  LDL R7, [R1+0x14] ;  /* 0x0000140001077983 */ /* 0x000ea20000100800 */
[----:B------:R-:W-:Y:S01]  /*29f70*/  MOV R11, RZ ;  /* 0x000000ff000b7202 */ /* 0x000fe20000000f00 */
[----:B------:R-:W-:Y:S01]  /*29f80*/  UIADD3 UR4, UP0, UR36, 0x570, URZ ;  /* 0x0000057024047890 */ /* 0x000fe2000ff1e03f */
[----:B------:R-:W-:Y:S01]  /*29f90*/  PLOP3.LUT P1, PT, PT, PT, PT, 0x80, 0x0 ;  /* 0x000000000000781c */ /* 0x000fe20003f2f070 */
[----:B------:R-:W-:Y:S01]  /*29fa0*/  IMAD R8, R4, 0xe0, R0 ;  /* 0x000000e004087824 */ /* 0x000fe200078e0200 */
[----:B------:R-:W-:Y:S01]  /*29fb0*/  R2UR UR10, R11 ;  /* 0x000000000b0a72ca */ /* 0x000fe200000e0000 */
[----:B------:R-:W-:Y:S01]  /*29fc0*/  VIADD R9, R5, 0x2e890 ;  /* 0x0002e89005097836 */ /* 0x000fe20000000000 */
[----:B------:R-:W-:Y:S01]  /*29fd0*/  UIADD3.X UR5, URZ, UR37, URZ, UP0, !UPT ;  /* 0x000000253f057290 */ /* 0x000fe200087fe43f */
[----:B------:R-:W-:Y:S01]  /*29fe0*/  UMOV UR6, 0x0 ;  /* 0x0000000000067882 */ /* 0x000fe20000000000 */
[----:B------:R-:W-:Y:S01]  /*29ff0*/  UMOV UR7, 0x12f00000 ;  /* 0x12f0000000077882 */ /* 0x000fe20000000000 */
[----:B--2---:R-:W-:-:S04]  /*2a000*/  IMAD R7, R7, 0x7000, R18 ;  /* 0x0000700007077824 */ /* 0x004fc800078e0212 */
[----:B------:R-:W-:-:S07]  /*2a010*/  VIADD R10, R7, 0x20400 ;  /* 0x00020400070a7836 */ /* 0x000fce0000000000 */
.L_x_2513:
        /* <DEDUP_REMOVED lines=13> */
.L_x_2745:
[----:B------:R-:W-:Y:S05]  /*2a0f0*/  BSYNC B2 ;  /* 0x0000000000027941 */ /* 0x000fea0003800000 */
.L_x_2514:
        /* <DEDUP_REMOVED lines=11> */
.L_x_2517:
[----:B------:R-:W-:Y:S05]  /*2a1b0*/  BSYNC B2 ;  /* 0x0000000000027941 */ /* 0x000fea0003800000 */
.L_x_2516:
        /* <DEDUP_REMOVED lines=8> */
.L_x_2518:
        /* <DEDUP_REMOVED lines=10> */
.L_x_2508:
[----:B------:R-:W-:Y:S05]  /*2a2e0*/  BSYNC B1 ;  /* 0x0000000000017941 */ /* 0x000fea0003800000 */
.L_x_2507:
[----:B------:R-:W0:Y:S04]  /*2a2f0*/  LDL.LU R6, [R1+0x14] ;  /* 0x0000140001067983 */ /* 0x000e280000300800 */
[----:B------:R-:W2:Y:S01]  /*2a300*/  LDL.LU R9, [R1+0x1c] ;  /* 0x00001c0001097983 */ /* 0x000ea20000300800 */
[C---:B------:R-:W-:Y:S01]  /*2a310*/  ISETP.GT.AND P2, PT, R4.reuse, R3, PT ;  /* 0x000000030400720c */ /* 0x040fe20003f44270 */
[----:B------:R-:W-:Y:S02]  /*2a320*/  VIADD R4, R4, 0xffffffff ;  /* 0xffffffff04047836 */ /* 0x000fe40000000000 */
[----:B0-----:R-:W-:-:S05]  /*2a330*/  VIADD R5, R6, 0x1 ;  /* 0x0000000106057836 */ /* 0x001fca0000000000 */
[----:B------:R-:W-:-:S04]  /*2a340*/  ISETP.NE.AND P1, PT, R5, 0x2, PT ;  /* 0x000000020500780c */ /* 0x000fc80003f25270 */
[----:B------:R-:W-:Y:S02]  /*2a350*/  SEL R6, RZ, 0x1, P1 ;  /* 0x00000001ff067807 */ /* 0x000fe40000800000 */
[----:B------:R-:W-:Y:S02]  /*2a360*/  SEL R5, R5, RZ, P1 ;  /* 0x000000ff05057207 */ /* 0x000fe40000800000 */
[----:B--2---:R-:W-:-:S05]  /*2a370*/  LOP3.LUT R9, R9, R6, RZ, 0x3c, !PT ;  /* 0x0000000609097212 */ /* 0x004fca00078e3cff */
[----:B------:R1:W-:Y:S04]  /*2a380*/  STL [R1+0x1c], R9 ;  /* 0x00001c0901007387 */ /* 0x0003e80000100800 */
[----:B------:R1:W-:Y:S01]  /*2a390*/  STL [R1+0x14], R5 ;  /* 0x0000140501007387 */ /* 0x0003e20000100800 */
[----:B------:R-:W-:Y:S05]  /*2a3a0*/  @P2 BRA `(.L_x_2519) ;  /* 0xfffffff8008c2947 */ /* 0x000fea000383ffff */
.L_x_2489:
[----:B------:R-:W-:Y:S05]  /*2a3b0*/  BSYNC B0 ;  /* 0x0000000000007941 */ /* 0x000fea0003800000 */
.L_x_2488:
[----:B01----:R-:W2:Y:S01]  /*2a3c0*/  LDL R5, [R1+0x4] ;  /* 0x0000040001057983 */ /* 0x003ea20000100800 */
[----:B------:R-:W0:Y:S01]  /*2a3d0*/  LDC R0, c[0x0][0x448] ;  /* 0x00011200ff007b82 */ /* 0x000e220000000800 */
[----:B------:R-:W-:Y:S01]  /*2a3e0*/  ISETP.NE.AND P2, PT, R17, RZ, PT ;  /* 0x000000ff1100720c */ /* 0x000fe20003f45270 */
[----:B------:R-:W-:Y:S05]  /*2a3f0*/  @!P0 WARPSYNC.ALL ;  /* 0x0000000000008948 */ /* 0x000fea0003800000 */
[----:B------:R-:W-:Y:S07]  /*2a400*/  BSSY B0, `(.L_x_2520) ;  /* 0x000002d000007945 */ /* 0x000fee0003800000 */
[----:B------:R-:W1:Y:S08]  /*2a410*/  @!P2 LDC R17, c[0x0][0x9f0] ;  /* 0x00027c00ff11ab82 */ /* 0x000e700000000800 */
[----:B------:R-:W-:Y:S01]  /*2a420*/  @!P0 BAR.SYNC.DEFER_BLOCKING 0xc, 0x180 ;  /* 0x0306000000008b1d */ /* 0x000fe20000010000 */
[----:B0-----:R-:W-:-:S13]  /*2a430*/  ISETP.NE.AND P1, PT, R0, 0x1, PT ;  /* 0x000000010000780c */ /* 0x001fda0003f25270 */
[----:B------:R-:W0:Y:S08]  /*2a440*/  @P1 LDC R2, c[0x0][0x44c] ;  /* 0x00011300ff021b82 */ /* 0x000e300000000800 */
[----:B------:R-:W3:Y:S01]  /*2a450*/  @P1 LDC R3, c[0x0][0x450] ;  /* 0x00011400ff031b82 */ /* 0x000ee20000000800 */
[----:B--2---:R-:W-:-:S05]  /*2a460*/  LEA R0, R5, 0x7f, 0x7 ;  /* 0x0000007f05007811 */ /* 0x004fca00078e38ff */
[----:B0-----:R-:W-:-:S05]  /*2a470*/  @P1 IMAD.HI.U32 R2, R0, R2, RZ ;  /* 0x0000000200021227 */ /* 0x001fca00078e00ff */
[----:B---3--:R-:W-:Y:S01]  /*2a480*/  @P1 SHF.R.U32.HI R0, RZ, R3, R2 ;  /* 0x00000003ff001219 */ /* 0x008fe20000011602 */
[----:B------:R-:W-:-:S03]  /*2a490*/  IMAD.MOV.U32 R2, RZ, RZ, RZ ;  /* 0x000000ffff027224 */ /* 0x000fc600078e00ff */
[----:B------:R-:W-:Y:S01]  /*2a4a0*/  IADD3 R3, R21, R0, RZ ;  /* 0x0000000015037210 */ /* 0x000fe20007ffe0ff */
[----:B------:R-:W-:-:S04]  /*2a4b0*/  IMAD.MOV.U32 R0, RZ, RZ, RZ ;  /* 0x000000ffff007224 */ /* 0x000fc800078e00ff */
[----:B------:R-:W-:-:S05]  /*2a4c0*/  IMAD.HI R2, R3, -0x6db6db6d, R2 ;  /* 0x9249249303027827 */ /* 0x000fca00078e0202 */
[----:B------:R-:W-:-:S04]  /*2a4d0*/  SHF.R.U32.HI R4, RZ, 0x1f, R2 ;  /* 0x0000001fff047819 */ /* 0x000fc80000011602 */
[----:B------:R-:W-:-:S04]  /*2a4e0*/  LEA.HI.SX32 R4, R2, R4, 0x19 ;  /* 0x0000000402047211 */ /* 0x000fc800078fcaff */
[----:B------:R-:W-:-:S04]  /*2a4f0*/  VIMNMX R4, R20, R4, PT ;  /* 0x0000000414047248 */ /* 0x000fc80003fe0100 */
[----:B------:R-:W-:-:S13]  /*2a500*/  ISETP.GE.AND P1, PT, R4, 0x1, PT ;  /* 0x000000010400780c */ /* 0x000fda0003f26270 */
[----:B-1----:R-:W-:Y:S05]  /*2a510*/  @!P1 BRA `(.L_x_2521) ;  /* 0x00000000006c9947 */ /* 0x002fea0003800000 */
        /* <DEDUP_REMOVED lines=10> */
[----:B------:R-:W-:-:S03]  /*2a5c0*/  IADD3 R5, R17, -0x1, R4 ;  /* 0xffffffff11057810 */ /* 0x000fc60007ffe004 */
[----:B------:R-:W-:Y:S01]  /*2a5d0*/  IMAD.MOV R2, RZ, RZ, -R2 ;  /* 0x000000ffff027224 */ /* 0x000fe200078e0a02 */
[----:B------:R-:W-:Y:S02]  /*2a5e0*/  IABS R3, R5 ;  /* 0x0000000500037213 */ /* 0x000fe40000000000 */
[----:B------:R-:W-:Y:S01]  /*2a5f0*/  LOP3.LUT R5, R5, R17, RZ, 0x3c, !PT ;  /* 0x0000001105057212 */ /* 0x000fe200078e3cff */
[----:B------:R-:W-:Y:S02]  /*2a600*/  IMAD.MOV.U32 R6, RZ, RZ, R2 ;  /* 0x000000ffff067224 */ /* 0x000fe400078e0002 */
        /* <DEDUP_REMOVED lines=12> */
.L_x_2521:
[----:B------:R-:W-:Y:S05]  /*2a6d0*/  BSYNC B0 ;  /* 0x0000000000007941 */ /* 0x000fea0003800000 */
.L_x_2520:
[----:B------:R-:W2:Y:S02]  /*2a6e0*/  LDL.LU R2, [R1+0x24] ;  /* 0x0000240001027983 */ /* 0x000ea40000300800 */
[----:B--2---:R-:W-:-:S05]  /*2a6f0*/  IMAD R3, R2, R0, RZ ;  /* 0x0000000002037224 */ /* 0x004fca00078e02ff */
[----:B------:R-:W-:Y:S01]  /*2a700*/  VIADDMNMX R2, R3, R0, R4, PT ;  /* 0x0000000003027246 */ /* 0x000fe20003800104 */
[----:B------:R0:W-:Y:S03]  /*2a710*/  STL [R1+0x24], R3 ;  /* 0x0000240301007387 */ /* 0x0001e60000100800 */
[----:B------:R-:W-:Y:S01]  /*2a720*/  ISETP.GT.AND P0, PT, R2, R3, PT ;  /* 0x000000030200720c */ /* 0x000fe20003f04270 */
[----:B------:R0:W-:-:S12]  /*2a730*/  STL [R1+0x48], R2 ;  /* 0x0000480201007387 */ /* 0x0001d80000100800 */
        /* <DEDUP_REMOVED lines=8> */
[----:B------:R-:W0:Y:S01]  /*2a7c0*/  FLO.U32 R0, UR4 ;  /* 0x0000000400007d00 */ /* 0x000e2200080e0000 */
[----:B------:R-:W-:-:S07]  /*2a7d0*/  ULDC.64 UR6, c[0x0][0x208] ;  /* 0x0000820000067ab9 */ /* 0x000fce0000000a00 */
[----:B------:R-:W1:Y:S01]  /*2a7e0*/  POPC R2, UR4 ;  /* 0x0000000400027d09 */ /* 0x000e620008000000 */
[----:B0-----:R-:W-:-:S13]  /*2a7f0*/  ISETP.EQ.U32.AND P0, PT, R0, R3, PT ;  /* 0x000000030000720c */ /* 0x001fda0003f02070 */
[----:B-1----:R-:W2:Y:S01]  /*2a800*/  @P0 ATOMG.E.ADD.STRONG.GPU PT, R5, desc[UR6][R4.64], R2 ;  /* 0x00000002040509a8 */ /* 0x002ea200081ee1c6 */
[----:B------:R-:W0:Y:S02]  /*2a810*/  S2R R3, SR_LTMASK ;  /* 0x0000000000037919 */ /* 0x000e240000003900 */
[----:B0-----:R-:W-:-:S06]  /*2a820*/  LOP3.LUT R3, R3, UR4, RZ, 0xc0, !PT ;  /* 0x0000000403037c12 */ /* 0x001fcc000f8ec0ff */
[----:B------:R-:W0:Y:S01]  /*2a830*/  POPC R3, R3 ;  /* 0x0000000300037309 */ /* 0x000e220000000000 */
[----:B--2---:R-:W0:Y:S02]  /*2a840*/  SHFL.IDX PT, R0, R5, R0, 0x1f ;  /* 0x00001f0005007589 */ /* 0x004e2400000e0000 */
[----:B0-----:R-:W-:-:S05]  /*2a850*/  IADD3 R0, R0, UR40, R3 ;  /* 0x0000002800007c10 */ /* 0x001fca000fffe003 */
[----:B------:R1:W-:Y:S01]  /*2a860*/  STL [R1], R0 ;  /* 0x0000000001007387 */ /* 0x0003e20000100800 */
[----:B------:R-:W-:Y:S05]  /*2a870*/  BRA `(.L_x_2523) ;  /* 0x0000003000ac7947 */ /* 0x000fea0003800000 */
.L_x_2522:
        /* <DEDUP_REMOVED lines=9> */
[----:B------:R-:W-:Y:S01]  /*2a910*/  MOV R8, 0x70 ;  /* 0x0000007000087802 */ /* 0x000fe20000000f00 */
[----:B------:R-:W0:Y:S01]  /*2a920*/  LDC.64 R2, c[0x4][R2] ;  /* 0x0100000002027b82 */ /* 0x000e220000000a00 */
[----:B------:R-:W-:Y:S02]  /*2a930*/  IMAD.U32 R5, RZ, RZ, UR7 ;  /* 0x00000007ff057e24 */ /* 0x000fe4000f8e00ff */
[----:B------:R-:W-:Y:S02]  /*2a940*/  IMAD.U32 R6, RZ, RZ, UR8 ;  /* 0x00000008ff067e24 */ /* 0x000fe4000f8e00ff */
[----:B------:R-:W-:-:S02]  /*2a950*/  IMAD.U32 R7, RZ, RZ, UR9 ;  /* 0x00000009ff077e24 */ /* 0x000fc4000f8e00ff */
[----:B------:R-:W-:Y:S02]  /*2a960*/  IMAD.U32 R10, RZ, RZ, UR4 ;  /* 0x00000004ff0a7e24 */ /* 0x000fe4000f8e00ff */
[----:B------:R-:W-:Y:S02]  /*2a970*/  IMAD.U32 R11, RZ, RZ, UR5 ;  /* 0x00000005ff0b7e24 */ /* 0x000fe4000f8e00ff */
[----:B------:R-:W-:Y:S02]  /*2a980*/  IMAD.MOV.U32 R12, RZ, RZ, 0x1 ;  /* 0x00000001ff0c7424 */ /* 0x000fe400078e00ff */
[----:B------:R-:W-:-:S07]  /*2a990*/  IMAD.MOV.U32 R13, RZ, RZ, RZ ;  /* 0x000000ffff0d7224 */ /* 0x000fce00078e00ff */
[----:B------:R-:W-:-:S07]  /*2a9a0*/  LEPC R20, `(.L_x_2525) ;  /* 0x000000001014794e */ /* 0x000fce0000000000 */
[----:B0-----:R-:W-:Y:S05]  /*2a9b0*/  CALL.ABS.NOINC R2 ;  /* 0x0000000002007343 */ /* 0x001fea0003c00000 */
.L_x_2525:
[----:B------:R-:W-:Y:S05]  /*2a9c0*/  BSYNC B6 ;  /* 0x0000000000067941 */ /* 0x000fea0003800000 */
.L_x_2524:
        /* <DEDUP_REMOVED lines=13> */
[----:B------:R-:W-:Y:S01]  /*2aaa0*/  MOV R8, 0x70 ;  /* 0x0000007000087802 */ /* 0x000fe20000000f00 */
[----:B------:R-:W1:Y:S01]  /*2aab0*/  LDC.64 R2, c[0x4][R2] ;  /* 0x0100000002027b82 */ /* 0x000e620000000a00 */
        /* <DEDUP_REMOVED lines=8> */
[----:B01----:R-:W-:Y:S05]  /*2ab40*/  CALL.ABS.NOINC R2 ;  /* 0x0000000002007343 */ /* 0x003fea0003c00000 */
.L_x_2527:
[----:B------:R-:W-:Y:S05]  /*2ab50*/  BSYNC B6 ;  /* 0x0000000000067941 */ /* 0x000fea0003800000 */
.L_x_2526:
        /* <DEDUP_REMOVED lines=20> */
.L_x_2529:
[----:B------:R-:W-:Y:S05]  /*2aca0*/  BSYNC B6 ;  /* 0x0000000000067941 */ /* 0x000fea0003800000 */
.L_x_2528:
        /* <DEDUP_REMOVED lines=19> */
.L_x_2531:
[----:B------:R-:W-:Y:S05]  /*2ade0*/  BSYNC B6 ;  /* 0x0000000000067941 */ /* 0x000fea0003800000 */
.L_x_2530:
[----:B------:R-:W2:Y:S01]  /*2adf0*/  LDL.LU R2, [R1+0x28] ;  /* 0x0000280001027983 */ /* 0x000ea20000300800 */
[----:B------:R-:W-:-:S03]  /*2ae00*/  ULDC.64 UR4, c[0x0][0x9f8] ;  /* 0x00027e0000047ab9 */ /* 0x000fc60000000a00 */
[----:B0-----:R-:W3:Y:S04]  /*2ae10*/  LDL.LU R17, [R1+0x3c] ;  /* 0x00003c0001117983 */ /* 0x001ee80000300800 */
[----:B------:R-:W4:Y:S01]  /*2ae20*/  LDL R8, [R1+0x8] ;  /* 0x0000080001087983 */ /* 0x000f220000100800 */
[----:B------:R-:W-:Y:S01]  /*2ae30*/  ISETP.NE.U32.AND P0, PT, RZ, UR4, PT ;  /* 0x00000004ff007c0c */ /* 0x000fe2000bf05070 */
[----:B------:R-:W-:-:S03]  /*2ae40*/  ULDC.64 UR6, c[0x0][0x208] ;  /* 0x0000820000067ab9 */ /* 0x000fc60000000a00 */
[----:B------:R-:W-:-:S13]  /*2ae50*/  ISETP.NE.AND.EX P0, PT, RZ, UR5, PT, P0 ;  /* 0x00000005ff007c0c */ /* 0x000fda000bf05300 */
[----:B--2---:R-:W-:-:S04]  /*2ae60*/  @P0 IADD3 R2, P1, R2, UR4, RZ ;  /* 0x0000000402020c10 */ /* 0x004fc8000ff3e0ff */
[----:B---3--:R-:W-:Y:S01]  /*2ae70*/  @P0 IADD3.X R3, R17, UR5, RZ, P1, !PT ;  /* 0x0000000511030c10 */ /* 0x008fe20008ffe4ff */
[----:B------:R-:W-:-:S04]  /*2ae80*/  ULDC.64 UR4, c[0x0][0xa08] ;  /* 0x0002820000047ab9 */ /* 0x000fc80000000a00 */
[----:B----4-:R0:W2:Y:S02]  /*2ae90*/  @P0 LDG.E R8, desc[UR6][R2.64] ;  /* 0x0000000602080981 */ /* 0x0100a4000c1e1900 */
[----:B0-----:R-:W0:Y:S01]  /*2aea0*/  LDC.64 R2, c[0x0][0x418] ;  /* 0x00010600ff027b82 */ /* 0x001e220000000a00 */
        /* <DEDUP_REMOVED lines=8> */
[----:B------:R-:W0:Y:S02]  /*2af30*/  S2R R0, SR_TID.X ;  /* 0x0000000000007919 */ /* 0x000e240000002100 */
[----:B0-----:R-:W-:-:S04]  /*2af40*/  SHF.R.U32.HI R0, RZ, 0x5, R0 ;  /* 0x00000005ff007819 */ /* 0x001fc80000011600 */
[----:B------:R-:W-:-:S05]  /*2af50*/  LOP3.LUT R0, R0, 0x3, RZ, 0xc0, !PT ;  /* 0x0000000300007812 */ /* 0x000fca00078ec0ff */
[----:B------:R0:W2:Y:S02]  /*2af60*/  SHFL.IDX PT, R14, R0, RZ, 0x1f ;  /* 0x00001fff000e7589 */ /* 0x0000a400000e0000 */
.L_x_2748:
[----:B0-----:R-:W3:Y:S01]  /*2af70*/  LDL.LU R0, [R1+0x20] ;  /* 0x0000200001007983 */ /* 0x001ee20000300800 */
[----:B------:R-:W-:Y:S02]  /*2af80*/  PLOP3.LUT P1, PT, PT, PT, PT, 0x8, 0x0 ;  /* 0x000000000000781c */ /* 0x000fe40003f2e170 */
[----:B--2---:R-:W-:Y:S02]  /*2af90*/  ISETP.NE.AND P0, PT, R14, RZ, PT ;  /* 0x000000ff0e00720c */ /* 0x004fe40003f05270 */
[----:B---3--:R-:W-:-:S09]  /*2afa0*/  LOP3.LUT R0, R0, 0xfffffffe, RZ, 0xc0, !PT ;  /* 0xfffffffe00007812 */ /* 0x008fd200078ec0ff */
[----:B------:R-:W-:-:S05]  /*2afb0*/  @P1 LOP3.LUT R0, R0, 0x1, RZ, 0xfc, !PT ;  /* 0x0000000100001812 */ /* 0x000fca00078efcff */
[----:B------:R0:W-:Y:S01]  /*2afc0*/  STL [R1+0x20], R0 ;  /* 0x0000200001007387 */ /* 0x0001e20000100800 */
[----:B------:R-:W-:Y:S05]  /*2afd0*/  @P0 BRA `(.L_x_2533) ;  /* 0x0000000400680947 */ /* 0x000fea0003800000 */
[----:B------:R-:W-:-:S03]  /*2afe0*/  UMOV UR4, 0xffffffff ;  /* 0xffffffff00047882 */ /* 0x000fc60000000000 */
[----:B------:R-:W-:Y:S05]  /*2aff0*/  BRA.DIV UR4, `(.L_x_2534) ;  /* 0x0000007a049c7947 */ /* 0x000fea000b800000 */
[----:B------:R-:W-:-:S13]  /*2b000*/  ELECT P6, URZ, PT ;  /* 0x00000000003f782f */ /* 0x000fda00038c0000 */
.L_x_2751:
[----:B------:R-:W-:Y:S05]  /*2b010*/  @!P6 BRA `(.L_x_2533) ;  /* 0x000000040058e947 */ /* 0x000fea0003800000 */
[----:B0-----:R-:W2:Y:S01]  /*2b020*/  LDL R0, [R1+0x48] ;  /* 0x0000480001007983 */ /* 0x001ea20000100800 */
[----:B------:R-:W-:-:S04]  /*2b030*/  ISETP.NE.U32.AND P0, PT, R2, RZ, PT ;  /* 0x000000ff0200720c */ /* 0x000fc80003f05070 */
[----:B------:R-:W-:Y:S01]  /*2b040*/  ISETP.NE.AND.EX P0, PT, R3, RZ, PT, P0 ;  /* 0x000000ff0300720c */ /* 0x000fe20003f05300 */
[----:B--2---:R-:W-:-:S12]  /*2b050*/  VIADD R0, R0, 0xffffffff ;  /* 0xffffffff00007836 */ /* 0x004fd80000000000 */
[----:B------:R-:W-:Y:S05]  /*2b060*/  @!P0 BRA `(.L_x_2535) ;  /* 0x0000000000488947 */ /* 0x000fea0003800000 */
[----:B------:R-:W0:Y:S01]  /*2b070*/  LDC R7, c[0x0][0x43c] ;  /* 0x00010f00ff077b82 */ /* 0x000e220000000800 */
[----:B------:R-:W-:Y:S01]  /*2b080*/  ULDC.64 UR4, c[0x0][0x428] ;  /* 0x00010a0000047ab9 */ /* 0x000fe20000000a00 */
        /* <DEDUP_REMOVED lines=16> */
.L_x_2535:
[----:B0-----:R-:W2:Y:S04]  /*2b190*/  LDL R2, [R1+0x10] ;  /* 0x0000100001027983 */ /* 0x001ea80000100800 */
        /* <DEDUP_REMOVED lines=8> */
.L_x_2752:
        /* <DEDUP_REMOVED lines=8> */
.L_x_2537:
        /* <DEDUP_REMOVED lines=19> */
.L_x_2753:
        /* <DEDUP_REMOVED lines=8> */
.L_x_2539:
        /* <DEDUP_REMOVED lines=19> */
.L_x_2533:
[----:B------:R-:W0:Y:S04]  /*2b580*/  LDL.LU R3, [R1+0x40] ;  /* 0x0000400001037983 */ /* 0x000e280000300800 */
[----:B---3--:R-:W2:Y:S01]  /*2b590*/  LDL.LU R4, [R1+0x58] ;  /* 0x0000580001047983 */ /* 0x008ea20000300800 */
        /* <DEDUP_REMOVED lines=10> */
[----:B0-----:R-:W-:Y:S02]  /*2b640*/  SHF.R.S32.HI R0, RZ, 0x1f, R3 ;  /* 0x0000001fff007819 */ /* 0x001fe40000011403 */
[----:B--2---:R-:W-:-:S03]  /*2b650*/  SEL R4, R4, RZ, !P0 ;  /* 0x000000ff04047207 */ /* 0x004fc60004000000 */
        /* <DEDUP_REMOVED lines=19> */
[----:B-1----:R-:W-:Y:S02]  /*2b790*/  IMAD.MOV.U32 R8, RZ, RZ, 0x70 ;  /* 0x00000070ff087424 */ /* 0x002fe400078e00ff */
[----:B------:R-:W-:Y:S02]  /*2b7a0*/  IMAD.MOV.U32 R12, RZ, RZ, 0x1 ;  /* 0x00000001ff0c7424 */ /* 0x000fe400078e00ff */
[----:B------:R-:W-:-:S07]  /*2b7b0*/  IMAD.MOV.U32 R13, RZ, RZ, RZ ;  /* 0x000000ffff0d7224 */ /* 0x000fce00078e00ff */
[----:B------:R-:W-:-:S07]  /*2b7c0*/  LEPC R20, `(.L_x_2541) ;  /* 0x000000001014794e */ /* 0x000fce0000000000 */
[----:B0-----:R-:W-:Y:S05]  /*2b7d0*/  CALL.ABS.NOINC R2 ;  /* 0x0000000002007343 */ /* 0x001fea0003c00000 */
.L_x_2541:
[----:B------:R-:W-:Y:S05]  /*2b7e0*/  BSYNC B6 ;  /* 0x0000000000067941 */ /* 0x000fea0003800000 */
.L_x_2540:
[----:B0-----:R-:W2:Y:S01]  /*2b7f0*/  LDL.LU R0, [R1+0x40] ;  /* 0x0000400001007983 */ /* 0x001ea20000300800 */
[----:B------:R-:W0:Y:S01]  /*2b800*/  LDC R7, c[0x0][0x448] ;  /* 0x00011200ff077b82 */ /* 0x000e220000000800 */
[----:B------:R-:W-:Y:S01]  /*2b810*/  ULDC.64 UR4, c[0x0][0x2d8] ;  /* 0x0000b60000047ab9 */ /* 0x000fe20000000a00 */
[----:B------:R-:W-:Y:S01]  /*2b820*/  ULDC UR6, c[0x0][0x2b8] ;  /* 0x0000ae0000067ab9 */ /* 0x000fe20000000800 */
[----:B------:R-:W3:Y:S04]  /*2b830*/  LDL.LU R4, [R1+0x3c] ;  /* 0x00003c0001047983 */ /* 0x000ee80000300800 */
[----:B------:R-:W3:Y:S04]  /*2b840*/  LDL.LU.64 R2, [R1+0x50] ;  /* 0x0000500001027983 */ /* 0x000ee80000300a00 */
[----:B------:R-:W4:Y:S04]  /*2b850*/  LDL R10, [R1+0x4] ;  /* 0x00000400010a7983 */ /* 0x000f280000100800 */
[----:B-1----:R1:W5:Y:S01]  /*2b860*/  LDL R8, [R1+0x4c] ;  /* 0x00004c0001087983 */ /* 0x0023620000100800 */
[----:B0-----:R-:W-:-:S13]  /*2b870*/  ISETP.NE.AND P0, PT, R7, 0x1, PT ;  /* 0x000000010700780c */ /* 0x001fda0003f05270 */
[----:B------:R-:W0:Y:S01]  /*2b880*/  @P0 LDC R6, c[0x0][0x450] ;  /* 0x00011400ff060b82 */ /* 0x000e220000000800 */
[----:B------:R-:W1:Y:S02]  /*2b890*/  S2R R11, SR_TID.X ;  /* 0x00000000000b7919 */ /* 0x000e640000002100 */
[C---:B-1----:R-:W-:Y:S01]  /*2b8a0*/  IMAD.SHL.U32 R9, R11.reuse, 0x10, RZ ;  /* 0x000000100b097824 */ /* 0x042fe200078e00ff */
[----:B------:R-:W-:-:S04]  /*2b8b0*/  LOP3.LUT R11, R11, 0x7f, RZ, 0xc0, !PT ;  /* 0x0000007f0b0b7812 */ /* 0x000fc800078ec0ff */
[----:B------:R-:W-:Y:S02]  /*2b8c0*/  LOP3.LUT R9, R9, 0x70, RZ, 0xc0, !PT ;  /* 0x0000007009097812 */ /* 0x000fe400078ec0ff */
[----:B---3--:R-:W-:Y:S02]  /*2b8d0*/  MOV R3, R4 ;  /* 0x0000000400037202 */ /* 0x008fe40000000f00 */
[----:B------:R-:W1:Y:S01]  /*2b8e0*/  S2R R4, SR_TID.X ;  /* 0x0000000000047919 */ /* 0x000e620000002100 */
[----:B------:R-:W-:-:S04]  /*2b8f0*/  IMAD.WIDE.U32 R2, R16, UR4, R2 ;  /* 0x0000000410027c25 */ /* 0x000fc8000f8e0002 */
[----:B------:R-:W-:Y:S01]  /*2b900*/  IMAD R3, R16, UR5, R3 ;  /* 0x0000000510037c24 */ /* 0x000fe2000f8e0203 */
[----:B------:R-:W-:Y:S02]  /*2b910*/  ULDC.64 UR4, c[0x0][0x2e0] ;  /* 0x0000b80000047ab9 */ /* 0x000fe40000000a00 */
[----:B--2---:R-:W-:Y:S02]  /*2b920*/  IMAD R0, R0, UR4, RZ ;  /* 0x0000000400007c24 */ /* 0x004fe4000f8e02ff */
[----:B------:R-:W-:-:S04]  /*2b930*/  IMAD.WIDE.U32 R2, R19, UR4, R2 ;  /* 0x0000000413027c25 */ /* 0x000fc8000f8e0002 */
[----:B------:R-:W-:Y:S01]  /*2b940*/  IMAD R0, R19, UR5, R0 ;  /* 0x0000000513007c24 */ /* 0x000fe2000f8e0200 */
[----:B------:R-:W-:-:S03]  /*2b950*/  ULDC.64 UR4, c[0x0][0x2d0] ;  /* 0x0000b40000047ab9 */ /* 0x000fc60000000a00 */
[----:B------:R-:W-:Y:S01]  /*2b960*/  IMAD.IADD R3, R3, 0x1, R0 ;  /* 0x0000000103037824 */ /* 0x000fe200078e0200 */
[C---:B-1----:R-:W-:Y:S01]  /*2b970*/  LOP3.LUT R5, R4.reuse, 0x7f, RZ, 0xc0, !PT ;  /* 0x0000007f04057812 */ /* 0x042fe200078ec0ff */
[----:B------:R-:W-:-:S03]  /*2b980*/  IMAD.SHL.U32 R4, R4, 0x10, RZ ;  /* 0x0000001004047824 */ /* 0x000fc600078e00ff */
[----:B------:R-:W-:-:S04]  /*2b990*/  SHF.R.U32.HI R5, RZ, 0x3, R5 ;  /* 0x00000003ff057819 */ /* 0x000fc80000011605 */
[----:B------:R-:W-:Y:S02]  /*2b9a0*/  LOP3.LUT R4, R5, 0x70, R4, 0xf8, !PT ;  /* 0x0000007005047812 */ /* 0x000fe400078ef804 */
[----:B------:R-:W1:Y:S03]  /*2b9b0*/  @P0 LDC R5, c[0x0][0x44c] ;  /* 0x00011300ff050b82 */ /* 0x000e660000000800 */
[----:B----4-:R-:W-:-:S04]  /*2b9c0*/  IMAD R4, R10, 0x80, R4 ;  /* 0x000000800a047824 */ /* 0x010fc800078e0204 */
[----:B------:R-:W-:Y:S02]  /*2b9d0*/  IMAD.MOV.U32 R0, RZ, RZ, R4 ;  /* 0x000000ffff007224 */ /* 0x000fe400078e0004 */
[----:B-1----:R-:W-:-:S05]  /*2b9e0*/  @P0 IMAD.HI.U32 R5, R4, R5, RZ ;  /* 0x0000000504050227 */ /* 0x002fca00078e00ff */
        /* <DEDUP_REMOVED lines=21> */
[----:B------:R-:W-:Y:S01]  /*2bb40*/  IMAD R2, R10, 0x80, R19 ;  /* 0x000000800a027824 */ /* 0x000fe200078e0213 */
[----:B------:R-:W-:-:S04]  /*2bb50*/  ULDC.64 UR4, c[0x0][0x208] ;  /* 0x0000820000047ab9 */ /* 0x000fc80000000a00 */
[----:B------:R-:W-:Y:S01]  /*2bb60*/  IADD3 R5, R2, 0x10, RZ ;  /* 0x0000001002057810 */ /* 0x000fe20007ffe0ff */
[----:B--2---:R-:W-:Y:S02]  /*2bb70*/  IMAD R0, R6, R7, RZ ;  /* 0x0000000706007224 */ /* 0x004fe400078e02ff */
[----:B------:R-:W0:Y:S03]  /*2bb80*/  SHFL.IDX PT, R7, R4, RZ, 0x181f ;  /* 0x00181fff04077589 */ /* 0x000e2600000e0000 */
[----:B------:R-:W-:Y:S01]  /*2bb90*/  ISETP.GE.AND P1, PT, R2, R0, PT ;  /* 0x000000000200720c */ /* 0x000fe20003f26270 */
[----:B------:R-:W1:-:S12]  /*2bba0*/  SHFL.IDX PT, R6, R3, RZ, 0x181f ;  /* 0x00181fff03067589 */ /* 0x000e5800000e0000 */
        /* <DEDUP_REMOVED lines=62> */
.L_x_2770:
[----:B------:R-:W-:Y:S01]  /*2bf90*/  VIADD R2, R2, 0x70 ;  /* 0x0000007002027836 */ /* 0x000fe20000000000 */
[----:B------:R-:W-:-:S04]  /*2bfa0*/  ULDC.64 UR4, c[0x0][0x208] ;  /* 0x0000820000047ab9 */ /* 0x000fc80000000a00 */
        /* <DEDUP_REMOVED lines=9> */
.L_x_2543:
        /* <DEDUP_REMOVED lines=18> */
.L_x_2771:
[----:B------:R-:W-:Y:S05]  /*2c160*/  BSYNC B0 ;  /* 0x0000000000007941 */ /* 0x000fea0003800000 */
.L_x_2544:
[----:B------:R-:W2:Y:S04]  /*2c170*/  LDL.LU R3, [R1+0x48] ;  /* 0x0000480001037983 */ /* 0x000ea80000300800 */
[----:B------:R-:W3:Y:S01]  /*2c180*/  LDL R2, [R1+0x24] ;  /* 0x0000240001027983 */ /* 0x000ee20000100800 */
[----:B--2---:R-:W-:-:S05]  /*2c190*/  VIADD R3, R3, 0xfffffffe ;  /* 0xfffffffe03037836 */ /* 0x004fca0000000000 */
[----:B---3--:R-:W-:-:S13]  /*2c1a0*/  ISETP.GE.AND P0, PT, R3, R2, PT ;  /* 0x000000020300720c */ /* 0x008fda0003f06270 */
[----:B------:R-:W-:Y:S05]  /*2c1b0*/  @!P0 BRA `(.L_x_2546) ;  /* 0x0000000c00e88947 */ /* 0x000fea0003800000 */
[----:B0-----:R0:W5:Y:S04]  /*2c1c0*/  LDL.LU R0, [R1+0x10] ;  /* 0x0000100001007983 */ /* 0x0011680000300800 */
[----:B------:R0:W5:Y:S02]  /*2c1d0*/  LDL.LU R2, [R1+0x18] ;  /* 0x0000180001027983 */ /* 0x0001640000300800 */
.L_x_2566:
        /* <DEDUP_REMOVED lines=21> */
[----:B------:R-:W-:Y:S01]  /*2c330*/  ULDC.64 UR8, c[0x0][0x208] ;  /* 0x0000820000087ab9 */ /* 0x000fe20000000a00 */
        /* <DEDUP_REMOVED lines=15> */
.L_x_2549:
        /* <DEDUP_REMOVED lines=8> */
.L_x_2772:
[----:B------:R-:W-:Y:S05]  /*2c4b0*/  BSYNC B1 ;  /* 0x0000000000017941 */ /* 0x000fea0003800000 */
.L_x_2550:
        /* <DEDUP_REMOVED lines=9> */
.L_x_2553:
[----:B------:R-:W-:Y:S05]  /*2c550*/  BSYNC B1 ;  /* 0x0000000000017941 */ /* 0x000fea0003800000 */
.L_x_2552:
        /* <DEDUP_REMOVED lines=13> */
.L_x_2554:
        /* <DEDUP_REMOVED lines=13> */
.L_x_2773:
[----:B------:R-:W-:Y:S05]  /*2c700*/  BSYNC B1 ;  /* 0x0000000000017941 */ /* 0x000fea0003800000 */
.L_x_2555:
        /* <DEDUP_REMOVED lines=11> */
.L_x_2558:
[----:B------:R-:W-:Y:S05]  /*2c7c0*/  BSYNC B1 ;  /* 0x0000000000017941 */ /* 0x000fea0003800000 */
.L_x_2557:
        /* <DEDUP_REMOVED lines=8> */
.L_x_2559:
        /* <DEDUP_REMOVED lines=10> */
.L_x_2548:
[----:B------:R-:W-:Y:S05]  /*2c8f0*/  BSYNC B0 ;  /* 0x0000000000007941 */ /* 0x000fea0003800000 */
.L_x_2547:
[----:B------:R-:W-:-:S06]  /*2c900*/  UISETP.NE.AND UP0, UPT, UR38, 0x3, UPT ;  /* 0x000000032600788c */ /* 0x000fcc000bf05270 */
[----:B------:R-:W-:-:S13]  /*2c910*/  PLOP3.LUT P0, PT, PT, PT, UP0, 0x80, 0x0 ;  /* 0x000000000000781c */ /* 0x000fda0003f0f008 */
[----:B------:R-:W-:Y:S05]  /*2c920*/  @!P0 BRA `(.L_x_2560) ;  /* 0x0000000000048947 */ /* 0x000fea0003800000 */
[----:B------:R-:W-:Y:S01]  /*2c930*/  BPT.TRAP 0x1 ;  /* 0x000000040000795c */ /* 0x000fe20000300000 */
.L_x_2560:
        /* <DEDUP_REMOVED lines=8> */
.L_x_2774:
[----:B------:R-:W-:Y:S05]  /*2c9c0*/  BSYNC B0 ;  /* 0x0000000000007941 */ /* 0x000fea0003800000 */
.L_x_2561:
[----:B------:R-:W-:Y:S05]  /*2c9d0*/  @!P1 BRA `(.L_x_2563) ;  /* 0x0000000000049947 */ /* 0x000fea0003800000 */
[----:B------:R-:W-:Y:S01]  /*2c9e0*/  BPT.TRAP 0x1 ;  /* 0x000000040000795c */ /* 0x000fe20000300000 */
.L_x_2563:
[----:B------:R-:W-:Y:S01]  /*2c9f0*/  SHF.L.U32 R2, R2, 0x1f, RZ ;  /* 0x0000001f02027819 */ /* 0x000fe200000006ff */
[----:B------:R-:W-:-:S03]  /*2ca00*/  IMAD R12, R0, 0x7000, RZ ;  /* 0x00007000000c7824 */ /* 0x000fc600078e02ff */
[----:B------:R-:W3:Y:S02]  /*2ca10*/  SYNCS.PHASECHK.TRANS64.TRYWAIT P0, [R19+URZ+0x2e860], R2 ;  /* 0x02e86002130075a7 */ /* 0x000ee4000800017f */
[----:B---3--:R-:W-:Y:S05]  /*2ca20*/  @!P0 BRA `(.L_x_2564) ;  /* 0x0000006c00548947 */ /* 0x008fea0003800000 */
.L_x_2775:
[----:B------:R-:W4:Y:S04]  /*2ca30*/  LDL R0, [R1+0x34] ;  /* 0x0000340001007983 */ /* 0x000f280000100800 */
[----:B------:R-:W3:Y:S04]  /*2ca40*/  LDL R14, [R1+0x38] ;  /* 0x00003800010e7983 */ /* 0x000ee80000100800 */
[----:B------:R-:W5:Y:S01]  /*2ca50*/  LDL R13, [R1+0x30] ;  /* 0x00003000010d7983 */ /* 0x000f620000100800 */
[----:B------:R-:W-:Y:S05]  /*2ca60*/  WARPSYNC.ALL ;  /* 0x0000000000007948 */ /* 0x000fea0003800000 */
[----:B----4-:R-:W-:-:S05]  /*2ca70*/  LOP3.LUT R0, R12, R0, RZ, 0xfc, !PT ;  /* 0x000000000c007212 */ /* 0x010fca00078efcff */
[----:B------:R-:W-:Y:S01]  /*2ca80*/  IMAD.IADD R0, R18, 0x1, R0 ;  /* 0x0000000112007824 */ /* 0x000fe200078e0200 */
[----:B-----5:R-:W-:-:S03]  /*2ca90*/  LOP3.LUT R20, R12, R13, RZ, 0xfc, !PT ;  /* 0x0000000d0c147212 */ /* 0x020fc600078efcff */
[----:B---3--:R-:W-:Y:S01]  /*2caa0*/  IMAD.IADD R2, R14, 0x1, R0 ;  /* 0x000000010e027824 */ /* 0x008fe200078e0200 */
[----:B--2---:R-:W2:Y:S01]  /*2cab0*/  LDSM.16.MT88.4 R4, [R0+0xe400] ;  /* 0x00e400000004783b */ /* 0x004ea20000004200 */
[----:B------:R-:W-:Y:S01]  /*2cac0*/  IMAD.IADD R20, R18, 0x1, R20 ;  /* 0x0000000112147824 */ /* 0x000fe200078e0214 */
[C-C-:B--2---:R-:W-:Y:S02]  /*2cad0*/  PRMT R8, R4.reuse, 0x6420, R5.reuse ;  /* 0x0000642004087816 */ /* 0x144fe40000000005 */
[----:B-1----:R-:W-:Y:S02]  /*2cae0*/  PRMT R9, R4, 0x7531, R5 ;  /* 0x0000753104097816 */ /* 0x002fe40000000005 */
[C-C-:B------:R-:W-:Y:S02]  /*2caf0*/  PRMT R10, R6.reuse, 0x6420, R7.reuse ;  /* 0x00006420060a7816 */ /* 0x140fe40000000007 */
[----:B------:R-:W-:Y:S02]  /*2cb00*/  PRMT R11, R6, 0x7531, R7 ;  /* 0x00007531060b7816 */ /* 0x000fe40000000007 */
[----:B------:R-:W1:Y:S04]  /*2cb10*/  LDSM.16.MT88.4 R4, [R2+0xe400] ;  /* 0x00e400000204783b */ /* 0x000e680000004200 */
[----:B------:R1:W-:Y:S02]  /*2cb20*/  STSM.16.M88.4 [R20+0x400], R8 ;  /* 0x0004000814007844 */ /* 0x0003e40000000200 */
        /* <DEDUP_REMOVED lines=85> */
.L_x_2565:
        /* <DEDUP_REMOVED lines=10> */
[C---:B---3--:R-:W-:Y:S02]  /*2d120*/  ISETP.GT.AND P0, PT, R3.reuse, R0, PT ;  /* 0x000000000300720c */ /* 0x048fe40003f04270 */
[----:B------:R4:W5:Y:S01]  /*2d130*/  LDL R0, [R1+0x10] ;  /* 0x0000100001007983 */ /* 0x0009620000100800 */
[----:B------:R-:W-:-:S10]  /*2d140*/  IADD3 R3, R3, -0x1, RZ ;  /* 0xffffffff03037810 */ /* 0x000fd40007ffe0ff */
[----:B----4-:R-:W-:Y:S05]  /*2d150*/  @P0 BRA `(.L_x_2566) ;  /* 0xfffffff000200947 */ /* 0x010fea000383ffff */
.L_x_2546:
        /* <DEDUP_REMOVED lines=8> */
[----:B0----5:R-:W1:Y:S01]  /*2d1e0*/  FLO.U32 R0, UR4 ;  /* 0x0000000400007d00 */ /* 0x021e6200080e0000 */
[----:B------:R-:W-:-:S07]  /*2d1f0*/  ULDC.64 UR6, c[0x0][0x208] ;  /* 0x0000820000067ab9 */ /* 0x000fce0000000a00 */
        /* <DEDUP_REMOVED lines=9> */
.L_x_2568:
[----:B------:R-:W-:Y:S05]  /*2d290*/  BSYNC B0 ;  /* 0x0000000000007941 */ /* 0x000fea0003800000 */
.L_x_2567:
[----:B------:R-:W-:-:S06]  /*2d2a0*/  UISETP.NE.AND UP0, UPT, UR38, 0x3, UPT ;  /* 0x000000032600788c */ /* 0x000fcc000bf05270 */
[----:B------:R-:W-:-:S13]  /*2d2b0*/  PLOP3.LUT P1, PT, PT, PT, UP0, 0x80, 0x0 ;  /* 0x000000000000781c */ /* 0x000fda0003f2f008 */
[----:B------:R-:W-:Y:S05]  /*2d2c0*/  @!P1 BRA `(.L_x_2569) ;  /* 0x0000000000049947 */ /* 0x000fea0003800000 */
[----:B------:R-:W-:Y:S01]  /*2d2d0*/  BPT.TRAP 0x1 ;  /* 0x000000040000795c */ /* 0x000fe20000300000 */
.L_x_2569:
        /* <DEDUP_REMOVED lines=10> */
.L_x_2776:
[----:B------:R-:W-:Y:S05]  /*2d380*/  BSYNC B0 ;  /* 0x0000000000007941 */ /* 0x000fea0003800000 */
.L_x_2570:
[----:B------:R-:W-:Y:S05]  /*2d390*/  @!P2 BRA `(.L_x_2572) ;  /* 0x000000000004a947 */ /* 0x000fea0003800000 */
[----:B------:R-:W-:Y:S01]  /*2d3a0*/  BPT.TRAP 0x1 ;  /* 0x000000040000795c */ /* 0x000fe20000300000 */
.L_x_2572:
[----:B0-----:R-:W3:Y:S02]  /*2d3b0*/  LDL R0, [R1+0x18] ;  /* 0x0000180001007983 */ /* 0x001ee40000100800 */
[----:B---3--:R-:W-:-:S04]  /*2d3c0*/  SHF.L.U32 R0, R0, 0x1f, RZ ;  /* 0x0000001f00007819 */ /* 0x008fc800000006ff */
[----:B------:R-:W0:Y:S02]  /*2d3d0*/  SYNCS.PHASECHK.TRANS64.TRYWAIT P1, [R16+URZ+0x2e860], R0 ;  /* 0x02e86000100075a7 */ /* 0x000e24000802017f */
[----:B0-----:R-:W-:Y:S05]  /*2d3e0*/  @!P1 BRA `(.L_x_2573) ;  /* 0x00000064000c9947 */ /* 0x001fea0003800000 */
.L_x_2777:
[----:B------:R-:W0:Y:S04]  /*2d3f0*/  LDL R17, [R1+0x10] ;  /* 0x0000100001117983 */ /* 0x000e280000100800 */
[----:B------:R-:W3:Y:S04]  /*2d400*/  LDL R2, [R1+0x34] ;  /* 0x0000340001027983 */ /* 0x000ee80000100800 */
[----:B------:R-:W4:Y:S04]  /*2d410*/  LDL R3, [R1+0x38] ;  /* 0x0000380001037983 */ /* 0x000f280000100800 */
[----:B--2---:R-:W2:Y:S01]  /*2d420*/  LDL R12, [R1+0x30] ;  /* 0x00003000010c7983 */ /* 0x004ea20000100800 */
[----:B------:R-:W-:Y:S05]  /*2d430*/  WARPSYNC.ALL ;  /* 0x0000000000007948 */ /* 0x000fea0003800000 */
[----:B0-----:R-:W-:-:S05]  /*2d440*/  IMAD R0, R17, 0x7000, RZ ;  /* 0x0000700011007824 */ /* 0x001fca00078e02ff */
[----:B---3--:R-:W-:-:S05]  /*2d450*/  LOP3.LUT R2, R0, R2, RZ, 0xfc, !PT ;  /* 0x0000000200027212 */ /* 0x008fca00078efcff */
[----:B------:R-:W-:-:S05]  /*2d460*/  IMAD.IADD R2, R18, 0x1, R2 ;  /* 0x0000000112027824 */ /* 0x000fca00078e0202 */
[----:B------:R-:W0:Y:S01]  /*2d470*/  LDSM.16.MT88.4 R4, [R2+0xe400] ;  /* 0x00e400000204783b */ /* 0x000e220000004200 */
[----:B----4-:R-:W-:Y:S01]  /*2d480*/  IMAD.IADD R3, R3, 0x1, R2 ;  /* 0x0000000103037824 */ /* 0x010fe200078e0202 */
[----:B--2---:R-:W-:Y:S02]  /*2d490*/  LOP3.LUT R0, R0, R12, RZ, 0xfc, !PT ;  /* 0x0000000c00007212 */ /* 0x004fe400078efcff */
        /* <DEDUP_REMOVED lines=92> */
.L_x_2574:
[----:B------:R-:W2:Y:S01]  /*2da60*/  LDL.LU R3, [R1+0x18] ;  /* 0x0000180001037983 */ /* 0x000ea20000300800 */
[----:B0-----:R0:W-:Y:S01]  /*2da70*/  SYNCS.ARRIVE.TRANS64.A1T0 RZ, [R16+URZ+0x2e850], RZ ;  /* 0x02e850ff10ff79a7 */ /* 0x0011e2000810003f */
[----:B-1----:R-:W-:Y:S02]  /*2da80*/  VIADD R0, R17, 0x1 ;  /* 0x0000000111007836 */ /* 0x002fe40000000000 */
        /* <DEDUP_REMOVED lines=10> */
.L_x_2523:
[----:B01----:R-:W2:Y:S02]  /*2db30*/  LDL R0, [R1+0x20] ;  /* 0x0000200001007983 */ /* 0x003ea40000100800 */
[----:B--2---:R-:W-:-:S13]  /*2db40*/  LOP3.LUT P0, RZ, R0, 0x2, RZ, 0xc0, !PT ;  /* 0x0000000200ff7812 */ /* 0x004fda000780c0ff */
[----:B------:R-:W-:Y:S05]  /*2db50*/  @!P0 BRA `(.L_x_2575) ;  /* 0x00000000002c8947 */ /* 0x000fea0003800000 */
[----:B------:R-:W-:Y:S05]  /*2db60*/  WARPSYNC.ALL ;  /* 0x0000000000007948 */ /* 0x000fea0003800000 */
[----:B------:R-:W0:Y:S08]  /*2db70*/  S2UR UR5, SR_CgaCtaId ;  /* 0x00000000000579c3 */ /* 0x000e300000008800 */
[----:B------:R-:W-:Y:S06]  /*2db80*/  BAR.SYNC.DEFER_BLOCKING 0x5, 0x180 ;  /* 0x0146000000007b1d */ /* 0x000fec0000010000 */
[----:B------:R-:W-:-:S02]  /*2db90*/  UMOV UR4, 0x400 ;  /* 0x0000040000047882 */ /* 0x000fc40000000000 */
[----:B0-----:R-:W-:-:S06]  /*2dba0*/  ULEA UR4, UR5, UR4, 0x18 ;  /* 0x0000000405047291 */ /* 0x001fcc000f8ec03f */
[----:B------:R-:W-:-:S05]  /*2dbb0*/  IMAD.U32 R18, RZ, RZ, UR4 ;  /* 0x00000004ff127e24 */ /* 0x000fca000f8e00ff */
[----:B------:R-:W0:Y:S04]  /*2dbc0*/  LDS.128 R4, [R18+0x2e8d0] ;  /* 0x02e8d00012047984 */ /* 0x000e280000000c00 */
[----:B0-----:R0:W-:Y:S04]  /*2dbd0*/  STL.64 [R1], R4 ;  /* 0x0000000401007387 */ /* 0x0011e80000100a00 */
[----:B------:R0:W-:Y:S01]  /*2dbe0*/  STL.64 [R1+0x8], R6 ;  /* 0x0000080601007387 */ /* 0x0001e20000100a00 */
[----:B------:R-:W-:Y:S06]  /*2dbf0*/  BAR.ARV 0x4, 0x180 ;  /* 0x0106000000007b1d */ /* 0x000fec0000002000 */
[----:B------:R-:W-:Y:S05]  /*2dc00*/  BRA `(.L_x_2576) ;  /* 0x0000001000447947 */ /* 0x000fea0003800000 */
.L_x_2575:
[----:B------:R-:W0:Y:S01]  /*2dc10*/  S2R R0, SR_TID.X ;  /* 0x0000000000007919 */ /* 0x000e220000002100 */
[----:B------:R-:W-:Y:S01]  /*2dc20*/  UMOV UR4, 0xffffffff ;  /* 0xffffffff00047882 */ /* 0x000fe20000000000 */
[----:B0-----:R-:W-:-:S04]  /*2dc30*/  LOP3.LUT R16, R0, 0x1f, RZ, 0xc0, !PT ;  /* 0x0000001f00107812 */ /* 0x001fc800078ec0ff */
[----:B------:R-:W-:Y:S01]  /*2dc40*/  ISETP.NE.AND P0, PT, R16, 0x1f, PT ;  /* 0x0000001f1000780c */ /* 0x000fe20003f05270 */
[----:B------:R-:W-:-:S12]  /*2dc50*/  BRA.DIV UR4, `(.L_x_2577) ;  /* 0x0000005e04047947 */ /* 0x000fd8000b800000 */
[----:B------:R-:W2:Y:S01]  /*2dc60*/  LDL.LU R2, [R1] ;  /* 0x0000000001027983 */ /* 0x000ea20000300800 */
[----:B------:R-:W-:-:S03]  /*2dc70*/  ULDC UR4, c[0x0][0xc3c] ;  /* 0x00030f0000047ab9 */ /* 0x000fc60000000800 */
[----:B------:R-:W3:Y:S01]  /*2dc80*/  LDL R4, [R1+0xc] ;  /* 0x00000c0001047983 */ /* 0x000ee20000100800 */
[----:B------:R-:W-:Y:S01]  /*2dc90*/  ULDC.64 UR6, c[0x0][0x208] ;  /* 0x0000820000067ab9 */ /* 0x000fe20000000a00 */
[----:B--2---:R-:W-:Y:S01]  /*2dca0*/  MOV R10, R2 ;  /* 0x00000002000a7202 */ /* 0x004fe20000000f00 */
[----:B---3--:R-:W-:-:S05]  /*2dcb0*/  IMAD.IADD R0, R4, 0x1, R16 ;  /* 0x0000000104007824 */ /* 0x008fca00078e0210 */
        /* <DEDUP_REMOVED lines=8> */
[C---:B------:R-:W-:Y:S02]  /*2dd40*/  ISETP.GE.U32.AND P2, PT, R16.reuse, 0x2, PT ;  /* 0x000000021000780c */ /* 0x040fe40003f46070 */
[C---:B------:R-:W-:Y:S01]  /*2dd50*/  ISETP.GE.U32.AND P3, PT, R16.reuse, 0x4, PT ;  /* 0x000000041000780c */ /* 0x040fe20003f66070 */
[----:B------:R-:W-:Y:S01]  /*2dd60*/  SHFL.IDX PT, R0, R10, RZ, 0x1f ;  /* 0x00001fff0a007589 */ /* 0x000fe200000e0000 */
[C---:B------:R-:W-:Y:S02]  /*2dd70*/  ISETP.GE.U32.AND P4, PT, R16.reuse, 0x8, PT ;  /* 0x000000081000780c */ /* 0x040fe40003f86070 */
[----:B------:R-:W-:Y:S01]  /*2dd80*/  ISETP.GE.U32.AND P5, PT, R16, 0x10, PT ;  /* 0x000000101000780c */ /* 0x000fe20003fa6070 */
[----:B------:R-:W-:Y:S01]  /*2dd90*/  SHFL.IDX PT, R9, R10, 0x1, 0x1f ;  /* 0x00201f000a097f89 */ /* 0x000fe200000e0000 */
[----:B------:R-:W-:Y:S01]  /*2dda0*/  MOV R8, RZ ;  /* 0x000000ff00087202 */ /* 0x000fe20000000f00 */
[----:B--2---:R-:W-:-:S02]  /*2ddb0*/  @!P1 IMAD.MOV.U32 R5, RZ, RZ, R6 ;  /* 0x000000ffff059224 */ /* 0x004fc400078e0006 */
[----:B------:R-:W-:Y:S02]  /*2ddc0*/  IMAD.MOV.U32 R6, RZ, RZ, RZ ;  /* 0x000000ffff067224 */ /* 0x000fe400078e00ff */
        /* <DEDUP_REMOVED lines=19> */
.L_x_2787:
[----:B------:R-:W-:Y:S02]  /*2df00*/  ULDC UR4, c[0x0][0xc38] ;  /* 0x00030e0000047ab9 */ /* 0x000fe40000000800 */
[----:B------:R-:W-:-:S04]  /*2df10*/  IMAD.U32 R2, RZ, RZ, UR4 ;  /* 0x00000004ff027e24 */ /* 0x000fc8000f8e00ff */
[----:B-1----:R-:W-:-:S04]  /*2df20*/  IMAD R3, R3, R2, RZ ;  /* 0x0000000203037224 */ /* 0x002fc800078e02ff */
[----:B------:R-:W-:-:S05]  /*2df30*/  IMAD.IADD R4, R9, 0x1, R3 ;  /* 0x0000000109047824 */ /* 0x000fca00078e0203 */
[----:B------:R-:W-:-:S13]  /*2df40*/  ISETP.GT.AND P6, PT, R4, R0, PT ;  /* 0x000000000400720c */ /* 0x000fda0003fc4270 */
[----:B------:R-:W-:Y:S05]  /*2df50*/  @P6 BRA `(.L_x_2578) ;  /* 0x0000000000b06947 */ /* 0x000fea0003800000 */
.L_x_2581:
[----:B------:R-:W2:Y:S01]  /*2df60*/  LDL.LU R3, [R1+0xc] ;  /* 0x00000c0001037983 */ /* 0x000ea20000300800 */
[----:B------:R-:W1:Y:S01]  /*2df70*/  LDC R2, c[0x0][0xc3c] ;  /* 0x00030f00ff027b82 */ /* 0x000e620000000800 */
[----:B--2---:R-:W-:-:S05]  /*2df80*/  VIADD R3, R3, 0x1f ;  /* 0x0000001f03037836 */ /* 0x004fca0000000000 */
[----:B-1----:R-:W-:-:S13]  /*2df90*/  ISETP.GE.AND P6, PT, R3, R2, PT ;  /* 0x000000020300720c */ /* 0x002fda0003fc6270 */
[----:B------:R-:W-:Y:S05]  /*2dfa0*/  @P6 BRA `(.L_x_2579) ;  /* 0x0000000800f46947 */ /* 0x000fea0003800000 */
[----:B------:R-:W1:Y:S01]  /*2dfb0*/  S2R R5, SR_TID.X ;  /* 0x0000000000057919 */ /* 0x000e620000002100 */
[----:B------:R-:W-:Y:S01]  /*2dfc0*/  ULDC.64 UR4, c[0x0][0x208] ;  /* 0x0000820000047ab9 */ /* 0x000fe20000000a00 */
        /* <DEDUP_REMOVED lines=29> */
[----:B0-----:R-:W-:-:S05]  /*2e1a0*/  IMAD.IADD R7, R2, 0x1, R3 ;  /* 0x0000000102077824 */ /* 0x001fca00078e0203 */
[----:B------:R0:W1:Y:S02]  /*2e1b0*/  SHFL.IDX PT, R3, R7, 0x1f, 0x1f ;  /* 0x03e01f0007037f89 */ /* 0x00006400000e0000 */
.L_x_2795:
[----:B------:R-:W-:Y:S02]  /*2e1c0*/  ULDC UR4, c[0x0][0xc38] ;  /* 0x00030e0000047ab9 */ /* 0x000fe40000000800 */
[----:B------:R-:W-:-:S04]  /*2e1d0*/  IMAD.U32 R2, RZ, RZ, UR4 ;  /* 0x00000004ff027e24 */ /* 0x000fc8000f8e00ff */
[----:B-1----:R-:W-:-:S04]  /*2e1e0*/  IMAD R3, R3, R2, RZ ;  /* 0x0000000203037224 */ /* 0x002fc800078e02ff */
[----:B------:R-:W-:-:S05]  /*2e1f0*/  IMAD.IADD R4, R3, 0x1, R4 ;  /* 0x0000000103047824 */ /* 0x000fca00078e0204 */
[----:B------:R-:W-:-:S13]  /*2e200*/  ISETP.GT.AND P6, PT, R4, R0, PT ;  /* 0x000000000400720c */ /* 0x000fda0003fc4270 */
[----:B------:R-:W-:Y:S05]  /*2e210*/  @!P6 BRA `(.L_x_2581) ;  /* 0xfffffffc0050e947 */ /* 0x000fea000383ffff */
.L_x_2578:
[----:B------:R-:W-:Y:S01]  /*2e220*/  IMAD.IADD R9, R4, 0x1, -R3 ;  /* 0x0000000104097824 */ /* 0x000fe200078e0a03 */
[----:B------:R-:W-:-:S03]  /*2e230*/  UMOV UR4, 0xffffffff ;  /* 0xffffffff00047882 */ /* 0x000fc60000000000 */
[----:B------:R-:W-:-:S05]  /*2e240*/  IMAD R3, R7, R2, R9 ;  /* 0x0000000207037224 */ /* 0x000fca00078e0209 */
[----:B------:R-:W-:Y:S01]  /*2e250*/  ISETP.GT.AND P6, PT, R3, R0, PT ;  /* 0x000000000300720c */ /* 0x000fe20003fc4270 */
[----:B------:R-:W-:-:S12]  /*2e260*/  BRA.DIV UR4, `(.L_x_2582) ;  /* 0x0000005e04bc7947 */ /* 0x000fd8000b800000 */
[----:B------:R-:W2:Y:S01]  /*2e270*/  LDL.LU R10, [R1+0xc] ;  /* 0x00000c00010a7983 */ /* 0x000ea20000300800 */
[----:B------:R-:W-:-:S04]  /*2e280*/  VOTE.ANY R4, PT, !P6 ;  /* 0x0000000000047806 */ /* 0x000fc800070e0100 */
[----:B------:R-:W1:Y:S02]  /*2e290*/  POPC R3, R4 ;  /* 0x0000000400037309 */ /* 0x000e640000000000 */
[----:B-1----:R1:W3:Y:S04]  /*2e2a0*/  SHFL.IDX PT, R5, R5, R3, 0x1f ;  /* 0x00001f0305057589 */ /* 0x0022e800000e0000 */
[----:B------:R1:W4:Y:S01]  /*2e2b0*/  SHFL.IDX PT, R6, R6, R3, 0x1f ;  /* 0x00001f0306067589 */ /* 0x00032200000e0000 */
[----:B--2---:R-:W-:-:S05]  /*2e2c0*/  IMAD.IADD R10, R3, 0x1, R10 ;  /* 0x00000001030a7824 */ /* 0x004fca00078e020a */
[----:B---34-:R1:W-:Y:S02]  /*2e2d0*/  STL [R1+0xc], R10 ;  /* 0x00000c0a01007387 */ /* 0x0183e40000100800 */
.L_x_2800:
[----:B------:R-:W-:-:S13]  /*2e2e0*/  ISETP.NE.AND P0, PT, R4, RZ, PT ;  /* 0x000000ff0400720c */ /* 0x000fda0003f05270 */
[----:B------:R-:W-:Y:S05]  /*2e2f0*/  @!P0 BRA `(.L_x_2583) ;  /* 0x0000000000148947 */ /* 0x000fea0003800000 */
[----:B------:R-:W-:Y:S01]  /*2e300*/  UMOV UR4, 0xffffffff ;  /* 0xffffffff00047882 */ /* 0x000fe20000000000 */
[----:B-1----:R-:W-:Y:S02]  /*2e310*/  VIADD R3, R3, 0xffffffff ;  /* 0xffffffff03037836 */ /* 0x002fe40000000000 */
[----:B------:R-:W-:Y:S05]  /*2e320*/  BRA.DIV UR4, `(.L_x_2584) ;  /* 0x0000005e04f47947 */ /* 0x000fea000b800000 */
[----:B------:R1:W2:Y:S02]  /*2e330*/  SHFL.IDX PT, R3, R7, R3, 0x1f ;  /* 0x00001f0307037589 */ /* 0x0002a400000e0000 */
.L_x_2803:
[----:B--2---:R-:W-:-:S07]  /*2e340*/  IMAD.MOV.U32 R8, RZ, RZ, R3 ;  /* 0x000000ffff087224 */ /* 0x004fce00078e0003 */
.L_x_2583:
[----:B-1----:R-:W-:Y:S01]  /*2e350*/  IMAD R3, R8, R2, R9 ;  /* 0x0000000208037224 */ /* 0x002fe200078e0209 */
[----:B------:R-:W-:-:S03]  /*2e360*/  ISETP.NE.AND P0, PT, R6, 0x1, PT ;  /* 0x000000010600780c */ /* 0x000fc60003f05270 */
[----:B------:R-:W-:Y:S01]  /*2e370*/  IMAD.IADD R0, R0, 0x1, -R3 ;  /* 0x0000000100007824 */ /* 0x000fe200078e0a03 */
[----:B------:R1:W-:Y:S09]  /*2e380*/  STL [R1], R3 ;  /* 0x0000000301007387 */ /* 0x0003f20000100800 */
[----:B------:R-:W-:Y:S05]  /*2e390*/  @!P0 BRA `(.L_x_2585) ;  /* 0x0000000000e48947 */ /* 0x000fea0003800000 */
[----:B------:R-:W-:-:S04]  /*2e3a0*/  IABS R4, R5 ;  /* 0x0000000500047213 */ /* 0x000fc80000000000 */
[----:B------:R-:W2:Y:S08]  /*2e3b0*/  I2F.RP R2, R4 ;  /* 0x0000000400027306 */ /* 0x000eb00000209400 */
[----:B--2---:R-:W2:Y:S02]  /*2e3c0*/  MUFU.RCP R2, R2 ;  /* 0x0000000200027308 */ /* 0x004ea40000001000 */
[----:B--2---:R-:W-:-:S06]  /*2e3d0*/  VIADD R2, R2, 0xffffffe ;  /* 0x0ffffffe02027836 */ /* 0x004fcc0000000000 */
[----:B-1----:R-:W1:Y:S02]  /*2e3e0*/  F2I.FTZ.U32.TRUNC.NTZ R3, R2 ;  /* 0x0000000200037305 */ /* 0x002e64000021f000 */
[----:B-1----:R-:W-:-:S05]  /*2e3f0*/  IADD3 R2, RZ, -R3, RZ ;  /* 0x80000003ff027210 */ /* 0x002fca0007ffe0ff */
        /* <DEDUP_REMOVED lines=14> */
[----:B------:R-:W1:Y:S07]  /*2e4e0*/  I2F.RP R2, R4 ;  /* 0x0000000400027306 */ /* 0x000e6e0000209400 */
[----:B------:R-:W-:Y:S01]  /*2e4f0*/  @P0 VIADD R8, R8, 0x1 ;  /* 0x0000000108080836 */ /* 0x000fe20000000000 */
[----:B-1----:R-:W1:Y:S02]  /*2e500*/  MUFU.RCP R2, R2 ;  /* 0x0000000200027308 */ /* 0x002e640000001000 */
[----:B-1----:R-:W-:-:S06]  /*2e510*/  VIADD R2, R2, 0xffffffe ;  /* 0x0ffffffe02027836 */ /* 0x002fcc0000000000 */
[----:B------:R-:W1:Y:S02]  /*2e520*/  F2I.FTZ.U32.TRUNC.NTZ R3, R2 ;  /* 0x0000000200037305 */ /* 0x000e64000021f000 */
[----:B-1----:R-:W-:-:S04]  /*2e530*/  IMAD.MOV R2, RZ, RZ, -R3 ;  /* 0x000000ffff027224 */ /* 0x002fc800078e0a03 */
[----:B0-----:R-:W-:Y:S02]  /*2e540*/  IMAD R7, R2, R4, RZ ;  /* 0x0000000402077224 */ /* 0x001fe400078e02ff */
[----:B------:R-:W-:-:S04]  /*2e550*/  IMAD.MOV.U32 R2, RZ, RZ, RZ ;  /* 0x000000ffff027224 */ /* 0x000fc800078e00ff */
[----:B------:R-:W-:Y:S01]  /*2e560*/  IMAD.HI.U32 R7, R3, R7, R2 ;  /* 0x0000000703077227 */ /* 0x000fe200078e0002 */
[----:B------:R-:W-:-:S03]  /*2e570*/  LOP3.LUT R2, R0, R5, RZ, 0x3c, !PT ;  /* 0x0000000500027212 */ /* 0x000fc600078e3cff */
[----:B------:R-:W-:Y:S01]  /*2e580*/  IMAD.MOV.U32 R3, RZ, RZ, R8 ;  /* 0x000000ffff037224 */ /* 0x000fe200078e0008 */
[----:B------:R-:W-:Y:S02]  /*2e590*/  ISETP.GE.AND P2, PT, R2, RZ, PT ;  /* 0x000000ff0200720c */ /* 0x000fe40003f46270 */
[----:B------:R-:W-:-:S05]  /*2e5a0*/  IABS R8, R6 ;  /* 0x0000000600087213 */ /* 0x000fca0000000000 */
[----:B------:R-:W-:-:S06]  /*2e5b0*/  IMAD.MOV R8, RZ, RZ, -R8 ;  /* 0x000000ffff087224 */ /* 0x000fcc00078e0a08 */
[----:B------:R-:W-:Y:S02]  /*2e5c0*/  @!P2 IADD3 R3, -R3, RZ, RZ ;  /* 0x000000ff0303a210 */ /* 0x000fe40007ffe1ff */
        /* <DEDUP_REMOVED lines=22> */
.L_x_2585:
[----:B-1----:R-:W2:Y:S01]  /*2e730*/  LDL R3, [R1+0xc] ;  /* 0x00000c0001037983 */ /* 0x002ea20000100800 */
[----:B0-----:R-:W2:Y:S01]  /*2e740*/  LDC.64 R6, c[0x0][0xc90] ;  /* 0x00032400ff067b82 */ /* 0x001ea20000000a00 */
[----:B------:R-:W-:Y:S01]  /*2e750*/  ULDC.64 UR4, c[0x0][0x208] ;  /* 0x0000820000047ab9 */ /* 0x000fe20000000a00 */
[----:B--2---:R-:W-:-:S05]  /*2e760*/  IMAD.WIDE R6, R3, 0x4, R6 ;  /* 0x0000000403067825 */ /* 0x004fca00078e0206 */
[----:B------:R-:W2:Y:S02]  /*2e770*/  LDG.E R3, desc[UR4][R6.64] ;  /* 0x0000000406037981 */ /* 0x000ea4000c1e1900 */
[----:B--2---:R-:W-:-:S05]  /*2e780*/  IMAD R4, R5, R3, RZ ;  /* 0x0000000305047224 */ /* 0x004fca00078e02ff */
[----:B------:R-:W-:-:S04]  /*2e790*/  IABS R8, R4 ;  /* 0x0000000400087213 */ /* 0x000fc80000000000 */
[----:B------:R-:W0:Y:S08]  /*2e7a0*/  I2F.RP R6, R8 ;  /* 0x0000000800067306 */ /* 0x000e300000209400 */
[----:B0-----:R-:W0:Y:S02]  /*2e7b0*/  MUFU.RCP R6, R6 ;  /* 0x0000000600067308 */ /* 0x001e240000001000 */
[----:B0-----:R-:W-:-:S06]  /*2e7c0*/  IADD3 R6, R6, 0xffffffe, RZ ;  /* 0x0ffffffe06067810 */ /* 0x001fcc0007ffe0ff */
        /* <DEDUP_REMOVED lines=29> */
[----:B0-----:R-:W-:-:S06]  /*2e9a0*/  IADD3 R2, R2, 0xffffffe, RZ ;  /* 0x0ffffffe02027810 */ /* 0x001fcc0007ffe0ff */
[----:B------:R0:W1:Y:S02]  /*2e9b0*/  F2I.FTZ.U32.TRUNC.NTZ R3, R2 ;  /* 0x0000000200037305 */ /* 0x000064000021f000 */
[----:B0-----:R-:W-:Y:S02]  /*2e9c0*/  IMAD.MOV.U32 R2, RZ, RZ, RZ ;  /* 0x000000ffff027224 */ /* 0x001fe400078e00ff */
[----:B-1----:R-:W-:-:S04]  /*2e9d0*/  IMAD.MOV R0, RZ, RZ, -R3 ;  /* 0x000000ffff007224 */ /* 0x002fc800078e0a03 */
        /* <DEDUP_REMOVED lines=18> */
[----:B------:R-:W-:Y:S02]  /*2eb00*/  @!P1 LOP3.LUT R0, RZ, R8, RZ, 0x33, !PT ;  /* 0x00000008ff009212 */ /* 0x000fe400078e33ff */
[----:B------:R-:W-:-:S05]  /*2eb10*/  IADD3 R8, -R8, RZ, RZ ;  /* 0x000000ff08087210 */ /* 0x000fca0007ffe1ff */
[----:B------:R-:W-:-:S05]  /*2eb20*/  IMAD R2, R0, R8, R6 ;  /* 0x0000000800027224 */ /* 0x000fca00078e0206 */
[----:B------:R0:W-:Y:S02]  /*2eb30*/  STL [R1+0x8], R2 ;  /* 0x0000080201007387 */ /* 0x0001e40000100800 */
.L_x_2586:
[----:B------:R-:W-:-:S05]  /*2eb40*/  LOP3.LUT R0, RZ, R0, RZ, 0x33, !PT ;  /* 0x00000000ff007212 */ /* 0x000fca00078e33ff */
[----:B------:R-:W-:-:S05]  /*2eb50*/  IMAD.IADD R0, R5, 0x1, R0 ;  /* 0x0000000105007824 */ /* 0x000fca00078e0200 */
[----:B------:R2:W-:Y:S01]  /*2eb60*/  STL [R1+0x4], R0 ;  /* 0x0000040001007387 */ /* 0x0005e20000100800 */
[----:B------:R-:W-:Y:S05]  /*2eb70*/  BRA `(.L_x_2587) ;  /* 0x0000000000287947 */ /* 0x000fea0003800000 */
.L_x_2579:
[----:B------:R-:W-:Y:S01]  /*2eb80*/  UMOV UR4, URZ ;  /* 0x0000003f00047c82 */ /* 0x000fe20008000000 */
[----:B------:R-:W-:Y:S01]  /*2eb90*/  ULDC UR6, c[0x0][0xc3c] ;  /* 0x00030f0000067ab9 */ /* 0x000fe20000000800 */
[----:B------:R-:W-:Y:S01]  /*2eba0*/  UMOV UR5, URZ ;  /* 0x0000003f00057c82 */ /* 0x000fe20008000000 */
[----:B------:R1:W-:Y:S01]  /*2ebb0*/  STL [R1], R0 ;  /* 0x0000000001007387 */ /* 0x0003e20000100800 */
[----:B------:R-:W-:Y:S02]  /*2ebc0*/  IMAD.U32 R3, RZ, RZ, UR4 ;  /* 0x00000004ff037e24 */ /* 0x000fe4000f8e00ff */
[----:B------:R-:W-:-:S03]  /*2ebd0*/  IMAD.U32 R2, RZ, RZ, UR5 ;  /* 0x00000005ff027e24 */ /* 0x000fc6000f8e00ff */
[----:B------:R3:W-:Y:S01]  /*2ebe0*/  STL [R1+0x4], R3 ;  /* 0x0000040301007387 */ /* 0x0007e20000100800 */
[----:B-1----:R-:W-:-:S05]  /*2ebf0*/  IMAD.U32 R0, RZ, RZ, UR6 ;  /* 0x00000006ff007e24 */ /* 0x002fca000f8e00ff */
[----:B------:R3:W-:Y:S04]  /*2ec00*/  STL [R1+0xc], R0 ;  /* 0x00000c0001007387 */ /* 0x0007e80000100800 */
[----:B------:R3:W-:Y:S02]  /*2ec10*/  STL [R1+0x8], R2 ;  /* 0x0000080201007387 */ /* 0x0007e40000100800 */
.L_x_2587:
[----:B01-3--:R-:W3:Y:S04]  /*2ec20*/  LDL R2, [R1+0xc] ;  /* 0x00000c0001027983 */ /* 0x00bee80000100800 */
[----:B------:R-:W4:Y:S04]  /*2ec30*/  LDL R3, [R1+0x8] ;  /* 0x0000080001037983 */ /* 0x000f280000100800 */
[----:B------:R-:W5:Y:S04]  /*2ec40*/  LDL R4, [R1] ;  /* 0x0000000001047983 */ /* 0x000f680000100800 */
[----:B------:R-:W5:Y:S01]  /*2ec50*/  LDL R5, [R1+0x4] ;  /* 0x0000040001057983 */ /* 0x000f620000100800 */
[----:B--2---:R-:W0:Y:S01]  /*2ec60*/  S2R R0, SR_TID.X ;  /* 0x0000000000007919 */ /* 0x004e220000002100 */
[----:B------:R-:W-:Y:S05]  /*2ec70*/  WARPSYNC.ALL ;  /* 0x0000000000007948 */ /* 0x000fea0003800000 */
[----:B0-----:R-:W-:Y:S01]  /*2ec80*/  LOP3.LUT R0, R0, 0x1f, RZ, 0xc0, !PT ;  /* 0x0000001f00007812 */ /* 0x001fe200078ec0ff */
[----:B------:R-:W-:Y:S03]  /*2ec90*/  BAR.SYNC.DEFER_BLOCKING 0x4, 0x180 ;  /* 0x0106000000007b1d */ /* 0x000fe60000010000 */
[----:B------:R-:W-:-:S13]  /*2eca0*/  ISETP.NE.AND P0, PT, R0, RZ, PT ;  /* 0x000000ff0000720c */ /* 0x000fda0003f05270 */
[----:B------:R-:W0:Y:S01]  /*2ecb0*/  @!P0 S2R R0, SR_CgaCtaId ;  /* 0x0000000000008919 */ /* 0x000e220000008800 */
[----:B---3--:R-:W-:Y:S01]  /*2ecc0*/  IMAD.MOV.U32 R7, RZ, RZ, R2 ;  /* 0x000000ffff077224 */ /* 0x008fe200078e0002 */
[----:B------:R-:W-:Y:S01]  /*2ecd0*/  @!P0 MOV R2, 0x400 ;  /* 0x0000040000028802 */ /* 0x000fe20000000f00 */
[----:B----4-:R-:W-:-:S03]  /*2ece0*/  IMAD.MOV.U32 R6, RZ, RZ, R3 ;  /* 0x000000ffff067224 */ /* 0x010fc600078e0003 */
[----:B0-----:R-:W-:-:S05]  /*2ecf0*/  @!P0 LEA R18, R0, R2, 0x18 ;  /* 0x0000000200128211 */ /* 0x001fca00078ec0ff */
[----:B-----5:R1:W-:Y:S01]  /*2ed00*/  @!P0 STS.128 [R18+0x2e8d0], R4 ;  /* 0x02e8d00412008388 */ /* 0x0203e20000000c00 */
[----:B------:R-:W-:Y:S06]  /*2ed10*/  BAR.ARV 0x5, 0x180 ;  /* 0x0146000000007b1d */ /* 0x000fec0000002000 */
.L_x_2576:
[----:B------:R-:W2:Y:S01]  /*2ed20*/  LDL R0, [R1+0xc] ;  /* 0x00000c0001007983 */ /* 0x000ea20000100800 */
[----:B------:R-:W-:Y:S02]  /*2ed30*/  ULDC UR4, c[0x0][0xc3c] ;  /* 0x00030f0000047ab9 */ /* 0x000fe40000000800 */
[----:B--2---:R-:W-:-:S13]  /*2ed40*/  ISETP.GE.AND P0, PT, R0, UR4, PT ;  /* 0x0000000400007c0c */ /* 0x004fda000bf06270 */
[----:B------:R-:W-:Y:S05]  /*2ed50*/  @!P0 BRA `(.L_x_2588) ;  /* 0xffffff9c00908947 */ /* 0x000fea000383ffff */
[----:B------:R-:W-:Y:S05]  /*2ed60*/  BSYNC B7 ;  /* 0x0000000000077941 */ /* 0x000fea0003800000 */
.L_x_2482:
[----:B---3--:R-:W2:Y:S01]  /*2ed70*/  LDL.LU R0, [R1+0x60] ;  /* 0x0000600001007983 */ /* 0x008ea20000300800 */
        /* <DEDUP_REMOVED lines=11> */
.L_x_2804:
[----:B------:R-:W-:Y:S05]  /*2ee30*/  BSYNC B0 ;  /* 0x0000000000007941 */ /* 0x000fea0003800000 */
.L_x_2589:
[----:B------:R-:W-:-:S03]  /*2ee40*/  UMOV UR4, 0xffffffff ;  /* 0xffffffff00047882 */ /* 0x000fc60000000000 */
[----:B------:R-:W-:Y:S05]  /*2ee50*/  BRA.DIV UR4, `(.L_x_2591) ;  /* 0x0000005604687947 */ /* 0x000fea000b800000 */
[----:B------:R-:W1:Y:S02]  /*2ee60*/  S2R R2, SR_TID.X ;  /* 0x0000000000027919 */ /* 0x000e640000002100 */
[----:B-1----:R-:W-:-:S04]  /*2ee70*/  SHF.R.U32.HI R2, RZ, 0x5, R2 ;  /* 0x00000005ff027819 */ /* 0x002fc80000011602 */
[----:B------:R-:W-:-:S05]  /*2ee80*/  LOP3.LUT R2, R2, 0x3, RZ, 0xc0, !PT ;  /* 0x0000000302027812 */ /* 0x000fca00078ec0ff */
[----:B------:R1:W2:Y:S02]  /*2ee90*/  SHFL.IDX PT, R14, R2, RZ, 0x1f ;  /* 0x00001fff020e7589 */ /* 0x0002a400000e0000 */
.L_x_2807:
[----:B--2---:R-:W-:-:S13]  /*2eea0*/  ISETP.NE.AND P0, PT, R14, RZ, PT ;  /* 0x000000ff0e00720c */ /* 0x004fda0003f05270 */
[----:B------:R-:W-:Y:S05]  /*2eeb0*/  @P0 BRA `(.L_x_2273) ;  /* 0x0000000000b80947 */ /* 0x000fea0003800000 */
[----:B------:R-:W-:-:S03]  /*2eec0*/  UMOV UR4, 0xffffffff ;  /* 0xffffffff00047882 */ /* 0x000fc60000000000 */
[----:B------:R-:W-:Y:S05]  /*2eed0*/  BRA.DIV UR4, `(.L_x_2592) ;  /* 0x00000056047c7947 */ /* 0x000fea000b800000 */
[----:B------:R-:W-:-:S13]  /*2eee0*/  ELECT P6, URZ, PT ;  /* 0x00000000003f782f */ /* 0x000fda00038c0000 */
.L_x_2810:
[----:B------:R-:W-:Y:S05]  /*2eef0*/  @!P6 BRA `(.L_x_2273) ;  /* 0x0000000000a8e947 */ /* 0x000fea0003800000 */
[----:B-1----:R-:W2:Y:S02]  /*2ef00*/  LDL R2, [R1+0xa4] ;  /* 0x0000a40001027983 */ /* 0x002ea40000100800 */
[----:B--2---:R-:W-:-:S13]  /*2ef10*/  R2UR UR4, R2 ;  /* 0x00000000020472ca */ /* 0x004fda00000e0000 */
[----:B------:R-:W-:-:S06]  /*2ef20*/  ULOP3.LUT UR4, UR4, 0x2, URZ, 0xfc, !UPT ;  /* 0x0000000204047892 */ /* 0x000fcc000f8efc3f */
[----:B------:R-:W-:-:S05]  /*2ef30*/  IMAD.U32 R2, RZ, RZ, UR4 ;  /* 0x00000004ff027e24 */ /* 0x000fca000f8e00ff */
[----:B------:R-:W-:-:S13]  /*2ef40*/  ISETP.NE.AND P0, PT, R2, 0x3, PT ;  /* 0x000000030200780c */ /* 0x000fda0003f05270 */
[----:B------:R-:W-:Y:S05]  /*2ef50*/  @!P0 BRA `(.L_x_2593) ;  /* 0x0000000000048947 */ /* 0x000fea0003800000 */
[----:B------:R-:W-:Y:S01]  /*2ef60*/  BPT.TRAP 0x1 ;  /* 0x000000040000795c */ /* 0x000fe20000300000 */
.L_x_2593:
[----:B0-----:R-:W2:Y:S04]  /*2ef70*/  LDL R3, [R1+0x10] ;  /* 0x0000100001037983 */ /* 0x001ea80000100800 */
[----:B------:R-:W3:Y:S01]  /*2ef80*/  LDL.LU R7, [R1+0x18] ;  /* 0x0000180001077983 */ /* 0x000ee20000300800 */
[----:B------:R-:W-:-:S05]  /*2ef90*/  IADD3 R2, R0, 0x2e840, RZ ;  /* 0x0002e84000027810 */ /* 0x000fca0007ffe0ff */
        /* <DEDUP_REMOVED lines=11> */
.L_x_2811:
[----:B------:R-:W1:Y:S02]  /*2f050*/  SYNCS.PHASECHK.TRANS64.TRYWAIT P1, [R7+URZ], R2 ;  /* 0x00000002070075a7 */ /* 0x000e64000802017f */
[----:B-1----:R-:W-:Y:S05]  /*2f060*/  @!P1 BRA `(.L_x_2595) ;  /* 0x00000054004c9947 */ /* 0x002fea0003800000 */
.L_x_2812:
[----:B------:R-:W-:Y:S05]  /*2f070*/  @!P0 BRA `(.L_x_2596) ;  /* 0x0000000000048947 */ /* 0x000fea0003800000 */
[----:B------:R-:W-:Y:S01]  /*2f080*/  BPT.TRAP 0x1 ;  /* 0x000000040000795c */ /* 0x000fe20000300000 */
.L_x_2596:
[----:B------:R-:W2:Y:S02]  /*2f090*/  LDL.LU R4, [R1+0x10] ;  /* 0x0000100001047983 */ /* 0x000ea40000300800 */
[----:B--2---:R-:W-:-:S04]  /*2f0a0*/  IMAD R4, R4, 0x8, R0 ;  /* 0x0000000804047824 */ /* 0x004fc800078e0200 */
[----:B------:R-:W2:Y:S02]  /*2f0b0*/  SYNCS.PHASECHK.TRANS64.TRYWAIT P1, [R4+URZ+0x2e860], R5 ;  /* 0x02e86005040075a7 */ /* 0x000ea4000802017f */
[----:B--2---:R-:W-:Y:S05]  /*2f0c0*/  @!P1 BRA `(.L_x_2597) ;  /* 0x0000005400489947 */ /* 0x004fea0003800000 */
.L_x_2813:
[----:B------:R-:W-:Y:S05]  /*2f0d0*/  @!P0 BRA `(.L_x_2598) ;  /* 0x0000000000048947 */ /* 0x000fea0003800000 */
[----:B------:R-:W-:Y:S01]  /*2f0e0*/  BPT.TRAP 0x1 ;  /* 0x000000040000795c */ /* 0x000fe20000300000 */
.L_x_2598:
[----:B------:R-:W-:-:S04]  /*2f0f0*/  IMAD R3, R3, 0x8, R0 ;  /* 0x0000000803037824 */ /* 0x000fc800078e0200 */
[----:B------:R-:W3:Y:S02]  /*2f100*/  SYNCS.PHASECHK.TRANS64.TRYWAIT P1, [R3+URZ+0x2e860], R2 ;  /* 0x02e86002030075a7 */ /* 0x000ee4000802017f */
[----:B---3--:R-:W-:Y:S05]  /*2f110*/  @!P1 BRA `(.L_x_2599) ;  /* 0x0000005400489947 */ /* 0x008fea0003800000 */
.L_x_2814:
[----:B------:R-:W-:Y:S05]  /*2f120*/  @!P0 BRA `(.L_x_2600) ;  /* 0x0000000000048947 */ /* 0x000fea0003800000 */
[----:B------:R-:W-:Y:S01]  /*2f130*/  BPT.TRAP 0x1 ;  /* 0x000000040000795c */ /* 0x000fe20000300000 */
.L_x_2600:
[----:B------:R-:W4:Y:S02]  /*2f140*/  SYNCS.PHASECHK.TRANS64.TRYWAIT P0, [R4+URZ+0x2e880], R5 ;  /* 0x02e88005040075a7 */ /* 0x000f24000800017f */
[----:B----4-:R-:W-:Y:S05]  /*2f150*/  @!P0 BRA `(.L_x_2601) ;  /* 0x00000054004c8947 */ /* 0x010fea0003800000 */
.L_x_2602:
[----:B------:R0:W0:Y:S02]  /*2f160*/  SYNCS.PHASECHK.TRANS64.TRYWAIT P0, [R3+URZ+0x2e880], R2 ;  /* 0x02e88002030075a7 */ /* 0x000024000800017f */
[----:B0-----:R-:W-:Y:S05]  /*2f170*/  @!P0 NANOSLEEP.SYNCS 0x989680 ;  /* 0x009896800000895d */ /* 0x001fea0003900000 */
[----:B------:R-:W0:Y:S02]  /*2f180*/  @!P0 SYNCS.PHASECHK.TRANS64 P0, [R3+URZ+0x2e880], R2 ;  /* 0x02e88002030085a7 */ /* 0x000e24000800007f */
[----:B0-----:R-:W-:Y:S05]  /*2f190*/  @!P0 BRA `(.L_x_2602) ;  /* 0xfffffffc00f08947 */ /* 0x001fea000383ffff */
.L_x_2273:
[----:B------:R-:W-:Y:S05]  /*2f1a0*/  BSYNC B8 ;  /* 0x0000000000087941 */ /* 0x000fea0003800000 */
.L_x_2270:
[----:B------:R-:W-:Y:S05]  /*2f1b0*/  EXIT ;  /* 0x000000000000794d */ /* 0x000fea0003800000 */
.L_x_2297:
[----:B0-----:R0:W1:Y:S02]  /*2f1c0*/  SYNCS.PHASECHK.TRANS64.TRYWAIT P6, [R108+URZ+0x2e890], R129 ;  /* 0x02e890816c0075a7 */ /* 0x00106400080c017f */
[----:B-1----:R-:W-:Y:S05]  /*2f1d0*/  @!P6 NANOSLEEP.SYNCS 0x989680 ;  /* 0x009896800000e95d */ /* 0x002fea0003900000 */
[----:B------:R-:W1:Y:S02]  /*2f1e0*/  @!P6 SYNCS.PHASECHK.TRANS64 P6, [R108+URZ+0x2e890], R129 ;  /* 0x02e890816c00e5a7 */ /* 0x000e6400080c007f */
[----:B-1----:R-:W-:Y:S05]  /*2f1f0*/  @!P6 BRA `(.L_x_2297) ;  /* 0xfffffffc00f0e947 */ /* 0x002fea000383ffff */
[----:B------:R-:W-:Y:S05]  /*2f200*/  BRA `(.L_x_2603) ;  /* 0xfffffd4000ec7947 */ /* 0x000fea000383ffff */
.L_x_2331:
[----:B0-----:R0:W1:Y:S02]  /*2f210*/  SYNCS.PHASECHK.TRANS64.TRYWAIT P3, [R108+URZ+0x2e890], R129 ;  /* 0x02e890816c0075a7 */ /* 0x001064000806017f */
[----:B-1----:R-:W-:Y:S05]  /*2f220*/  @!P3 NANOSLEEP.SYNCS 0x989680 ;  /* 0x009896800000b95d */ /* 0x002fea0003900000 */
[----:B------:R-:W1:Y:S02]  /*2f230*/  @!P3 SYNCS.PHASECHK.TRANS64 P3, [R108+URZ+0x2e890], R129 ;  /* 0x02e890816c00b5a7 */ /* 0x000e64000806007f */
[----:B-1----:R-:W-:Y:S05]  /*2f240*/  @!P3 BRA `(.L_x_2331) ;  /* 0xfffffffc00f0b947 */ /* 0x002fea000383ffff */
[----:B------:R-:W-:Y:S05]  /*2f250*/  BRA `(.L_x_2604) ;  /* 0xfffffd8400a47947 */ /* 0x000fea000383ffff */
.L_x_2348:
[----:B0-----:R0:W1:Y:S02]  /*2f260*/  SYNCS.PHASECHK.TRANS64.TRYWAIT P2, [R108+URZ+0x2e890], R129 ;  /* 0x02e890816c0075a7 */ /* 0x001064000804017f */
[----:B-1----:R-:W-:Y:S05]  /*2f270*/  @!P2 NANOSLEEP.SYNCS 0x989680 ;  /* 0x009896800000a95d */ /* 0x002fea0003900000 */
[----:B------:R-:W1:Y:S02]  /*2f280*/  @!P2 SYNCS.PHASECHK.TRANS64 P2, [R108+URZ+0x2e890], R129 ;  /* 0x02e890816c00a5a7 */ /* 0x000e64000804007f */
[----:B-1----:R-:W-:Y:S05]  /*2f290*/  @!P2 BRA `(.L_x_2348) ;  /* 0xfffffffc00f0a947 */ /* 0x002fea000383ffff */
[----:B------:R-:W-:Y:S05]  /*2f2a0*/  BRA `(.L_x_2605) ;  /* 0xfffffdc400e07947 */ /* 0x000fea000383ffff */
.L_x_2358:
[----:B--2---:R2:W3:Y:S02]  /*2f2b0*/  SYNCS.PHASECHK.TRANS64.TRYWAIT P3, [R108+URZ+0x2e8b0], R129 ;  /* 0x02e8b0816c0075a7 */ /* 0x0044e4000806017f */
[----:B---3--:R-:W-:Y:S05]  /*2f2c0*/  @!P3 NANOSLEEP.SYNCS 0x989680 ;  /* 0x009896800000b95d */ /* 0x008fea0003900000 */
[----:B------:R-:W3:Y:S02]  /*2f2d0*/  @!P3 SYNCS.PHASECHK.TRANS64 P3, [R108+URZ+0x2e8b0], R129 ;  /* 0x02e8b0816c00b5a7 */ /* 0x000ee4000806007f */
[----:B---3--:R-:W-:Y:S05]  /*2f2e0*/  @!P3 BRA `(.L_x_2358) ;  /* 0xfffffffc00f0b947 */ /* 0x008fea000383ffff */
[----:B------:R-:W-:Y:S05]  /*2f2f0*/  BRA `(.L_x_2606) ;  /* 0xfffffdcc00d07947 */ /* 0x000fea000383ffff */
.L_x_2372:
[----:B------:R-:W1:Y:S01]  /*2f300*/  S2R R4, SR_TID.X ;  /* 0x0000000000047919 */ /* 0x000e620000002100 */
[----:B------:R-:W-:Y:S01]  /*2f310*/  BSSY B0, `(.L_x_2607) ;  /* 0x000000c000007945 */ /* 0x000fe20003800000 */
[----:B------:R-:W-:Y:S01]  /*2f320*/  IMAD.MOV.U32 R12, RZ, RZ, RZ ;  /* 0x000000ffff0c7224 */ /* 0x000fe200078e00ff */
[----:B------:R-:W-:Y:S01]  /*2f330*/  MOV R15, 0xffffffff ;  /* 0xffffffff000f7802 */ /* 0x000fe20000000f00 */
[----:B------:R-:W-:Y:S02]  /*2f340*/  IMAD.MOV.U32 R11, RZ, RZ, 0x1f ;  /* 0x0000001fff0b7424 */ /* 0x000fe400078e00ff */
[----:B-1----:R-:W-:-:S05]  /*2f350*/  VIADD R5, R4, 0xffffff80 ;  /* 0xffffff8004057836 */ /* 0x002fca0000000000 */
[----:B------:R-:W-:-:S04]  /*2f360*/  SHF.R.S32.HI R4, RZ, 0x1f, R5 ;  /* 0x0000001fff047819 */ /* 0x000fc80000011405 */
[----:B------:R-:W-:-:S04]  /*2f370*/  LEA.HI R4, R4, R5, RZ, 0x7 ;  /* 0x0000000504047211 */ /* 0x000fc800078f38ff */
[----:B------:R-:W-:-:S05]  /*2f380*/  SHF.R.S32.HI R4, RZ, 0x7, R4 ;  /* 0x00000007ff047819 */ /* 0x000fca0000011404 */
[----:B------:R-:W-:-:S07]  /*2f390*/  IMAD.MOV.U32 R13, RZ, RZ, R4 ;  /* 0x000000ffff0d7224 */ /* 0x000fce00078e0004 */
[----:B0----5:R-:W-:Y:S05]  /*2f3a0*/  WARPSYNC.COLLECTIVE R15, `(.L_x_2608) ;  /* 0x000000000f087348 */ /* 0x021fea0003c00000 */
[----:B0-----:R0:W1:Y:S02]  /*2f3b0*/  SHFL.IDX P6, R14, R13, R12, R11 ;  /* 0x0000000c0d0e7389 */ /* 0x00106400000c000b */
[----:B01---5:R-:W-:Y:S01]  /*2f3c0*/  ENDCOLLECTIVE ;  /* 0x000000000000791b */ /* 0x023fe20003800000 */
.L_x_2608:
[----:B------:R-:W-:Y:S05]  /*2f3d0*/  BSYNC B0 ;  /* 0x0000000000007941 */ /* 0x000fea0003800000 */
.L_x_2607:
[----:B------:R0:W-:Y:S01]  /*2f3e0*/  STL [R1+0x44], R14 ;  /* 0x0000440e01007387 */ /* 0x0001e20000100800 */
[----:B------:R-:W-:Y:S05]  /*2f3f0*/  BRA `(.L_x_2609) ;  /* 0xfffffddc00907947 */ /* 0x000fea000383ffff */
.L_x_2384:
        /* <DEDUP_REMOVED lines=8> */
.L_x_2611:
[----:B------:R-:W-:Y:S05]  /*2f480*/  BSYNC B1 ;  /* 0x0000000000017941 */ /* 0x000fea0003800000 */
.L_x_2610:
        /* <DEDUP_REMOVED lines=8> */
.L_x_2612:
[----:B------:R-:W-:Y:S01]  /*2f510*/  IMAD.MOV.U32 R13, RZ, RZ, R8 ;  /* 0x000000ffff0d7224 */ /* 0x000fe200078e0008 */
[----:B------:R-:W-:-:S07]  /*2f520*/  MOV R3, R14 ;  /* 0x0000000e00037202 */ /* 0x000fce0000000f00 */
[----:B------:R-:W-:Y:S05]  /*2f530*/  WARPSYNC.COLLECTIVE R15, `(.L_x_2613) ;  /* 0x000000000f087348 */ /* 0x000fea0003c00000 */
[----:B------:R0:W1:Y:S02]  /*2f540*/  SHFL.IDX P6, R14, R13, R12, R11 ;  /* 0x0000000c0d0e7389 */ /* 0x00006400000c000b */
[----:B01----:R-:W-:Y:S01]  /*2f550*/  ENDCOLLECTIVE ;  /* 0x000000000000791b */ /* 0x003fe20003800000 */
.L_x_2613:
[----:B------:R-:W-:Y:S02]  /*2f560*/  IMAD.MOV.U32 R13, RZ, RZ, R7 ;  /* 0x000000ffff0d7224 */ /* 0x000fe400078e0007 */
[----:B------:R-:W-:-:S07]  /*2f570*/  IMAD.MOV.U32 R4, RZ, RZ, R14 ;  /* 0x000000ffff047224 */ /* 0x000fce00078e000e */
[----:B------:R-:W-:Y:S05]  /*2f580*/  WARPSYNC.COLLECTIVE R15, `(.L_x_2614) ;  /* 0x000000000f087348 */ /* 0x000fea0003c00000 */
[----:B------:R0:W1:Y:S02]  /*2f590*/  SHFL.IDX P6, R14, R13, R12, R11 ;  /* 0x0000000c0d0e7389 */ /* 0x00006400000c000b */
[----:B01----:R-:W-:Y:S01]  /*2f5a0*/  ENDCOLLECTIVE ;  /* 0x000000000000791b */ /* 0x003fe20003800000 */
.L_x_2614:
[----:B------:R-:W-:Y:S05]  /*2f5b0*/  BRA `(.L_x_2615) ;  /* 0xfffffde400ac7947 */ /* 0x000fea000383ffff */
.L_x_2387:
        /* <DEDUP_REMOVED lines=8> */
.L_x_2617:
[----:B------:R-:W-:Y:S05]  /*2f640*/  BSYNC B1 ;  /* 0x0000000000017941 */ /* 0x000fea0003800000 */
.L_x_2616:
        /* <DEDUP_REMOVED lines=8> */
.L_x_2618:
[----:B------:R-:W-:Y:S02]  /*2f6d0*/  IMAD.MOV.U32 R13, RZ, RZ, R8 ;  /* 0x000000ffff0d7224 */ /* 0x000fe400078e0008 */
[----:B------:R-:W-:-:S07]  /*2f6e0*/  IMAD.MOV.U32 R3, RZ, RZ, R14 ;  /* 0x000000ffff037224 */ /* 0x000fce00078e000e */
[----:B------:R-:W-:Y:S05]  /*2f6f0*/  WARPSYNC.COLLECTIVE R15, `(.L_x_2619) ;  /* 0x000000000f087348 */ /* 0x000fea0003c00000 */
[----:B------:R0:W1:Y:S02]  /*2f700*/  SHFL.IDX P6, R14, R13, R12, R11 ;  /* 0x0000000c0d0e7389 */ /* 0x00006400000c000b */
[----:B01----:R-:W-:Y:S01]  /*2f710*/  ENDCOLLECTIVE ;  /* 0x000000000000791b */ /* 0x003fe20003800000 */
.L_x_2619:
[----:B------:R-:W-:Y:S02]  /*2f720*/  IMAD.MOV.U32 R13, RZ, RZ, R7 ;  /* 0x000000ffff0d7224 */ /* 0x000fe400078e0007 */
[----:B------:R-:W-:-:S07]  /*2f730*/  IMAD.MOV.U32 R4, RZ, RZ, R14 ;  /* 0x000000ffff047224 */ /* 0x000fce00078e000e */
[----:B------:R-:W-:Y:S05]  /*2f740*/  WARPSYNC.COLLECTIVE R15, `(.L_x_2620) ;  /* 0x000000000f087348 */ /* 0x000fea0003c00000 */
[----:B------:R0:W1:Y:S02]  /*2f750*/  SHFL.IDX P6, R14, R13, R12, R11 ;  /* 0x0000000c0d0e7389 */ /* 0x00006400000c000b */
[----:B01----:R-:W-:Y:S01]  /*2f760*/  ENDCOLLECTIVE ;  /* 0x000000000000791b */ /* 0x003fe20003800000 */
.L_x_2620:
[----:B------:R-:W-:Y:S05]  /*2f770*/  BRA `(.L_x_2621) ;  /* 0xfffffde400d07947 */ /* 0x000fea000383ffff */
.L_x_2391:
[----:B0-----:R0:W1:Y:S02]  /*2f780*/  SYNCS.PHASECHK.TRANS64.TRYWAIT P0, [R16+URZ+0x2e800], R5 ;  /* 0x02e80005100075a7 */ /* 0x001064000800017f */
[----:B-1----:R-:W-:Y:S05]  /*2f790*/  @!P0 NANOSLEEP.SYNCS 0x989680 ;  /* 0x009896800000895d */ /* 0x002fea0003900000 */
[----:B------:R-:W1:Y:S02]  /*2f7a0*/  @!P0 SYNCS.PHASECHK.TRANS64 P0, [R16+URZ+0x2e800], R5 ;  /* 0x02e80005100085a7 */ /* 0x000e64000800007f */
[----:B-1----:R-:W-:Y:S05]  /*2f7b0*/  @!P0 BRA `(.L_x_2391) ;  /* 0xfffffffc00f08947 */ /* 0x002fea000383ffff */
[----:B------:R-:W-:Y:S05]  /*2f7c0*/  BRA `(.L_x_2622) ;  /* 0xfffffde800987947 */ /* 0x000fea000383ffff */
.L_x_2399:
[----:B------:R-:W0:Y:S01]  /*2f7d0*/  LDC R39, c[0x0][0x3f4] ;  /* 0x0000fd00ff277b82 */ /* 0x000e220000000800 */
[----:B------:R-:W-:Y:S01]  /*2f7e0*/  BSSY B1, `(.L_x_2623) ;  /* 0x0000008000017945 */ /* 0x000fe20003800000 */
[----:B------:R-:W-:Y:S01]  /*2f7f0*/  IMAD.MOV.U32 R13, RZ, RZ, R8 ;  /* 0x000000ffff0d7224 */ /* 0x000fe200078e0008 */
[----:B------:R-:W-:Y:S01]  /*2f800*/  MOV R15, 0xffffffff ;  /* 0xffffffff000f7802 */ /* 0x000fe20000000f00 */
[----:B------:R-:W-:Y:S02]  /*2f810*/  IMAD.MOV.U32 R12, RZ, RZ, RZ ;  /* 0x000000ffff0c7224 */ /* 0x000fe400078e00ff */
[----:B------:R-:W-:-:S07]  /*2f820*/  IMAD.MOV.U32 R11, RZ, RZ, 0x1c1f ;  /* 0x00001c1fff0b7424 */ /* 0x000fce00078e00ff */
[----:B0-----:R-:W-:Y:S05]  /*2f830*/  WARPSYNC.COLLECTIVE R15, `(.L_x_2624) ;  /* 0x000000000f087348 */ /* 0x001fea0003c00000 */
[----:B------:R1:W2:Y:S02]  /*2f840*/  SHFL.IDX P6, R14, R13, R12, R11 ;  /* 0x0000000c0d0e7389 */ /* 0x0002a400000c000b */
[----:B012---:R-:W-:Y:S01]  /*2f850*/  ENDCOLLECTIVE ;  /* 0x000000000000791b */ /* 0x007fe20003800000 */
.L_x_2624:
[----:B------:R-:W-:Y:S05]  /*2f860*/  BSYNC B1 ;  /* 0x0000000000017941 */ /* 0x000fea0003800000 */
.L_x_2623:
[----:B------:R0:W5:Y:S01]  /*2f870*/  LDL R10, [R1+0x40] ;  /* 0x00004000010a7983 */ /* 0x0001620000100800 */
[----:B------:R-:W-:Y:S01]  /*2f880*/  IMAD.MOV.U32 R13, RZ, RZ, R35 ;  /* 0x000000ffff0d7224 */ /* 0x000fe200078e0023 */
[----:B------:R-:W-:Y:S01]  /*2f890*/  ISETP.GE.AND P0, PT, R18, R39, PT ;  /* 0x000000271200720c */ /* 0x000fe20003f06270 */
[----:B------:R-:W-:Y:S02]  /*2f8a0*/  IMAD.MOV.U32 R12, RZ, RZ, RZ ;  /* 0x000000ffff0c7224 */ /* 0x000fe400078e00ff */
[----:B------:R-:W-:Y:S02]  /*2f8b0*/  IMAD.MOV.U32 R11, RZ, RZ, 0x1c1f ;  /* 0x00001c1fff0b7424 */ /* 0x000fe400078e00ff */
[----:B------:R-:W-:Y:S02]  /*2f8c0*/  IMAD.MOV.U32 R15, RZ, RZ, -0x1 ;  /* 0xffffffffff0f7424 */ /* 0x000fe400078e00ff */
[----:B0-----:R-:W-:-:S07]  /*2f8d0*/  IMAD.MOV.U32 R3, RZ, RZ, R14 ;  /* 0x000000ffff037224 */ /* 0x001fce00078e000e */
[----:B-----5:R-:W-:Y:S05]  /*2f8e0*/  WARPSYNC.COLLECTIVE R15, `(.L_x_2625) ;  /* 0x000000000f087348 */ /* 0x020fea0003c00000 */
[----:B------:R0:W1:Y:S02]  /*2f8f0*/  SHFL.IDX P6, R14, R13, R12, R11 ;  /* 0x0000000c0d0e7389 */ /* 0x00006400000c000b */
[----:B01---5:R-:W-:Y:S01]  /*2f900*/  ENDCOLLECTIVE ;  /* 0x000000000000791b */ /* 0x023fe20003800000 */
.L_x_2625:
[----:B------:R-:W-:Y:S02]  /*2f910*/  IMAD.MOV.U32 R13, RZ, RZ, R37 ;  /* 0x000000ffff0d7224 */ /* 0x000fe400078e0025 */
[----:B------:R-:W-:-:S07]  /*2f920*/  IMAD.MOV.U32 R5, RZ, RZ, R14 ;  /* 0x000000ffff057224 */ /* 0x000fce00078e000e */
[----:B------:R-:W-:Y:S05]  /*2f930*/  WARPSYNC.COLLECTIVE R15, `(.L_x_2626) ;  /* 0x000000000f087348 */ /* 0x000fea0003c00000 */
[----:B------:R0:W1:Y:S02]  /*2f940*/  SHFL.IDX P6, R14, R13, R12, R11 ;  /* 0x0000000c0d0e7389 */ /* 0x00006400000c000b */
[----:B01----:R-:W-:Y:S01]  /*2f950*/  ENDCOLLECTIVE ;  /* 0x000000000000791b */ /* 0x003fe20003800000 */
.L_x_2626:
[----:B------:R-:W-:Y:S02]  /*2f960*/  IMAD.MOV.U32 R13, RZ, RZ, R9 ;  /* 0x000000ffff0d7224 */ /* 0x000fe400078e0009 */
[----:B------:R-:W-:-:S07]  /*2f970*/  IMAD.MOV.U32 R7, RZ, RZ, R14 ;  /* 0x000000ffff077224 */ /* 0x000fce00078e000e */
[----:B------:R-:W-:Y:S05]  /*2f980*/  WARPSYNC.COLLECTIVE R15, `(.L_x_2627) ;  /* 0x000000000f087348 */ /* 0x000fea0003c00000 */
[----:B------:R0:W1:Y:S02]  /*2f990*/  SHFL.IDX P6, R14, R13, R12, R11 ;  /* 0x0000000c0d0e7389 */ /* 0x00006400000c000b */
[----:B01----:R-:W-:Y:S01]  /*2f9a0*/  ENDCOLLECTIVE ;  /* 0x000000000000791b */ /* 0x003fe20003800000 */
.L_x_2627:
[----:B------:R-:W-:Y:S01]  /*2f9b0*/  ULDC.64 UR4, c[0x0][0x208] ;  /* 0x0000820000047ab9 */ /* 0x000fe20000000a00 */
[----:B------:R-:W-:-:S05]  /*2f9c0*/  IMAD R34, R10, R34, RZ ;  /* 0x000000220a227224 */ /* 0x000fca00078e02ff */
[----:B------:R-:W-:-:S13]  /*2f9d0*/  ISETP.GE.OR P1, PT, R41, R34, P0 ;  /* 0x000000222900720c */ /* 0x000fda0000726670 */
[C---:B------:R-:W-:Y:S02]  /*2f9e0*/  @!P1 IADD3 R0, P2, R18.reuse, R5, RZ ;  /* 0x0000000512009210 */ /* 0x040fe40007f5e0ff */
[----:B------:R-:W-:Y:S02]  /*2f9f0*/  @!P1 IADD3 R14, P3, R18, R14, RZ ;  /* 0x0000000e120e9210 */ /* 0x000fe40007f7e0ff */
[----:B------:R-:W-:Y:S01]  /*2fa00*/  @!P1 IADD3.X R5, R3, R19, RZ, P2, !PT ;  /* 0x0000001303059210 */ /* 0x000fe200017fe4ff */
[----:B------:R-:W-:Y:S02]  /*2fa10*/  @!P1 IMAD.MOV.U32 R4, RZ, RZ, R0 ;  /* 0x000000ffff049224 */ /* 0x000fe400078e0000 */
[----:B------:R-:W-:Y:S02]  /*2fa20*/  @!P1 IMAD.X R3, R7, 0x1, R19, P3 ;  /* 0x0000000107039824 */ /* 0x000fe400018e0613 */
[----:B------:R-:W-:Y:S02]  /*2fa30*/  @!P1 IMAD.MOV.U32 R24, RZ, RZ, R14 ;  /* 0x000000ffff189224 */ /* 0x000fe400078e000e */
[----:B------:R-:W-:Y:S01]  /*2fa40*/  @!P1 IMAD.MOV.U32 R25, RZ, RZ, R3 ;  /* 0x000000ffff199224 */ /* 0x000fe200078e0003 */
[----:B------:R-:W5:Y:S05]  /*2fa50*/  @!P1 LD.E.128 R4, desc[UR4][R4.64] ;  /* 0x0000000404049980 */ /* 0x000f6a000c101d00 */
[----:B------:R-:W5:Y:S01]  /*2fa60*/  @!P1 LD.E.128 R24, desc[UR4][R24.64] ;  /* 0x0000000418189980 */ /* 0x000f62000c101d00 */
[----:B------:R-:W-:Y:S01]  /*2fa70*/  IMAD.MOV.U32 R13, RZ, RZ, R8 ;  /* 0x000000ffff0d7224 */ /* 0x000fe200078e0008 */
[----:B------:R-:W-:Y:S01]  /*2fa80*/  CS2R R32, SRZ ;  /* 0x0000000000207805 */ /* 0x000fe2000001ff00 */
[----:B------:R-:W-:Y:S01]  /*2fa90*/  IMAD.MOV.U32 R12, RZ, RZ, 0x1 ;  /* 0x00000001ff0c7424 */ /* 0x000fe200078e00ff */
[----:B------:R-:W-:-:S02]  /*2faa0*/  CS2R R30, SRZ ;  /* 0x00000000001e7805 */ /* 0x000fc4000001ff00 */
[----:B------:R-:W-:Y:S02]  /*2fab0*/  CS2R R28, SRZ ;  /* 0x00000000001c7805 */ /* 0x000fe4000001ff00 */
[----:B------:R-:W-:-:S07]  /*2fac0*/  CS2R R20, SRZ ;  /* 0x0000000000147805 */ /* 0x000fce000001ff00 */
[----:B-----5:R-:W-:Y:S05]  /*2fad0*/  WARPSYNC.COLLECTIVE R15, `(.L_x_2628) ;  /* 0x000000000f087348 */ /* 0x020fea0003c00000 */
[----:B------:R0:W1:Y:S02]  /*2fae0*/  SHFL.IDX P6, R14, R13, R12, R11 ;  /* 0x0000000c0d0e7389 */ /* 0x00006400000c000b */
[----:B01---5:R-:W-:Y:S01]  /*2faf0*/  ENDCOLLECTIVE ;  /* 0x000000000000791b */ /* 0x023fe20003800000 */
.L_x_2628:
[----:B------:R-:W-:Y:S02]  /*2fb00*/  IMAD.MOV.U32 R13, RZ, RZ, R35 ;  /* 0x000000ffff0d7224 */ /* 0x000fe400078e0023 */
[----:B------:R-:W-:-:S07]  /*2fb10*/  IMAD.MOV.U32 R3, RZ, RZ, R14 ;  /* 0x000000ffff037224 */ /* 0x000fce00078e000e */
[----:B------:R-:W-:Y:S05]  /*2fb20*/  WARPSYNC.COLLECTIVE R15, `(.L_x_2629) ;  /* 0x000000000f087348 */ /* 0x000fea0003c00000 */
[----:B------:R0:W1:Y:S02]  /*2fb30*/  SHFL.IDX P6, R14, R13, R12, R11 ;  /* 0x0000000c0d0e7389 */ /* 0x00006400000c000b */
[----:B01----:R-:W-:Y:S01]  /*2fb40*/  ENDCOLLECTIVE ;  /* 0x000000000000791b */ /* 0x003fe20003800000 */
.L_x_2629:
[----:B------:R-:W-:Y:S01]  /*2fb50*/  MOV R13, R37 ;  /* 0x00000025000d7202 */ /* 0x000fe20000000f00 */
[----:B------:R-:W-:-:S07]  /*2fb60*/  IMAD.MOV.U32 R35, RZ, RZ, R14 ;  /* 0x000000ffff237224 */ /* 0x000fce00078e000e */
[----:B------:R-:W-:Y:S05]  /*2fb70*/  WARPSYNC.COLLECTIVE R15, `(.L_x_2630) ;  /* 0x000000000f087348 */ /* 0x000fea0003c00000 */
[----:B------:R0:W1:Y:S02]  /*2fb80*/  SHFL.IDX P6, R14, R13, R12, R11 ;  /* 0x0000000c0d0e7389 */ /* 0x00006400000c000b */
[----:B01----:R-:W-:Y:S01]  /*2fb90*/  ENDCOLLECTIVE ;  /* 0x000000000000791b */ /* 0x003fe20003800000 */
.L_x_2630:
[----:B------:R-:W-:Y:S02]  /*2fba0*/  IMAD.MOV.U32 R13, RZ, RZ, R9 ;  /* 0x000000ffff0d7224 */ /* 0x000fe400078e0009 */
[----:B------:R-:W-:-:S07]  /*2fbb0*/  IMAD.MOV.U32 R37, RZ, RZ, R14 ;  /* 0x000000ffff257224 */ /* 0x000fce00078e000e */
[----:B------:R-:W-:Y:S05]  /*2fbc0*/  WARPSYNC.COLLECTIVE R15, `(.L_x_2631) ;  /* 0x000000000f087348 */ /* 0x000fea0003c00000 */
[----:B------:R0:W1:Y:S02]  /*2fbd0*/  SHFL.IDX P6, R14, R13, R12, R11 ;  /* 0x0000000c0d0e7389 */ /* 0x00006400000c000b */
[----:B01----:R-:W-:Y:S01]  /*2fbe0*/  ENDCOLLECTIVE ;  /* 0x000000000000791b */ /* 0x003fe20003800000 */
.L_x_2631:
[----:B------:R-:W-:Y:S02]  /*2fbf0*/  @!P1 IMAD.MOV.U32 R32, RZ, RZ, R4 ;  /* 0x000000ffff209224 */ /* 0x000fe400078e0004 */
[----:B------:R-:W-:Y:S01]  /*2fc00*/  @!P1 IMAD.MOV.U32 R33, RZ, RZ, R5 ;  /* 0x000000ffff219224 */ /* 0x000fe200078e0005 */
[----:B------:R-:W-:Y:S01]  /*2fc10*/  CS2R R4, SRZ ;  /* 0x0000000000047805 */ /* 0x000fe2000001ff00 */
[----:B------:R-:W-:Y:S01]  /*2fc20*/  @!P1 IMAD.MOV.U32 R30, RZ, RZ, R6 ;  /* 0x000000ffff1e9224 */ /* 0x000fe200078e0006 */
[----:B------:R-:W-:Y:S01]  /*2fc30*/  @!P1 MOV R21, R27 ;  /* 0x0000001b00159202 */ /* 0x000fe20000000f00 */
[----:B------:R-:W-:Y:S02]  /*2fc40*/  @!P1 IMAD.MOV.U32 R31, RZ, RZ, R7 ;  /* 0x000000ffff1f9224 */ /* 0x000fe400078e0007 */
[----:B------:R-:W-:Y:S02]  /*2fc50*/  @!P1 IMAD.MOV.U32 R28, RZ, RZ, R24 ;  /* 0x000000ffff1c9224 */ /* 0x000fe400078e0018 */
[----:B------:R-:W-:-:S02]  /*2fc60*/  @!P1 IMAD.MOV.U32 R29, RZ, RZ, R25 ;  /* 0x000000ffff1d9224 */ /* 0x000fc400078e0019 */
[----:B------:R-:W-:Y:S01]  /*2fc70*/  @!P1 IMAD.MOV.U32 R20, RZ, RZ, R26 ;  /* 0x000000ffff149224 */ /* 0x000fe200078e001a */
[----:B------:R-:W-:Y:S06]  /*2fc80*/  BRA `(.L_x_2632) ;  /* 0xfffffe08005c7947 */ /* 0x000fec000383ffff */
.L_x_2403:
[----:B0-----:R0:W1:Y:S02]  /*2fc90*/  SYNCS.PHASECHK.TRANS64.TRYWAIT P1, [R16+URZ+0x2e800], R3 ;  /* 0x02e80003100075a7 */ /* 0x001064000802017f */
[----:B-1----:R-:W-:Y:S05]  /*2fca0*/  @!P1 NANOSLEEP.SYNCS 0x989680 ;  /* 0x009896800000995d */ /* 0x002fea0003900000 */
[----:B------:R-:W1:Y:S02]  /*2fcb0*/  @!P1 SYNCS.PHASECHK.TRANS64 P1, [R16+URZ+0x2e800], R3 ;  /* 0x02e80003100095a7 */ /* 0x000e64000802007f */
[----:B-1----:R-:W-:Y:S05]  /*2fcc0*/  @!P1 BRA `(.L_x_2403) ;  /* 0xfffffffc00f09947 */ /* 0x002fea000383ffff */
[----:B------:R-:W-:Y:S05]  /*2fcd0*/  BRA `(.L_x_2633) ;  /* 0xfffffe0800d07947 */ /* 0x000fea000383ffff */
.L_x_2409:
[----:B0-----:R0:W2:Y:S02]  /*2fce0*/  SYNCS.PHASECHK.TRANS64.TRYWAIT P0, [R0+URZ+0x2e830], R5 ;  /* 0x02e83005000075a7 */ /* 0x0010a4000800017f */
[----:B--2---:R-:W-:Y:S05]  /*2fcf0*/  @!P0 NANOSLEEP.SYNCS 0x989680 ;  /* 0x009896800000895d */ /* 0x004fea0003900000 */
[----:B------:R-:W2:Y:S02]  /*2fd00*/  @!P0 SYNCS.PHASECHK.TRANS64 P0, [R0+URZ+0x2e830], R5 ;  /* 0x02e83005000085a7 */ /* 0x000ea4000800007f */
[----:B--2---:R-:W-:Y:S05]  /*2fd10*/  @!P0 BRA `(.L_x_2409) ;  /* 0xfffffffc00f08947 */ /* 0x004fea000383ffff */
[----:B------:R-:W-:Y:S05]  /*2fd20*/  BRA `(.L_x_2408) ;  /* 0xfffffe2c00387947 */ /* 0x000fea000383ffff */
.L_x_2415:
[----:B-1----:R1:W2:Y:S02]  /*2fd30*/  SYNCS.PHASECHK.TRANS64.TRYWAIT P3, [R13+URZ+0x2e830], R14 ;  /* 0x02e8300e0d0075a7 */ /* 0x0022a4000806017f */
[----:B--2---:R-:W-:Y:S05]  /*2fd40*/  @!P3 NANOSLEEP.SYNCS 0x989680 ;  /* 0x009896800000b95d */ /* 0x004fea0003900000 */
[----:B------:R-:W2:Y:S02]  /*2fd50*/  @!P3 SYNCS.PHASECHK.TRANS64 P3, [R13+URZ+0x2e830], R14 ;  /* 0x02e8300e0d00b5a7 */ /* 0x000ea4000806007f */
[----:B--2---:R-:W-:Y:S05]  /*2fd60*/  @!P3 BRA `(.L_x_2415) ;  /* 0xfffffffc00f0b947 */ /* 0x004fea000383ffff */
[----:B------:R-:W-:Y:S05]  /*2fd70*/  BRA `(.L_x_2414) ;  /* 0xfffffe8000547947 */ /* 0x000fea000383ffff */
.L_x_2419:
[----:B-1----:R1:W2:Y:S02]  /*2fd80*/  SYNCS.PHASECHK.TRANS64.TRYWAIT P2, [R13+URZ+0x2e850], R12 ;  /* 0x02e8500c0d0075a7 */ /* 0x0022a4000804017f */
[----:B--2---:R-:W-:Y:S05]  /*2fd90*/  @!P2 NANOSLEEP.SYNCS 0x989680 ;  /* 0x009896800000a95d */ /* 0x004fea0003900000 */
[----:B------:R-:W2:Y:S02]  /*2fda0*/  @!P2 SYNCS.PHASECHK.TRANS64 P2, [R13+URZ+0x2e850], R12 ;  /* 0x02e8500c0d00a5a7 */ /* 0x000ea4000804007f */
[----:B--2---:R-:W-:Y:S05]  /*2fdb0*/  @!P2 BRA `(.L_x_2419) ;  /* 0xfffffffc00f0a947 */ /* 0x004fea000383ffff */
[----:B------:R-:W-:Y:S05]  /*2fdc0*/  BRA `(.L_x_2416) ;  /* 0xfffffe94006c7947 */ /* 0x000fea000383ffff */
.L_x_2427:
[----:B-1----:R1:W2:Y:S02]  /*2fdd0*/  SYNCS.PHASECHK.TRANS64.TRYWAIT P0, [R12+URZ+0x2e830], R13 ;  /* 0x02e8300d0c0075a7 */ /* 0x0022a4000800017f */
[----:B--2---:R-:W-:Y:S05]  /*2fde0*/  @!P0 NANOSLEEP.SYNCS 0x989680 ;  /* 0x009896800000895d */ /* 0x004fea0003900000 */
[----:B------:R-:W2:Y:S02]  /*2fdf0*/  @!P0 SYNCS.PHASECHK.TRANS64 P0, [R12+URZ+0x2e830], R13 ;  /* 0x02e8300d0c0085a7 */ /* 0x000ea4000800007f */
[----:B--2---:R-:W-:Y:S05]  /*2fe00*/  @!P0 BRA `(.L_x_2427) ;  /* 0xfffffffc00f08947 */ /* 0x004fea000383ffff */
[----:B------:R-:W-:Y:S05]  /*2fe10*/  BRA `(.L_x_2426) ;  /* 0xfffffedc00987947 */ /* 0x000fea000383ffff */
.L_x_2431:
[----:B-1----:R1:W2:Y:S02]  /*2fe20*/  SYNCS.PHASECHK.TRANS64.TRYWAIT P0, [R13+URZ+0x2e850], R12 ;  /* 0x02e8500c0d0075a7 */ /* 0x0022a4000800017f */
[----:B--2---:R-:W-:Y:S05]  /*2fe30*/  @!P0 NANOSLEEP.SYNCS 0x989680 ;  /* 0x009896800000895d */ /* 0x004fea0003900000 */
[----:B------:R-:W2:Y:S02]  /*2fe40*/  @!P0 SYNCS.PHASECHK.TRANS64 P0, [R13+URZ+0x2e850], R12 ;  /* 0x02e8500c0d0085a7 */ /* 0x000ea4000800007f */
[----:B--2---:R-:W-:Y:S05]  /*2fe50*/  @!P0 BRA `(.L_x_2431) ;  /* 0xfffffffc00f08947 */ /* 0x004fea000383ffff */
[----:B------:R-:W-:Y:S05]  /*2fe60*/  BRA `(.L_x_2428) ;  /* 0xfffffef000ac7947 */ /* 0x000fea000383ffff */
.L_x_2437:
[----:B-1----:R1:W2:Y:S02]  /*2fe70*/  SYNCS.PHASECHK.TRANS64.TRYWAIT P0, [R9+URZ+0x2e850], R0 ;  /* 0x02e85000090075a7 */ /* 0x0022a4000800017f */
[----:B--2---:R-:W-:Y:S05]  /*2fe80*/  @!P0 NANOSLEEP.SYNCS 0x989680 ;  /* 0x009896800000895d */ /* 0x004fea0003900000 */
[----:B------:R-:W2:Y:S02]  /*2fe90*/  @!P0 SYNCS.PHASECHK.TRANS64 P0, [R9+URZ+0x2e850], R0 ;  /* 0x02e85000090085a7 */ /* 0x000ea4000800007f */
[----:B--2---:R-:W-:Y:S05]  /*2fea0*/  @!P0 BRA `(.L_x_2437) ;  /* 0xfffffffc00f08947 */ /* 0x004fea000383ffff */
[----:B------:R-:W-:Y:S05]  /*2feb0*/  BRA `(.L_x_2436) ;  /* 0xffffff2800d07947 */ /* 0x000fea000383ffff */
.L_x_2441:
[----:B-----5:R-:W-:Y:S01]  /*2fec0*/  SEL R121, R40, R119, P0 ;  /* 0x0000007728797207 */ /* 0x020fe20000000000 */
[----:B------:R-:W-:Y:S01]  /*2fed0*/  IMAD.MOV.U32 R11, RZ, RZ, 0x1c1f ;  /* 0x00001c1fff0b7424 */ /* 0x000fe200078e00ff */
[----:B------:R-:W-:Y:S01]  /*2fee0*/  SEL R57, R119, R40, P0 ;  /* 0x0000002877397207 */ /* 0x000fe20000000000 */
[----:B------:R-:W-:Y:S01]  /*2fef0*/  IMAD.MOV.U32 R15, RZ, RZ, -0x1 ;  /* 0xffffffffff0f7424 */ /* 0x000fe200078e00ff */
[----:B------:R-:W-:Y:S02]  /*2ff00*/  SEL R119, R77, R12, P0 ;  /* 0x0000000c4d777207 */ /* 0x000fe40000000000 */
[----:B------:R-:W-:Y:S01]  /*2ff10*/  SEL R59, R12, R77, P0 ;  /* 0x0000004d0c3b7207 */ /* 0x000fe20000000000 */
[----:B------:R-:W-:Y:S01]  /*2ff20*/  IMAD.MOV.U32 R12, RZ, RZ, R8 ;  /* 0x000000ffff0c7224 */ /* 0x000fe200078e0008 */
[----:B------:R-:W-:Y:S02]  /*2ff30*/  SEL R133, R80, R81, P0 ;  /* 0x0000005150857207 */ /* 0x000fe40000000000 */
[----:B------:R-:W-:-:S07]  /*2ff40*/  SEL R111, R81, R80, P0 ;  /* 0x00000050516f7207 */ /* 0x000fce0000000000 */
[----:B------:R-:W-:Y:S05]  /*2ff50*/  WARPSYNC.COLLECTIVE R15, `(.L_x_2634) ;  /* 0x000000000f087348 */ /* 0x000fea0003c00000 */
[----:B------:R0:W1:Y:S02]  /*2ff60*/  SHFL.IDX P6, R14, R13, R12, R11 ;  /* 0x0000000c0d0e7389 */ /* 0x00006400000c000b */
[----:B01----:R-:W-:Y:S01]  /*2ff70*/  ENDCOLLECTIVE ;  /* 0x000000000000791b */ /* 0x003fe20003800000 */
.L_x_2634:
        /* <DEDUP_REMOVED lines=18> */
.L_x_2635:
        /* <DEDUP_REMOVED lines=19> */
.L_x_2636:
        /* <DEDUP_REMOVED lines=17> */
.L_x_2637:
        /* <DEDUP_REMOVED lines=19> */
.L_x_2638:
        /* <DEDUP_REMOVED lines=9> */
[----:B------:R-:W-:-:S07]  /*304a0*/  IMAD.MOV.U32 R20, RZ, RZ, R14 ;  /* 0x000000ffff147224 */ /* 0x000fce00078e000e */
[----:B------:R-:W-:Y:S05]  /*304b0*/  WARPSYNC.COLLECTIVE R15, `(.L_x_2639) ;  /* 0x000000000f087348 */ /* 0x000fea0003c00000 */
[----:B------:R0:W1:Y:S02]  /*304c0*/  SHFL.IDX P6, R14, R13, R12, R11 ;  /* 0x0000000c0d0e7389 */ /* 0x00006400000c000b */
[----:B01----:R-:W-:Y:S01]  /*304d0*/  ENDCOLLECTIVE ;  /* 0x000000000000791b */ /* 0x003fe20003800000 */
.L_x_2639:
[----:B------:R-:W-:Y:S02]  /*304e0*/  IMAD.MOV.U32 R13, RZ, RZ, R51 ;  /* 0x000000ffff0d7224 */ /* 0x000fe400078e0033 */
[----:B------:R-:W-:Y:S02]  /*304f0*/  IMAD.MOV.U32 R12, RZ, RZ, R4 ;  /* 0x000000ffff0c7224 */ /* 0x000fe400078e0004 */
[----:B------:R-:W-:-:S07]  /*30500*/  IMAD.MOV.U32 R24, RZ, RZ, R14 ;  /* 0x000000ffff187224 */ /* 0x000fce00078e000e */
[----:B------:R-:W-:Y:S05]  /*30510*/  WARPSYNC.COLLECTIVE R15, `(.L_x_2640) ;  /* 0x000000000f087348 */ /* 0x000fea0003c00000 */
[----:B------:R0:W1:Y:S02]  /*30520*/  SHFL.IDX P6, R14, R13, R12, R11 ;  /* 0x0000000c0d0e7389 */ /* 0x00006400000c000b */
[----:B01----:R-:W-:Y:S01]  /*30530*/  ENDCOLLECTIVE ;  /* 0x000000000000791b */ /* 0x003fe20003800000 */
.L_x_2640:
[----:B------:R-:W-:Y:S01]  /*30540*/  MOV R13, R53 ;  /* 0x00000035000d7202 */ /* 0x000fe20000000f00 */
[----:B------:R-:W-:-:S07]  /*30550*/  IMAD.MOV.U32 R51, RZ, RZ, R14 ;  /* 0x000000ffff337224 */ /* 0x000fce00078e000e */
[----:B------:R-:W-:Y:S05]  /*30560*/  WARPSYNC.COLLECTIVE R15, `(.L_x_2641) ;  /* 0x000000000f087348 */ /* 0x000fea0003c00000 */
[----:B------:R0:W1:Y:S02]  /*30570*/  SHFL.IDX P6, R14, R13, R12, R11 ;  /* 0x0000000c0d0e7389 */ /* 0x00006400000c000b */
[----:B01----:R-:W-:Y:S01]  /*30580*/  ENDCOLLECTIVE ;  /* 0x000000000000791b */ /* 0x003fe20003800000 */
.L_x_2641:
[----:B------:R-:W-:Y:S02]  /*30590*/  IMAD.MOV.U32 R13, RZ, RZ, R123 ;  /* 0x000000ffff0d7224 */ /* 0x000fe400078e007b */
[----:B------:R-:W-:Y:S02]  /*305a0*/  IMAD.MOV.U32 R12, RZ, RZ, R8 ;  /* 0x000000ffff0c7224 */ /* 0x000fe400078e0008 */
[----:B------:R-:W-:-:S07]  /*305b0*/  IMAD.MOV.U32 R53, RZ, RZ, R14 ;  /* 0x000000ffff357224 */ /* 0x000fce00078e000e */
[----:B------:R-:W-:Y:S05]  /*305c0*/  WARPSYNC.COLLECTIVE R15, `(.L_x_2642) ;  /* 0x000000000f087348 */ /* 0x000fea0003c00000 */
[----:B------:R0:W1:Y:S02]  /*305d0*/  SHFL.IDX P6, R14, R13, R12, R11 ;  /* 0x0000000c0d0e7389 */ /* 0x00006400000c000b */
[----:B01----:R-:W-:Y:S01]  /*305e0*/  ENDCOLLECTIVE ;  /* 0x000000000000791b */ /* 0x003fe20003800000 */
.L_x_2642:
        /* <DEDUP_REMOVED lines=8> */
.L_x_2643:
[----:B------:R-:W-:Y:S02]  /*30670*/  IMAD.MOV.U32 R13, RZ, RZ, R55 ;  /* 0x000000ffff0d7224 */ /* 0x000fe400078e0037 */
[----:B------:R-:W-:Y:S02]  /*30680*/  IMAD.MOV.U32 R12, RZ, RZ, R4 ;  /* 0x000000ffff0c7224 */ /* 0x000fe400078e0004 */
[----:B------:R-:W-:-:S07]  /*30690*/  IMAD.MOV.U32 R28, RZ, RZ, R14 ;  /* 0x000000ffff1c7224 */ /* 0x000fce00078e000e */
[----:B------:R-:W-:Y:S05]  /*306a0*/  WARPSYNC.COLLECTIVE R15, `(.L_x_2644) ;  /* 0x000000000f087348 */ /* 0x000fea0003c00000 */
[----:B------:R0:W1:Y:S02]  /*306b0*/  SHFL.IDX P6, R14, R13, R12, R11 ;  /* 0x0000000c0d0e7389 */ /* 0x00006400000c000b */
[----:B01----:R-:W-:Y:S01]  /*306c0*/  ENDCOLLECTIVE ;  /* 0x000000000000791b */ /* 0x003fe20003800000 */
.L_x_2644:
[----:B------:R-:W-:Y:S01]  /*306d0*/  MOV R13, R57 ;  /* 0x00000039000d7202 */ /* 0x000fe20000000f00 */
[----:B------:R-:W-:-:S07]  /*306e0*/  IMAD.MOV.U32 R55, RZ, RZ, R14 ;  /* 0x000000ffff377224 */ /* 0x000fce00078e000e */
[----:B------:R-:W-:Y:S05]  /*306f0*/  WARPSYNC.COLLECTIVE R15, `(.L_x_2645) ;  /* 0x000000000f087348 */ /* 0x000fea0003c00000 */
[----:B------:R0:W1:Y:S02]  /*30700*/  SHFL.IDX P6, R14, R13, R12, R11 ;  /* 0x0000000c0d0e7389 */ /* 0x00006400000c000b */
[----:B01----:R-:W-:Y:S01]  /*30710*/  ENDCOLLECTIVE ;  /* 0x000000000000791b */ /* 0x003fe20003800000 */
.L_x_2645:
        /* <DEDUP_REMOVED lines=8> */
.L_x_2646:
[----:B------:R-:W-:Y:S02]  /*307a0*/  SEL R0, R28, R57, P0 ;  /* 0x000000391c007207 */ /* 0x000fe40000000000 */
[----:B------:R-:W-:Y:S01]  /*307b0*/  SEL R20, R57, R28, P0 ;  /* 0x0000001c39147207 */ /* 0x000fe20000000000 */
[----:B------:R-:W-:Y:S02]  /*307c0*/  IMAD.MOV.U32 R13, RZ, RZ, R95 ;  /* 0x000000ffff0d7224 */ /* 0x000fe400078e005f */
[----:B------:R-:W-:-:S07]  /*307d0*/  IMAD.MOV.U32 R30, RZ, RZ, R14 ;  /* 0x000000ffff1e7224 */ /* 0x000fce00078e000e */
[----:B------:R-:W-:Y:S05]  /*307e0*/  WARPSYNC.COLLECTIVE R15, `(.L_x_2647) ;  /* 0x000000000f087348 */ /* 0x000fea0003c00000 */
[----:B------:R0:W1:Y:S02]  /*307f0*/  SHFL.IDX P6, R14, R13, R12, R11 ;  /* 0x0000000c0d0e7389 */ /* 0x00006400000c000b */
[----:B01----:R-:W-:Y:S01]  /*30800*/  ENDCOLLECTIVE ;  /* 0x000000000000791b */ /* 0x003fe20003800000 */
.L_x_2647:
[----:B------:R-:W-:Y:S02]  /*30810*/  IMAD.MOV.U32 R13, RZ, RZ, R59 ;  /* 0x000000ffff0d7224 */ /* 0x000fe400078e003b */
[----:B------:R-:W-:Y:S02]  /*30820*/  IMAD.MOV.U32 R12, RZ, RZ, R4 ;  /* 0x000000ffff0c7224 */ /* 0x000fe400078e0004 */
[----:B------:R-:W-:-:S07]  /*30830*/  IMAD.MOV.U32 R46, RZ, RZ, R14 ;  /* 0x000000ffff2e7224 */ /* 0x000fce00078e000e */
[----:B------:R-:W-:Y:S05]  /*30840*/  WARPSYNC.COLLECTIVE R15, `(.L_x_2648) ;  /* 0x000000000f087348 */ /* 0x000fea0003c00000 */
[----:B------:R0:W1:Y:S02]  /*30850*/  SHFL.IDX P6, R14, R13, R12, R11 ;  /* 0x0000000c0d0e7389 */ /* 0x00006400000c000b */
[----:B01----:R-:W-:Y:S01]  /*30860*/  ENDCOLLECTIVE ;  /* 0x000000000000791b */ /* 0x003fe20003800000 */
.L_x_2648:
[----:B------:R-:W-:Y:S02]  /*30870*/  MOV R13, R21 ;  /* 0x00000015000d7202 */ /* 0x000fe40000000f00 */
[----:B------:R-:W-:Y:S01]  /*30880*/  SEL R21, R55, R26, P0 ;  /* 0x0000001a37157207 */ /* 0x000fe20000000000 */
[----:B------:R-:W-:-:S07]  /*30890*/  IMAD.MOV.U32 R59, RZ, RZ, R14 ;  /* 0x000000ffff3b7224 */ /* 0x000fce00078e000e */
[----:B------:R-:W-:Y:S05]  /*308a0*/  WARPSYNC.COLLECTIVE R15, `(.L_x_2649) ;  /* 0x000000000f087348 */ /* 0x000fea0003c00000 */
[----:B------:R0:W1:Y:S02]  /*308b0*/  SHFL.IDX P6, R14, R13, R12, R11 ;  /* 0x0000000c0d0e7389 */ /* 0x00006400000c000b */
[----:B01----:R-:W-:Y:S01]  /*308c0*/  ENDCOLLECTIVE ;  /* 0x000000000000791b */ /* 0x003fe20003800000 */
.L_x_2649:
[----:B------:R-:W-:Y:S01]  /*308d0*/  SEL R45, R30, R59, P0 ;  /* 0x0000003b1e2d7207 */ /* 0x000fe20000000000 */
[----:B------:R-:W-:Y:S02]  /*308e0*/  IMAD.MOV.U32 R13, RZ, RZ, R143 ;  /* 0x000000ffff0d7224 */ /* 0x000fe400078e008f */
[----:B------:R-:W-:Y:S02]  /*308f0*/  IMAD.MOV.U32 R12, RZ, RZ, R8 ;  /* 0x000000ffff0c7224 */ /* 0x000fe400078e0008 */
[----:B------:R-:W-:-:S07]  /*30900*/  IMAD.MOV.U32 R95, RZ, RZ, R14 ;  /* 0x000000ffff5f7224 */ /* 0x000fce00078e000e */
[----:B------:R-:W-:Y:S05]  /*30910*/  WARPSYNC.COLLECTIVE R15, `(.L_x_2650) ;  /* 0x000000000f087348 */ /* 0x000fea0003c00000 */
[----:B------:R0:W1:Y:S02]  /*30920*/  SHFL.IDX P6, R14, R13, R12, R11 ;  /* 0x0000000c0d0e7389 */ /* 0x00006400000c000b */
[----:B01----:R-:W-:Y:S01]  /*30930*/  ENDCOLLECTIVE ;  /* 0x000000000000791b */ /* 0x003fe20003800000 */
.L_x_2650:
[----:B------:R-:W-:Y:S02]  /*30940*/  SEL R44, R46, R95, P0 ;  /* 0x0000005f2e2c7207 */ /* 0x000fe40000000000 */
[----:B------:R-:W-:Y:S01]  /*30950*/  SEL R46, R95, R46, P0 ;  /* 0x0000002e5f2e7207 */ /* 0x000fe20000000000 */
[----:B------:R-:W-:Y:S02]  /*30960*/  IMAD.MOV.U32 R13, RZ, RZ, R99 ;  /* 0x000000ffff0d7224 */ /* 0x000fe400078e0063 */
[----:B------:R-:W-:-:S07]  /*30970*/  IMAD.MOV.U32 R32, RZ, RZ, R14 ;  /* 0x000000ffff207224 */ /* 0x000fce00078e000e */
[----:B------:R-:W-:Y:S05]  /*30980*/  WARPSYNC.COLLECTIVE R15, `(.L_x_2651) ;  /* 0x000000000f087348 */ /* 0x000fea0003c00000 */
[----:B------:R0:W1:Y:S02]  /*30990*/  SHFL.IDX P6, R14, R13, R12, R11 ;  /* 0x0000000c0d0e7389 */ /* 0x00006400000c000b */
[----:B01----:R-:W-:Y:S01]  /*309a0*/  ENDCOLLECTIVE ;  /* 0x000000000000791b */ /* 0x003fe20003800000 */
.L_x_2651:
[----:B------:R-:W-:Y:S02]  /*309b0*/  IMAD.MOV.U32 R13, RZ, RZ, R97 ;  /* 0x000000ffff0d7224 */ /* 0x000fe400078e0061 */
[----:B------:R-:W-:Y:S02]  /*309c0*/  IMAD.MOV.U32 R12, RZ, RZ, R4 ;  /* 0x000000ffff0c7224 */ /* 0x000fe400078e0004 */
[----:B------:R-:W-:-:S07]  /*309d0*/  IMAD.MOV.U32 R50, RZ, RZ, R14 ;  /* 0x000000ffff327224 */ /* 0x000fce00078e000e */
[----:B------:R-:W-:Y:S05]  /*309e0*/  WARPSYNC.COLLECTIVE R15, `(.L_x_2652) ;  /* 0x000000000f087348 */ /* 0x000fea0003c00000 */
[----:B------:R0:W1:Y:S02]  /*309f0*/  SHFL.IDX P6, R14, R13, R12, R11 ;  /* 0x0000000c0d0e7389 */ /* 0x00006400000c000b */
[----:B01----:R-:W-:Y:S01]  /*30a00*/  ENDCOLLECTIVE ;  /* 0x000000000000791b */ /* 0x003fe20003800000 */
.L_x_2652:
[----:B------:R-:W-:Y:S02]  /*30a10*/  MOV R13, R47 ;  /* 0x0000002f000d7202 */ /* 0x000fe40000000f00 */
[----:B------:R-:W-:Y:S01]  /*30a20*/  SEL R47, R59, R30, P0 ;  /* 0x0000001e3b2f7207 */ /* 0x000fe20000000000 */
[----:B------:R-:W-:-:S07]  /*30a30*/  IMAD.MOV.U32 R97, RZ, RZ, R14 ;  /* 0x000000ffff617224 */ /* 0x000fce00078e000e */
[----:B------:R-:W-:Y:S05]  /*30a40*/  WARPSYNC.COLLECTIVE R15, `(.L_x_2653) ;  /* 0x000000000f087348 */ /* 0x000fea0003c00000 */
[----:B------:R0:W1:Y:S02]  /*30a50*/  SHFL.IDX P6, R14, R13, R12, R11 ;  /* 0x0000000c0d0e7389 */ /* 0x00006400000c000b */
[----:B01----:R-:W-:Y:S01]  /*30a60*/  ENDCOLLECTIVE ;  /* 0x000000000000791b */ /* 0x003fe20003800000 */
.L_x_2653:
[----:B------:R-:W-:Y:S01]  /*30a70*/  SEL R51, R97, R32, P0 ;  /* 0x0000002061337207 */ /* 0x000fe20000000000 */
[----:B------:R-:W-:Y:S02]  /*30a80*/  IMAD.MOV.U32 R13, RZ, RZ, R141 ;  /* 0x000000ffff0d7224 */ /* 0x000fe400078e008d */
[----:B------:R-:W-:Y:S02]  /*30a90*/  IMAD.MOV.U32 R12, RZ, RZ, R8 ;  /* 0x000000ffff0c7224 */ /* 0x000fe400078e0008 */
[----:B------:R-:W-:-:S07]  /*30aa0*/  IMAD.MOV.U32 R99, RZ, RZ, R14 ;  /* 0x000000ffff637224 */ /* 0x000fce00078e000e */
[----:B------:R-:W-:Y:S05]  /*30ab0*/  WARPSYNC.COLLECTIVE R15, `(.L_x_2654) ;  /* 0x000000000f087348 */ /* 0x000fea0003c00000 */
[----:B------:R0:W1:Y:S02]  /*30ac0*/  SHFL.IDX P6, R14, R13, R12, R11 ;  /* 0x0000000c0d0e7389 */ /* 0x00006400000c000b */
[----:B01----:R-:W-:Y:S01]  /*30ad0*/  ENDCOLLECTIVE ;  /* 0x000000000000791b */ /* 0x003fe20003800000 */
.L_x_2654:
[----:B------:R-:W-:Y:S02]  /*30ae0*/  SEL R48, R50, R99, P0 ;  /* 0x0000006332307207 */ /* 0x000fe40000000000 */
[----:B------:R-:W-:Y:S01]  /*30af0*/  SEL R50, R99, R50, P0 ;  /* 0x0000003263327207 */ /* 0x000fe20000000000 */
[----:B------:R-:W-:Y:S02]  /*30b00*/  IMAD.MOV.U32 R13, RZ, RZ, R103 ;  /* 0x000000ffff0d7224 */ /* 0x000fe400078e0067 */
[----:B------:R-:W-:-:S07]  /*30b10*/  IMAD.MOV.U32 R34, RZ, RZ, R14 ;  /* 0x000000ffff227224 */ /* 0x000fce00078e000e */
[----:B------:R-:W-:Y:S05]  /*30b20*/  WARPSYNC.COLLECTIVE R15, `(.L_x_2655) ;  /* 0x000000000f087348 */ /* 0x000fea0003c00000 */
[----:B------:R0:W1:Y:S02]  /*30b30*/  SHFL.IDX P6, R14, R13, R12, R11 ;  /* 0x0000000c0d0e7389 */ /* 0x00006400000c000b */
[----:B01----:R-:W-:Y:S01]  /*30b40*/  ENDCOLLECTIVE ;  /* 0x000000000000791b */ /* 0x003fe20003800000 */
.L_x_2655:
[----:B------:R-:W-:Y:S02]  /*30b50*/  IMAD.MOV.U32 R13, RZ, RZ, R101 ;  /* 0x000000ffff0d7224 */ /* 0x000fe400078e0065 */
[----:B------:R-:W-:Y:S02]  /*30b60*/  IMAD.MOV.U32 R12, RZ, RZ, R4 ;  /* 0x000000ffff0c7224 */ /* 0x000fe400078e0004 */
[----:B------:R-:W-:-:S07]  /*30b70*/  IMAD.MOV.U32 R52, RZ, RZ, R14 ;  /* 0x000000ffff347224 */ /* 0x000fce00078e000e */
[----:B------:R-:W-:Y:S05]  /*30b80*/  WARPSYNC.COLLECTIVE R15, `(.L_x_2656) ;  /* 0x000000000f087348 */ /* 0x000fea0003c00000 */
[----:B------:R0:W1:Y:S02]  /*30b90*/  SHFL.IDX P6, R14, R13, R12, R11 ;  /* 0x0000000c0d0e7389 */ /* 0x00006400000c000b */
[----:B01----:R-:W-:Y:S01]  /*30ba0*/  ENDCOLLECTIVE ;  /* 0x000000000000791b */ /* 0x003fe20003800000 */
.L_x_2656:
[----:B------:R-:W-:Y:S02]  /*30bb0*/  MOV R13, R49 ;  /* 0x00000031000d7202 */ /* 0x000fe40000000f00 */
[----:B------:R-:W-:Y:S01]  /*30bc0*/  SEL R49, R32, R97, P0 ;  /* 0x0000006120317207 */ /* 0x000fe20000000000 */
[----:B------:R-:W-:-:S07]  /*30bd0*/  IMAD.MOV.U32 R101, RZ, RZ, R14 ;  /* 0x000000ffff657224 */ /* 0x000fce00078e000e */
[----:B------:R-:W-:Y:S05]  /*30be0*/  WARPSYNC.COLLECTIVE R15, `(.L_x_2657) ;  /* 0x000000000f087348 */ /* 0x000fea0003c00000 */
[----:B------:R0:W1:Y:S02]  /*30bf0*/  SHFL.IDX P6, R14, R13, R12, R11 ;  /* 0x0000000c0d0e7389 */ /* 0x00006400000c000b */
[----:B01----:R-:W-:Y:S01]  /*30c00*/  ENDCOLLECTIVE ;  /* 0x000000000000791b */ /* 0x003fe20003800000 */
.L_x_2657:
        /* <DEDUP_REMOVED lines=8> */
.L_x_2658:
[----:B------:R-:W-:Y:S02]  /*30c90*/  SEL R10, R52, R103, P0 ;  /* 0x00000067340a7207 */ /* 0x000fe40000000000 */
[----:B------:R-:W-:Y:S01]  /*30ca0*/  SEL R52, R103, R52, P0 ;  /* 0x0000003467347207 */ /* 0x000fe20000000000 */
[----:B------:R-:W-:Y:S02]  /*30cb0*/  IMAD.MOV.U32 R13, RZ, RZ, R137 ;  /* 0x000000ffff0d7224 */ /* 0x000fe400078e0089 */
[----:B------:R-:W-:-:S07]  /*30cc0*/  IMAD.MOV.U32 R36, RZ, RZ, R14 ;  /* 0x000000ffff247224 */ /* 0x000fce00078e000e */
[----:B------:R-:W-:Y:S05]  /*30cd0*/  WARPSYNC.COLLECTIVE R15, `(.L_x_2659) ;  /* 0x000000000f087348 */ /* 0x000fea0003c00000 */
[----:B------:R0:W1:Y:S02]  /*30ce0*/  SHFL.IDX P6, R14, R13, R12, R11 ;  /* 0x0000000c0d0e7389 */ /* 0x00006400000c000b */
[----:B01----:R-:W-:Y:S01]  /*30cf0*/  ENDCOLLECTIVE ;  /* 0x000000000000791b */ /* 0x003fe20003800000 */
.L_x_2659:
[----:B------:R-:W-:Y:S02]  /*30d00*/  IMAD.MOV.U32 R13, RZ, RZ, R105 ;  /* 0x000000ffff0d7224 */ /* 0x000fe400078e0069 */
[----:B------:R-:W-:Y:S02]  /*30d10*/  IMAD.MOV.U32 R12, RZ, RZ, R4 ;  /* 0x000000ffff0c7224 */ /* 0x000fe400078e0004 */
[----:B------:R-:W-:-:S07]  /*30d20*/  IMAD.MOV.U32 R38, RZ, RZ, R14 ;  /* 0x000000ffff267224 */ /* 0x000fce00078e000e */
[----:B------:R-:W-:Y:S05]  /*30d30*/  WARPSYNC.COLLECTIVE R15, `(.L_x_2660) ;  /* 0x000000000f087348 */ /* 0x000fea0003c00000 */
[----:B------:R0:W1:Y:S02]  /*30d40*/  SHFL.IDX P6, R14, R13, R12, R11 ;  /* 0x0000000c0d0e7389 */ /* 0x00006400000c000b */
[----:B01----:R-:W-:Y:S01]  /*30d50*/  ENDCOLLECTIVE ;  /* 0x000000000000791b */ /* 0x003fe20003800000 */
.L_x_2660:
[----:B------:R-:W-:Y:S01]  /*30d60*/  MOV R13, R107 ;  /* 0x0000006b000d7202 */ /* 0x000fe20000000f00 */
[----:B------:R-:W-:-:S07]  /*30d70*/  IMAD.MOV.U32 R105, RZ, RZ, R14 ;  /* 0x000000ffff697224 */ /* 0x000fce00078e000e */
[----:B------:R-:W-:Y:S05]  /*30d80*/  WARPSYNC.COLLECTIVE R15, `(.L_x_2661) ;  /* 0x000000000f087348 */ /* 0x000fea0003c00000 */
[----:B------:R0:W1:Y:S02]  /*30d90*/  SHFL.IDX P6, R14, R13, R12, R11 ;  /* 0x0000000c0d0e7389 */ /* 0x00006400000c000b */
[----:B01----:R-:W-:Y:S01]  /*30da0*/  ENDCOLLECTIVE ;  /* 0x000000000000791b */ /* 0x003fe20003800000 */
.L_x_2661:
        /* <DEDUP_REMOVED lines=8> */
.L_x_2662:
[----:B------:R-:W-:Y:S02]  /*30e30*/  SEL R54, R38, R107, P0 ;  /* 0x0000006b26367207 */ /* 0x000fe40000000000 */
[----:B------:R-:W-:Y:S01]  /*30e40*/  SEL R116, R107, R38, P0 ;  /* 0x000000266b747207 */ /* 0x000fe20000000000 */
[----:B------:R-:W-:Y:S02]  /*30e50*/  IMAD.MOV.U32 R13, RZ, RZ, R133 ;  /* 0x000000ffff0d7224 */ /* 0x000fe400078e0085 */
[----:B------:R-:W-:-:S07]  /*30e60*/  IMAD.MOV.U32 R40, RZ, RZ, R14 ;  /* 0x000000ffff287224 */ /* 0x000fce00078e000e */
[----:B------:R-:W-:Y:S05]  /*30e70*/  WARPSYNC.COLLECTIVE R15, `(.L_x_2663) ;  /* 0x000000000f087348 */ /* 0x000fea0003c00000 */
[----:B------:R0:W1:Y:S02]  /*30e80*/  SHFL.IDX P6, R14, R13, R12, R11 ;  /* 0x0000000c0d0e7389 */ /* 0x00006400000c000b */
[----:B01----:R-:W-:Y:S01]  /*30e90*/  ENDCOLLECTIVE ;  /* 0x000000000000791b */ /* 0x003fe20003800000 */
.L_x_2663:
[----:B------:R-:W-:Y:S02]  /*30ea0*/  IMAD.MOV.U32 R13, RZ, RZ, R109 ;  /* 0x000000ffff0d7224 */ /* 0x000fe400078e006d */
[----:B------:R-:W-:Y:S02]  /*30eb0*/  IMAD.MOV.U32 R12, RZ, RZ, R4 ;  /* 0x000000ffff0c7224 */ /* 0x000fe400078e0004 */
[----:B------:R-:W-:-:S07]  /*30ec0*/  IMAD.MOV.U32 R42, RZ, RZ, R14 ;  /* 0x000000ffff2a7224 */ /* 0x000fce00078e000e */
[----:B------:R-:W-:Y:S05]  /*30ed0*/  WARPSYNC.COLLECTIVE R15, `(.L_x_2664) ;  /* 0x000000000f087348 */ /* 0x000fea0003c00000 */
[----:B------:R0:W1:Y:S02]  /*30ee0*/  SHFL.IDX P6, R14, R13, R12, R11 ;  /* 0x0000000c0d0e7389 */ /* 0x00006400000c000b */
[----:B01----:R-:W-:Y:S01]  /*30ef0*/  ENDCOLLECTIVE ;  /* 0x000000000000791b */ /* 0x003fe20003800000 */
.L_x_2664:
[----:B------:R-:W-:Y:S01]  /*30f00*/  MOV R13, R111 ;  /* 0x0000006f000d7202 */ /* 0x000fe20000000f00 */
[----:B------:R-:W-:-:S07]  /*30f10*/  IMAD.MOV.U32 R109, RZ, RZ, R14 ;  /* 0x000000ffff6d7224 */ /* 0x000fce00078e000e */
[----:B------:R-:W-:Y:S05]  /*30f20*/  WARPSYNC.COLLECTIVE R15, `(.L_x_2665) ;  /* 0x000000000f087348 */ /* 0x000fea0003c00000 */
[----:B------:R0:W1:Y:S02]  /*30f30*/  SHFL.IDX P6, R14, R13, R12, R11 ;  /* 0x0000000c0d0e7389 */ /* 0x00006400000c000b */
[----:B01----:R-:W-:Y:S01]  /*30f40*/  ENDCOLLECTIVE ;  /* 0x000000000000791b */ /* 0x003fe20003800000 */
.L_x_2665:
        /* <DEDUP_REMOVED lines=8> */
.L_x_2666:
[----:B------:R-:W-:Y:S02]  /*30fd0*/  SEL R118, R42, R111, P0 ;  /* 0x0000006f2a767207 */ /* 0x000fe40000000000 */
[----:B------:R-:W-:Y:S01]  /*30fe0*/  SEL R120, R111, R42, P0 ;  /* 0x0000002a6f787207 */ /* 0x000fe20000000000 */
[----:B------:R-:W-:Y:S02]  /*30ff0*/  IMAD.MOV.U32 R13, RZ, RZ, R129 ;  /* 0x000000ffff0d7224 */ /* 0x000fe400078e0081 */
[----:B------:R-:W-:-:S07]  /*31000*/  IMAD.MOV.U32 R60, RZ, RZ, R14 ;  /* 0x000000ffff3c7224 */ /* 0x000fce00078e000e */
[----:B------:R-:W-:Y:S05]  /*31010*/  WARPSYNC.COLLECTIVE R15, `(.L_x_2667) ;  /* 0x000000000f087348 */ /* 0x000fea0003c00000 */
[----:B------:R0:W1:Y:S02]  /*31020*/  SHFL.IDX P6, R14, R13, R12, R11 ;  /* 0x0000000c0d0e7389 */ /* 0x00006400000c000b */
[----:B01----:R-:W-:Y:S01]  /*31030*/  ENDCOLLECTIVE ;  /* 0x000000000000791b */ /* 0x003fe20003800000 */
.L_x_2667:
[----:B------:R-:W-:Y:S02]  /*31040*/  IMAD.MOV.U32 R13, RZ, RZ, R113 ;  /* 0x000000ffff0d7224 */ /* 0x000fe400078e0071 */
[----:B------:R-:W-:Y:S02]  /*31050*/  IMAD.MOV.U32 R12, RZ, RZ, R4 ;  /* 0x000000ffff0c7224 */ /* 0x000fe400078e0004 */
[----:B------:R-:W-:-:S07]  /*31060*/  IMAD.MOV.U32 R58, RZ, RZ, R14 ;  /* 0x000000ffff3a7224 */ /* 0x000fce00078e000e */
[----:B------:R-:W-:Y:S05]  /*31070*/  WARPSYNC.COLLECTIVE R15, `(.L_x_2668) ;  /* 0x000000000f087348 */ /* 0x000fea0003c00000 */
[----:B------:R0:W1:Y:S02]  /*31080*/  SHFL.IDX P6, R14, R13, R12, R11 ;  /* 0x0000000c0d0e7389 */ /* 0x00006400000c000b */
[----:B01----:R-:W-:Y:S01]  /*31090*/  ENDCOLLECTIVE ;  /* 0x000000000000791b */ /* 0x003fe20003800000 */
.L_x_2668:
[----:B------:R-:W-:Y:S01]  /*310a0*/  MOV R13, R115 ;  /* 0x00000073000d7202 */ /* 0x000fe20000000f00 */
[----:B------:R-:W-:-:S07]  /*310b0*/  IMAD.MOV.U32 R113, RZ, RZ, R14 ;  /* 0x000000ffff717224 */ /* 0x000fce00078e000e */
[----:B------:R-:W-:Y:S05]  /*310c0*/  WARPSYNC.COLLECTIVE R15, `(.L_x_2669) ;  /* 0x000000000f087348 */ /* 0x000fea0003c00000 */
[----:B------:R0:W1:Y:S02]  /*310d0*/  SHFL.IDX P6, R14, R13, R12, R11 ;  /* 0x0000000c0d0e7389 */ /* 0x00006400000c000b */
[----:B01----:R-:W-:Y:S01]  /*310e0*/  ENDCOLLECTIVE ;  /* 0x000000000000791b */ /* 0x003fe20003800000 */
.L_x_2669:
        /* <DEDUP_REMOVED lines=8> */
.L_x_2670:
[----:B------:R-:W-:Y:S02]  /*31170*/  SEL R56, R58, R115, P0 ;  /* 0x000000733a387207 */ /* 0x000fe40000000000 */
[----:B------:R-:W-:Y:S01]  /*31180*/  SEL R58, R115, R58, P0 ;  /* 0x0000003a733a7207 */ /* 0x000fe20000000000 */
[----:B------:R-:W-:Y:S02]  /*31190*/  IMAD.MOV.U32 R13, RZ, RZ, R125 ;  /* 0x000000ffff0d7224 */ /* 0x000fe400078e007d */
[----:B------:R-:W-:-:S07]  /*311a0*/  IMAD.MOV.U32 R64, RZ, RZ, R14 ;  /* 0x000000ffff407224 */ /* 0x000fce00078e000e */
[----:B------:R-:W-:Y:S05]  /*311b0*/  WARPSYNC.COLLECTIVE R15, `(.L_x_2671) ;  /* 0x000000000f087348 */ /* 0x000fea0003c00000 */
[----:B------:R0:W1:Y:S02]  /*311c0*/  SHFL.IDX P6, R14, R13, R12, R11 ;  /* 0x0000000c0d0e7389 */ /* 0x00006400000c000b */
[----:B01----:R-:W-:Y:S01]  /*311d0*/  ENDCOLLECTIVE ;  /* 0x000000000000791b */ /* 0x003fe20003800000 */
.L_x_2671:
[----:B------:R-:W-:Y:S02]  /*311e0*/  IMAD.MOV.U32 R13, RZ, RZ, R117 ;  /* 0x000000ffff0d7224 */ /* 0x000fe400078e0075 */
[----:B------:R-:W-:Y:S02]  /*311f0*/  IMAD.MOV.U32 R12, RZ, RZ, R4 ;  /* 0x000000ffff0c7224 */ /* 0x000fe400078e0004 */
[----:B------:R-:W-:-:S07]  /*31200*/  IMAD.MOV.U32 R62, RZ, RZ, R14 ;  /* 0x000000ffff3e7224 */ /* 0x000fce00078e000e */
[----:B------:R-:W-:Y:S05]  /*31210*/  WARPSYNC.COLLECTIVE R15, `(.L_x_2672) ;  /* 0x000000000f087348 */ /* 0x000fea0003c00000 */
[----:B------:R0:W1:Y:S02]  /*31220*/  SHFL.IDX P6, R14, R13, R12, R11 ;  /* 0x0000000c0d0e7389 */ /* 0x00006400000c000b */
[----:B01----:R-:W-:Y:S01]  /*31230*/  ENDCOLLECTIVE ;  /* 0x000000000000791b */ /* 0x003fe20003800000 */
.L_x_2672:
[----:B------:R-:W-:Y:S01]  /*31240*/  MOV R13, R83 ;  /* 0x00000053000d7202 */ /* 0x000fe20000000f00 */
[----:B------:R-:W-:-:S07]  /*31250*/  IMAD.MOV.U32 R117, RZ, RZ, R14 ;  /* 0x000000ffff757224 */ /* 0x000fce00078e000e */
[----:B------:R-:W-:Y:S05]  /*31260*/  WARPSYNC.COLLECTIVE R15, `(.L_x_2673) ;  /* 0x000000000f087348 */ /* 0x000fea0003c00000 */
[----:B------:R0:W1:Y:S02]  /*31270*/  SHFL.IDX P6, R14, R13, R12, R11 ;  /* 0x0000000c0d0e7389 */ /* 0x00006400000c000b */
[----:B01----:R-:W-:Y:S01]  /*31280*/  ENDCOLLECTIVE ;  /* 0x000000000000791b */ /* 0x003fe20003800000 */
.L_x_2673:
[----:B------:R-:W-:Y:S02]  /*31290*/  IMAD.MOV.U32 R13, RZ, RZ, R93 ;  /* 0x000000ffff0d7224 */ /* 0x000fe400078e005d */
[----:B------:R-:W-:Y:S02]  /*312a0*/  IMAD.MOV.U32 R12, RZ, RZ, R8 ;  /* 0x000000ffff0c7224 */ /* 0x000fe400078e0008 */
[----:B------:R-:W-:-:S07]  /*312b0*/  IMAD.MOV.U32 R83, RZ, RZ, R14 ;  /* 0x000000ffff537224 */ /* 0x000fce00078e000e */
[----:B------:R-:W-:Y:S05]  /*312c0*/  WARPSYNC.COLLECTIVE R15, `(.L_x_2674) ;  /* 0x000000000f087348 */ /* 0x000fea0003c00000 */
[----:B------:R0:W1:Y:S02]  /*312d0*/  SHFL.IDX P6, R14, R13, R12, R11 ;  /* 0x0000000c0d0e7389 */ /* 0x00006400000c000b */
[----:B01----:R-:W-:Y:S01]  /*312e0*/  ENDCOLLECTIVE ;  /* 0x000000000000791b */ /* 0x003fe20003800000 */
.L_x_2674:
[----:B------:R-:W-:Y:S02]  /*312f0*/  SEL R60, R62, R83, P0 ;  /* 0x000000533e3c7207 */ /* 0x000fe40000000000 */
[----:B------:R-:W-:Y:S01]  /*31300*/  SEL R62, R83, R62, P0 ;  /* 0x0000003e533e7207 */ /* 0x000fe20000000000 */
[----:B------:R-:W-:Y:S02]  /*31310*/  IMAD.MOV.U32 R13, RZ, RZ, R91 ;  /* 0x000000ffff0d7224 */ /* 0x000fe400078e005b */
[----:B------:R-:W-:-:S07]  /*31320*/  IMAD.MOV.U32 R93, RZ, RZ, R14 ;  /* 0x000000ffff5d7224 */ /* 0x000fce00078e000e */
[----:B------:R-:W-:Y:S05]  /*31330*/  WARPSYNC.COLLECTIVE R15, `(.L_x_2675) ;  /* 0x000000000f087348 */ /* 0x000fea0003c00000 */
[----:B------:R0:W1:Y:S02]  /*31340*/  SHFL.IDX P6, R14, R13, R12, R11 ;  /* 0x0000000c0d0e7389 */ /* 0x00006400000c000b */
[----:B01----:R-:W-:Y:S01]  /*31350*/  ENDCOLLECTIVE ;  /* 0x000000000000791b */ /* 0x003fe20003800000 */
.L_x_2675:
[----:B------:R-:W-:Y:S01]  /*31360*/  IMAD.MOV.U32 R13, RZ, RZ, R63 ;  /* 0x000000ffff0d7224 */ /* 0x000fe200078e003f */
[----:B------:R-:W-:Y:S01]  /*31370*/  SEL R63, R117, R64, P0 ;  /* 0x00000040753f7207 */ /* 0x000fe20000000000 */
[----:B------:R-:W-:Y:S02]  /*31380*/  IMAD.MOV.U32 R12, RZ, RZ, R4 ;  /* 0x000000ffff0c7224 */ /* 0x000fe400078e0004 */
[----:B------:R-:W-:-:S07]  /*31390*/  IMAD.MOV.U32 R66, RZ, RZ, R14 ;  /* 0x000000ffff427224 */ /* 0x000fce00078e000e */
[----:B------:R-:W-:Y:S05]  /*313a0*/  WARPSYNC.COLLECTIVE R15, `(.L_x_2676) ;  /* 0x000000000f087348 */ /* 0x000fea0003c00000 */
[----:B------:R0:W1:Y:S02]  /*313b0*/  SHFL.IDX P6, R14, R13, R12, R11 ;  /* 0x0000000c0d0e7389 */ /* 0x00006400000c000b */
[----:B01----:R-:W-:Y:S01]  /*313c0*/  ENDCOLLECTIVE ;  /* 0x000000000000791b */ /* 0x003fe20003800000 */
.L_x_2676:
[----:B------:R-:W-:Y:S02]  /*313d0*/  MOV R13, R61 ;  /* 0x0000003d000d7202 */ /* 0x000fe40000000f00 */
[----:B------:R-:W-:Y:S01]  /*313e0*/  SEL R61, R64, R117, P0 ;  /* 0x00000075403d7207 */ /* 0x000fe20000000000 */
[----:B------:R-:W-:-:S07]  /*313f0*/  IMAD.MOV.U32 R68, RZ, RZ, R14 ;  /* 0x000000ffff447224 */ /* 0x000fce00078e000e */
[----:B------:R-:W-:Y:S05]  /*31400*/  WARPSYNC.COLLECTIVE R15, `(.L_x_2677) ;  /* 0x000000000f087348 */ /* 0x000fea0003c00000 */
[----:B------:R0:W1:Y:S02]  /*31410*/  SHFL.IDX P6, R14, R13, R12, R11 ;  /* 0x0000000c0d0e7389 */ /* 0x00006400000c000b */
[----:B01----:R-:W-:Y:S01]  /*31420*/  ENDCOLLECTIVE ;  /* 0x000000000000791b */ /* 0x003fe20003800000 */
.L_x_2677:
[----:B------:R-:W-:Y:S02]  /*31430*/  IMAD.MOV.U32 R13, RZ, RZ, R87 ;  /* 0x000000ffff0d7224 */ /* 0x000fe400078e0057 */
[----:B------:R-:W-:Y:S02]  /*31440*/  IMAD.MOV.U32 R12, RZ, RZ, R8 ;  /* 0x000000ffff0c7224 */ /* 0x000fe400078e0008 */
[----:B------:R-:W-:-:S07]  /*31450*/  IMAD.MOV.U32 R91, RZ, RZ, R14 ;  /* 0x000000ffff5b7224 */ /* 0x000fce00078e000e */
[----:B------:R-:W-:Y:S05]  /*31460*/  WARPSYNC.COLLECTIVE R15, `(.L_x_2678) ;  /* 0x000000000f087348 */ /* 0x000fea0003c00000 */
[----:B------:R0:W1:Y:S02]  /*31470*/  SHFL.IDX P6, R14, R13, R12, R11 ;  /* 0x0000000c0d0e7389 */ /* 0x00006400000c000b */
[----:B01----:R-:W-:Y:S01]  /*31480*/  ENDCOLLECTIVE ;  /* 0x000000000000791b */ /* 0x003fe20003800000 */
.L_x_2678:
[----:B------:R-:W-:Y:S02]  /*31490*/  SEL R64, R66, R91, P0 ;  /* 0x0000005b42407207 */ /* 0x000fe40000000000 */
[----:B------:R-:W-:Y:S01]  /*314a0*/  SEL R66, R91, R66, P0 ;  /* 0x000000425b427207 */ /* 0x000fe20000000000 */
[----:B------:R-:W-:Y:S02]  /*314b0*/  IMAD.MOV.U32 R13, RZ, RZ, R85 ;  /* 0x000000ffff0d7224 */ /* 0x000fe400078e0055 */
[----:B------:R-:W-:-:S07]  /*314c0*/  IMAD.MOV.U32 R87, RZ, RZ, R14 ;  /* 0x000000ffff577224 */ /* 0x000fce00078e000e */
[----:B------:R-:W-:Y:S05]  /*314d0*/  WARPSYNC.COLLECTIVE R15, `(.L_x_2679) ;  /* 0x000000000f087348 */ /* 0x000fea0003c00000 */
[----:B------:R0:W1:Y:S02]  /*314e0*/  SHFL.IDX P6, R14, R13, R12, R11 ;  /* 0x0000000c0d0e7389 */ /* 0x00006400000c000b */
[----:B01----:R-:W-:Y:S01]  /*314f0*/  ENDCOLLECTIVE ;  /* 0x000000000000791b */ /* 0x003fe20003800000 */
.L_x_2679:
[----:B------:R-:W-:Y:S02]  /*31500*/  IMAD.MOV.U32 R13, RZ, RZ, R71 ;  /* 0x000000ffff0d7224 */ /* 0x000fe400078e0047 */
[----:B------:R-:W-:Y:S02]  /*31510*/  IMAD.MOV.U32 R12, RZ, RZ, R4 ;  /* 0x000000ffff0c7224 */ /* 0x000fe400078e0004 */
[----:B------:R-:W-:-:S07]  /*31520*/  IMAD.MOV.U32 R70, RZ, RZ, R14 ;  /* 0x000000ffff467224 */ /* 0x000fce00078e000e */
[----:B------:R-:W-:Y:S05]  /*31530*/  WARPSYNC.COLLECTIVE R15, `(.L_x_2680) ;  /* 0x000000000f087348 */ /* 0x000fea0003c00000 */
[----:B------:R0:W1:Y:S02]  /*31540*/  SHFL.IDX P6, R14, R13, R12, R11 ;  /* 0x0000000c0d0e7389 */ /* 0x00006400000c000b */
[----:B01----:R-:W-:Y:S01]  /*31550*/  ENDCOLLECTIVE ;  /* 0x000000000000791b */ /* 0x003fe20003800000 */
.L_x_2680:
[----:B------:R-:W-:Y:S01]  /*31560*/  MOV R13, R69 ;  /* 0x00000045000d7202 */ /* 0x000fe20000000f00 */
[----:B------:R-:W-:-:S07]  /*31570*/  IMAD.MOV.U32 R74, RZ, RZ, R14 ;  /* 0x000000ffff4a7224 */ /* 0x000fce00078e000e */
[----:B------:R-:W-:Y:S05]  /*31580*/  WARPSYNC.COLLECTIVE R15, `(.L_x_2681) ;  /* 0x000000000f087348 */ /* 0x000fea0003c00000 */
[----:B------:R0:W1:Y:S02]  /*31590*/  SHFL.IDX P6, R14, R13, R12, R11 ;  /* 0x0000000c0d0e7389 */ /* 0x00006400000c000b */
[----:B01----:R-:W-:Y:S01]  /*315a0*/  ENDCOLLECTIVE ;  /* 0x000000000000791b */ /* 0x003fe20003800000 */
.L_x_2681:
        /* <DEDUP_REMOVED lines=8> */
.L_x_2682:
[----:B------:R-:W-:Y:S02]  /*31630*/  IMAD.MOV.U32 R13, RZ, RZ, R79 ;  /* 0x000000ffff0d7224 */ /* 0x000fe400078e004f */
[----:B------:R-:W-:-:S07]  /*31640*/  IMAD.MOV.U32 R81, RZ, RZ, R14 ;  /* 0x000000ffff517224 */ /* 0x000fce00078e000e */
[----:B------:R-:W-:Y:S05]  /*31650*/  WARPSYNC.COLLECTIVE R15, `(.L_x_2683) ;  /* 0x000000000f087348 */ /* 0x000fea0003c00000 */
[----:B------:R0:W1:Y:S02]  /*31660*/  SHFL.IDX P6, R14, R13, R12, R11 ;  /* 0x0000000c0d0e7389 */ /* 0x00006400000c000b */
[----:B01----:R-:W-:Y:S01]  /*31670*/  ENDCOLLECTIVE ;  /* 0x000000000000791b */ /* 0x003fe20003800000 */
.L_x_2683:
[----:B------:R-:W-:Y:S01]  /*31680*/  IMAD.MOV.U32 R13, RZ, RZ, R67 ;  /* 0x000000ffff0d7224 */ /* 0x000fe200078e0043 */
[----:B------:R-:W-:Y:S01]  /*31690*/  SEL R67, R68, R93, P0 ;  /* 0x0000005d44437207 */ /* 0x000fe20000000000 */
[----:B------:R-:W-:Y:S02]  /*316a0*/  IMAD.MOV.U32 R12, RZ, RZ, R4 ;  /* 0x000000ffff0c7224 */ /* 0x000fe400078e0004 */
[----:B------:R-:W-:-:S07]  /*316b0*/  IMAD.MOV.U32 R76, RZ, RZ, R14 ;  /* 0x000000ffff4c7224 */ /* 0x000fce00078e000e */
[----:B------:R-:W-:Y:S05]  /*316c0*/  WARPSYNC.COLLECTIVE R15, `(.L_x_2684) ;  /* 0x000000000f087348 */ /* 0x000fea0003c00000 */
[----:B------:R0:W1:Y:S02]  /*316d0*/  SHFL.IDX P6, R14, R13, R12, R11 ;  /* 0x0000000c0d0e7389 */ /* 0x00006400000c000b */
[----:B01----:R-:W-:Y:S01]  /*316e0*/  ENDCOLLECTIVE ;  /* 0x000000000000791b */ /* 0x003fe20003800000 */
.L_x_2684:
        /* <DEDUP_REMOVED lines=8> */
.L_x_2685:
[----:B------:R-:W-:Y:S01]  /*31770*/  IMAD.MOV.U32 R13, RZ, RZ, R77 ;  /* 0x000000ffff0d7224 */ /* 0x000fe200078e004d */
[----:B------:R-:W-:Y:S01]  /*31780*/  SEL R77, R78, R81, P0 ;  /* 0x000000514e4d7207 */ /* 0x000fe20000000000 */
[----:B------:R-:W-:Y:S02]  /*31790*/  IMAD.MOV.U32 R12, RZ, RZ, R8 ;  /* 0x000000ffff0c7224 */ /* 0x000fe400078e0008 */
[----:B------:R-:W-:-:S07]  /*317a0*/  IMAD.MOV.U32 R79, RZ, RZ, R14 ;  /* 0x000000ffff4f7224 */ /* 0x000fce00078e000e */
[----:B------:R-:W-:Y:S05]  /*317b0*/  WARPSYNC.COLLECTIVE R15, `(.L_x_2686) ;  /* 0x000000000f087348 */ /* 0x000fea0003c00000 */
[----:B------:R0:W1:Y:S02]  /*317c0*/  SHFL.IDX P6, R14, R13, R12, R11 ;  /* 0x0000000c0d0e7389 */ /* 0x00006400000c000b */
[----:B01----:R-:W-:Y:S01]  /*317d0*/  ENDCOLLECTIVE ;  /* 0x000000000000791b */ /* 0x003fe20003800000 */
.L_x_2686:
        /* <DEDUP_REMOVED lines=8> */
.L_x_2687:
[----:B------:R-:W-:Y:S02]  /*31860*/  IMAD.MOV.U32 R13, RZ, RZ, R39 ;  /* 0x000000ffff0d7224 */ /* 0x000fe400078e0027 */
[----:B------:R-:W-:Y:S02]  /*31870*/  IMAD.MOV.U32 R12, RZ, RZ, R4 ;  /* 0x000000ffff0c7224 */ /* 0x000fe400078e0004 */
[----:B------:R-:W-:-:S07]  /*31880*/  IMAD.MOV.U32 R82, RZ, RZ, R14 ;  /* 0x000000ffff527224 */ /* 0x000fce00078e000e */
[----:B------:R-:W-:Y:S05]  /*31890*/  WARPSYNC.COLLECTIVE R15, `(.L_x_2688) ;  /* 0x000000000f087348 */ /* 0x000fea0003c00000 */
[----:B------:R0:W1:Y:S02]  /*318a0*/  SHFL.IDX P6, R14, R13, R12, R11 ;  /* 0x0000000c0d0e7389 */ /* 0x00006400000c000b */
[----:B01----:R-:W-:Y:S01]  /*318b0*/  ENDCOLLECTIVE ;  /* 0x000000000000791b */ /* 0x003fe20003800000 */
.L_x_2688:
[----:B------:R-:W-:Y:S01]  /*318c0*/  MOV R13, R37 ;  /* 0x00000025000d7202 */ /* 0x000fe20000000f00 */
[----:B------:R-:W-:-:S07]  /*318d0*/  IMAD.MOV.U32 R39, RZ, RZ, R14 ;  /* 0x000000ffff277224 */ /* 0x000fce00078e000e */
[----:B------:R-:W-:Y:S05]  /*318e0*/  WARPSYNC.COLLECTIVE R15, `(.L_x_2689) ;  /* 0x000000000f087348 */ /* 0x000fea0003c00000 */
[----:B------:R0:W1:Y:S02]  /*318f0*/  SHFL.IDX P6, R14, R13, R12, R11 ;  /* 0x0000000c0d0e7389 */ /* 0x00006400000c000b */
[----:B01----:R-:W-:Y:S01]  /*31900*/  ENDCOLLECTIVE ;  /* 0x000000000000791b */ /* 0x003fe20003800000 */
.L_x_2689:
        /* <DEDUP_REMOVED lines=8> */
.L_x_2690:
[----:B------:R-:W-:Y:S02]  /*31990*/  SEL R78, R82, R37, P0 ;  /* 0x00000025524e7207 */ /* 0x000fe40000000000 */
[----:B------:R-:W-:Y:S01]  /*319a0*/  SEL R122, R37, R82, P0 ;  /* 0x00000052257a7207 */ /* 0x000fe20000000000 */
[----:B------:R-:W-:Y:S02]  /*319b0*/  IMAD.MOV.U32 R13, RZ, RZ, R41 ;  /* 0x000000ffff0d7224 */ /* 0x000fe400078e0029 */
[----:B------:R-:W-:-:S07]  /*319c0*/  IMAD.MOV.U32 R43, RZ, RZ, R14 ;  /* 0x000000ffff2b7224 */ /* 0x000fce00078e000e */
[----:B------:R-:W-:Y:S05]  /*319d0*/  WARPSYNC.COLLECTIVE R15, `(.L_x_2691) ;  /* 0x000000000f087348 */ /* 0x000fea0003c00000 */
[----:B------:R0:W1:Y:S02]  /*319e0*/  SHFL.IDX P6, R14, R13, R12, R11 ;  /* 0x0000000c0d0e7389 */ /* 0x00006400000c000b */
[----:B01----:R-:W-:Y:S01]  /*319f0*/  ENDCOLLECTIVE ;  /* 0x000000000000791b */ /* 0x003fe20003800000 */
.L_x_2691:
[----:B------:R-:W-:Y:S02]  /*31a00*/  IMAD.MOV.U32 R13, RZ, RZ, R35 ;  /* 0x000000ffff0d7224 */ /* 0x000fe400078e0023 */
[----:B------:R-:W-:Y:S02]  /*31a10*/  IMAD.MOV.U32 R12, RZ, RZ, R4 ;  /* 0x000000ffff0c7224 */ /* 0x000fe400078e0004 */
[----:B------:R-:W-:-:S07]  /*31a20*/  IMAD.MOV.U32 R41, RZ, RZ, R14 ;  /* 0x000000ffff297224 */ /* 0x000fce00078e000e */
[----:B------:R-:W-:Y:S05]  /*31a30*/  WARPSYNC.COLLECTIVE R15, `(.L_x_2692) ;  /* 0x000000000f087348 */ /* 0x000fea0003c00000 */
[----:B------:R0:W1:Y:S02]  /*31a40*/  SHFL.IDX P6, R14, R13, R12, R11 ;  /* 0x0000000c0d0e7389 */ /* 0x00006400000c000b */
[----:B01----:R-:W-:Y:S01]  /*31a50*/  ENDCOLLECTIVE ;  /* 0x000000000000791b */ /* 0x003fe20003800000 */
.L_x_2692:
[----:B------:R-:W-:Y:S01]  /*31a60*/  MOV R13, R33 ;  /* 0x00000021000d7202 */ /* 0x000fe20000000f00 */
[----:B------:R-:W-:-:S07]  /*31a70*/  IMAD.MOV.U32 R96, RZ, RZ, R14 ;  /* 0x000000ffff607224 */ /* 0x000fce00078e000e */
[----:B------:R-:W-:Y:S05]  /*31a80*/  WARPSYNC.COLLECTIVE R15, `(.L_x_2693) ;  /* 0x000000000f087348 */ /* 0x000fea0003c00000 */
[----:B------:R0:W1:Y:S02]  /*31a90*/  SHFL.IDX P6, R14, R13, R12, R11 ;  /* 0x0000000c0d0e7389 */ /* 0x00006400000c000b */
[----:B01----:R-:W-:Y:S01]  /*31aa0*/  ENDCOLLECTIVE ;  /* 0x000000000000791b */ /* 0x003fe20003800000 */
.L_x_2693:
        /* <DEDUP_REMOVED lines=8> */
.L_x_2694:
[----:B------:R-:W-:Y:S02]  /*31b30*/  SEL R124, R41, R100, P0 ;  /* 0x00000064297c7207 */ /* 0x000fe40000000000 */
[----:B------:R-:W-:Y:S01]  /*31b40*/  SEL R100, R100, R41, P0 ;  /* 0x0000002964647207 */ /* 0x000fe20000000000 */
[----:B------:R-:W-:Y:S02]  /*31b50*/  IMAD.MOV.U32 R13, RZ, RZ, R29 ;  /* 0x000000ffff0d7224 */ /* 0x000fe400078e001d */
[----:B------:R-:W-:-:S07]  /*31b60*/  IMAD.MOV.U32 R31, RZ, RZ, R14 ;  /* 0x000000ffff1f7224 */ /* 0x000fce00078e000e */
[----:B------:R-:W-:Y:S05]  /*31b70*/  WARPSYNC.COLLECTIVE R15, `(.L_x_2695) ;  /* 0x000000000f087348 */ /* 0x000fea0003c00000 */
[----:B------:R0:W1:Y:S02]  /*31b80*/  SHFL.IDX P6, R14, R13, R12, R11 ;  /* 0x0000000c0d0e7389 */ /* 0x00006400000c000b */
[----:B01----:R-:W-:Y:S01]  /*31b90*/  ENDCOLLECTIVE ;  /* 0x000000000000791b */ /* 0x003fe20003800000 */
.L_x_2695:
[----:B------:R-:W-:Y:S02]  /*31ba0*/  IMAD.MOV.U32 R13, RZ, RZ, R27 ;  /* 0x000000ffff0d7224 */ /* 0x000fe400078e001b */
[----:B------:R-:W-:Y:S02]  /*31bb0*/  IMAD.MOV.U32 R12, RZ, RZ, R4 ;  /* 0x000000ffff0c7224 */ /* 0x000fe400078e0004 */
[----:B------:R-:W-:-:S07]  /*31bc0*/  IMAD.MOV.U32 R2, RZ, RZ, R14 ;  /* 0x000000ffff027224 */ /* 0x000fce00078e000e */
[----:B------:R-:W-:Y:S05]  /*31bd0*/  WARPSYNC.COLLECTIVE R15, `(.L_x_2696) ;  /* 0x000000000f087348 */ /* 0x000fea0003c00000 */
[----:B------:R0:W1:Y:S02]  /*31be0*/  SHFL.IDX P6, R14, R13, R12, R11 ;  /* 0x0000000c0d0e7389 */ /* 0x00006400000c000b */
[----:B01----:R-:W-:Y:S01]  /*31bf0*/  ENDCOLLECTIVE ;  /* 0x000000000000791b */ /* 0x003fe20003800000 */
.L_x_2696:
[----:B------:R-:W-:Y:S01]  /*31c00*/  MOV R13, R25 ;  /* 0x00000019000d7202 */ /* 0x000fe20000000f00 */
[----:B------:R-:W-:-:S07]  /*31c10*/  IMAD.MOV.U32 R8, RZ, RZ, R14 ;  /* 0x000000ffff087224 */ /* 0x000fce00078e000e */
[----:B------:R-:W-:Y:S05]  /*31c20*/  WARPSYNC.COLLECTIVE R15, `(.L_x_2697) ;  /* 0x000000000f087348 */ /* 0x000fea0003c00000 */
[----:B------:R0:W1:Y:S02]  /*31c30*/  SHFL.IDX P6, R14, R13, R12, R11 ;  /* 0x0000000c0d0e7389 */ /* 0x00006400000c000b */
[----:B01----:R-:W-:Y:S01]  /*31c40*/  ENDCOLLECTIVE ;  /* 0x000000000000791b */ /* 0x003fe20003800000 */
.L_x_2697:
[----:B------:R-:W-:Y:S01]  /*31c50*/  IMAD.MOV.U32 R11, RZ, RZ, RZ ;  /* 0x000000ffff0b7224 */ /* 0x000fe200078e00ff */
[----:B------:R-:W-:Y:S06]  /*31c60*/  BRA `(.L_x_2698) ;  /* 0xffffff2800787947 */ /* 0x000fec000383ffff */
.L_x_2444:
[----:B------:R-:W-:Y:S02]  /*31c70*/  IMAD.MOV.U32 R13, RZ, RZ, R2 ;  /* 0x000000ffff0d7224 */ /* 0x000fe400078e0002 */
[----:B------:R-:W-:Y:S02]  /*31c80*/  IMAD.MOV.U32 R12, RZ, RZ, RZ ;  /* 0x000000ffff0c7224 */ /* 0x000fe400078e00ff */
[----:B------:R-:W-:Y:S02]  /*31c90*/  IMAD.MOV.U32 R11, RZ, RZ, 0x181f ;  /* 0x0000181fff0b7424 */ /* 0x000fe400078e00ff */
[----:B------:R-:W-:-:S07]  /*31ca0*/  IMAD.MOV.U32 R15, RZ, RZ, -0x1 ;  /* 0xffffffffff0f7424 */ /* 0x000fce00078e00ff */
[----:B-----5:R-:W-:Y:S05]  /*31cb0*/  WARPSYNC.COLLECTIVE R15, `(.L_x_2699) ;  /* 0x000000000f087348 */ /* 0x020fea0003c00000 */
[----:B------:R0:W1:Y:S02]  /*31cc0*/  SHFL.IDX P6, R14, R13, R12, R11 ;  /* 0x0000000c0d0e7389 */ /* 0x00006400000c000b */
[----:B01---5:R-:W-:Y:S01]  /*31cd0*/  ENDCOLLECTIVE ;  /* 0x000000000000791b */ /* 0x023fe20003800000 */
.L_x_2699:
[----:B------:R-:W-:Y:S02]  /*31ce0*/  IMAD.MOV.U32 R13, RZ, RZ, R0 ;  /* 0x000000ffff0d7224 */ /* 0x000fe400078e0000 */
[----:B------:R-:W-:-:S07]  /*31cf0*/  IMAD.MOV.U32 R3, RZ, RZ, R14 ;  /* 0x000000ffff037224 */ /* 0x000fce00078e000e */
[----:B------:R-:W-:Y:S05]  /*31d00*/  WARPSYNC.COLLECTIVE R15, `(.L_x_2700) ;  /* 0x000000000f087348 */ /* 0x000fea0003c00000 */
[----:B------:R0:W1:Y:S02]  /*31d10*/  SHFL.IDX P6, R14, R13, R12, R11 ;  /* 0x0000000c0d0e7389 */ /* 0x00006400000c000b */
[----:B01----:R-:W-:Y:S01]  /*31d20*/  ENDCOLLECTIVE ;  /* 0x000000000000791b */ /* 0x003fe20003800000 */
.L_x_2700:
[----:B------:R-:W-:Y:S05]  /*31d30*/  BRA `(.L_x_2701) ;  /* 0xffffff3800487947 */ /* 0x000fea000383ffff */
.L_x_2447:
[----:B------:R-:W-:Y:S01]  /*31d40*/  BSSY B1, `(.L_x_2702) ;  /* 0x0000008000017945 */ /* 0x000fe20003800000 */
[----:B------:R-:W-:Y:S01]  /*31d50*/  IMAD.MOV.U32 R13, RZ, RZ, R2 ;  /* 0x000000ffff0d7224 */ /* 0x000fe200078e0002 */
[----:B------:R-:W-:Y:S01]  /*31d60*/  MOV R11, 0x181f ;  /* 0x0000181f000b7802 */ /* 0x000fe20000000f00 */
[----:B------:R-:W-:Y:S02]  /*31d70*/  IMAD.MOV.U32 R12, RZ, RZ, 0x1 ;  /* 0x00000001ff0c7424 */ /* 0x000fe400078e00ff */
[----:B---3--:R-:W-:-:S07]  /*31d80*/  IMAD.MOV.U32 R15, RZ, RZ, -0x1 ;  /* 0xffffffffff0f7424 */ /* 0x008fce00078e00ff */
[----:B012--5:R-:W-:Y:S05]  /*31d90*/  WARPSYNC.COLLECTIVE R15, `(.L_x_2703) ;  /* 0x000000000f087348 */ /* 0x027fea0003c00000 */
[----:B--2---:R2:W3:Y:S02]  /*31da0*/  SHFL.IDX P6, R14, R13, R12, R11 ;  /* 0x0000000c0d0e7389 */ /* 0x0044e400000c000b */
[----:B0123-5:R-:W-:Y:S01]  /*31db0*/  ENDCOLLECTIVE ;  /* 0x000000000000791b */ /* 0x02ffe20003800000 */
.L_x_2703:
[----:B------:R-:W-:Y:S05]  /*31dc0*/  BSYNC B1 ;  /* 0x0000000000017941 */ /* 0x000fea0003800000 */
.L_x_2702:
        /* <DEDUP_REMOVED lines=8> */
.L_x_2704:
[----:B------:R-:W-:Y:S05]  /*31e50*/  BRA `(.L_x_2705) ;  /* 0xffffff38004c7947 */ /* 0x000fea000383ffff */
.L_x_2450:
[----:B------:R-:W-:Y:S01]  /*31e60*/  BSSY B1, `(.L_x_2706) ;  /* 0x0000008000017945 */ /* 0x000fe20003800000 */
[----:B------:R-:W-:Y:S01]  /*31e70*/  IMAD.MOV.U32 R13, RZ, RZ, R2 ;  /* 0x000000ffff0d7224 */ /* 0x000fe200078e0002 */
[----:B---3--:R-:W-:Y:S01]  /*31e80*/  MOV R15, 0xffffffff ;  /* 0xffffffff000f7802 */ /* 0x008fe20000000f00 */
[----:B------:R-:W-:Y:S02]  /*31e90*/  IMAD.MOV.U32 R12, RZ, RZ, 0x2 ;  /* 0x00000002ff0c7424 */ /* 0x000fe400078e00ff */
[----:B------:R-:W-:-:S07]  /*31ea0*/  IMAD.MOV.U32 R11, RZ, RZ, 0x181f ;  /* 0x0000181fff0b7424 */ /* 0x000fce00078e00ff */
[----:B012-45:R-:W-:Y:S05]  /*31eb0*/  WARPSYNC.COLLECTIVE R15, `(.L_x_2707) ;  /* 0x000000000f087348 */ /* 0x037fea0003c00000 */
[----:B--2---:R2:W3:Y:S02]  /*31ec0*/  SHFL.IDX P6, R14, R13, R12, R11 ;  /* 0x0000000c0d0e7389 */ /* 0x0044e400000c000b */
[----:B012345:R-:W-:Y:S01]  /*31ed0*/  ENDCOLLECTIVE ;  /* 0x000000000000791b */ /* 0x03ffe20003800000 */
.L_x_2707:
[----:B------:R-:W-:Y:S05]  /*31ee0*/  BSYNC B1 ;  /* 0x0000000000017941 */ /* 0x000fea0003800000 */
.L_x_2706:
        /* <DEDUP_REMOVED lines=8> */
.L_x_2708:
[----:B------:R-:W-:Y:S05]  /*31f70*/  BRA `(.L_x_2709) ;  /* 0xffffff3800507947 */ /* 0x000fea000383ffff */
.L_x_2453:
        /* <DEDUP_REMOVED lines=8> */
.L_x_2711:
[----:B------:R-:W-:Y:S05]  /*32000*/  BSYNC B1 ;  /* 0x0000000000017941 */ /* 0x000fea0003800000 */
.L_x_2710:
        /* <DEDUP_REMOVED lines=8> */
.L_x_2712:
[----:B------:R-:W-:Y:S05]  /*32090*/  BRA `(.L_x_2713) ;  /* 0xffffff3800547947 */ /* 0x000fea000383ffff */
.L_x_2455:
[----:B------:R-:W-:Y:S02]  /*320a0*/  IMAD.MOV.U32 R13, RZ, RZ, R4 ;  /* 0x000000ffff0d7224 */ /* 0x000fe400078e0004 */
[----:B------:R-:W-:Y:S02]  /*320b0*/  IMAD.MOV.U32 R12, RZ, RZ, RZ ;  /* 0x000000ffff0c7224 */ /* 0x000fe400078e00ff */
[----:B------:R-:W-:Y:S02]  /*320c0*/  IMAD.MOV.U32 R11, RZ, RZ, 0x1c1f ;  /* 0x00001c1fff0b7424 */ /* 0x000fe400078e00ff */
[----:B------:R-:W-:-:S07]  /*320d0*/  IMAD.MOV.U32 R15, RZ, RZ, -0x1 ;  /* 0xffffffffff0f7424 */ /* 0x000fce00078e00ff */
[----:B------:R-:W-:Y:S05]  /*320e0*/  WARPSYNC.COLLECTIVE R15, `(.L_x_2714) ;  /* 0x000000000f087348 */ /* 0x000fea0003c00000 */
[----:B------:R0:W1:Y:S02]  /*320f0*/  SHFL.IDX P6, R14, R13, R12, R11 ;  /* 0x0000000c0d0e7389 */ /* 0x00006400000c000b */
[----:B01----:R-:W-:Y:S01]  /*32100*/  ENDCOLLECTIVE ;  /* 0x000000000000791b */ /* 0x003fe20003800000 */
.L_x_2714:
[----:B------:R-:W-:Y:S01]  /*32110*/  MOV R13, R2 ;  /* 0x00000002000d7202 */ /* 0x000fe20000000f00 */
[----:B------:R-:W-:-:S07]  /*32120*/  IMAD.MOV.U32 R25, RZ, RZ, R14 ;  /* 0x000000ffff197224 */ /* 0x000fce00078e000e */
[----:B------:R-:W-:Y:S05]  /*32130*/  WARPSYNC.COLLECTIVE R15, `(.L_x_2715) ;  /* 0x000000000f087348 */ /* 0x000fea0003c00000 */
[----:B------:R0:W1:Y:S02]  /*32140*/  SHFL.IDX P6, R14, R13, R12, R11 ;  /* 0x0000000c0d0e7389 */ /* 0x00006400000c000b */
[----:B01----:R-:W-:Y:S01]  /*32150*/  ENDCOLLECTIVE ;  /* 0x000000000000791b */ /* 0x003fe20003800000 */
.L_x_2715:
[----:B------:R-:W-:Y:S05]  /*32160*/  BRA `(.L_x_2716) ;  /* 0xffffff3c00947947 */ /* 0x000fea000383ffff */
.L_x_2458:
[----:B------:R-:W-:Y:S01]  /*32170*/  BSSY B1, `(.L_x_2717) ;  /* 0x0000008000017945 */ /* 0x000fe20003800000 */
[----:B------:R-:W-:Y:S02]  /*32180*/  IMAD.MOV.U32 R13, RZ, RZ, R4 ;  /* 0x000000ffff0d7224 */ /* 0x000fe400078e0004 */
[----:B------:R-:W-:Y:S02]  /*32190*/  IMAD.MOV.U32 R12, RZ, RZ, 0x1 ;  /* 0x00000001ff0c7424 */ /* 0x000fe400078e00ff */
[----:B---3--:R-:W-:Y:S02]  /*321a0*/  IMAD.MOV.U32 R11, RZ, RZ, 0x1c1f ;  /* 0x00001c1fff0b7424 */ /* 0x008fe400078e00ff */
[----:B------:R-:W-:-:S07]  /*321b0*/  IMAD.MOV.U32 R15, RZ, RZ, -0x1 ;  /* 0xffffffffff0f7424 */ /* 0x000fce00078e00ff */
[----:B012---:R-:W-:Y:S05]  /*321c0*/  WARPSYNC.COLLECTIVE R15, `(.L_x_2718) ;  /* 0x000000000f087348 */ /* 0x007fea0003c00000 */
[----:B--2---:R2:W3:Y:S02]  /*321d0*/  SHFL.IDX P6, R14, R13, R12, R11 ;  /* 0x0000000c0d0e7389 */ /* 0x0044e400000c000b */
[----:B0123--:R-:W-:Y:S01]  /*321e0*/  ENDCOLLECTIVE ;  /* 0x000000000000791b */ /* 0x00ffe20003800000 */
.L_x_2718:
[----:B------:R-:W-:Y:S05]  /*321f0*/  BSYNC B1 ;  /* 0x0000000000017941 */ /* 0x000fea0003800000 */
.L_x_2717:
        /* <DEDUP_REMOVED lines=8> */
.L_x_2719:
[----:B------:R-:W-:Y:S05]  /*32280*/  BRA `(.L_x_2720) ;  /* 0xffffff4000b07947 */ /* 0x000fea000383ffff */
.L_x_2462:
[----:B------:R-:W-:Y:S01]  /*32290*/  MOV R13, R2 ;  /* 0x00000002000d7202 */ /* 0x000fe20000000f00 */
[----:B------:R-:W-:Y:S02]  /*322a0*/  IMAD.MOV.U32 R12, RZ, RZ, RZ ;  /* 0x000000ffff0c7224 */ /* 0x000fe400078e00ff */
[----:B------:R-:W-:Y:S02]  /*322b0*/  IMAD.MOV.U32 R11, RZ, RZ, 0x181f ;  /* 0x0000181fff0b7424 */ /* 0x000fe400078e00ff */
[----:B------:R-:W-:-:S07]  /*322c0*/  IMAD.MOV.U32 R15, RZ, RZ, -0x1 ;  /* 0xffffffffff0f7424 */ /* 0x000fce00078e00ff */
[----:B0-----:R-:W-:Y:S05]  /*322d0*/  WARPSYNC.COLLECTIVE R15, `(.L_x_2721) ;  /* 0x000000000f087348 */ /* 0x001fea0003c00000 */
[----:B0-----:R0:W1:Y:S02]  /*322e0*/  SHFL.IDX P6, R14, R13, R12, R11 ;  /* 0x0000000c0d0e7389 */ /* 0x00106400000c000b */
[----:B01----:R-:W-:Y:S01]  /*322f0*/  ENDCOLLECTIVE ;  /* 0x000000000000791b */ /* 0x003fe20003800000 */
.L_x_2721:
[----:B------:R-:W-:Y:S02]  /*32300*/  IMAD.MOV.U32 R13, RZ, RZ, R0 ;  /* 0x000000ffff0d7224 */ /* 0x000fe400078e0000 */
[----:B------:R-:W-:-:S07]  /*32310*/  IMAD.MOV.U32 R3, RZ, RZ, R14 ;  /* 0x000000ffff037224 */ /* 0x000fce00078e000e */
[----:B------:R-:W-:Y:S05]  /*32320*/  WARPSYNC.COLLECTIVE R15, `(.L_x_2722) ;  /* 0x000000000f087348 */ /* 0x000fea0003c00000 */
[----:B------:R0:W1:Y:S02]  /*32330*/  SHFL.IDX P6, R14, R13, R12, R11 ;  /* 0x0000000c0d0e7389 */ /* 0x00006400000c000b */
[----:B01----:R-:W-:Y:S01]  /*32340*/  ENDCOLLECTIVE ;  /* 0x000000000000791b */ /* 0x003fe20003800000 */
.L_x_2722:
[----:B------:R-:W-:Y:S05]  /*32350*/  BRA `(.L_x_2723) ;  /* 0xffffff4c00e87947 */ /* 0x000fea000383ffff */
.L_x_2465:
[----:B------:R-:W-:Y:S01]  /*32360*/  BSSY B1, `(.L_x_2724) ;  /* 0x0000008000017945 */ /* 0x000fe20003800000 */
[----:B---3--:R-:W-:Y:S02]  /*32370*/  IMAD.MOV.U32 R13, RZ, RZ, R2 ;  /* 0x000000ffff0d7224 */ /* 0x008fe400078e0002 */
[----:B------:R-:W-:Y:S02]  /*32380*/  IMAD.MOV.U32 R12, RZ, RZ, 0x1 ;  /* 0x00000001ff0c7424 */ /* 0x000fe400078e00ff */
[----:B------:R-:W-:Y:S02]  /*32390*/  IMAD.MOV.U32 R11, RZ, RZ, 0x181f ;  /* 0x0000181fff0b7424 */ /* 0x000fe400078e00ff */
[----:B------:R-:W-:-:S07]  /*323a0*/  IMAD.MOV.U32 R15, RZ, RZ, -0x1 ;  /* 0xffffffffff0f7424 */ /* 0x000fce00078e00ff */
[----:B012---:R-:W-:Y:S05]  /*323b0*/  WARPSYNC.COLLECTIVE R15, `(.L_x_2725) ;  /* 0x000000000f087348 */ /* 0x007fea0003c00000 */
[----:B0-----:R0:W3:Y:S02]  /*323c0*/  SHFL.IDX P6, R14, R13, R12, R11 ;  /* 0x0000000c0d0e7389 */ /* 0x0010e400000c000b */
[----:B0123--:R-:W-:Y:S01]  /*323d0*/  ENDCOLLECTIVE ;  /* 0x000000000000791b */ /* 0x00ffe20003800000 */
.L_x_2725:
[----:B------:R-:W-:Y:S05]  /*323e0*/  BSYNC B1 ;  /* 0x0000000000017941 */ /* 0x000fea0003800000 */
.L_x_2724:
        /* <DEDUP_REMOVED lines=8> */
.L_x_2726:
[----:B------:R-:W-:Y:S05]  /*32470*/  BRA `(.L_x_2727) ;  /* 0xffffff4c00f07947 */ /* 0x000fea000383ffff */
.L_x_2468:
[----:B------:R-:W-:Y:S01]  /*32480*/  BSSY B1, `(.L_x_2728) ;  /* 0x0000008000017945 */ /* 0x000fe20003800000 */
[----:B---3--:R-:W-:Y:S02]  /*32490*/  IMAD.MOV.U32 R13, RZ, RZ, R2 ;  /* 0x000000ffff0d7224 */ /* 0x008fe400078e0002 */
[----:B------:R-:W-:Y:S02]  /*324a0*/  IMAD.MOV.U32 R12, RZ, RZ, 0x2 ;  /* 0x00000002ff0c7424 */ /* 0x000fe400078e00ff */
[----:B------:R-:W-:Y:S02]  /*324b0*/  IMAD.MOV.U32 R11, RZ, RZ, 0x181f ;  /* 0x0000181fff0b7424 */ /* 0x000fe400078e00ff */
[----:B------:R-:W-:-:S07]  /*324c0*/  IMAD.MOV.U32 R15, RZ, RZ, -0x1 ;  /* 0xffffffffff0f7424 */ /* 0x000fce00078e00ff */
[----:B012-4-:R-:W-:Y:S05]  /*324d0*/  WARPSYNC.COLLECTIVE R15, `(.L_x_2729) ;  /* 0x000000000f087348 */ /* 0x017fea0003c00000 */
[----:B0-----:R0:W3:Y:S02]  /*324e0*/  SHFL.IDX P6, R14, R13, R12, R11 ;  /* 0x0000000c0d0e7389 */ /* 0x0010e400000c000b */
[----:B01234-:R-:W-:Y:S01]  /*324f0*/  ENDCOLLECTIVE ;  /* 0x000000000000791b */ /* 0x01ffe20003800000 */
.L_x_2729:
[----:B------:R-:W-:Y:S05]  /*32500*/  BSYNC B1 ;  /* 0x0000000000017941 */ /* 0x000fea0003800000 */
.L_x_2728:
        /* <DEDUP_REMOVED lines=8> */
.L_x_2730:
[----:B------:R-:W-:Y:S05]  /*32590*/  BRA `(.L_x_2731) ;  /* 0xffffff4c00f47947 */ /* 0x000fea000383ffff */
.L_x_2471:
        /* <DEDUP_REMOVED lines=8> */
.L_x_2733:
[----:B------:R-:W-:Y:S05]  /*32620*/  BSYNC B1 ;  /* 0x0000000000017941 */ /* 0x000fea0003800000 */
.L_x_2732:
        /* <DEDUP_REMOVED lines=8> */
.L_x_2734:
[----:B------:R-:W-:Y:S05]  /*326b0*/  BRA `(.L_x_2735) ;  /* 0xffffff4c00f87947 */ /* 0x000fea000383ffff */
.L_x_2490:
[----:B------:R-:W0:Y:S01]  /*326c0*/  S2R R6, SR_TID.X ;  /* 0x0000000000067919 */ /* 0x000e220000002100 */
[----:B------:R-:W-:Y:S01]  /*326d0*/  BSSY B1, `(.L_x_2736) ;  /* 0x000000a000017945 */ /* 0x000fe20003800000 */
[----:B------:R-:W-:Y:S02]  /*326e0*/  IMAD.MOV.U32 R12, RZ, RZ, RZ ;  /* 0x000000ffff0c7224 */ /* 0x000fe400078e00ff */
[----:B------:R-:W-:Y:S02]  /*326f0*/  IMAD.MOV.U32 R11, RZ, RZ, 0x1f ;  /* 0x0000001fff0b7424 */ /* 0x000fe400078e00ff */
[----:B------:R-:W-:Y:S01]  /*32700*/  IMAD.MOV.U32 R15, RZ, RZ, -0x1 ;  /* 0xffffffffff0f7424 */ /* 0x000fe200078e00ff */
[----:B0-----:R-:W-:-:S04]  /*32710*/  SHF.R.U32.HI R6, RZ, 0x5, R6 ;  /* 0x00000005ff067819 */ /* 0x001fc80000011606 */
[----:B------:R-:W-:-:S05]  /*32720*/  LOP3.LUT R6, R6, 0x3, RZ, 0xc0, !PT ;  /* 0x0000000306067812 */ /* 0x000fca00078ec0ff */
[----:B------:R-:W-:-:S07]  /*32730*/  IMAD.MOV.U32 R13, RZ, RZ, R6 ;  /* 0x000000ffff0d7224 */ /* 0x000fce00078e0006 */
[----:B------:R-:W-:Y:S05]  /*32740*/  WARPSYNC.COLLECTIVE R15, `(.L_x_2737) ;  /* 0x000000000f087348 */ /* 0x000fea0003c00000 */
[----:B------:R0:W1:Y:S02]  /*32750*/  SHFL.IDX P6, R14, R13, R12, R11 ;  /* 0x0000000c0d0e7389 */ /* 0x00006400000c000b */
[----:B01----:R-:W-:Y:S01]  /*32760*/  ENDCOLLECTIVE ;  /* 0x000000000000791b */ /* 0x003fe20003800000 */
.L_x_2737:
[----:B------:R-:W-:Y:S05]  /*32770*/  BSYNC B1 ;  /* 0x0000000000017941 */ /* 0x000fea0003800000 */
.L_x_2736:
[----:B------:R-:W-:Y:S05]  /*32780*/  BRA `(.L_x_2738) ;  /* 0xffffff6c00dc7947 */ /* 0x000fea000383ffff */
.L_x_2492:
[----:B------:R-:W-:Y:S01]  /*32790*/  BSSY B1, `(.L_x_2739) ;  /* 0x0000006000017945 */ /* 0x000fe20003800000 */
[----:B------:R-:W-:-:S07]  /*327a0*/  IMAD.MOV.U32 R15, RZ, RZ, -0x1 ;  /* 0xffffffffff0f7424 */ /* 0x000fce00078e00ff */
[----:B0-----:R-:W-:Y:S05]  /*327b0*/  WARPSYNC.COLLECTIVE R15, `(.L_x_2740) ;  /* 0x000000000f0c7348 */ /* 0x001fea0003c00000 */
[----:B------:R-:W-:Y:S02]  /*327c0*/  ELECT P6, UR62, PT ;  /* 0x00000000003e782f */ /* 0x000fe400038c0000 */
[----:B------:R-:W-:Y:S01]  /*327d0*/  MOV R14, UR62 ;  /* 0x0000003e000e7c02 */ /* 0x000fe20008000f00 */
[----:B0-----:R-:W-:Y:S10]  /*327e0*/  ENDCOLLECTIVE ;  /* 0x000000000000791b */ /* 0x001ff40003800000 */
.L_x_2740:
[----:B------:R-:W-:Y:S05]  /*327f0*/  BSYNC B1 ;  /* 0x0000000000017941 */ /* 0x000fea0003800000 */
.L_x_2739:
[----:B------:R-:W-:Y:S05]  /*32800*/  BRA `(.L_x_2491) ;  /* 0xffffff6c00d47947 */ /* 0x000fea000383ffff */
.L_x_2494:
[----:B0-----:R0:W1:Y:S02]  /*32810*/  SYNCS.PHASECHK.TRANS64.TRYWAIT P0, [R18+URZ+0x2e820], R4 ;  /* 0x02e82004120075a7 */ /* 0x001064000800017f */
[----:B-1----:R-:W-:Y:S05]  /*32820*/  @!P0 NANOSLEEP.SYNCS 0x989680 ;  /* 0x009896800000895d */ /* 0x002fea0003900000 */
[----:B------:R-:W1:Y:S02]  /*32830*/  @!P0 SYNCS.PHASECHK.TRANS64 P0, [R18+URZ+0x2e820], R4 ;  /* 0x02e82004120085a7 */ /* 0x000e64000800007f */
[----:B-1----:R-:W-:Y:S05]  /*32840*/  @!P0 BRA `(.L_x_2494) ;  /* 0xfffffffc00f08947 */ /* 0x002fea000383ffff */
[----:B------:R-:W-:Y:S05]  /*32850*/  BRA `(.L_x_2741) ;  /* 0xffffff6c00e47947 */ /* 0x000fea000383ffff */
.L_x_2498:
[----:B-1----:R1:W2:Y:S02]  /*32860*/  SYNCS.PHASECHK.TRANS64.TRYWAIT P0, [R7+URZ+0x2e8a0], R9 ;  /* 0x02e8a009070075a7 */ /* 0x0022a4000800017f */
[----:B--2---:R-:W-:Y:S05]  /*32870*/  @!P0 NANOSLEEP.SYNCS 0x989680 ;  /* 0x009896800000895d */ /* 0x004fea0003900000 */
[----:B------:R-:W2:Y:S02]  /*32880*/  @!P0 SYNCS.PHASECHK.TRANS64 P0, [R7+URZ+0x2e8a0], R9 ;  /* 0x02e8a009070085a7 */ /* 0x000ea4000800007f */
[----:B--2---:R-:W-:Y:S05]  /*32890*/  @!P0 BRA `(.L_x_2498) ;  /* 0xfffffffc00f08947 */ /* 0x004fea000383ffff */
[----:B------:R-:W-:Y:S05]  /*328a0*/  BRA `(.L_x_2742) ;  /* 0xffffff7000047947 */ /* 0x000fea000383ffff */
.L_x_2503:
[----:B0-----:R0:W2:Y:S02]  /*328b0*/  SYNCS.PHASECHK.TRANS64.TRYWAIT P0, [R7+URZ+0x2e8c0], R9 ;  /* 0x02e8c009070075a7 */ /* 0x0010a4000800017f */
[----:B--2---:R-:W-:Y:S05]  /*328c0*/  @!P0 NANOSLEEP.SYNCS 0x989680 ;  /* 0x009896800000895d */ /* 0x004fea0003900000 */
[----:B------:R-:W2:Y:S02]  /*328d0*/  @!P0 SYNCS.PHASECHK.TRANS64 P0, [R7+URZ+0x2e8c0], R9 ;  /* 0x02e8c009070085a7 */ /* 0x000ea4000800007f */
[----:B--2---:R-:W-:Y:S05]  /*328e0*/  @!P0 BRA `(.L_x_2503) ;  /* 0xfffffffc00f08947 */ /* 0x004fea000383ffff */
[----:B------:R-:W-:Y:S05]  /*328f0*/  BRA `(.L_x_2743) ;  /* 0xffffff7000847947 */ /* 0x000fea000383ffff */
.L_x_2510:
[----:B0-----:R0:W1:Y:S02]  /*32900*/  SYNCS.PHASECHK.TRANS64.TRYWAIT P1, [R5+URZ+0x2e8a0], R6 ;  /* 0x02e8a006050075a7 */ /* 0x001064000802017f */
[----:B-1----:R-:W-:Y:S05]  /*32910*/  @!P1 NANOSLEEP.SYNCS 0x989680 ;  /* 0x009896800000995d */ /* 0x002fea0003900000 */
[----:B------:R-:W1:Y:S02]  /*32920*/  @!P1 SYNCS.PHASECHK.TRANS64 P1, [R5+URZ+0x2e8a0], R6 ;  /* 0x02e8a006050095a7 */ /* 0x000e64000802007f */
[----:B-1----:R-:W-:Y:S05]  /*32930*/  @!P1 BRA `(.L_x_2510) ;  /* 0xfffffffc00f09947 */ /* 0x002fea000383ffff */
[----:B------:R-:W-:Y:S05]  /*32940*/  BRA `(.L_x_2744) ;  /* 0xffffff7400587947 */ /* 0x000fea000383ffff */
.L_x_2515:
[----:B-1----:R1:W2:Y:S02]  /*32950*/  SYNCS.PHASECHK.TRANS64.TRYWAIT P1, [R5+URZ+0x2e8c0], R6 ;  /* 0x02e8c006050075a7 */ /* 0x0022a4000802017f */
[----:B--2---:R-:W-:Y:S05]  /*32960*/  @!P1 NANOSLEEP.SYNCS 0x989680 ;  /* 0x009896800000995d */ /* 0x004fea0003900000 */
[----:B------:R-:W2:Y:S02]  /*32970*/  @!P1 SYNCS.PHASECHK.TRANS64 P1, [R5+URZ+0x2e8c0], R6 ;  /* 0x02e8c006050095a7 */ /* 0x000ea4000802007f */
[----:B--2---:R-:W-:Y:S05]  /*32980*/  @!P1 BRA `(.L_x_2515) ;  /* 0xfffffffc00f09947 */ /* 0x004fea000383ffff */
[----:B------:R-:W-:Y:S05]  /*32990*/  BRA `(.L_x_2745) ;  /* 0xffffff7400d47947 */ /* 0x000fea000383ffff */
.L_x_2532:
[----:B------:R-:W0:Y:S01]  /*329a0*/  S2R R0, SR_TID.X ;  /* 0x0000000000007919 */ /* 0x000e220000002100 */
[----:B------:R-:W-:Y:S01]  /*329b0*/  BSSY B0, `(.L_x_2746) ;  /* 0x000000a000007945 */ /* 0x000fe20003800000 */
[----:B------:R-:W-:Y:S01]  /*329c0*/  IMAD.MOV.U32 R12, RZ, RZ, RZ ;  /* 0x000000ffff0c7224 */ /* 0x000fe200078e00ff */
[----:B------:R-:W-:Y:S01]  /*329d0*/  MOV R11, 0x1f ;  /* 0x0000001f000b7802 */ /* 0x000fe20000000f00 */
[----:B------:R-:W-:Y:S01]  /*329e0*/  IMAD.MOV.U32 R15, RZ, RZ, -0x1 ;  /* 0xffffffffff0f7424 */ /* 0x000fe200078e00ff */
[----:B0-----:R-:W-:-:S04]  /*329f0*/  SHF.R.U32.HI R0, RZ, 0x5, R0 ;  /* 0x00000005ff007819 */ /* 0x001fc80000011600 */
[----:B------:R-:W-:-:S05]  /*32a00*/  LOP3.LUT R0, R0, 0x3, RZ, 0xc0, !PT ;  /* 0x0000000300007812 */ /* 0x000fca00078ec0ff */
[----:B------:R-:W-:-:S07]  /*32a10*/  IMAD.MOV.U32 R13, RZ, RZ, R0 ;  /* 0x000000ffff0d7224 */ /* 0x000fce00078e0000 */
[----:B-1----:R-:W-:Y:S05]  /*32a20*/  WARPSYNC.COLLECTIVE R15, `(.L_x_2747) ;  /* 0x000000000f087348 */ /* 0x002fea0003c00000 */
[----:B------:R0:W2:Y:S02]  /*32a30*/  SHFL.IDX P6, R14, R13, R12, R11 ;  /* 0x0000000c0d0e7389 */ /* 0x0000a400000c000b */
[----:B012---:R-:W-:Y:S01]  /*32a40*/  ENDCOLLECTIVE ;  /* 0x000000000000791b */ /* 0x007fe20003800000 */
.L_x_2747:
[----:B------:R-:W-:Y:S05]  /*32a50*/  BSYNC B0 ;  /* 0x0000000000007941 */ /* 0x000fea0003800000 */
.L_x_2746:
[----:B------:R-:W-:Y:S05]  /*32a60*/  BRA `(.L_x_2748) ;  /* 0xffffff8400407947 */ /* 0x000fea000383ffff */
.L_x_2534:
[----:B------:R-:W-:Y:S01]  /*32a70*/  BSSY B0, `(.L_x_2749) ;  /* 0x0000006000007945 */ /* 0x000fe20003800000 */
[----:B------:R-:W-:-:S07]  /*32a80*/  IMAD.MOV.U32 R15, RZ, RZ, -0x1 ;  /* 0xffffffffff0f7424 */ /* 0x000fce00078e00ff */
[----:B01----:R-:W-:Y:S05]  /*32a90*/  WARPSYNC.COLLECTIVE R15, `(.L_x_2750) ;  /* 0x000000000f0c7348 */ /* 0x003fea0003c00000 */
[----:B------:R-:W-:Y:S02]  /*32aa0*/  ELECT P6, UR62, PT ;  /* 0x00000000003e782f */ /* 0x000fe400038c0000 */
[----:B------:R-:W-:Y:S01]  /*32ab0*/  MOV R14, UR62 ;  /* 0x0000003e000e7c02 */ /* 0x000fe20008000f00 */
[----:B01----:R-:W-:Y:S10]  /*32ac0*/  ENDCOLLECTIVE ;  /* 0x000000000000791b */ /* 0x003ff40003800000 */
.L_x_2750:
[----:B------:R-:W-:Y:S05]  /*32ad0*/  BSYNC B0 ;  /* 0x0000000000007941 */ /* 0x000fea0003800000 */
.L_x_2749:
[----:B------:R-:W-:Y:S05]  /*32ae0*/  BRA `(.L_x_2751) ;  /* 0xffffff8400487947 */ /* 0x000fea000383ffff */
.L_x_2536:
[----:B0-----:R0:W1:Y:S02]  /*32af0*/  SYNCS.PHASECHK.TRANS64.TRYWAIT P0, [R2+URZ+0x2e880], R4 ;  /* 0x02e88004020075a7 */ /* 0x001064000800017f */
[----:B-1----:R-:W-:Y:S05]  /*32b00*/  @!P0 NANOSLEEP.SYNCS 0x989680 ;  /* 0x009896800000895d */ /* 0x002fea0003900000 */
[----:B------:R-:W1:Y:S02]  /*32b10*/  @!P0 SYNCS.PHASECHK.TRANS64 P0, [R2+URZ+0x2e880], R4 ;  /* 0x02e88004020085a7 */ /* 0x000e64000800007f */
[----:B-1----:R-:W-:Y:S05]  /*32b20*/  @!P0 BRA `(.L_x_2536) ;  /* 0xfffffffc00f08947 */ /* 0x002fea000383ffff */
[----:B------:R-:W-:Y:S05]  /*32b30*/  BRA `(.L_x_2752) ;  /* 0xffffff8400b87947 */ /* 0x000fea000383ffff */
.L_x_2538:
[----:B-1----:R1:W2:Y:S02]  /*32b40*/  SYNCS.PHASECHK.TRANS64.TRYWAIT P0, [R2+URZ+0x2e840], R4 ;  /* 0x02e84004020075a7 */ /* 0x0022a4000800017f */
[----:B--2---:R-:W-:Y:S05]  /*32b50*/  @!P0 NANOSLEEP.SYNCS 0x989680 ;  /* 0x009896800000895d */ /* 0x004fea0003900000 */
[----:B------:R-:W2:Y:S02]  /*32b60*/  @!P0 SYNCS.PHASECHK.TRANS64 P0, [R2+URZ+0x2e840], R4 ;  /* 0x02e84004020085a7 */ /* 0x000ea4000800007f */
[----:B--2---:R-:W-:Y:S05]  /*32b70*/  @!P0 BRA `(.L_x_2538) ;  /* 0xfffffffc00f08947 */ /* 0x004fea000383ffff */
[----:B------:R-:W-:Y:S05]  /*32b80*/  BRA `(.L_x_2753) ;  /* 0xffffff8800107947 */ /* 0x000fea000383ffff */
.L_x_2542:
[----:B------:R-:W2:Y:S01]  /*32b90*/  LDL.LU R11, [R1+0x44] ;  /* 0x00004400010b7983 */ /* 0x000ea20000300800 */
[----:B------:R-:W-:Y:S01]  /*32ba0*/  IMAD.MOV.U32 R13, RZ, RZ, R3 ;  /* 0x000000ffff0d7224 */ /* 0x000fe200078e0003 */
[----:B------:R-:W-:Y:S01]  /*32bb0*/  LEA R2, R10, R19, 0x7 ;  /* 0x000000130a027211 */ /* 0x000fe200078e38ff */
[----:B------:R-:W-:Y:S02]  /*32bc0*/  IMAD.MOV.U32 R12, RZ, RZ, RZ ;  /* 0x000000ffff0c7224 */ /* 0x000fe400078e00ff */
[----:B------:R-:W-:Y:S02]  /*32bd0*/  IMAD.MOV.U32 R15, RZ, RZ, -0x1 ;  /* 0xffffffffff0f7424 */ /* 0x000fe400078e00ff */
[----:B------:R-:W-:Y:S02]  /*32be0*/  VIADD R5, R2, 0x10 ;  /* 0x0000001002057836 */ /* 0x000fe40000000000 */
[----:B--2---:R-:W-:Y:S02]  /*32bf0*/  IMAD R0, R11, R7, RZ ;  /* 0x000000070b007224 */ /* 0x004fe400078e02ff */
[----:B------:R-:W-:-:S03]  /*32c00*/  IMAD.MOV.U32 R11, RZ, RZ, 0x181f ;  /* 0x0000181fff0b7424 */ /* 0x000fc600078e00ff */
[----:B------:R-:W-:-:S13]  /*32c10*/  ISETP.GE.AND P1, PT, R2, R0, PT ;  /* 0x000000000200720c */ /* 0x000fda0003f26270 */
[----:B-----5:R-:W-:Y:S05]  /*32c20*/  WARPSYNC.COLLECTIVE R15, `(.L_x_2754) ;  /* 0x000000000f087348 */ /* 0x020fea0003c00000 */
[----:B------:R0:W1:Y:S02]  /*32c30*/  SHFL.IDX P6, R14, R13, R12, R11 ;  /* 0x0000000c0d0e7389 */ /* 0x00006400000c000b */
[----:B01---5:R-:W-:Y:S01]  /*32c40*/  ENDCOLLECTIVE ;  /* 0x000000000000791b */ /* 0x023fe20003800000 */
.L_x_2754:
[----:B------:R-:W-:Y:S02]  /*32c50*/  IMAD.MOV.U32 R13, RZ, RZ, R4 ;  /* 0x000000ffff0d7224 */ /* 0x000fe400078e0004 */
[----:B------:R-:W-:-:S07]  /*32c60*/  IMAD.MOV.U32 R6, RZ, RZ, R14 ;  /* 0x000000ffff067224 */ /* 0x000fce00078e000e */
[----:B------:R-:W-:Y:S05]  /*32c70*/  WARPSYNC.COLLECTIVE R15, `(.L_x_2755) ;  /* 0x000000000f087348 */ /* 0x000fea0003c00000 */
[----:B------:R0:W1:Y:S02]  /*32c80*/  SHFL.IDX P6, R14, R13, R12, R11 ;  /* 0x0000000c0d0e7389 */ /* 0x00006400000c000b */
[----:B01----:R-:W-:Y:S01]  /*32c90*/  ENDCOLLECTIVE ;  /* 0x000000000000791b */ /* 0x003fe20003800000 */
.L_x_2755:
[----:B------:R-:W-:Y:S01]  /*32ca0*/  ULDC.64 UR4, c[0x0][0x208] ;  /* 0x0000820000047ab9 */ /* 0x000fe20000000a00 */
[----:B------:R-:W-:Y:S02]  /*32cb0*/  IMAD.MOV.U32 R13, RZ, RZ, R3 ;  /* 0x000000ffff0d7224 */ /* 0x000fe400078e0003 */
[----:B------:R-:W-:Y:S02]  /*32cc0*/  IMAD.MOV.U32 R12, RZ, RZ, 0x1 ;  /* 0x00000001ff0c7424 */ /* 0x000fe400078e00ff */
[----:B------:R-:W-:-:S05]  /*32cd0*/  IMAD.MOV.U32 R7, RZ, RZ, R14 ;  /* 0x000000ffff077224 */ /* 0x000fca00078e000e */
[----:B------:R-:W-:-:S05]  /*32ce0*/  @!P1 IADD3 R7, P2, R9, R7, RZ ;  /* 0x0000000709079210 */ /* 0x000fca0007f5e0ff */
[----:B------:R-:W-:-:S05]  /*32cf0*/  @!P1 IMAD.X R6, RZ, RZ, R6, P2 ;  /* 0x000000ffff069224 */ /* 0x000fca00010e0606 */
[----:B------:R-:W-:-:S04]  /*32d00*/  @!P1 LOP3.LUT R7, R7, R6, RZ, 0x3c, !PT ;  /* 0x0000000607079212 */ /* 0x000fc800078e3cff */
[----:B------:R-:W-:-:S04]  /*32d10*/  @!P1 LOP3.LUT R6, R7, R6, RZ, 0x3c, !PT ;  /* 0x0000000607069212 */ /* 0x000fc800078e3cff */
[----:B------:R-:W-:-:S05]  /*32d20*/  @!P1 LOP3.LUT R7, R7, R6, RZ, 0x3c, !PT ;  /* 0x0000000607079212 */ /* 0x000fca00078e3cff */
[----:B------:R-:W-:Y:S01]  /*32d30*/  @!PT LDS RZ, [RZ] ;  /* 0x00000000fffff984 */ /* 0x000fe20000000800 */
[----:B------:R-:W-:Y:S01]  /*32d40*/  @!PT LDS RZ, [RZ] ;  /* 0x00000000fffff984 */ /* 0x000fe20000000800 */
[----:B------:R-:W-:Y:S01]  /*32d50*/  @!PT LDS RZ, [RZ] ;  /* 0x00000000fffff984 */ /* 0x000fe20000000800 */
[----:B------:R0:W-:Y:S01]  /*32d60*/  @!P1 LDGSTS.E.BYPASS.LTC128B.128 [R8+0x1c400], desc[UR4][R6.64], !P0 ;  /* 0x1c40000006089fae */ /* 0x0001e2000c101d44 */
[----:B------:R-:W-:-:S13]  /*32d70*/  ISETP.GE.AND P1, PT, R5, R0, PT ;  /* 0x000000000500720c */ /* 0x000fda0003f26270 */
[----:B0-----:R-:W-:Y:S05]  /*32d80*/  WARPSYNC.COLLECTIVE R15, `(.L_x_2756) ;  /* 0x000000000f087348 */ /* 0x001fea0003c00000 */
[----:B------:R1:W2:Y:S02]  /*32d90*/  SHFL.IDX P6, R14, R13, R12, R11 ;  /* 0x0000000c0d0e7389 */ /* 0x0002a400000c000b */
[----:B012---:R-:W-:Y:S01]  /*32da0*/  ENDCOLLECTIVE ;  /* 0x000000000000791b */ /* 0x007fe20003800000 */
.L_x_2756:
[----:B------:R-:W-:Y:S02]  /*32db0*/  IMAD.MOV.U32 R13, RZ, RZ, R4 ;  /* 0x000000ffff0d7224 */ /* 0x000fe400078e0004 */
[----:B------:R-:W-:-:S07]  /*32dc0*/  IMAD.MOV.U32 R6, RZ, RZ, R14 ;  /* 0x000000ffff067224 */ /* 0x000fce00078e000e */
[----:B------:R-:W-:Y:S05]  /*32dd0*/  WARPSYNC.COLLECTIVE R15, `(.L_x_2757) ;  /* 0x000000000f087348 */ /* 0x000fea0003c00000 */
[----:B------:R0:W1:Y:S02]  /*32de0*/  SHFL.IDX P6, R14, R13, R12, R11 ;  /* 0x0000000c0d0e7389 */ /* 0x00006400000c000b */
[----:B01----:R-:W-:Y:S01]  /*32df0*/  ENDCOLLECTIVE ;  /* 0x000000000000791b */ /* 0x003fe20003800000 */
.L_x_2757:
[----:B------:R-:W-:Y:S01]  /*32e00*/  ULDC.64 UR4, c[0x0][0x208] ;  /* 0x0000820000047ab9 */ /* 0x000fe20000000a00 */
[----:B------:R-:W-:Y:S02]  /*32e10*/  IMAD.MOV.U32 R13, RZ, RZ, R3 ;  /* 0x000000ffff0d7224 */ /* 0x000fe400078e0003 */
[----:B------:R-:W-:Y:S02]  /*32e20*/  IMAD.MOV.U32 R12, RZ, RZ, 0x2 ;  /* 0x00000002ff0c7424 */ /* 0x000fe400078e00ff */
[----:B------:R-:W-:-:S05]  /*32e30*/  IMAD.MOV.U32 R5, RZ, RZ, R14 ;  /* 0x000000ffff057224 */ /* 0x000fca00078e000e */
[----:B------:R-:W-:-:S05]  /*32e40*/  @!P1 IADD3 R5, P2, R9, R5, RZ ;  /* 0x0000000509059210 */ /* 0x000fca0007f5e0ff */
[----:B------:R-:W-:-:S04]  /*32e50*/  @!P1 IMAD.X R6, RZ, RZ, R6, P2 ;  /* 0x000000ffff069224 */ /* 0x000fc800010e0606 */
[----:B------:R-:W-:Y:S01]  /*32e60*/  @!P1 IMAD.MOV.U32 R7, RZ, RZ, R6 ;  /* 0x000000ffff079224 */ /* 0x000fe200078e0006 */
[----:B------:R-:W-:Y:S01]  /*32e70*/  @!P1 MOV R6, R5 ;  /* 0x0000000500069202 */ /* 0x000fe20000000f00 */
[----:B------:R-:W-:-:S04]  /*32e80*/  VIADD R5, R2, 0x20 ;  /* 0x0000002002057836 */ /* 0x000fc80000000000 */
        /* <DEDUP_REMOVED lines=8> */
.L_x_2758:
[----:B------:R-:W-:Y:S02]  /*32f10*/  IMAD.MOV.U32 R13, RZ, RZ, R4 ;  /* 0x000000ffff0d7224 */ /* 0x000fe400078e0004 */
[----:B------:R-:W-:-:S07]  /*32f20*/  IMAD.MOV.U32 R6, RZ, RZ, R14 ;  /* 0x000000ffff067224 */ /* 0x000fce00078e000e */
[----:B------:R-:W-:Y:S05]  /*32f30*/  WARPSYNC.COLLECTIVE R15, `(.L_x_2759) ;  /* 0x000000000f087348 */ /* 0x000fea0003c00000 */
[----:B------:R0:W1:Y:S02]  /*32f40*/  SHFL.IDX P6, R14, R13, R12, R11 ;  /* 0x0000000c0d0e7389 */ /* 0x00006400000c000b */
[----:B01----:R-:W-:Y:S01]  /*32f50*/  ENDCOLLECTIVE ;  /* 0x000000000000791b */ /* 0x003fe20003800000 */
.L_x_2759:
[----:B------:R-:W-:Y:S01]  /*32f60*/  ULDC.64 UR4, c[0x0][0x208] ;  /* 0x0000820000047ab9 */ /* 0x000fe20000000a00 */
[----:B------:R-:W-:Y:S02]  /*32f70*/  IMAD.MOV.U32 R13, RZ, RZ, R3 ;  /* 0x000000ffff0d7224 */ /* 0x000fe400078e0003 */
[----:B------:R-:W-:Y:S02]  /*32f80*/  IMAD.MOV.U32 R12, RZ, RZ, 0x3 ;  /* 0x00000003ff0c7424 */ /* 0x000fe400078e00ff */
[----:B------:R-:W-:-:S05]  /*32f90*/  IMAD.MOV.U32 R5, RZ, RZ, R14 ;  /* 0x000000ffff057224 */ /* 0x000fca00078e000e */
[----:B------:R-:W-:-:S05]  /*32fa0*/  @!P1 IADD3 R5, P2, R9, R5, RZ ;  /* 0x0000000509059210 */ /* 0x000fca0007f5e0ff */
[----:B------:R-:W-:-:S04]  /*32fb0*/  @!P1 IMAD.X R6, RZ, RZ, R6, P2 ;  /* 0x000000ffff069224 */ /* 0x000fc800010e0606 */
[----:B------:R-:W-:Y:S02]  /*32fc0*/  @!P1 IMAD.MOV.U32 R7, RZ, RZ, R6 ;  /* 0x000000ffff079224 */ /* 0x000fe400078e0006 */
[----:B------:R-:W-:Y:S01]  /*32fd0*/  @!P1 IMAD.MOV.U32 R6, RZ, RZ, R5 ;  /* 0x000000ffff069224 */ /* 0x000fe200078e0005 */
[----:B------:R-:W-:-:S04]  /*32fe0*/  IADD3 R5, R2, 0x30, RZ ;  /* 0x0000003002057810 */ /* 0x000fc80007ffe0ff */
        /* <DEDUP_REMOVED lines=8> */
.L_x_2760:
[----:B------:R-:W-:Y:S02]  /*33070*/  IMAD.MOV.U32 R13, RZ, RZ, R4 ;  /* 0x000000ffff0d7224 */ /* 0x000fe400078e0004 */
[----:B------:R-:W-:-:S07]  /*33080*/  IMAD.MOV.U32 R6, RZ, RZ, R14 ;  /* 0x000000ffff067224 */ /* 0x000fce00078e000e */
[----:B------:R-:W-:Y:S05]  /*33090*/  WARPSYNC.COLLECTIVE R15, `(.L_x_2761) ;  /* 0x000000000f087348 */ /* 0x000fea0003c00000 */
[----:B------:R0:W1:Y:S02]  /*330a0*/  SHFL.IDX P6, R14, R13, R12, R11 ;  /* 0x0000000c0d0e7389 */ /* 0x00006400000c000b */
[----:B01----:R-:W-:Y:S01]  /*330b0*/  ENDCOLLECTIVE ;  /* 0x000000000000791b */ /* 0x003fe20003800000 */
.L_x_2761:
[----:B------:R-:W-:Y:S01]  /*330c0*/  ULDC.64 UR4, c[0x0][0x208] ;  /* 0x0000820000047ab9 */ /* 0x000fe20000000a00 */
[----:B------:R-:W-:Y:S01]  /*330d0*/  MOV R13, R3 ;  /* 0x00000003000d7202 */ /* 0x000fe20000000f00 */
[----:B------:R-:W-:Y:S02]  /*330e0*/  IMAD.MOV.U32 R12, RZ, RZ, 0x4 ;  /* 0x00000004ff0c7424 */ /* 0x000fe400078e00ff */
[----:B------:R-:W-:-:S05]  /*330f0*/  IMAD.MOV.U32 R5, RZ, RZ, R14 ;  /* 0x000000ffff057224 */ /* 0x000fca00078e000e */
[----:B------:R-:W-:-:S05]  /*33100*/  @!P1 IADD3 R5, P2, R9, R5, RZ ;  /* 0x0000000509059210 */ /* 0x000fca0007f5e0ff */
[----:B------:R-:W-:-:S04]  /*33110*/  @!P1 IMAD.X R6, RZ, RZ, R6, P2 ;  /* 0x000000ffff069224 */ /* 0x000fc800010e0606 */
[----:B------:R-:W-:Y:S02]  /*33120*/  @!P1 IMAD.MOV.U32 R7, RZ, RZ, R6 ;  /* 0x000000ffff079224 */ /* 0x000fe400078e0006 */
[----:B------:R-:W-:Y:S02]  /*33130*/  @!P1 IMAD.MOV.U32 R6, RZ, RZ, R5 ;  /* 0x000000ffff069224 */ /* 0x000fe400078e0005 */
[----:B------:R-:W-:-:S03]  /*33140*/  VIADD R5, R2, 0x40 ;  /* 0x0000004002057836 */ /* 0x000fc60000000000 */
[----:B------:R-:W-:Y:S01]  /*33150*/  @!PT LDS RZ, [RZ] ;  /* 0x00000000fffff984 */ /* 0x000fe20000000800 */
[----:B------:R-:W-:Y:S01]  /*33160*/  @!PT LDS RZ, [RZ] ;  /* 0x00000000fffff984 */ /* 0x000fe20000000800 */
[----:B------:R-:W-:Y:S01]  /*33170*/  @!PT LDS RZ, [RZ] ;  /* 0x00000000fffff984 */ /* 0x000fe20000000800 */
[----:B------:R0:W-:Y:S02]  /*33180*/  @!P1 LDGSTS.E.BYPASS.LTC128B.128 [R8+0x1dc00], desc[UR4][R6.64], !P0 ;  /* 0x1dc0000006089fae */ /* 0x0001e4000c101d44 */
[----:B------:R-:W-:-:S13]  /*33190*/  ISETP.GE.AND P1, PT, R5, R0, PT ;  /* 0x000000000500720c */ /* 0x000fda0003f26270 */
[----:B0-----:R-:W-:Y:S05]  /*331a0*/  WARPSYNC.COLLECTIVE R15, `(.L_x_2762) ;  /* 0x000000000f087348 */ /* 0x001fea0003c00000 */
[----:B------:R1:W2:Y:S02]  /*331b0*/  SHFL.IDX P6, R14, R13, R12, R11 ;  /* 0x0000000c0d0e7389 */ /* 0x0002a400000c000b */
[----:B012---:R-:W-:Y:S01]  /*331c0*/  ENDCOLLECTIVE ;  /* 0x000000000000791b */ /* 0x007fe20003800000 */
.L_x_2762:
[----:B------:R-:W-:Y:S02]  /*331d0*/  IMAD.MOV.U32 R13, RZ, RZ, R4 ;  /* 0x000000ffff0d7224 */ /* 0x000fe400078e0004 */
[----:B------:R-:W-:-:S07]  /*331e0*/  IMAD.MOV.U32 R6, RZ, RZ, R14 ;  /* 0x000000ffff067224 */ /* 0x000fce00078e000e */
[----:B------:R-:W-:Y:S05]  /*331f0*/  WARPSYNC.COLLECTIVE R15, `(.L_x_2763) ;  /* 0x000000000f087348 */ /* 0x000fea0003c00000 */
[----:B------:R0:W1:Y:S02]  /*33200*/  SHFL.IDX P6, R14, R13, R12, R11 ;  /* 0x0000000c0d0e7389 */ /* 0x00006400000c000b */
[----:B01----:R-:W-:Y:S01]  /*33210*/  ENDCOLLECTIVE ;  /* 0x000000000000791b */ /* 0x003fe20003800000 */
.L_x_2763:
[----:B------:R-:W-:Y:S01]  /*33220*/  ULDC.64 UR4, c[0x0][0x208] ;  /* 0x0000820000047ab9 */ /* 0x000fe20000000a00 */
[----:B------:R-:W-:Y:S01]  /*33230*/  IMAD.MOV.U32 R13, RZ, RZ, R3 ;  /* 0x000000ffff0d7224 */ /* 0x000fe200078e0003 */
[----:B------:R-:W-:Y:S01]  /*33240*/  MOV R12, 0x5 ;  /* 0x00000005000c7802 */ /* 0x000fe20000000f00 */
        /* <DEDUP_REMOVED lines=14> */
.L_x_2764:
[----:B------:R-:W-:Y:S02]  /*33330*/  IMAD.MOV.U32 R13, RZ, RZ, R4 ;  /* 0x000000ffff0d7224 */ /* 0x000fe400078e0004 */
[----:B------:R-:W-:-:S07]  /*33340*/  IMAD.MOV.U32 R6, RZ, RZ, R14 ;  /* 0x000000ffff067224 */ /* 0x000fce00078e000e */
[----:B------:R-:W-:Y:S05]  /*33350*/  WARPSYNC.COLLECTIVE R15, `(.L_x_2765) ;  /* 0x000000000f087348 */ /* 0x000fea0003c00000 */
[----:B------:R0:W1:Y:S02]  /*33360*/  SHFL.IDX P6, R14, R13, R12, R11 ;  /* 0x0000000c0d0e7389 */ /* 0x00006400000c000b */
[----:B01----:R-:W-:Y:S01]  /*33370*/  ENDCOLLECTIVE ;  /* 0x000000000000791b */ /* 0x003fe20003800000 */
.L_x_2765:
[----:B------:R-:W-:Y:S01]  /*33380*/  ULDC.64 UR4, c[0x0][0x208] ;  /* 0x0000820000047ab9 */ /* 0x000fe20000000a00 */
[----:B------:R-:W-:Y:S02]  /*33390*/  IMAD.MOV.U32 R13, RZ, RZ, R3 ;  /* 0x000000ffff0d7224 */ /* 0x000fe400078e0003 */
[----:B------:R-:W-:Y:S02]  /*333a0*/  IMAD.MOV.U32 R12, RZ, RZ, 0x6 ;  /* 0x00000006ff0c7424 */ /* 0x000fe400078e00ff */
[----:B------:R-:W-:-:S05]  /*333b0*/  IMAD.MOV.U32 R5, RZ, RZ, R14 ;  /* 0x000000ffff057224 */ /* 0x000fca00078e000e */
[----:B------:R-:W-:-:S05]  /*333c0*/  @!P1 IADD3 R5, P2, R9, R5, RZ ;  /* 0x0000000509059210 */ /* 0x000fca0007f5e0ff */
[----:B------:R-:W-:-:S04]  /*333d0*/  @!P1 IMAD.X R6, RZ, RZ, R6, P2 ;  /* 0x000000ffff069224 */ /* 0x000fc800010e0606 */
[----:B------:R-:W-:Y:S02]  /*333e0*/  @!P1 IMAD.MOV.U32 R7, RZ, RZ, R6 ;  /* 0x000000ffff079224 */ /* 0x000fe400078e0006 */
[----:B------:R-:W-:-:S05]  /*333f0*/  @!P1 IMAD.MOV.U32 R6, RZ, RZ, R5 ;  /* 0x000000ffff069224 */ /* 0x000fca00078e0005 */
[----:B------:R-:W-:Y:S01]  /*33400*/  @!PT LDS RZ, [RZ] ;  /* 0x00000000fffff984 */ /* 0x000fe20000000800 */
[----:B------:R-:W-:Y:S01]  /*33410*/  @!PT LDS RZ, [RZ] ;  /* 0x00000000fffff984 */ /* 0x000fe20000000800 */
[----:B------:R-:W-:Y:S01]  /*33420*/  @!PT LDS RZ, [RZ] ;  /* 0x00000000fffff984 */ /* 0x000fe20000000800 */
[----:B------:R0:W-:Y:S02]  /*33430*/  @!P1 LDGSTS.E.BYPASS.LTC128B.128 [R8+0x1ec00], desc[UR4][R6.64], !P0 ;  /* 0x1ec0000006089fae */ /* 0x0001e4000c101d44 */
[----:B0-----:R-:W-:Y:S05]  /*33440*/  WARPSYNC.COLLECTIVE R15, `(.L_x_2766) ;  /* 0x000000000f087348 */ /* 0x001fea0003c00000 */
[----:B------:R1:W2:Y:S02]  /*33450*/  SHFL.IDX P6, R14, R13, R12, R11 ;  /* 0x0000000c0d0e7389 */ /* 0x0002a400000c000b */
[----:B012---:R-:W-:Y:S01]  /*33460*/  ENDCOLLECTIVE ;  /* 0x000000000000791b */ /* 0x007fe20003800000 */
.L_x_2766:
[----:B------:R-:W-:-:S05]  /*33470*/  VIADD R7, R2, 0x60 ;  /* 0x0000006002077836 */ /* 0x000fca0000000000 */
[----:B------:R-:W-:Y:S02]  /*33480*/  ISETP.GE.AND P1, PT, R7, R0, PT ;  /* 0x000000000700720c */ /* 0x000fe40003f26270 */
[----:B------:R-:W-:Y:S01]  /*33490*/  MOV R13, R4 ;  /* 0x00000004000d7202 */ /* 0x000fe20000000f00 */
[----:B------:R-:W-:-:S10]  /*334a0*/  IMAD.MOV.U32 R6, RZ, RZ, R14 ;  /* 0x000000ffff067224 */ /* 0x000fd400078e000e */
[----:B------:R-:W-:Y:S05]  /*334b0*/  WARPSYNC.COLLECTIVE R15, `(.L_x_2767) ;  /* 0x000000000f087348 */ /* 0x000fea0003c00000 */
[----:B------:R0:W1:Y:S02]  /*334c0*/  SHFL.IDX P6, R14, R13, R12, R11 ;  /* 0x0000000c0d0e7389 */ /* 0x00006400000c000b */
[----:B01----:R-:W-:Y:S01]  /*334d0*/  ENDCOLLECTIVE ;  /* 0x000000000000791b */ /* 0x003fe20003800000 */
.L_x_2767:
        /* <DEDUP_REMOVED lines=15> */
.L_x_2768:
[----:B------:R-:W-:Y:S02]  /*335d0*/  IMAD.MOV.U32 R13, RZ, RZ, R4 ;  /* 0x000000ffff0d7224 */ /* 0x000fe400078e0004 */
[----:B------:R-:W-:-:S07]  /*335e0*/  IMAD.MOV.U32 R5, RZ, RZ, R14 ;  /* 0x000000ffff057224 */ /* 0x000fce00078e000e */
[----:B------:R-:W-:Y:S05]  /*335f0*/  WARPSYNC.COLLECTIVE R15, `(.L_x_2769) ;  /* 0x000000000f087348 */ /* 0x000fea0003c00000 */
[----:B------:R0:W1:Y:S02]  /*33600*/  SHFL.IDX P6, R14, R13, R12, R11 ;  /* 0x0000000c0d0e7389 */ /* 0x00006400000c000b */
[----:B01----:R-:W-:Y:S01]  /*33610*/  ENDCOLLECTIVE ;  /* 0x000000000000791b */ /* 0x003fe20003800000 */
.L_x_2769:
[----:B------:R-:W-:Y:S01]  /*33620*/  MOV R3, R14 ;  /* 0x0000000e00037202 */ /* 0x000fe20000000f00 */
[----:B------:R-:W-:Y:S06]  /*33630*/  BRA `(.L_x_2770) ;  /* 0xffffff8800547947 */ /* 0x000fec000383ffff */
.L_x_2545:
[----:B0-----:R0:W1:Y:S02]  /*33640*/  SYNCS.PHASECHK.TRANS64.TRYWAIT P0, [R18+URZ+0x2e820], R0 ;  /* 0x02e82000120075a7 */ /* 0x001064000800017f */
[----:B-1----:R-:W-:Y:S05]  /*33650*/  @!P0 NANOSLEEP.SYNCS 0x989680 ;  /* 0x009896800000895d */ /* 0x002fea0003900000 */
[----:B------:R-:W1:Y:S02]  /*33660*/  @!P0 SYNCS.PHASECHK.TRANS64 P0, [R18+URZ+0x2e820], R0 ;  /* 0x02e82000120085a7 */ /* 0x000e64000800007f */
[----:B-1----:R-:W-:Y:S05]  /*33670*/  @!P0 BRA `(.L_x_2545) ;  /* 0xfffffffc00f08947 */ /* 0x002fea000383ffff */
[----:B------:R-:W-:Y:S05]  /*33680*/  BRA `(.L_x_2771) ;  /* 0xffffff8800b47947 */ /* 0x000fea000383ffff */
.L_x_2551:
[----:B--2---:R2:W3:Y:S02]  /*33690*/  SYNCS.PHASECHK.TRANS64.TRYWAIT P0, [R6+URZ+0x2e880], R5 ;  /* 0x02e88005060075a7 */ /* 0x0044e4000800017f */
[----:B---3--:R-:W-:Y:S05]  /*336a0*/  @!P0 NANOSLEEP.SYNCS 0x989680 ;  /* 0x009896800000895d */ /* 0x008fea0003900000 */
[----:B------:R-:W3:Y:S02]  /*336b0*/  @!P0 SYNCS.PHASECHK.TRANS64 P0, [R6+URZ+0x2e880], R5 ;  /* 0x02e88005060085a7 */ /* 0x000ee4000800007f */
[----:B---3--:R-:W-:Y:S05]  /*336c0*/  @!P0 BRA `(.L_x_2551) ;  /* 0xfffffffc00f08947 */ /* 0x008fea000383ffff */
[----:B------:R-:W-:Y:S05]  /*336d0*/  BRA `(.L_x_2772) ;  /* 0xffffff8c00747947 */ /* 0x000fea000383ffff */
.L_x_2556:
[----:B-1----:R1:W3:Y:S02]  /*336e0*/  SYNCS.PHASECHK.TRANS64.TRYWAIT P0, [R6+URZ+0x2e840], R5 ;  /* 0x02e84005060075a7 */ /* 0x0022e4000800017f */
[----:B---3--:R-:W-:Y:S05]  /*336f0*/  @!P0 NANOSLEEP.SYNCS 0x989680 ;  /* 0x009896800000895d */ /* 0x008fea0003900000 */
[----:B------:R-:W3:Y:S02]  /*33700*/  @!P0 SYNCS.PHASECHK.TRANS64 P0, [R6+URZ+0x2e840], R5 ;  /* 0x02e84005060085a7 */ /* 0x000ee4000800007f */
[----:B---3--:R-:W-:Y:S05]  /*33710*/  @!P0 BRA `(.L_x_2556) ;  /* 0xfffffffc00f08947 */ /* 0x008fea000383ffff */
[----:B------:R-:W-:Y:S05]  /*33720*/  BRA `(.L_x_2773) ;  /* 0xffffff8c00f47947 */ /* 0x000fea000383ffff */
.L_x_2562:
[----:B--2---:R2:W3:Y:S02]  /*33730*/  SYNCS.PHASECHK.TRANS64.TRYWAIT P0, [R19+URZ+0x2e870], R4 ;  /* 0x02e87004130075a7 */ /* 0x0044e4000800017f */
[----:B---3--:R-:W-:Y:S05]  /*33740*/  @!P0 NANOSLEEP.SYNCS 0x989680 ;  /* 0x009896800000895d */ /* 0x008fea0003900000 */
[----:B------:R-:W3:Y:S02]  /*33750*/  @!P0 SYNCS.PHASECHK.TRANS64 P0, [R19+URZ+0x2e870], R4 ;  /* 0x02e87004130085a7 */ /* 0x000ee4000800007f */
[----:B---3--:R-:W-:Y:S05]  /*33760*/  @!P0 BRA `(.L_x_2562) ;  /* 0xfffffffc00f08947 */ /* 0x008fea000383ffff */
[----:B------:R-:W-:Y:S05]  /*33770*/  BRA `(.L_x_2774) ;  /* 0xffffff9000907947 */ /* 0x000fea000383ffff */
.L_x_2564:
[----:B---3--:R3:W4:Y:S02]  /*33780*/  SYNCS.PHASECHK.TRANS64.TRYWAIT P0, [R19+URZ+0x2e860], R2 ;  /* 0x02e86002130075a7 */ /* 0x008724000800017f */
[----:B----4-:R-:W-:Y:S05]  /*33790*/  @!P0 NANOSLEEP.SYNCS 0x989680 ;  /* 0x009896800000895d */ /* 0x010fea0003900000 */
[----:B------:R-:W4:Y:S02]  /*337a0*/  @!P0 SYNCS.PHASECHK.TRANS64 P0, [R19+URZ+0x2e860], R2 ;  /* 0x02e86002130085a7 */ /* 0x000f24000800007f */
[----:B----4-:R-:W-:Y:S05]  /*337b0*/  @!P0 BRA `(.L_x_2564) ;  /* 0xfffffffc00f08947 */ /* 0x010fea000383ffff */
[----:B------:R-:W-:Y:S05]  /*337c0*/  BRA `(.L_x_2775) ;  /* 0xffffff9000987947 */ /* 0x000fea000383ffff */
.L_x_2571:
[----:B0-----:R0:W1:Y:S02]  /*337d0*/  SYNCS.PHASECHK.TRANS64.TRYWAIT P1, [R16+URZ+0x2e870], R0 ;  /* 0x02e87000100075a7 */ /* 0x001064000802017f */
[----:B-1----:R-:W-:Y:S05]  /*337e0*/  @!P1 NANOSLEEP.SYNCS 0x989680 ;  /* 0x009896800000995d */ /* 0x002fea0003900000 */
[----:B------:R-:W1:Y:S02]  /*337f0*/  @!P1 SYNCS.PHASECHK.TRANS64 P1, [R16+URZ+0x2e870], R0 ;  /* 0x02e87000100095a7 */ /* 0x000e64000802007f */
[----:B-1----:R-:W-:Y:S05]  /*33800*/  @!P1 BRA `(.L_x_2571) ;  /* 0xfffffffc00f09947 */ /* 0x002fea000383ffff */
[----:B------:R-:W-:Y:S05]  /*33810*/  BRA `(.L_x_2776) ;  /* 0xffffff9800d87947 */ /* 0x000fea000383ffff */
.L_x_2573:
[----:B0-----:R0:W1:Y:S02]  /*33820*/  SYNCS.PHASECHK.TRANS64.TRYWAIT P1, [R16+URZ+0x2e860], R0 ;  /* 0x02e86000100075a7 */ /* 0x001064000802017f */
[----:B-1----:R-:W-:Y:S05]  /*33830*/  @!P1 NANOSLEEP.SYNCS 0x989680 ;  /* 0x009896800000995d */ /* 0x002fea0003900000 */
[----:B------:R-:W1:Y:S02]  /*33840*/  @!P1 SYNCS.PHASECHK.TRANS64 P1, [R16+URZ+0x2e860], R0 ;  /* 0x02e86000100095a7 */ /* 0x000e64000802007f */
[----:B-1----:R-:W-:Y:S05]  /*33850*/  @!P1 BRA `(.L_x_2573) ;  /* 0xfffffffc00f09947 */ /* 0x002fea000383ffff */
[----:B------:R-:W-:Y:S05]  /*33860*/  BRA `(.L_x_2777) ;  /* 0xffffff9800e07947 */ /* 0x000fea000383ffff */
.L_x_2577:
[----:B------:R-:W2:Y:S01]  /*33870*/  LDL R3, [R1] ;  /* 0x0000000001037983 */ /* 0x000ea20000100800 */
[----:B------:R-:W-:Y:S01]  /*33880*/  BSSY B0, `(.L_x_2778) ;  /* 0x0000008000007945 */ /* 0x000fe20003800000 */
[----:B------:R-:W-:Y:S02]  /*33890*/  IMAD.MOV.U32 R12, RZ, RZ, RZ ;  /* 0x000000ffff0c7224 */ /* 0x000fe400078e00ff */
[----:B------:R-:W-:Y:S02]  /*338a0*/  IMAD.MOV.U32 R11, RZ, RZ, 0x1f ;  /* 0x0000001fff0b7424 */ /* 0x000fe400078e00ff */
[----:B------:R-:W-:Y:S02]  /*338b0*/  IMAD.MOV.U32 R15, RZ, RZ, -0x1 ;  /* 0xffffffffff0f7424 */ /* 0x000fe400078e00ff */
[----:B--2---:R-:W-:-:S07]  /*338c0*/  IMAD.MOV.U32 R13, RZ, RZ, R3 ;  /* 0x000000ffff0d7224 */ /* 0x004fce00078e0003 */
[----:B------:R-:W-:Y:S05]  /*338d0*/  WARPSYNC.COLLECTIVE R15, `(.L_x_2779) ;  /* 0x000000000f087348 */ /* 0x000fea0003c00000 */
[----:B------:R0:W1:Y:S02]  /*338e0*/  SHFL.IDX P6, R14, R13, R12, R11 ;  /* 0x0000000c0d0e7389 */ /* 0x00006400000c000b */
[----:B01----:R-:W-:Y:S01]  /*338f0*/  ENDCOLLECTIVE ;  /* 0x000000000000791b */ /* 0x003fe20003800000 */
.L_x_2779:
[----:B------:R-:W-:Y:S05]  /*33900*/  BSYNC B0 ;  /* 0x0000000000007941 */ /* 0x000fea0003800000 */
.L_x_2778:
        /* <DEDUP_REMOVED lines=9> */
.L_x_2780:
[----:B------:R-:W-:Y:S01]  /*339a0*/  ULDC UR4, c[0x0][0xc3c] ;  /* 0x00030f0000047ab9 */ /* 0x000fe20000000800 */
[----:B------:R-:W-:Y:S01]  /*339b0*/  ULDC.64 UR6, c[0x0][0x208] ;  /* 0x0000820000067ab9 */ /* 0x000fe20000000a00 */
[----:B------:R-:W-:Y:S01]  /*339c0*/  IMAD.IADD R7, R2, 0x1, R16 ;  /* 0x0000000102077824 */ /* 0x000fe200078e0210 */
[----:B------:R-:W-:-:S04]  /*339d0*/  MOV R9, R14 ;  /* 0x0000000e00097202 */ /* 0x000fc80000000f00 */
        /* <DEDUP_REMOVED lines=18> */
[----:B------:R-:W-:-:S04]  /*33b00*/  IMAD R2, R6, R5, RZ ;  /* 0x0000000506027224 */ /* 0x000fc800078e02ff */
[----:B------:R-:W-:-:S07]  /*33b10*/  IMAD.MOV.U32 R13, RZ, RZ, R2 ;  /* 0x000000ffff0d7224 */ /* 0x000fce00078e0002 */
[----:B------:R-:W-:Y:S05]  /*33b20*/  WARPSYNC.COLLECTIVE R15, `(.L_x_2781) ;  /* 0x000000000f087348 */ /* 0x000fea0003c00000 */
[----:B------:R0:W1:Y:S02]  /*33b30*/  SHFL.UP P6, R14, R13, R12, R11 ;  /* 0x0400000c0d0e7389 */ /* 0x00006400000c000b */
[----:B01----:R-:W-:Y:S01]  /*33b40*/  ENDCOLLECTIVE ;  /* 0x000000000000791b */ /* 0x003fe20003800000 */
.L_x_2781:
        /* <DEDUP_REMOVED lines=8> */
.L_x_2782:
        /* <DEDUP_REMOVED lines=8> */
.L_x_2783:
        /* <DEDUP_REMOVED lines=8> */
.L_x_2784:
[----:B------:R-:W-:Y:S01]  /*33cd0*/  IMAD.MOV.U32 R12, RZ, RZ, 0x10 ;  /* 0x00000010ff0c7424 */ /* 0x000fe200078e00ff */
[----:B------:R-:W-:-:S04]  /*33ce0*/  MOV R3, R14 ;  /* 0x0000000e00037202 */ /* 0x000fc80000000f00 */
[----:B------:R-:W-:-:S05]  /*33cf0*/  SEL R3, R3, RZ, P4 ;  /* 0x000000ff03037207 */ /* 0x000fca0002000000 */
[----:B------:R-:W-:-:S04]  /*33d00*/  IMAD.IADD R2, R2, 0x1, R3 ;  /* 0x0000000102027824 */ /* 0x000fc800078e0203 */
[----:B------:R-:W-:-:S07]  /*33d10*/  IMAD.MOV.U32 R13, RZ, RZ, R2 ;  /* 0x000000ffff0d7224 */ /* 0x000fce00078e0002 */
[----:B------:R-:W-:Y:S05]  /*33d20*/  WARPSYNC.COLLECTIVE R15, `(.L_x_2785) ;  /* 0x000000000f087348 */ /* 0x000fea0003c00000 */
[----:B------:R0:W1:Y:S02]  /*33d30*/  SHFL.UP P6, R14, R13, R12, R11 ;  /* 0x0400000c0d0e7389 */ /* 0x00006400000c000b */
[----:B01----:R-:W-:Y:S01]  /*33d40*/  ENDCOLLECTIVE ;  /* 0x000000000000791b */ /* 0x003fe20003800000 */
.L_x_2785:
        /* <DEDUP_REMOVED lines=9> */
.L_x_2786:
[----:B------:R-:W-:Y:S01]  /*33de0*/  IMAD.MOV.U32 R3, RZ, RZ, R14 ;  /* 0x000000ffff037224 */ /* 0x000fe200078e000e */
[----:B------:R-:W-:Y:S06]  /*33df0*/  BRA `(.L_x_2787) ;  /* 0xffffffa000407947 */ /* 0x000fec000383ffff */
.L_x_2580:
[----:B------:R-:W-:Y:S01]  /*33e00*/  BSSY B0, `(.L_x_2788) ;  /* 0x0000008000007945 */ /* 0x000fe20003800000 */
[----:B------:R-:W-:Y:S02]  /*33e10*/  IMAD.MOV.U32 R13, RZ, RZ, R2 ;  /* 0x000000ffff0d7224 */ /* 0x000fe400078e0002 */
[----:B------:R-:W-:Y:S02]  /*33e20*/  IMAD.MOV.U32 R12, RZ, RZ, 0x1 ;  /* 0x00000001ff0c7424 */ /* 0x000fe400078e00ff */
[----:B------:R-:W-:Y:S02]  /*33e30*/  IMAD.MOV.U32 R11, RZ, RZ, RZ ;  /* 0x000000ffff0b7224 */ /* 0x000fe400078e00ff */
[----:B------:R-:W-:-:S07]  /*33e40*/  IMAD.MOV.U32 R15, RZ, RZ, -0x1 ;  /* 0xffffffffff0f7424 */ /* 0x000fce00078e00ff */
[----:B0-----:R-:W-:Y:S05]  /*33e50*/  WARPSYNC.COLLECTIVE R15, `(.L_x_2789) ;  /* 0x000000000f087348 */ /* 0x001fea0003c00000 */
[----:B------:R1:W2:Y:S02]  /*33e60*/  SHFL.UP P6, R14, R13, R12, R11 ;  /* 0x0400000c0d0e7389 */ /* 0x0002a400000c000b */
[----:B012---:R-:W-:Y:S01]  /*33e70*/  ENDCOLLECTIVE ;  /* 0x000000000000791b */ /* 0x007fe20003800000 */
.L_x_2789:
[----:B------:R-:W-:Y:S05]  /*33e80*/  BSYNC B0 ;  /* 0x0000000000007941 */ /* 0x000fea0003800000 */
.L_x_2788:
[----:B------:R-:W-:Y:S01]  /*33e90*/  IMAD.MOV.U32 R3, RZ, RZ, R14 ;  /* 0x000000ffff037224 */ /* 0x000fe200078e000e */
[----:B------:R-:W-:Y:S01]  /*33ea0*/  MOV R15, 0xffffffff ;  /* 0xffffffff000f7802 */ /* 0x000fe20000000f00 */
[----:B------:R-:W-:Y:S02]  /*33eb0*/  IMAD.MOV.U32 R12, RZ, RZ, 0x2 ;  /* 0x00000002ff0c7424 */ /* 0x000fe400078e00ff */
[----:B------:R-:W-:Y:S01]  /*33ec0*/  IMAD.MOV.U32 R11, RZ, RZ, RZ ;  /* 0x000000ffff0b7224 */ /* 0x000fe200078e00ff */
[----:B------:R-:W-:-:S05]  /*33ed0*/  SEL R3, R3, RZ, P1 ;  /* 0x000000ff03037207 */ /* 0x000fca0000800000 */
[----:B------:R-:W-:-:S04]  /*33ee0*/  IMAD.IADD R2, R2, 0x1, R3 ;  /* 0x0000000102027824 */ /* 0x000fc800078e0203 */
[----:B------:R-:W-:-:S07]  /*33ef0*/  IMAD.MOV.U32 R13, RZ, RZ, R2 ;  /* 0x000000ffff0d7224 */ /* 0x000fce00078e0002 */
[----:B------:R-:W-:Y:S05]  /*33f00*/  WARPSYNC.COLLECTIVE R15, `(.L_x_2790) ;  /* 0x000000000f087348 */ /* 0x000fea0003c00000 */
[----:B------:R0:W1:Y:S02]  /*33f10*/  SHFL.UP P6, R14, R13, R12, R11 ;  /* 0x0400000c0d0e7389 */ /* 0x00006400000c000b */
[----:B01----:R-:W-:Y:S01]  /*33f20*/  ENDCOLLECTIVE ;  /* 0x000000000000791b */ /* 0x003fe20003800000 */
.L_x_2790:
        /* <DEDUP_REMOVED lines=8> */
.L_x_2791:
        /* <DEDUP_REMOVED lines=8> */
.L_x_2792:
        /* <DEDUP_REMOVED lines=8> */
.L_x_2793:
        /* <DEDUP_REMOVED lines=9> */
.L_x_2794:
[----:B------:R-:W-:Y:S01]  /*34140*/  IMAD.MOV.U32 R3, RZ, RZ, R14 ;  /* 0x000000ffff037224 */ /* 0x000fe200078e000e */
[----:B------:R-:W-:Y:S06]  /*34150*/  BRA `(.L_x_2795) ;  /* 0xffffffa000187947 */ /* 0x000fec000383ffff */
.L_x_2582:
[----:B------:R-:W-:Y:S01]  /*34160*/  BSSY B0, `(.L_x_2796) ;  /* 0x0000006000007945 */ /* 0x000fe20003800000 */
[----:B------:R-:W-:Y:S01]  /*34170*/  PLOP3.LUT P6, PT, P6, PT, PT, 0x8, 0x0 ;  /* 0x000000000000781c */ /* 0x000fe200037ce170 */
[----:B------:R-:W-:-:S12]  /*34180*/  IMAD.MOV.U32 R15, RZ, RZ, -0x1 ;  /* 0xffffffffff0f7424 */ /* 0x000fd800078e00ff */
[----:B0-----:R-:W-:Y:S05]  /*34190*/  WARPSYNC.COLLECTIVE R15, `(.L_x_2797) ;  /* 0x000000000f087348 */ /* 0x001fea0003c00000 */
[----:B------:R-:W-:Y:S01]  /*341a0*/  VOTE.ANY R14, PT, P6 ;  /* 0x00000000000e7806 */ /* 0x000fe200030e0100 */
[----:B0-----:R-:W-:Y:S06]  /*341b0*/  ENDCOLLECTIVE ;  /* 0x000000000000791b */ /* 0x001fec0003800000 */
.L_x_2797:
[----:B------:R-:W-:Y:S05]  /*341c0*/  BSYNC B0 ;  /* 0x0000000000007941 */ /* 0x000fea0003800000 */
.L_x_2796:
[----:B------:R0:W5:Y:S01]  /*341d0*/  LDL.LU R10, [R1+0xc] ;  /* 0x00000c00010a7983 */ /* 0x0001620000300800 */
[----:B------:R-:W-:Y:S01]  /*341e0*/  MOV R4, R14 ;  /* 0x0000000e00047202 */ /* 0x000fe20000000f00 */
[----:B------:R-:W-:Y:S02]  /*341f0*/  IMAD.MOV.U32 R13, RZ, RZ, R5 ;  /* 0x000000ffff0d7224 */ /* 0x000fe400078e0005 */
[----:B------:R-:W-:Y:S01]  /*34200*/  IMAD.MOV.U32 R11, RZ, RZ, 0x1f ;  /* 0x0000001fff0b7424 */ /* 0x000fe200078e00ff */
[----:B------:R-:W1:Y:S01]  /*34210*/  POPC R3, R4 ;  /* 0x0000000400037309 */ /* 0x000e620000000000 */
[----:B------:R-:W-:Y:S02]  /*34220*/  IMAD.MOV.U32 R15, RZ, RZ, -0x1 ;  /* 0xffffffffff0f7424 */ /* 0x000fe400078e00ff */
[----:B01----:R-:W-:-:S07]  /*34230*/  IMAD.MOV.U32 R12, RZ, RZ, R3 ;  /* 0x000000ffff0c7224 */ /* 0x003fce00078e0003 */
[----:B-----5:R-:W-:Y:S05]  /*34240*/  WARPSYNC.COLLECTIVE R15, `(.L_x_2798) ;  /* 0x000000000f087348 */ /* 0x020fea0003c00000 */
[----:B------:R0:W1:Y:S02]  /*34250*/  SHFL.IDX P6, R14, R13, R12, R11 ;  /* 0x0000000c0d0e7389 */ /* 0x00006400000c000b */
[----:B01---5:R-:W-:Y:S01]  /*34260*/  ENDCOLLECTIVE ;  /* 0x000000000000791b */ /* 0x023fe20003800000 */
.L_x_2798:
[----:B------:R-:W-:Y:S02]  /*34270*/  IMAD.MOV.U32 R13, RZ, RZ, R6 ;  /* 0x000000ffff0d7224 */ /* 0x000fe400078e0006 */
[----:B------:R-:W-:-:S07]  /*34280*/  IMAD.MOV.U32 R5, RZ, RZ, R14 ;  /* 0x000000ffff057224 */ /* 0x000fce00078e000e */
[----:B------:R-:W-:Y:S05]  /*34290*/  WARPSYNC.COLLECTIVE R15, `(.L_x_2799) ;  /* 0x000000000f087348 */ /* 0x000fea0003c00000 */
[----:B------:R0:W1:Y:S02]  /*342a0*/  SHFL.IDX P6, R14, R13, R12, R11 ;  /* 0x0000000c0d0e7389 */ /* 0x00006400000c000b */
[----:B01----:R-:W-:Y:S01]  /*342b0*/  ENDCOLLECTIVE ;  /* 0x000000000000791b */ /* 0x003fe20003800000 */
.L_x_2799:
[----:B------:R-:W-:Y:S02]  /*342c0*/  IMAD.MOV.U32 R6, RZ, RZ, R14 ;  /* 0x000000ffff067224 */ /* 0x000fe400078e000e */
[----:B------:R-:W-:-:S05]  /*342d0*/  IMAD.IADD R10, R3, 0x1, R10 ;  /* 0x00000001030a7824 */ /* 0x000fca00078e020a */
[----:B------:R0:W-:Y:S01]  /*342e0*/  STL [R1+0xc], R10 ;  /* 0x00000c0a01007387 */ /* 0x0001e20000100800 */
[----:B------:R-:W-:Y:S05]  /*342f0*/  BRA `(.L_x_2800) ;  /* 0xffffff9c00f87947 */ /* 0x000fea000383ffff */
.L_x_2584:
[----:B------:R-:W-:Y:S01]  /*34300*/  BSSY B0, `(.L_x_2801) ;  /* 0x0000008000007945 */ /* 0x000fe20003800000 */
[----:B------:R-:W-:Y:S01]  /*34310*/  IMAD.MOV.U32 R13, RZ, RZ, R7 ;  /* 0x000000ffff0d7224 */ /* 0x000fe200078e0007 */
[----:B------:R-:W-:Y:S01]  /*34320*/  MOV R12, R3 ;  /* 0x00000003000c7202 */ /* 0x000fe20000000f00 */
[----:B------:R-:W-:Y:S02]  /*34330*/  IMAD.MOV.U32 R11, RZ, RZ, 0x1f ;  /* 0x0000001fff0b7424 */ /* 0x000fe400078e00ff */
[----:B------:R-:W-:-:S07]  /*34340*/  IMAD.MOV.U32 R15, RZ, RZ, -0x1 ;  /* 0xffffffffff0f7424 */ /* 0x000fce00078e00ff */
[----:B0-----:R-:W-:Y:S05]  /*34350*/  WARPSYNC.COLLECTIVE R15, `(.L_x_2802) ;  /* 0x000000000f087348 */ /* 0x001fea0003c00000 */
[----:B------:R1:W2:Y:S02]  /*34360*/  SHFL.IDX P6, R14, R13, R12, R11 ;  /* 0x0000000c0d0e7389 */ /* 0x0002a400000c000b */
[----:B012---:R-:W-:Y:S01]  /*34370*/  ENDCOLLECTIVE ;  /* 0x000000000000791b */ /* 0x007fe20003800000 */
.L_x_2802:
[----:B------:R-:W-:Y:S05]  /*34380*/  BSYNC B0 ;  /* 0x0000000000007941 */ /* 0x000fea0003800000 */
.L_x_2801:
[----:B------:R-:W-:Y:S01]  /*34390*/  IMAD.MOV.U32 R3, RZ, RZ, R14 ;  /* 0x000000ffff037224 */ /* 0x000fe200078e000e */
[----:B------:R-:W-:Y:S06]  /*343a0*/  BRA `(.L_x_2803) ;  /* 0xffffff9c00e47947 */ /* 0x000fec000383ffff */
.L_x_2590:
[----:B0-----:R0:W1:Y:S02]  /*343b0*/  SYNCS.PHASECHK.TRANS64.TRYWAIT P0, [R0+URZ+0x2e820], R3 ;  /* 0x02e82003000075a7 */ /* 0x001064000800017f */
[----:B-1----:R-:W-:Y:S05]  /*343c0*/  @!P0 NANOSLEEP.SYNCS 0x989680 ;  /* 0x009896800000895d */ /* 0x002fea0003900000 */
[----:B------:R-:W1:Y:S02]  /*343d0*/  @!P0 SYNCS.PHASECHK.TRANS64 P0, [R0+URZ+0x2e820], R3 ;  /* 0x02e82003000085a7 */ /* 0x000e64000800007f */
[----:B-1----:R-:W-:Y:S05]  /*343e0*/  @!P0 BRA `(.L_x_2590) ;  /* 0xfffffffc00f08947 */ /* 0x002fea000383ffff */
[----:B------:R-:W-:Y:S05]  /*343f0*/  BRA `(.L_x_2804) ;  /* 0xffffffa8008c7947 */ /* 0x000fea000383ffff */
.L_x_2591:
        /* <DEDUP_REMOVED lines=11> */
.L_x_2806:
[----:B------:R-:W-:Y:S05]  /*344b0*/  BSYNC B0 ;  /* 0x0000000000007941 */ /* 0x000fea0003800000 */
.L_x_2805:
[----:B------:R-:W-:Y:S05]  /*344c0*/  BRA `(.L_x_2807) ;  /* 0xffffffa800747947 */ /* 0x000fea000383ffff */
.L_x_2592:
[----:B------:R-:W-:Y:S01]  /*344d0*/  BSSY B0, `(.L_x_2808) ;  /* 0x0000006000007945 */ /* 0x000fe20003800000 */
[----:B------:R-:W-:-:S07]  /*344e0*/  IMAD.MOV.U32 R15, RZ, RZ, -0x1 ;  /* 0xffffffffff0f7424 */ /* 0x000fce00078e00ff */
[----:B01----:R-:W-:Y:S05]  /*344f0*/  WARPSYNC.COLLECTIVE R15, `(.L_x_2809) ;  /* 0x000000000f0c7348 */ /* 0x003fea0003c00000 */
[----:B------:R-:W-:Y:S02]  /*34500*/  ELECT P6, UR62, PT ;  /* 0x00000000003e782f */ /* 0x000fe400038c0000 */
[----:B------:R-:W-:Y:S01]  /*34510*/  MOV R14, UR62 ;  /* 0x0000003e000e7c02 */ /* 0x000fe20008000f00 */
[----:B01----:R-:W-:Y:S10]  /*34520*/  ENDCOLLECTIVE ;  /* 0x000000000000791b */ /* 0x003ff40003800000 */
.L_x_2809:
[----:B------:R-:W-:Y:S05]  /*34530*/  BSYNC B0 ;  /* 0x0000000000007941 */ /* 0x000fea0003800000 */
.L_x_2808:
[----:B------:R-:W-:Y:S05]  /*34540*/  BRA `(.L_x_2810) ;  /* 0xffffffa800687947 */ /* 0x000fea000383ffff */
.L_x_2594:
[----:B0-----:R0:W1:Y:S02]  /*34550*/  SYNCS.PHASECHK.TRANS64.TRYWAIT P1, [R6+URZ], R5 ;  /* 0x00000005060075a7 */ /* 0x001064000802017f */
[----:B-1----:R-:W-:Y:S05]  /*34560*/  @!P1 NANOSLEEP.SYNCS 0x989680 ;  /* 0x009896800000995d */ /* 0x002fea0003900000 */
[----:B------:R-:W1:Y:S02]  /*34570*/  @!P1 SYNCS.PHASECHK.TRANS64 P1, [R6+URZ], R5 ;  /* 0x00000005060095a7 */ /* 0x000e64000802007f */
[----:B-1----:R-:W-:Y:S05]  /*34580*/  @!P1 BRA `(.L_x_2594) ;  /* 0xfffffffc00f09947 */ /* 0x002fea000383ffff */
[----:B------:R-:W-:Y:S05]  /*34590*/  BRA `(.L_x_2811) ;  /* 0xffffffa800ac7947 */ /* 0x000fea000383ffff */
.L_x_2595:
[----:B-1----:R1:W2:Y:S02]  /*345a0*/  SYNCS.PHASECHK.TRANS64.TRYWAIT P1, [R7+URZ], R2 ;  /* 0x00000002070075a7 */ /* 0x0022a4000802017f */
[----:B--2---:R-:W-:Y:S05]  /*345b0*/  @!P1 NANOSLEEP.SYNCS 0x989680 ;  /* 0x009896800000995d */ /* 0x004fea0003900000 */
[----:B------:R-:W2:Y:S02]  /*345c0*/  @!P1 SYNCS.PHASECHK.TRANS64 P1, [R7+URZ], R2 ;  /* 0x00000002070095a7 */ /* 0x000ea4000802007f */
[----:B--2---:R-:W-:Y:S05]  /*345d0*/  @!P1 BRA `(.L_x_2595) ;  /* 0xfffffffc00f09947 */ /* 0x004fea000383ffff */
[----:B------:R-:W-:Y:S05]  /*345e0*/  BRA `(.L_x_2812) ;  /* 0xffffffa800a07947 */ /* 0x000fea000383ffff */
.L_x_2597:
[----:B--2---:R2:W3:Y:S02]  /*345f0*/  SYNCS.PHASECHK.TRANS64.TRYWAIT P1, [R4+URZ+0x2e860], R5 ;  /* 0x02e86005040075a7 */ /* 0x0044e4000802017f */
[----:B---3--:R-:W-:Y:S05]  /*34600*/  @!P1 NANOSLEEP.SYNCS 0x989680 ;  /* 0x009896800000995d */ /* 0x008fea0003900000 */
[----:B------:R-:W3:Y:S02]  /*34610*/  @!P1 SYNCS.PHASECHK.TRANS64 P1, [R4+URZ+0x2e860], R5 ;  /* 0x02e86005040095a7 */ /* 0x000ee4000802007f */
[----:B---3--:R-:W-:Y:S05]  /*34620*/  @!P1 BRA `(.L_x_2597) ;  /* 0xfffffffc00f09947 */ /* 0x008fea000383ffff */
[----:B------:R-:W-:Y:S05]  /*34630*/  BRA `(.L_x_2813) ;  /* 0xffffffa800a47947 */ /* 0x000fea000383ffff */
.L_x_2599:
[----:B---3--:R3:W4:Y:S02]  /*34640*/  SYNCS.PHASECHK.TRANS64.TRYWAIT P1, [R3+URZ+0x2e860], R2 ;  /* 0x02e86002030075a7 */ /* 0x008724000802017f */
[----:B----4-:R-:W-:Y:S05]  /*34650*/  @!P1 NANOSLEEP.SYNCS 0x989680 ;  /* 0x009896800000995d */ /* 0x010fea0003900000 */
[----:B------:R-:W4:Y:S02]  /*34660*/  @!P1 SYNCS.PHASECHK.TRANS64 P1, [R3+URZ+0x2e860], R2 ;  /* 0x02e86002030095a7 */ /* 0x000f24000802007f */
[----:B----4-:R-:W-:Y:S05]  /*34670*/  @!P1 BRA `(.L_x_2599) ;  /* 0xfffffffc00f09947 */ /* 0x010fea000383ffff */
[----:B------:R-:W-:Y:S05]  /*34680*/  BRA `(.L_x_2814) ;  /* 0xffffffa800a47947 */ /* 0x000fea000383ffff */
.L_x_2601:
[----:B----4-:R4:W0:Y:S02]  /*34690*/  SYNCS.PHASECHK.TRANS64.TRYWAIT P0, [R4+URZ+0x2e880], R5 ;  /* 0x02e88005040075a7 */ /* 0x010824000800017f */
[----:B0-----:R-:W-:Y:S05]  /*346a0*/  @!P0 NANOSLEEP.SYNCS 0x989680 ;  /* 0x009896800000895d */ /* 0x001fea0003900000 */
[----:B------:R-:W0:Y:S02]  /*346b0*/  @!P0 SYNCS.PHASECHK.TRANS64 P0, [R4+URZ+0x2e880], R5 ;  /* 0x02e88005040085a7 */ /* 0x000e24000800007f */
[----:B0-----:R-:W-:Y:S05]  /*346c0*/  @!P0 BRA `(.L_x_2601) ;  /* 0xfffffffc00f08947 */ /* 0x001fea000383ffff */
[----:B------:R-:W-:Y:S05]  /*346d0*/  BRA `(.L_x_2602) ;  /* 0xffffffa800a07947 */ /* 0x000fea000383ffff */
.L_x_2815:
        /* <DEDUP_REMOVED lines=10> */
.L_x_2824:


//--------------------- .nv.global.init           --------------------------
	.section	.nv.global.init,"aw",@progbits
	.align	4
.nv.global.init:
	.type		_ZZN5flash28permute_output_fp8_VcolmajorIN4cute6TensorINS1_11ArrayEngineIfLm64EEENS1_6LayoutINS1_5tupleIJNS6_IJNS1_1CILi2EEES8_NS7_ILi16EEEEEENS7_ILi1EEESB_EEENS6_IJNS6_IJSB_S8_NS7_ILi4EEEEEENS7_ILi0EEESF_EEEEEEEEEvRT_E9upper_map,@object
	.size		_ZZN5flash28permute_output_fp8_VcolmajorIN4cute6TensorINS1_11ArrayEngineIfLm64EEENS1_6LayoutINS1_5tupleIJNS6_IJNS1_1CILi2EEES8_NS7_ILi16EEEEEENS7_ILi1EEESB_EEENS6_IJNS6_IJSB_S8_NS7_ILi4EEEEEENS7_ILi0EEESF_EEEEEEEEEvRT_E9upper_map,($str$23 - _ZZN5flash28permute_output_fp8_VcolmajorIN4cute6TensorINS1_11ArrayEngineIfLm64EEENS1_6LayoutINS1_5tupleIJNS6_IJNS1_1CILi2EEES8_NS7_ILi16EEEEEENS7_ILi1EEESB_EEENS6_IJNS6_IJSB_S8_NS7_ILi4EEEEEENS7_ILi0EEESF_EEEEEEEEEvRT_E9upper_map)
_ZZN5flash28permute_output_fp8_VcolmajorIN4cute6TensorINS1_11ArrayEngineIfLm64EEENS1_6LayoutINS1_5tupleIJNS6_IJNS1_1CILi2EEES8_NS7_ILi16EEEEEENS7_ILi1EEESB_EEENS6_IJNS6_IJSB_S8_NS7_ILi4EEEEEENS7_ILi0EEESF_EEEEEEEEEvRT_E9upper_map:
        /*0000*/ 	.byte	0x00, 0x00, 0x00, 0x00, 0x02, 0x00, 0x00, 0x00, 0x03, 0x00, 0x00, 0x00, 0x01, 0x00, 0x00, 0x00
	.type		$str$23,@object
	.size		$str$23,($str$24 - $str$23)
$str$23:
        /*0010*/ 	.byte	0x28, 0x61, 0x64, 0x64, 0x72, 0x65, 0x73, 0x73, 0x20, 0x26, 0x20, 0x6d, 0x61, 0x73, 0x6b, 0x29
        /*0020*/ 	.byte	0x20, 0x3d, 0x3d, 0x20, 0x30, 0x00
	.type		$str$24,@object
	.size		$str$24,(__unnamed_5 - $str$24)
$str$24:
        /*0026*/ 	.byte	0x2f, 0x74, 0x6d, 0x70, 0x2f, 0x6f, 0x73, 0x73, 0x5f, 0x6b, 0x65, 0x72, 0x6e, 0x65, 0x6c, 0x73
        /*0036*/ 	.byte	0x5f, 0x73, 0x72, 0x63, 0x2f, 0x66, 0x6c, 0x61, 0x73, 0x68, 0x5f, 0x61, 0x74, 0x74, 0x65, 0x6e
        /*0046*/ 	.byte	0x74, 0x69, 0x6f, 0x6e, 0x2f, 0x63, 0x73, 0x72, 0x63, 0x2f, 0x63, 0x75, 0x74, 0x6c, 0x61, 0x73
        /*0056*/ 	.byte	0x73, 0x2f, 0x69, 0x6e, 0x63, 0x6c, 0x75, 0x64, 0x65, 0x2f, 0x63, 0x75, 0x74, 0x65, 0x2f, 0x70
        /*0066*/ 	.byte	0x6f, 0x69, 0x6e, 0x74, 0x65, 0x72, 0x5f, 0x66, 0x6c, 0x61, 0x67, 0x67, 0x65, 0x64, 0x2e, 0x68
        /*0076*/ 	.byte	0x70, 0x70, 0x00
	.type		__unnamed_5,@object
	.size		__unnamed_5,(__unnamed_6 - __unnamed_5)
__unnamed_5:
        /* <DEDUP_REMOVED lines=24> */
        /*01f9*/ 	.byte	0x3e, 0x3e, 0x20, 0x26, 0x5d, 0x00
	.type		__unnamed_6,@object
	.size		__unnamed_6,(__unnamed_11 - __unnamed_6)
__unnamed_6:
        /* <DEDUP_REMOVED lines=25> */
	.type		__unnamed_11,@object
	.size		__unnamed_11,(__unnamed_8 - __unnamed_11)
__unnamed_11:
        /* <DEDUP_REMOVED lines=25> */
	.type		__unnamed_8,@object
	.size		__unnamed_8,(__unnamed_10 - __unnamed_8)
__unnamed_8:
        /* <DEDUP_REMOVED lines=29> */
        /*06db*/ 	.byte	0x5d, 0x00
	.type		__unnamed_10,@object
	.size		__unnamed_10,(__unnamed_3 - __unnamed_10)
__unnamed_10:
        /* <DEDUP_REMOVED lines=30> */
	.type		__unnamed_3,@object
	.size		__unnamed_3,(__unnamed_9 - __unnamed_3)
__unnamed_3:
        /* <DEDUP_REMOVED lines=30> */
	.type		__unnamed_9,@object
	.size		__unnamed_9,(__unnamed_2 - __unnamed_9)
__unnamed_9:
        /* <DEDUP_REMOVED lines=30> */
	.type		__unnamed_2,@object
	.size		__unnamed_2,(__unnamed_4 - __unnamed_2)
__unnamed_2:
        /* <DEDUP_REMOVED lines=30> */
	.type		__unnamed_4,@object
	.size		__unnamed_4,(__unnamed_1 - __unnamed_4)
__unnamed_4:
        /* <DEDUP_REMOVED lines=30> */
	.type		__unnamed_1,@object
	.size		__unnamed_1,(__unnamed_7 - __unnamed_1)
__unnamed_1:
        /* <DEDUP_REMOVED lines=30> */
	.type		__unnamed_7,@object
	.size		__unnamed_7,(.L_7 - __unnamed_7)
__unnamed_7:
        /* <DEDUP_REMOVED lines=30> */
.L_7:


//--------------------- .nv.shared._ZN7cutlass13device_kernelIN5flash11enable_sm90INS1_16FlashAttnFwdSm90INS1_25CollectiveMainloopFwdSm90ILi2EN4cute5tupleIJNS5_1CILi1EEES8_S8_EEENS6_IJNS7_ILi128EEENS7_ILi224EEESA_EEELi128ENS_12float_e4m3_tEfNS_4arch4Sm90ELb0ELb0ELb1ELb0ELb0ELb0ELb0ELb1ELb1ELb1ELb1ELb0EEENS1_21CollectiveEpilogueFwdINS6_IJSA_SA_SB_EEES9_NS_10bfloat16_tESF_Li256ELb0ELb1ELb1ELb1EEENS1_19SingleTileSchedulerILb0ELb1ELb1ELi128EEEEEEEEEvNT_6ParamsE --------------------------
	.section	.nv.shared._ZN7cutlass13device_kernelIN5flash11enable_sm90INS1_16FlashAttnFwdSm90INS1_25CollectiveMainloopFwdSm90ILi2EN4cute5tupleIJNS5_1CILi1EEES8_S8_EEENS6_IJNS7_ILi128EEENS7_ILi224EEESA_EEELi128ENS_12float_e4m3_tEfNS_4arch4Sm90ELb0ELb0ELb1ELb0ELb0ELb0ELb0ELb1ELb1ELb1ELb1ELb0EEENS1_21CollectiveEpilogueFwdINS6_IJSA_SA_SB_EEES9_NS_10bfloat16_tESF_Li256ELb0ELb1ELb1ELb1EEENS1_19SingleTileSchedulerILb0ELb1ELb1ELi128EEEEEEEEEvNT_6ParamsE,"aw",@nobits
	.sectionflags	@""
	.align	16
	.zero		1024


//--------------------- .nv.shared.reserved.0     --------------------------
	.section	.nv.shared.reserved.0,"aw",@nobits
	.weak		__nv_reservedSMEM_offset_0_alias
	.size		__nv_reservedSMEM_offset_0_alias, 0, 0
	.other		__nv_reservedSMEM_offset_0_alias,@"STO_CUDA_RESERVED_SHARED STV_DEFAULT"
__nv_reservedSMEM_offset_0_alias:
	.zero		0


//--------------------- .nv.global                --------------------------
	.section	.nv.global,"aw",@nobits
.nv.global:
	.type		_ZN80_INTERNAL_de3e3484_44_flash_fwd_hdim128_e4m3_split_softcap_sm90_cu_b81ac279_29034cute1_E,@object
	.size		_ZN80_INTERNAL_de3e3484_44_flash_fwd_hdim128_e4m3_split_softcap_sm90_cu_b81ac279_29034cute1_E,(_ZN80_INTERNAL_de3e3484_44_flash_fwd_hdim128_e4m3_split_softcap_sm90_cu_b81ac279_29034cuda3std3__45__cpo6cbeginE - _ZN80_INTERNAL_de3e3484_44_flash_fwd_hdim128_e4m3_split_softcap_sm90_cu_b81ac279_29034cute1_E)
_ZN80_INTERNAL_de3e3484_44_flash_fwd_hdim128_e4m3_split_softcap_sm90_cu_b81ac279_29034cute1_E:
	.zero		1
	.type		_ZN80_INTERNAL_de3e3484_44_flash_fwd_hdim128_e4m3_split_softcap_sm90_cu_b81ac279_29034cuda3std3__45__cpo6cbeginE,@object
	.size		_ZN80_INTERNAL_de3e3484_44_flash_fwd_hdim128_e4m3_split_softcap_sm90_cu_b81ac279_29034cuda3std3__45__cpo6cbeginE,(_ZN80_INTERNAL_de3e3484_44_flash_fwd_hdim128_e4m3_split_softcap_sm90_cu_b81ac279_29034cuda3std3__48in_placeE - _ZN80_INTERNAL_de3e3484_44_flash_fwd_hdim128_e4m3_split_softcap_sm90_cu_b81ac279_29034cuda3std3__45__cpo6cbeginE)
_ZN80_INTERNAL_de3e3484_44_flash_fwd_hdim128_e4m3_split_softcap_sm90_cu_b81ac279_29034cuda3std3__45__cpo6cbeginE:
	.zero		1
	.type		_ZN80_INTERNAL_de3e3484_44_flash_fwd_hdim128_e4m3_split_softcap_sm90_cu_b81ac279_29034cuda3std3__48in_placeE,@object
	.size		_ZN80_INTERNAL_de3e3484_44_flash_fwd_hdim128_e4m3_split_softcap_sm90_cu_b81ac279_29034cuda3std3__48in_placeE,(_ZN80_INTERNAL_de3e3484_44_flash_fwd_hdim128_e4m3_split_softcap_sm90_cu_b81ac279_29034cuda3std6ranges3__45__cpo9iter_moveE - _ZN80_INTERNAL_de3e3484_44_flash_fwd_hdim128_e4m3_split_softcap_sm90_cu_b81ac279_29034cuda3std3__48in_placeE)
_ZN80_INTERNAL_de3e3484_44_flash_fwd_hdim128_e4m3_split_softcap_sm90_cu_b81ac279_29034cuda3std3__48in_placeE:
	.zero		1
	.type		_ZN80_INTERNAL_de3e3484_44_flash_fwd_hdim128_e4m3_split_softcap_sm90_cu_b81ac279_29034cuda3std6ranges3__45__cpo9iter_moveE,@object
	.size		_ZN80_INTERNAL_de3e3484_44_flash_fwd_hdim128_e4m3_split_softcap_sm90_cu_b81ac279_29034cuda3std6ranges3__45__cpo9iter_moveE,(_ZN80_INTERNAL_de3e3484_44_flash_fwd_hdim128_e4m3_split_softcap_sm90_cu_b81ac279_29034cuda3std3__45__cpo5beginE - _ZN80_INTERNAL_de3e3484_44_flash_fwd_hdim128_e4m3_split_softcap_sm90_cu_b81ac279_29034cuda3std6ranges3__45__cpo9iter_moveE)
_ZN80_INTERNAL_de3e3484_44_flash_fwd_hdim128_e4m3_split_softcap_sm90_cu_b81ac279_29034cuda3std6ranges3__45__cpo9iter_moveE:
	.zero		1
	.type		_ZN80_INTERNAL_de3e3484_44_flash_fwd_hdim128_e4m3_split_softcap_sm90_cu_b81ac279_29034cuda3std3__45__cpo5beginE,@object
	.size		_ZN80_INTERNAL_de3e3484_44_flash_fwd_hdim128_e4m3_split_softcap_sm90_cu_b81ac279_29034cuda3std3__45__cpo5beginE,(_ZN80_INTERNAL_de3e3484_44_flash_fwd_hdim128_e4m3_split_softcap_sm90_cu_b81ac279_29034cuda3std3__482_GLOBAL__N__de3e3484_44_flash_fwd_hdim128_e4m3_split_softcap_sm90_cu_b81ac279_29036ignoreE - _ZN80_INTERNAL_de3e3484_44_flash_fwd_hdim128_e4m3_split_softcap_sm90_cu_b81ac279_29034cuda3std3__45__cpo5beginE)
_ZN80_INTERNAL_de3e3484_44_flash_fwd_hdim128_e4m3_split_softcap_sm90_cu_b81ac279_29034cuda3std3__45__cpo5beginE:
	.zero		1
	.type		_ZN80_INTERNAL_de3e3484_44_flash_fwd_hdim128_e4m3_split_softcap_sm90_cu_b81ac279_29034cuda3std3__482_GLOBAL__N__de3e3484_44_flash_fwd_hdim128_e4m3_split_softcap_sm90_cu_b81ac279_29036ignoreE,@object
	.size		_ZN80_INTERNAL_de3e3484_44_flash_fwd_hdim128_e4m3_split_softcap_sm90_cu_b81ac279_29034cuda3std3__482_GLOBAL__N__de3e3484_44_flash_fwd_hdim128_e4m3_split_softcap_sm90_cu_b81ac279_29036ignoreE,(_ZN80_INTERNAL_de3e3484_44_flash_fwd_hdim128_e4m3_split_softcap_sm90_cu_b81ac279_29034cute7productE - _ZN80_INTERNAL_de3e3484_44_flash_fwd_hdim128_e4m3_split_softcap_sm90_cu_b81ac279_29034cuda3std3__482_GLOBAL__N__de3e3484_44_flash_fwd_hdim128_e4m3_split_softcap_sm90_cu_b81ac279_29036ignoreE)
_ZN80_INTERNAL_de3e3484_44_flash_fwd_hdim128_e4m3_split_softcap_sm90_cu_b81ac279_29034cuda3std3__482_GLOBAL__N__de3e3484_44_flash_fwd_hdim128_e4m3_split_softcap_sm90_cu_b81ac279_29036ignoreE:
	.zero		1
	.type		_ZN80_INTERNAL_de3e3484_44_flash_fwd_hdim128_e4m3_split_softcap_sm90_cu_b81ac279_29034cute7productE,@object
	.size		_ZN80_INTERNAL_de3e3484_44_flash_fwd_hdim128_e4m3_split_softcap_sm90_cu_b81ac279_29034cute7productE,(_ZN80_INTERNAL_de3e3484_44_flash_fwd_hdim128_e4m3_split_softcap_sm90_cu_b81ac279_29034cuda3std3__45__cpo3endE - _ZN80_INTERNAL_de3e3484_44_flash_fwd_hdim128_e4m3_split_softcap_sm90_cu_b81ac279_29034cute7productE)
_ZN80_INTERNAL_de3e3484_44_flash_fwd_hdim128_e4m3_split_softcap_sm90_cu_b81ac279_29034cute7productE:
	.zero		1
	.type		_ZN80_INTERNAL_de3e3484_44_flash_fwd_hdim128_e4m3_split_softcap_sm90_cu_b81ac279_29034cuda3std3__45__cpo3endE,@object
	.size		_ZN80_INTERNAL_de3e3484_44_flash_fwd_hdim128_e4m3_split_softcap_sm90_cu_b81ac279_29034cuda3std3__45__cpo3endE,(_ZN80_INTERNAL_de3e3484_44_flash_fwd_hdim128_e4m3_split_softcap_sm90_cu_b81ac279_29034cuda3std3__419piecewise_constructE - _ZN80_INTERNAL_de3e3484_44_flash_fwd_hdim128_e4m3_split_softcap_sm90_cu_b81ac279_29034cuda3std3__45__cpo3endE)
_ZN80_INTERNAL_de3e3484_44_flash_fwd_hdim128_e4m3_split_softcap_sm90_cu_b81ac279_29034cuda3std3__45__cpo3endE:
	.zero		1
	.type		_ZN80_INTERNAL_de3e3484_44_flash_fwd_hdim128_e4m3_split_softcap_sm90_cu_b81ac279_29034cuda3std3__419piecewise_constructE,@object
	.size		_ZN80_INTERNAL_de3e3484_44_flash_fwd_hdim128_e4m3_split_softcap_sm90_cu_b81ac279_29034cuda3std3__419piecewise_constructE,(_ZN80_INTERNAL_de3e3484_44_flash_fwd_hdim128_e4m3_split_softcap_sm90_cu_b81ac279_29034cuda3std3__45__cpo4cendE - _ZN80_INTERNAL_de3e3484_44_flash_fwd_hdim128_e4m3_split_softcap_sm90_cu_b81ac279_29034cuda3std3__419piecewise_constructE)
_ZN80_INTERNAL_de3e3484_44_flash_fwd_hdim128_e4m3_split_softcap_sm90_cu_b81ac279_29034cuda3std3__419piecewise_constructE:
	.zero		1
	.type		_ZN80_INTERNAL_de3e3484_44_flash_fwd_hdim128_e4m3_split_softcap_sm90_cu_b81ac279_29034cuda3std3__45__cpo4cendE,@object
	.size		_ZN80_INTERNAL_de3e3484_44_flash_fwd_hdim128_e4m3_split_softcap_sm90_cu_b81ac279_29034cuda3std3__45__cpo4cendE,(_ZN80_INTERNAL_de3e3484_44_flash_fwd_hdim128_e4m3_split_softcap_sm90_cu_b81ac279_29034cuda3std6ranges3__45__cpo4swapE - _ZN80_INTERNAL_de3e3484_44_flash_fwd_hdim128_e4m3_split_softcap_sm90_cu_b81ac279_29034cuda3std3__45__cpo4cendE)
_ZN80_INTERNAL_de3e3484_44_flash_fwd_hdim128_e4m3_split_softcap_sm90_cu_b81ac279_29034cuda3std3__45__cpo4cendE:
	.zero		1
	.type		_ZN80_INTERNAL_de3e3484_44_flash_fwd_hdim128_e4m3_split_softcap_sm90_cu_b81ac279_29034cuda3std6ranges3__45__cpo4swapE,@object
	.size		_ZN80_INTERNAL_de3e3484_44_flash_fwd_hdim128_e4m3_split_softcap_sm90_cu_b81ac279_29034cuda3std6ranges3__45__cpo4swapE,(.L_19 - _ZN80_INTERNAL_de3e3484_44_flash_fwd_hdim128_e4m3_split_softcap_sm90_cu_b81ac279_29034cuda3std6ranges3__45__cpo4swapE)
_ZN80_INTERNAL_de3e3484_44_flash_fwd_hdim128_e4m3_split_softcap_sm90_cu_b81ac279_29034cuda3std6ranges3__45__cpo4swapE:
	.zero		1
.L_19:


//--------------------- .nv.shared._ZN7cutlass13device_kernelIN5flash11enable_sm90INS1_16FlashAttnFwdSm90INS1_25CollectiveMainloopFwdSm90ILi2EN4cute5tupleIJNS5_1CILi1EEES8_S8_EEENS6_IJNS7_ILi128EEENS7_ILi224EEESA_EEELi128ENS_12float_e4m3_tEfNS_4arch4Sm90ELb0ELb0ELb1ELb1ELb0ELb0ELb0ELb1ELb1ELb1ELb1ELb0EEENS1_21CollectiveEpilogueFwdINS6_IJSA_SA_SB_EEES9_NS_10bfloat16_tESF_Li256ELb1ELb1ELb1ELb1EEENS1_36VarlenDynamicPersistentTileSchedulerILi128ELi224ELi256ELi128ELb1ELb1ELb1ELb0ELb1ELb1EEEEEEEEEvNT_6ParamsE --------------------------
	.section	.nv.shared._ZN7cutlass13device_kernelIN5flash11enable_sm90INS1_16FlashAttnFwdSm90INS1_25CollectiveMainloopFwdSm90ILi2EN4cute5tupleIJNS5_1CILi1EEES8_S8_EEENS6_IJNS7_ILi128EEENS7_ILi224EEESA_EEELi128ENS_12float_e4m3_tEfNS_4arch4Sm90ELb0ELb0ELb1ELb1ELb0ELb0ELb0ELb1ELb1ELb1ELb1ELb0EEENS1_21CollectiveEpilogueFwdINS6_IJSA_SA_SB_EEES9_NS_10bfloat16_tESF_Li256ELb1ELb1ELb1ELb1EEENS1_36VarlenDynamicPersistentTileSchedulerILi128ELi224ELi256ELi128ELb1ELb1ELb1ELb0ELb1ELb1EEEEEEEEEvNT_6ParamsE,"aw",@nobits
	.sectionflags	@""
	.align	16
	.zero		1024


//--------------------- .nv.shared._ZN7cutlass13device_kernelIN5flash11enable_sm90INS1_16FlashAttnFwdSm90INS1_25CollectiveMainloopFwdSm90ILi2EN4cute5tupleIJNS5_1CILi1EEES8_S8_EEENS6_IJNS7_ILi128EEENS7_ILi224EEESA_EEELi128ENS_12float_e4m3_tEfNS_4arch4Sm90ELb0ELb0ELb1ELb1ELb0ELb1ELb0ELb1ELb1ELb1ELb1ELb0EEENS1_21CollectiveEpilogueFwdINS6_IJSA_SA_SB_EEES9_NS_10bfloat16_tESF_Li256ELb1ELb1ELb1ELb1EEENS1_36VarlenDynamicPersistentTileSchedulerILi128ELi224ELi256ELi128ELb1ELb1ELb1ELb0ELb1ELb1EEEEEEEEEvNT_6ParamsE --------------------------
	.section	.nv.shared._ZN7cutlass13device_kernelIN5flash11enable_sm90INS1_16FlashAttnFwdSm90INS1_25CollectiveMainloopFwdSm90ILi2EN4cute5tupleIJNS5_1CILi1EEES8_S8_EEENS6_IJNS7_ILi128EEENS7_ILi224EEESA_EEELi128ENS_12float_e4m3_tEfNS_4arch4Sm90ELb0ELb0ELb1ELb1ELb0ELb1ELb0ELb1ELb1ELb1ELb1ELb0EEENS1_21CollectiveEpilogueFwdINS6_IJSA_SA_SB_EEES9_NS_10bfloat16_tESF_Li256ELb1ELb1ELb1ELb1EEENS1_36VarlenDynamicPersistentTileSchedulerILi128ELi224ELi256ELi128ELb1ELb1ELb1ELb0ELb1ELb1EEEEEEEEEvNT_6ParamsE,"aw",@nobits
	.sectionflags	@""
	.align	16
	.zero		1024


//--------------------- .nv.shared._ZN7cutlass13device_kernelIN5flash11enable_sm90INS1_16FlashAttnFwdSm90INS1_25CollectiveMainloopFwdSm90ILi2EN4cute5tupleIJNS5_1CILi1EEES8_S8_EEENS6_IJNS7_ILi128EEENS7_ILi192EEESA_EEELi128ENS_12float_e4m3_tEfNS_4arch4Sm90ELb0ELb1ELb1ELb0ELb0ELb0ELb0ELb1ELb1ELb1ELb1ELb0EEENS1_21CollectiveEpilogueFwdINS6_IJSA_SA_SB_EEES9_NS_10bfloat16_tESF_Li256ELb0ELb1ELb1ELb1EEENS1_19SingleTileSchedulerILb0ELb1ELb1ELi128EEEEEEEEEvNT_6ParamsE --------------------------
	.section	.nv.shared._ZN7cutlass13device_kernelIN5flash11enable_sm90INS1_16FlashAttnFwdSm90INS1_25CollectiveMainloopFwdSm90ILi2EN4cute5tupleIJNS5_1CILi1EEES8_S8_EEENS6_IJNS7_ILi128EEENS7_ILi192EEESA_EEELi128ENS_12float_e4m3_tEfNS_4arch4Sm90ELb0ELb1ELb1ELb0ELb0ELb0ELb0ELb1ELb1ELb1ELb1ELb0EEENS1_21CollectiveEpilogueFwdINS6_IJSA_SA_SB_EEES9_NS_10bfloat16_tESF_Li256ELb0ELb1ELb1ELb1EEENS1_19SingleTileSchedulerILb0ELb1ELb1ELi128EEEEEEEEEvNT_6ParamsE,"aw",@nobits
	.sectionflags	@""
	.align	16
	.zero		1024


//--------------------- .nv.shared._ZN7cutlass13device_kernelIN5flash11enable_sm90INS1_16FlashAttnFwdSm90INS1_25CollectiveMainloopFwdSm90ILi2EN4cute5tupleIJNS5_1CILi1EEES8_S8_EEENS6_IJNS7_ILi128EEENS7_ILi192EEESA_EEELi128ENS_12float_e4m3_tEfNS_4arch4Sm90ELb0ELb1ELb1ELb1ELb0ELb0ELb0ELb1ELb1ELb1ELb1ELb0EEENS1_21CollectiveEpilogueFwdINS6_IJSA_SA_SB_EEES9_NS_10bfloat16_tESF_Li256ELb1ELb1ELb1ELb1EEENS1_36VarlenDynamicPersistentTileSchedulerILi128ELi192ELi256ELi128ELb1ELb1ELb1ELb1ELb0ELb1EEEEEEEEEvNT_6ParamsE --------------------------
	.section	.nv.shared._ZN7cutlass13device_kernelIN5flash11enable_sm90INS1_16FlashAttnFwdSm90INS1_25CollectiveMainloopFwdSm90ILi2EN4cute5tupleIJNS5_1CILi1EEES8_S8_EEENS6_IJNS7_ILi128EEENS7_ILi192EEESA_EEELi128ENS_12float_e4m3_tEfNS_4arch4Sm90ELb0ELb1ELb1ELb1ELb0ELb0ELb0ELb1ELb1ELb1ELb1ELb0EEENS1_21CollectiveEpilogueFwdINS6_IJSA_SA_SB_EEES9_NS_10bfloat16_tESF_Li256ELb1ELb1ELb1ELb1EEENS1_36VarlenDynamicPersistentTileSchedulerILi128ELi192ELi256ELi128ELb1ELb1ELb1ELb1ELb0ELb1EEEEEEEEEvNT_6ParamsE,"aw",@nobits
	.sectionflags	@""
	.align	16
	.zero		1024


//--------------------- .nv.shared._ZN7cutlass13device_kernelIN5flash11enable_sm90INS1_16FlashAttnFwdSm90INS1_25CollectiveMainloopFwdSm90ILi2EN4cute5tupleIJNS5_1CILi1EEES8_S8_EEENS6_IJNS7_ILi128EEENS7_ILi192EEESA_EEELi128ENS_12float_e4m3_tEfNS_4arch4Sm90ELb0ELb1ELb1ELb1ELb0ELb1ELb0ELb1ELb1ELb1ELb1ELb0EEENS1_21CollectiveEpilogueFwdINS6_IJSA_SA_SB_EEES9_NS_10bfloat16_tESF_Li256ELb1ELb1ELb1ELb1EEENS1_36VarlenDynamicPersistentTileSchedulerILi128ELi192ELi256ELi128ELb1ELb1ELb1ELb1ELb0ELb1EEEEEEEEEvNT_6ParamsE --------------------------
	.section	.nv.shared._ZN7cutlass13device_kernelIN5flash11enable_sm90INS1_16FlashAttnFwdSm90INS1_25CollectiveMainloopFwdSm90ILi2EN4cute5tupleIJNS5_1CILi1EEES8_S8_EEENS6_IJNS7_ILi128EEENS7_ILi192EEESA_EEELi128ENS_12float_e4m3_tEfNS_4arch4Sm90ELb0ELb1ELb1ELb1ELb0ELb1ELb0ELb1ELb1ELb1ELb1ELb0EEENS1_21CollectiveEpilogueFwdINS6_IJSA_SA_SB_EEES9_NS_10bfloat16_tESF_Li256ELb1ELb1ELb1ELb1EEENS1_36VarlenDynamicPersistentTileSchedulerILi128ELi192ELi256ELi128ELb1ELb1ELb1ELb1ELb0ELb1EEEEEEEEEvNT_6ParamsE,"aw",@nobits
	.sectionflags	@""
	.align	16
	.zero		1024


//--------------------- .nv.shared._ZN7cutlass13device_kernelIN5flash11enable_sm90INS1_16FlashAttnFwdSm90INS1_25CollectiveMainloopFwdSm90ILi2EN4cute5tupleIJNS5_1CILi1EEES8_S8_EEENS6_IJNS7_ILi128EEENS7_ILi224EEESA_EEELi128ENS_12float_e4m3_tEfNS_4arch4Sm90ELb1ELb0ELb1ELb0ELb0ELb0ELb0ELb1ELb1ELb1ELb1ELb0EEENS1_21CollectiveEpilogueFwdINS6_IJSA_SA_SB_EEES9_NS_10bfloat16_tESF_Li256ELb0ELb1ELb1ELb1EEENS1_19SingleTileSchedulerILb0ELb1ELb1ELi128EEEEEEEEEvNT_6ParamsE --------------------------
	.section	.nv.shared._ZN7cutlass13device_kernelIN5flash11enable_sm90INS1_16FlashAttnFwdSm90INS1_25CollectiveMainloopFwdSm90ILi2EN4cute5tupleIJNS5_1CILi1EEES8_S8_EEENS6_IJNS7_ILi128EEENS7_ILi224EEESA_EEELi128ENS_12float_e4m3_tEfNS_4arch4Sm90ELb1ELb0ELb1ELb0ELb0ELb0ELb0ELb1ELb1ELb1ELb1ELb0EEENS1_21CollectiveEpilogueFwdINS6_IJSA_SA_SB_EEES9_NS_10bfloat16_tESF_Li256ELb0ELb1ELb1ELb1EEENS1_19SingleTileSchedulerILb0ELb1ELb1ELi128EEEEEEEEEvNT_6ParamsE,"aw",@nobits
	.sectionflags	@""
	.align	16
	.zero		1024


//--------------------- .nv.shared._ZN7cutlass13device_kernelIN5flash11enable_sm90INS1_16FlashAttnFwdSm90INS1_25CollectiveMainloopFwdSm90ILi2EN4cute5tupleIJNS5_1CILi1EEES8_S8_EEENS6_IJNS7_ILi128EEENS7_ILi224EEESA_EEELi128ENS_12float_e4m3_tEfNS_4arch4Sm90ELb1ELb0ELb1ELb1ELb0ELb0ELb0ELb1ELb1ELb1ELb1ELb0EEENS1_21CollectiveEpilogueFwdINS6_IJSA_SA_SB_EEES9_NS_10bfloat16_tESF_Li256ELb1ELb1ELb1ELb1EEENS1_36VarlenDynamicPersistentTileSchedulerILi128ELi224ELi256ELi128ELb1ELb1ELb1ELb1ELb1ELb1EEEEEEEEEvNT_6ParamsE --------------------------
	.section	.nv.shared._ZN7cutlass13device_kernelIN5flash11enable_sm90INS1_16FlashAttnFwdSm90INS1_25CollectiveMainloopFwdSm90ILi2EN4cute5tupleIJNS5_1CILi1EEES8_S8_EEENS6_IJNS7_ILi128EEENS7_ILi224EEESA_EEELi128ENS_12float_e4m3_tEfNS_4arch4Sm90ELb1ELb0ELb1ELb1ELb0ELb0ELb0ELb1ELb1ELb1ELb1ELb0EEENS1_21CollectiveEpilogueFwdINS6_IJSA_SA_SB_EEES9_NS_10bfloat16_tESF_Li256ELb1ELb1ELb1ELb1EEENS1_36VarlenDynamicPersistentTileSchedulerILi128ELi224ELi256ELi128ELb1ELb1ELb1ELb1ELb1ELb1EEEEEEEEEvNT_6ParamsE,"aw",@nobits
	.sectionflags	@""
	.align	16
	.zero		1024


//--------------------- .nv.shared._ZN7cutlass13device_kernelIN5flash11enable_sm90INS1_16FlashAttnFwdSm90INS1_25CollectiveMainloopFwdSm90ILi2EN4cute5tupleIJNS5_1CILi1EEES8_S8_EEENS6_IJNS7_ILi128EEENS7_ILi224EEESA_EEELi128ENS_12float_e4m3_tEfNS_4arch4Sm90ELb1ELb0ELb1ELb1ELb0ELb1ELb0ELb1ELb1ELb1ELb1ELb0EEENS1_21CollectiveEpilogueFwdINS6_IJSA_SA_SB_EEES9_NS_10bfloat16_tESF_Li256ELb1ELb1ELb1ELb1EEENS1_36VarlenDynamicPersistentTileSchedulerILi128ELi224ELi256ELi128ELb1ELb1ELb1ELb1ELb1ELb1EEEEEEEEEvNT_6ParamsE --------------------------
	.section	.nv.shared._ZN7cutlass13device_kernelIN5flash11enable_sm90INS1_16FlashAttnFwdSm90INS1_25CollectiveMainloopFwdSm90ILi2EN4cute5tupleIJNS5_1CILi1EEES8_S8_EEENS6_IJNS7_ILi128EEENS7_ILi224EEESA_EEELi128ENS_12float_e4m3_tEfNS_4arch4Sm90ELb1ELb0ELb1ELb1ELb0ELb1ELb0ELb1ELb1ELb1ELb1ELb0EEENS1_21CollectiveEpilogueFwdINS6_IJSA_SA_SB_EEES9_NS_10bfloat16_tESF_Li256ELb1ELb1ELb1ELb1EEENS1_36VarlenDynamicPersistentTileSchedulerILi128ELi224ELi256ELi128ELb1ELb1ELb1ELb1ELb1ELb1EEEEEEEEEvNT_6ParamsE,"aw",@nobits
	.sectionflags	@""
	.align	16
	.zero		1024


//--------------------- .nv.constant0._ZN7cutlass13device_kernelIN5flash11enable_sm90INS1_16FlashAttnFwdSm90INS1_25CollectiveMainloopFwdSm90ILi2EN4cute5tupleIJNS5_1CILi1EEES8_S8_EEENS6_IJNS7_ILi128EEENS7_ILi224EEESA_EEELi128ENS_12float_e4m3_tEfNS_4arch4Sm90ELb0ELb0ELb1ELb0ELb0ELb0ELb0ELb1ELb1ELb1ELb1ELb0EEENS1_21CollectiveEpilogueFwdINS6_IJSA_SA_SB_EEES9_NS_10bfloat16_tESF_Li256ELb0ELb1ELb1ELb1EEENS1_19SingleTileSchedulerILb0ELb1ELb1ELi128EEEEEEEEEvNT_6ParamsE --------------------------
	.section	.nv.constant0._ZN7cutlass13device_kernelIN5flash11enable_sm90INS1_16FlashAttnFwdSm90INS1_25CollectiveMainloopFwdSm90ILi2EN4cute5tupleIJNS5_1CILi1EEES8_S8_EEENS6_IJNS7_ILi128EEENS7_ILi224EEESA_EEELi128ENS_12float_e4m3_tEfNS_4arch4Sm90ELb0ELb0ELb1ELb0ELb0ELb0ELb0ELb1ELb1ELb1ELb1ELb0EEENS1_21CollectiveEpilogueFwdINS6_IJSA_SA_SB_EEES9_NS_10bfloat16_tESF_Li256ELb0ELb1ELb1ELb1EEENS1_19SingleTileSchedulerILb0ELb1ELb1ELi128EEEEEEEEEvNT_6ParamsE,"a",@progbits
	.sectionflags	@""
	.align	4
.nv.constant0._ZN7cutlass13device_kernelIN5flash11enable_sm90INS1_16FlashAttnFwdSm90INS1_25CollectiveMainloopFwdSm90ILi2EN4cute5tupleIJNS5_1CILi1EEES8_S8_EEENS6_IJNS7_ILi128EEENS7_ILi224EEESA_EEELi128ENS_12float_e4m3_tEfNS_4arch4Sm90ELb0ELb0ELb1ELb0ELb0ELb0ELb0ELb1ELb1ELb1ELb1ELb0EEENS1_21CollectiveEpilogueFwdINS6_IJSA_SA_SB_EEES9_NS_10bfloat16_tESF_Li256ELb0ELb1ELb1ELb1EEENS1_19SingleTileSchedulerILb0ELb1ELb1ELi128EEEEEEEEEvNT_6ParamsE:
	.zero		3200


//--------------------- .nv.constant0._ZN7cutlass13device_kernelIN5flash11enable_sm90INS1_16FlashAttnFwdSm90INS1_25CollectiveMainloopFwdSm90ILi2EN4cute5tupleIJNS5_1CILi1EEES8_S8_EEENS6_IJNS7_ILi128EEENS7_ILi224EEESA_EEELi128ENS_12float_e4m3_tEfNS_4arch4Sm90ELb0ELb0ELb1ELb1ELb0ELb0ELb0ELb1ELb1ELb1ELb1ELb0EEENS1_21CollectiveEpilogueFwdINS6_IJSA_SA_SB_EEES9_NS_10bfloat16_tESF_Li256ELb1ELb1ELb1ELb1EEENS1_36VarlenDynamicPersistentTileSchedulerILi128ELi224ELi256ELi128ELb1ELb1ELb1ELb0ELb1ELb1EEEEEEEEEvNT_6ParamsE --------------------------
	.section	.nv.constant0._ZN7cutlass13device_kernelIN5flash11enable_sm90INS1_16FlashAttnFwdSm90INS1_25CollectiveMainloopFwdSm90ILi2EN4cute5tupleIJNS5_1CILi1EEES8_S8_EEENS6_IJNS7_ILi128EEENS7_ILi224EEESA_EEELi128ENS_12float_e4m3_tEfNS_4arch4Sm90ELb0ELb0ELb1ELb1ELb0ELb0ELb0ELb1ELb1ELb1ELb1ELb0EEENS1_21CollectiveEpilogueFwdINS6_IJSA_SA_SB_EEES9_NS_10bfloat16_tESF_Li256ELb1ELb1ELb1ELb1EEENS1_36VarlenDynamicPersistentTileSchedulerILi128ELi224ELi256ELi128ELb1ELb1ELb1ELb0ELb1ELb1EEEEEEEEEvNT_6ParamsE,"a",@progbits
	.sectionflags	@""
	.align	4
.nv.constant0._ZN7cutlass13device_kernelIN5flash11enable_sm90INS1_16FlashAttnFwdSm90INS1_25CollectiveMainloopFwdSm90ILi2EN4cute5tupleIJNS5_1CILi1EEES8_S8_EEENS6_IJNS7_ILi128EEENS7_ILi224EEESA_EEELi128ENS_12float_e4m3_tEfNS_4arch4Sm90ELb0ELb0ELb1ELb1ELb0ELb0ELb0ELb1ELb1ELb1ELb1ELb0EEENS1_21CollectiveEpilogueFwdINS6_IJSA_SA_SB_EEES9_NS_10bfloat16_tESF_Li256ELb1ELb1ELb1ELb1EEENS1_36VarlenDynamicPersistentTileSchedulerILi128ELi224ELi256ELi128ELb1ELb1ELb1ELb0ELb1ELb1EEEEEEEEEvNT_6ParamsE:
	.zero		3328


//--------------------- .nv.constant0._ZN7cutlass13device_kernelIN5flash11enable_sm90INS1_16FlashAttnFwdSm90INS1_25CollectiveMainloopFwdSm90ILi2EN4cute5tupleIJNS5_1CILi1EEES8_S8_EEENS6_IJNS7_ILi128EEENS7_ILi224EEESA_EEELi128ENS_12float_e4m3_tEfNS_4arch4Sm90ELb0ELb0ELb1ELb1ELb0ELb1ELb0ELb1ELb1ELb1ELb1ELb0EEENS1_21CollectiveEpilogueFwdINS6_IJSA_SA_SB_EEES9_NS_10bfloat16_tESF_Li256ELb1ELb1ELb1ELb1EEENS1_36VarlenDynamicPersistentTileSchedulerILi128ELi224ELi256ELi128ELb1ELb1ELb1ELb0ELb1ELb1EEEEEEEEEvNT_6ParamsE --------------------------
	.section	.nv.constant0._ZN7cutlass13device_kernelIN5flash11enable_sm90INS1_16FlashAttnFwdSm90INS1_25CollectiveMainloopFwdSm90ILi2EN4cute5tupleIJNS5_1CILi1EEES8_S8_EEENS6_IJNS7_ILi128EEENS7_ILi224EEESA_EEELi128ENS_12float_e4m3_tEfNS_4arch4Sm90ELb0ELb0ELb1ELb1ELb0ELb1ELb0ELb1ELb1ELb1ELb1ELb0EEENS1_21CollectiveEpilogueFwdINS6_IJSA_SA_SB_EEES9_NS_10bfloat16_tESF_Li256ELb1ELb1ELb1ELb1EEENS1_36VarlenDynamicPersistentTileSchedulerILi128ELi224ELi256ELi128ELb1ELb1ELb1ELb0ELb1ELb1EEEEEEEEEvNT_6ParamsE,"a",@progbits
	.sectionflags	@""
	.align	4
.nv.constant0._ZN7cutlass13device_kernelIN5flash11enable_sm90INS1_16FlashAttnFwdSm90INS1_25CollectiveMainloopFwdSm90ILi2EN4cute5tupleIJNS5_1CILi1EEES8_S8_EEENS6_IJNS7_ILi128EEENS7_ILi224EEESA_EEELi128ENS_12float_e4m3_tEfNS_4arch4Sm90ELb0ELb0ELb1ELb1ELb0ELb1ELb0ELb1ELb1ELb1ELb1ELb0EEENS1_21CollectiveEpilogueFwdINS6_IJSA_SA_SB_EEES9_NS_10bfloat16_tESF_Li256ELb1ELb1ELb1ELb1EEENS1_36VarlenDynamicPersistentTileSchedulerILi128ELi224ELi256ELi128ELb1ELb1ELb1ELb0ELb1ELb1EEEEEEEEEvNT_6ParamsE:
	.zero		3328


//--------------------- .nv.constant0._ZN7cutlass13device_kernelIN5flash11enable_sm90INS1_16FlashAttnFwdSm90INS1_25CollectiveMainloopFwdSm90ILi2EN4cute5tupleIJNS5_1CILi1EEES8_S8_EEENS6_IJNS7_ILi128EEENS7_ILi192EEESA_EEELi128ENS_12float_e4m3_tEfNS_4arch4Sm90ELb0ELb1ELb1ELb0ELb0ELb0ELb0ELb1ELb1ELb1ELb1ELb0EEENS1_21CollectiveEpilogueFwdINS6_IJSA_SA_SB_EEES9_NS_10bfloat16_tESF_Li256ELb0ELb1ELb1ELb1EEENS1_19SingleTileSchedulerILb0ELb1ELb1ELi128EEEEEEEEEvNT_6ParamsE --------------------------
	.section	.nv.constant0._ZN7cutlass13device_kernelIN5flash11enable_sm90INS1_16FlashAttnFwdSm90INS1_25CollectiveMainloopFwdSm90ILi2EN4cute5tupleIJNS5_1CILi1EEES8_S8_EEENS6_IJNS7_ILi128EEENS7_ILi192EEESA_EEELi128ENS_12float_e4m3_tEfNS_4arch4Sm90ELb0ELb1ELb1ELb0ELb0ELb0ELb0ELb1ELb1ELb1ELb1ELb0EEENS1_21CollectiveEpilogueFwdINS6_IJSA_SA_SB_EEES9_NS_10bfloat16_tESF_Li256ELb0ELb1ELb1ELb1EEENS1_19SingleTileSchedulerILb0ELb1ELb1ELi128EEEEEEEEEvNT_6ParamsE,"a",@progbits
	.sectionflags	@""
	.align	4
.nv.constant0._ZN7cutlass13device_kernelIN5flash11enable_sm90INS1_16FlashAttnFwdSm90INS1_25CollectiveMainloopFwdSm90ILi2EN4cute5tupleIJNS5_1CILi1EEES8_S8_EEENS6_IJNS7_ILi128EEENS7_ILi192EEESA_EEELi128ENS_12float_e4m3_tEfNS_4arch4Sm90ELb0ELb1ELb1ELb0ELb0ELb0ELb0ELb1ELb1ELb1ELb1ELb0EEENS1_21CollectiveEpilogueFwdINS6_IJSA_SA_SB_EEES9_NS_10bfloat16_tESF_Li256ELb0ELb1ELb1ELb1EEENS1_19SingleTileSchedulerILb0ELb1ELb1ELi128EEEEEEEEEvNT_6ParamsE:
	.zero		3200


//--------------------- .nv.constant0._ZN7cutlass13device_kernelIN5flash11enable_sm90INS1_16FlashAttnFwdSm90INS1_25CollectiveMainloopFwdSm90ILi2EN4cute5tupleIJNS5_1CILi1EEES8_S8_EEENS6_IJNS7_ILi128EEENS7_ILi192EEESA_EEELi128ENS_12float_e4m3_tEfNS_4arch4Sm90ELb0ELb1ELb1ELb1ELb0ELb0ELb0ELb1ELb1ELb1ELb1ELb0EEENS1_21CollectiveEpilogueFwdINS6_IJSA_SA_SB_EEES9_NS_10bfloat16_tESF_Li256ELb1ELb1ELb1ELb1EEENS1_36VarlenDynamicPersistentTileSchedulerILi128ELi192ELi256ELi128ELb1ELb1ELb1ELb1ELb0ELb1EEEEEEEEEvNT_6ParamsE --------------------------
	.section	.nv.constant0._ZN7cutlass13device_kernelIN5flash11enable_sm90INS1_16FlashAttnFwdSm90INS1_25CollectiveMainloopFwdSm90ILi2EN4cute5tupleIJNS5_1CILi1EEES8_S8_EEENS6_IJNS7_ILi128EEENS7_ILi192EEESA_EEELi128ENS_12float_e4m3_tEfNS_4arch4Sm90ELb0ELb1ELb1ELb1ELb0ELb0ELb0ELb1ELb1ELb1ELb1ELb0EEENS1_21CollectiveEpilogueFwdINS6_IJSA_SA_SB_EEES9_NS_10bfloat16_tESF_Li256ELb1ELb1ELb1ELb1EEENS1_36VarlenDynamicPersistentTileSchedulerILi128ELi192ELi256ELi128ELb1ELb1ELb1ELb1ELb0ELb1EEEEEEEEEvNT_6ParamsE,"a",@progbits
	.sectionflags	@""
	.align	4
.nv.constant0._ZN7cutlass13device_kernelIN5flash11enable_sm90INS1_16FlashAttnFwdSm90INS1_25CollectiveMainloopFwdSm90ILi2EN4cute5tupleIJNS5_1CILi1EEES8_S8_EEENS6_IJNS7_ILi128EEENS7_ILi192EEESA_EEELi128ENS_12float_e4m3_tEfNS_4arch4Sm90ELb0ELb1ELb1ELb1ELb0ELb0ELb0ELb1ELb1ELb1ELb1ELb0EEENS1_21CollectiveEpilogueFwdINS6_IJSA_SA_SB_EEES9_NS_10bfloat16_tESF_Li256ELb1ELb1ELb1ELb1EEENS1_36VarlenDynamicPersistentTileSchedulerILi128ELi192ELi256ELi128ELb1ELb1ELb1ELb1ELb0ELb1EEEEEEEEEvNT_6ParamsE:
	.zero		3328


//--------------------- .nv.constant0._ZN7cutlass13device_kernelIN5flash11enable_sm90INS1_16FlashAttnFwdSm90INS1_25CollectiveMainloopFwdSm90ILi2EN4cute5tupleIJNS5_1CILi1EEES8_S8_EEENS6_IJNS7_ILi128EEENS7_ILi192EEESA_EEELi128ENS_12float_e4m3_tEfNS_4arch4Sm90ELb0ELb1ELb1ELb1ELb0ELb1ELb0ELb1ELb1ELb1ELb1ELb0EEENS1_21CollectiveEpilogueFwdINS6_IJSA_SA_SB_EEES9_NS_10bfloat16_tESF_Li256ELb1ELb1ELb1ELb1EEENS1_36VarlenDynamicPersistentTileSchedulerILi128ELi192ELi256ELi128ELb1ELb1ELb1ELb1ELb0ELb1EEEEEEEEEvNT_6ParamsE --------------------------
	.section	.nv.constant0._ZN7cutlass13device_kernelIN5flash11enable_sm90INS1_16FlashAttnFwdSm90INS1_25CollectiveMainloopFwdSm90ILi2EN4cute5tupleIJNS5_1CILi1EEES8_S8_EEENS6_IJNS7_ILi128EEENS7_ILi192EEESA_EEELi128ENS_12float_e4m3_tEfNS_4arch4Sm90ELb0ELb1ELb1ELb1ELb0ELb1ELb0ELb1ELb1ELb1ELb1ELb0EEENS1_21CollectiveEpilogueFwdINS6_IJSA_SA_SB_EEES9_NS_10bfloat16_tESF_Li256ELb1ELb1ELb1ELb1EEENS1_36VarlenDynamicPersistentTileSchedulerILi128ELi192ELi256ELi128ELb1ELb1ELb1ELb1ELb0ELb1EEEEEEEEEvNT_6ParamsE,"a",@progbits
	.sectionflags	@""
	.align	4
.nv.constant0._ZN7cutlass13device_kernelIN5flash11enable_sm90INS1_16FlashAttnFwdSm90INS1_25CollectiveMainloopFwdSm90ILi2EN4cute5tupleIJNS5_1CILi1EEES8_S8_EEENS6_IJNS7_ILi128EEENS7_ILi192EEESA_EEELi128ENS_12float_e4m3_tEfNS_4arch4Sm90ELb0ELb1ELb1ELb1ELb0ELb1ELb0ELb1ELb1ELb1ELb1ELb0EEENS1_21CollectiveEpilogueFwdINS6_IJSA_SA_SB_EEES9_NS_10bfloat16_tESF_Li256ELb1ELb1ELb1ELb1EEENS1_36VarlenDynamicPersistentTileSchedulerILi128ELi192ELi256ELi128ELb1ELb1ELb1ELb1ELb0ELb1EEEEEEEEEvNT_6ParamsE:
	.zero		3328


//--------------------- .nv.constant0._ZN7cutlass13device_kernelIN5flash11enable_sm90INS1_16FlashAttnFwdSm90INS1_25CollectiveMainloopFwdSm90ILi2EN4cute5tupleIJNS5_1CILi1EEES8_S8_EEENS6_IJNS7_ILi128EEENS7_ILi224EEESA_EEELi128ENS_12float_e4m3_tEfNS_4arch4Sm90ELb1ELb0ELb1ELb0ELb0ELb0ELb0ELb1ELb1ELb1ELb1ELb0EEENS1_21CollectiveEpilogueFwdINS6_IJSA_SA_SB_EEES9_NS_10bfloat16_tESF_Li256ELb0ELb1ELb1ELb1EEENS1_19SingleTileSchedulerILb0ELb1ELb1ELi128EEEEEEEEEvNT_6ParamsE --------------------------
	.section	.nv.constant0._ZN7cutlass13device_kernelIN5flash11enable_sm90INS1_16FlashAttnFwdSm90INS1_25CollectiveMainloopFwdSm90ILi2EN4cute5tupleIJNS5_1CILi1EEES8_S8_EEENS6_IJNS7_ILi128EEENS7_ILi224EEESA_EEELi128ENS_12float_e4m3_tEfNS_4arch4Sm90ELb1ELb0ELb1ELb0ELb0ELb0ELb0ELb1ELb1ELb1ELb1ELb0EEENS1_21CollectiveEpilogueFwdINS6_IJSA_SA_SB_EEES9_NS_10bfloat16_tESF_Li256ELb0ELb1ELb1ELb1EEENS1_19SingleTileSchedulerILb0ELb1ELb1ELi128EEEEEEEEEvNT_6ParamsE,"a",@progbits
	.sectionflags	@""
	.align	4
.nv.constant0._ZN7cutlass13device_kernelIN5flash11enable_sm90INS1_16FlashAttnFwdSm90INS1_25CollectiveMainloopFwdSm90ILi2EN4cute5tupleIJNS5_1CILi1EEES8_S8_EEENS6_IJNS7_ILi128EEENS7_ILi224EEESA_EEELi128ENS_12float_e4m3_tEfNS_4arch4Sm90ELb1ELb0ELb1ELb0ELb0ELb0ELb0ELb1ELb1ELb1ELb1ELb0EEENS1_21CollectiveEpilogueFwdINS6_IJSA_SA_SB_EEES9_NS_10bfloat16_tESF_Li256ELb0ELb1ELb1ELb1EEENS1_19SingleTileSchedulerILb0ELb1ELb1ELi128EEEEEEEEEvNT_6ParamsE:
	.zero		3200


//--------------------- .nv.constant0._ZN7cutlass13device_kernelIN5flash11enable_sm90INS1_16FlashAttnFwdSm90INS1_25CollectiveMainloopFwdSm90ILi2EN4cute5tupleIJNS5_1CILi1EEES8_S8_EEENS6_IJNS7_ILi128EEENS7_ILi224EEESA_EEELi128ENS_12float_e4m3_tEfNS_4arch4Sm90ELb1ELb0ELb1ELb1ELb0ELb0ELb0ELb1ELb1ELb1ELb1ELb0EEENS1_21CollectiveEpilogueFwdINS6_IJSA_SA_SB_EEES9_NS_10bfloat16_tESF_Li256ELb1ELb1ELb1ELb1EEENS1_36VarlenDynamicPersistentTileSchedulerILi128ELi224ELi256ELi128ELb1ELb1ELb1ELb1ELb1ELb1EEEEEEEEEvNT_6ParamsE --------------------------
	.section	.nv.constant0._ZN7cutlass13device_kernelIN5flash11enable_sm90INS1_16FlashAttnFwdSm90INS1_25CollectiveMainloopFwdSm90ILi2EN4cute5tupleIJNS5_1CILi1EEES8_S8_EEENS6_IJNS7_ILi128EEENS7_ILi224EEESA_EEELi128ENS_12float_e4m3_tEfNS_4arch4Sm90ELb1ELb0ELb1ELb1ELb0ELb0ELb0ELb1ELb1ELb1ELb1ELb0EEENS1_21CollectiveEpilogueFwdINS6_IJSA_SA_SB_EEES9_NS_10bfloat16_tESF_Li256ELb1ELb1ELb1ELb1EEENS1_36VarlenDynamicPersistentTileSchedulerILi128ELi224ELi256ELi128ELb1ELb1ELb1ELb1ELb1ELb1EEEEEEEEEvNT_6ParamsE,"a",@progbits
	.sectionflags	@""
	.align	4
.nv.constant0._ZN7cutlass13device_kernelIN5flash11enable_sm90INS1_16FlashAttnFwdSm90INS1_25CollectiveMainloopFwdSm90ILi2EN4cute5tupleIJNS5_1CILi1EEES8_S8_EEENS6_IJNS7_ILi128EEENS7_ILi224EEESA_EEELi128ENS_12float_e4m3_tEfNS_4arch4Sm90ELb1ELb0ELb1ELb1ELb0ELb0ELb0ELb1ELb1ELb1ELb1ELb0EEENS1_21CollectiveEpilogueFwdINS6_IJSA_SA_SB_EEES9_NS_10bfloat16_tESF_Li256ELb1ELb1ELb1ELb1EEENS1_36VarlenDynamicPersistentTileSchedulerILi128ELi224ELi256ELi128ELb1ELb1ELb1ELb1ELb1ELb1EEEEEEEEEvNT_6ParamsE:
	.zero		3328


//--------------------- .nv.constant0._ZN7cutlass13device_kernelIN5flash11enable_sm90INS1_16FlashAttnFwdSm90INS1_25CollectiveMainloopFwdSm90ILi2EN4cute5tupleIJNS5_1CILi1EEES8_S8_EEENS6_IJNS7_ILi128EEENS7_ILi224EEESA_EEELi128ENS_12float_e4m3_tEfNS_4arch4Sm90ELb1ELb0ELb1ELb1ELb0ELb1ELb0ELb1ELb1ELb1ELb1ELb0EEENS1_21CollectiveEpilogueFwdINS6_IJSA_SA_SB_EEES9_NS_10bfloat16_tESF_Li256ELb1ELb1ELb1ELb1EEENS1_36VarlenDynamicPersistentTileSchedulerILi128ELi224ELi256ELi128ELb1ELb1ELb1ELb1ELb1ELb1EEEEEEEEEvNT_6ParamsE --------------------------
	.section	.nv.constant0._ZN7cutlass13device_kernelIN5flash11enable_sm90INS1_16FlashAttnFwdSm90INS1_25CollectiveMainloopFwdSm90ILi2EN4cute5tupleIJNS5_1CILi1EEES8_S8_EEENS6_IJNS7_ILi128EEENS7_ILi224EEESA_EEELi128ENS_12float_e4m3_tEfNS_4arch4Sm90ELb1ELb0ELb1ELb1ELb0ELb1ELb0ELb1ELb1ELb1ELb1ELb0EEENS1_21CollectiveEpilogueFwdINS6_IJSA_SA_SB_EEES9_NS_10bfloat16_tESF_Li256ELb1ELb1ELb1ELb1EEENS1_36VarlenDynamicPersistentTileSchedulerILi128ELi224ELi256ELi128ELb1ELb1ELb1ELb1ELb1ELb1EEEEEEEEEvNT_6ParamsE,"a",@progbits
	.sectionflags	@""
	.align	4
.nv.constant0._ZN7cutlass13device_kernelIN5flash11enable_sm90INS1_16FlashAttnFwdSm90INS1_25CollectiveMainloopFwdSm90ILi2EN4cute5tupleIJNS5_1CILi1EEES8_S8_EEENS6_IJNS7_ILi128EEENS7_ILi224EEESA_EEELi128ENS_12float_e4m3_tEfNS_4arch4Sm90ELb1ELb0ELb1ELb1ELb0ELb1ELb0ELb1ELb1ELb1ELb1ELb0EEENS1_21CollectiveEpilogueFwdINS6_IJSA_SA_SB_EEES9_NS_10bfloat16_tESF_Li256ELb1ELb1ELb1ELb1EEENS1_36VarlenDynamicPersistentTileSchedulerILi128ELi224ELi256ELi128ELb1ELb1ELb1ELb1ELb1ELb1EEEEEEEEEvNT_6ParamsE:
	.zero		3328


//--------------------- SYMBOLS --------------------------

	.type		.nv.reservedSmem.offset0,@object
	.size		.nv.reservedSmem.offset0,0x4
	.type		__assertfail,@function
